	.target	sm_90a

	.elftype	@"ET_EXEC"


//--------------------- .note.nv.tkinfo           --------------------------
	.section	.note.nv.tkinfo,"",@"SHT_NOTE"
	.sectionflags	@"SHF_NOTE_NV_TKINFO"
	.tkinfo
        /*0018*/ 	.word	0x00000002
        /*0030*/ 	.string	""
        /*0030*/ 	.string	"ptxas"
        /*0030*/ 	.string	"Cuda compilation tools, release 13.0, V13.0.88"
        /*0030*/ 	.string	"Build cuda_13.0.r13.0/compiler.36424714_0"
        /*0030*/ 	.string	"-arch sm_90a -m 64 "



//--------------------- .note.nv.cuinfo           --------------------------
	.section	.note.nv.cuinfo,"",@"SHT_NOTE"
	.sectionflags	@"SHF_NOTE_NV_CUINFO"
        /*0018*/ 	.short	0x0002
        /*001a*/ 	.short	0x005a
        /*001c*/ 	.short	0x0082
	.zero		2


//--------------------- .nv.info                  --------------------------
	.section	.nv.info,"",@"SHT_CUDA_INFO"
	.align	4


	//----- nvinfo : EIATTR_REGCOUNT
	.align		4
        /*0000*/ 	.byte	0x04, 0x2f
        /*0002*/ 	.short	(.L_25 - .L_24)
	.align		4
.L_24:
        /*0004*/ 	.word	index@(_ZN7cutlass13device_kernelIN5flash11enable_sm90INS1_16FlashAttnFwdSm90INS1_25CollectiveMainloopFwdSm90ILi2EN4cute5tupleIJNS5_1CILi1EEES8_S8_EEENS6_IJNS7_ILi128EEESA_NS7_ILi192EEEEEELi128ENS_6half_tEfNS_4arch4Sm90ELb1ELb0ELb1ELb1ELb0ELb1ELb0ELb1ELb1ELb0ELb0ELb0EEENS1_21CollectiveEpilogueFwdINS6_IJSA_SA_SA_EEES9_SD_SF_Li256ELb1ELb0ELb0ELb0EEENS1_36VarlenDynamicPersistentTileSchedulerILi128ELi128ELi256ELi32ELb0ELb0ELb1ELb1ELb1ELb1EEEEEEEEEvNT_6ParamsE)
        /*0008*/ 	.word	0x000000a8


	//----- nvinfo : EIATTR_FRAME_SIZE
	.align		4
.L_25:
        /*000c*/ 	.byte	0x04, 0x11
        /*000e*/ 	.short	(.L_27 - .L_26)
	.align		4
.L_26:
        /*0010*/ 	.word	index@(_ZN7cutlass13device_kernelIN5flash11enable_sm90INS1_16FlashAttnFwdSm90INS1_25CollectiveMainloopFwdSm90ILi2EN4cute5tupleIJNS5_1CILi1EEES8_S8_EEENS6_IJNS7_ILi128EEESA_NS7_ILi192EEEEEELi128ENS_6half_tEfNS_4arch4Sm90ELb1ELb0ELb1ELb1ELb0ELb1ELb0ELb1ELb1ELb0ELb0ELb0EEENS1_21CollectiveEpilogueFwdINS6_IJSA_SA_SA_EEES9_SD_SF_Li256ELb1ELb0ELb0ELb0EEENS1_36VarlenDynamicPersistentTileSchedulerILi128ELi128ELi256ELi32ELb0ELb0ELb1ELb1ELb1ELb1EEEEEEEEEvNT_6ParamsE)
        /*0014*/ 	.word	0x00000038


	//----- nvinfo : EIATTR_REGCOUNT
	.align		4
.L_27:
        /*0018*/ 	.byte	0x04, 0x2f
        /*001a*/ 	.short	(.L_29 - .L_28)
	.align		4
.L_28:
        /*001c*/ 	.word	index@(_ZN7cutlass13device_kernelIN5flash11enable_sm90INS1_16FlashAttnFwdSm90INS1_25CollectiveMainloopFwdSm90ILi2EN4cute5tupleIJNS5_1CILi1EEES8_S8_EEENS6_IJNS7_ILi128EEESA_NS7_ILi192EEEEEELi128ENS_6half_tEfNS_4arch4Sm90ELb1ELb0ELb1ELb1ELb0ELb0ELb0ELb1ELb1ELb0ELb0ELb0EEENS1_21CollectiveEpilogueFwdINS6_IJSA_SA_SA_EEES9_SD_SF_Li256ELb1ELb0ELb0ELb0EEENS1_36VarlenDynamicPersistentTileSchedulerILi128ELi128ELi256ELi32ELb0ELb0ELb1ELb1ELb1ELb1EEEEEEEEEvNT_6ParamsE)
        /*0020*/ 	.word	0x000000a8


	//----- nvinfo : EIATTR_FRAME_SIZE
	.align		4
.L_29:
        /*0024*/ 	.byte	0x04, 0x11
        /*0026*/ 	.short	(.L_31 - .L_30)
	.align		4
.L_30:
        /*0028*/ 	.word	index@(_ZN7cutlass13device_kernelIN5flash11enable_sm90INS1_16FlashAttnFwdSm90INS1_25CollectiveMainloopFwdSm90ILi2EN4cute5tupleIJNS5_1CILi1EEES8_S8_EEENS6_IJNS7_ILi128EEESA_NS7_ILi192EEEEEELi128ENS_6half_tEfNS_4arch4Sm90ELb1ELb0ELb1ELb1ELb0ELb0ELb0ELb1ELb1ELb0ELb0ELb0EEENS1_21CollectiveEpilogueFwdINS6_IJSA_SA_SA_EEES9_SD_SF_Li256ELb1ELb0ELb0ELb0EEENS1_36VarlenDynamicPersistentTileSchedulerILi128ELi128ELi256ELi32ELb0ELb0ELb1ELb1ELb1ELb1EEEEEEEEEvNT_6ParamsE)
        /*002c*/ 	.word	0x00000030


	//----- nvinfo : EIATTR_REGCOUNT
	.align		4
.L_31:
        /*0030*/ 	.byte	0x04, 0x2f
        /*0032*/ 	.short	(.L_33 - .L_32)
	.align		4
.L_32:
        /*0034*/ 	.word	index@(_ZN7cutlass13device_kernelIN5flash11enable_sm90INS1_16FlashAttnFwdSm90INS1_25CollectiveMainloopFwdSm90ILi2EN4cute5tupleIJNS5_1CILi1EEES8_S8_EEENS6_IJNS7_ILi128EEESA_NS7_ILi192EEEEEELi128ENS_6half_tEfNS_4arch4Sm90ELb1ELb0ELb1ELb0ELb0ELb0ELb0ELb1ELb1ELb0ELb0ELb0EEENS1_21CollectiveEpilogueFwdINS6_IJSA_SA_SA_EEES9_SD_SF_Li256ELb0ELb0ELb0ELb0EEENS1_30DynamicPersistentTileSchedulerILi256ELi32ELb0ELb0ELb1EEEEEEEEEvNT_6ParamsE)
        /*0038*/ 	.word	0x000000a8


	//----- nvinfo : EIATTR_FRAME_SIZE
	.align		4
.L_33:
        /*003c*/ 	.byte	0x04, 0x11
        /*003e*/ 	.short	(.L_35 - .L_34)
	.align		4
.L_34:
        /*0040*/ 	.word	index@(_ZN7cutlass13device_kernelIN5flash11enable_sm90INS1_16FlashAttnFwdSm90INS1_25CollectiveMainloopFwdSm90ILi2EN4cute5tupleIJNS5_1CILi1EEES8_S8_EEENS6_IJNS7_ILi128EEESA_NS7_ILi192EEEEEELi128ENS_6half_tEfNS_4arch4Sm90ELb1ELb0ELb1ELb0ELb0ELb0ELb0ELb1ELb1ELb0ELb0ELb0EEENS1_21CollectiveEpilogueFwdINS6_IJSA_SA_SA_EEES9_SD_SF_Li256ELb0ELb0ELb0ELb0EEENS1_30DynamicPersistentTileSchedulerILi256ELi32ELb0ELb0ELb1EEEEEEEEEvNT_6ParamsE)
        /*0044*/ 	.word	0x00000008


	//----- nvinfo : EIATTR_REGCOUNT
	.align		4
.L_35:
        /*0048*/ 	.byte	0x04, 0x2f
        /*004a*/ 	.short	(.L_37 - .L_36)
	.align		4
.L_36:
        /*004c*/ 	.word	index@(_ZN7cutlass13device_kernelIN5flash11enable_sm90INS1_16FlashAttnFwdSm90INS1_25CollectiveMainloopFwdSm90ILi2EN4cute5tupleIJNS5_1CILi1EEES8_S8_EEENS6_IJNS7_ILi128EEENS7_ILi96EEENS7_ILi192EEEEEELi128ENS_6half_tEfNS_4arch4Sm90ELb0ELb1ELb1ELb1ELb0ELb1ELb0ELb1ELb1ELb0ELb0ELb0EEENS1_21CollectiveEpilogueFwdINS6_IJSA_SA_SB_EEES9_SE_SG_Li256ELb1ELb0ELb0ELb0EEENS1_36VarlenDynamicPersistentTileSchedulerILi128ELi96ELi256ELi32ELb0ELb0ELb1ELb1ELb0ELb1EEEEEEEEEvNT_6ParamsE)
        /*0050*/ 	.word	0x000000a8


	//----- nvinfo : EIATTR_FRAME_SIZE
	.align		4
.L_37:
        /*0054*/ 	.byte	0x04, 0x11
        /*0056*/ 	.short	(.L_39 - .L_38)
	.align		4
.L_38:
        /*0058*/ 	.word	index@(_ZN7cutlass13device_kernelIN5flash11enable_sm90INS1_16FlashAttnFwdSm90INS1_25CollectiveMainloopFwdSm90ILi2EN4cute5tupleIJNS5_1CILi1EEES8_S8_EEENS6_IJNS7_ILi128EEENS7_ILi96EEENS7_ILi192EEEEEELi128ENS_6half_tEfNS_4arch4Sm90ELb0ELb1ELb1ELb1ELb0ELb1ELb0ELb1ELb1ELb0ELb0ELb0EEENS1_21CollectiveEpilogueFwdINS6_IJSA_SA_SB_EEES9_SE_SG_Li256ELb1ELb0ELb0ELb0EEENS1_36VarlenDynamicPersistentTileSchedulerILi128ELi96ELi256ELi32ELb0ELb0ELb1ELb1ELb0ELb1EEEEEEEEEvNT_6ParamsE)
        /*005c*/ 	.word	0x00000048


	//----- nvinfo : EIATTR_REGCOUNT
	.align		4
.L_39:
        /*0060*/ 	.byte	0x04, 0x2f
        /*0062*/ 	.short	(.L_41 - .L_40)
	.align		4
.L_40:
        /*0064*/ 	.word	index@(_ZN7cutlass13device_kernelIN5flash11enable_sm90INS1_16FlashAttnFwdSm90INS1_25CollectiveMainloopFwdSm90ILi2EN4cute5tupleIJNS5_1CILi1EEES8_S8_EEENS6_IJNS7_ILi128EEENS7_ILi96EEENS7_ILi192EEEEEELi128ENS_6half_tEfNS_4arch4Sm90ELb0ELb1ELb1ELb1ELb0ELb0ELb0ELb1ELb1ELb0ELb0ELb0EEENS1_21CollectiveEpilogueFwdINS6_IJSA_SA_SB_EEES9_SE_SG_Li256ELb1ELb0ELb0ELb0EEENS1_36VarlenDynamicPersistentTileSchedulerILi128ELi96ELi256ELi32ELb0ELb0ELb1ELb1ELb0ELb1EEEEEEEEEvNT_6ParamsE)
        /*0068*/ 	.word	0x000000a8


	//----- nvinfo : EIATTR_FRAME_SIZE
	.align		4
.L_41:
        /*006c*/ 	.byte	0x04, 0x11
        /*006e*/ 	.short	(.L_43 - .L_42)
	.align		4
.L_42:
        /*0070*/ 	.word	index@(_ZN7cutlass13device_kernelIN5flash11enable_sm90INS1_16FlashAttnFwdSm90INS1_25CollectiveMainloopFwdSm90ILi2EN4cute5tupleIJNS5_1CILi1EEES8_S8_EEENS6_IJNS7_ILi128EEENS7_ILi96EEENS7_ILi192EEEEEELi128ENS_6half_tEfNS_4arch4Sm90ELb0ELb1ELb1ELb1ELb0ELb0ELb0ELb1ELb1ELb0ELb0ELb0EEENS1_21CollectiveEpilogueFwdINS6_IJSA_SA_SB_EEES9_SE_SG_Li256ELb1ELb0ELb0ELb0EEENS1_36VarlenDynamicPersistentTileSchedulerILi128ELi96ELi256ELi32ELb0ELb0ELb1ELb1ELb0ELb1EEEEEEEEEvNT_6ParamsE)
        /*0074*/ 	.word	0x00000028


	//----- nvinfo : EIATTR_REGCOUNT
	.align		4
.L_43:
        /*0078*/ 	.byte	0x04, 0x2f
        /*007a*/ 	.short	(.L_45 - .L_44)
	.align		4
.L_44:
        /*007c*/ 	.word	index@(_ZN7cutlass13device_kernelIN5flash11enable_sm90INS1_16FlashAttnFwdSm90INS1_25CollectiveMainloopFwdSm90ILi2EN4cute5tupleIJNS5_1CILi1EEES8_S8_EEENS6_IJNS7_ILi128EEENS7_ILi96EEENS7_ILi192EEEEEELi128ENS_6half_tEfNS_4arch4Sm90ELb0ELb1ELb1ELb0ELb0ELb0ELb0ELb1ELb1ELb0ELb0ELb0EEENS1_21CollectiveEpilogueFwdINS6_IJSA_SA_SB_EEES9_SE_SG_Li256ELb0ELb0ELb0ELb0EEENS1_30DynamicPersistentTileSchedulerILi256ELi32ELb0ELb0ELb1EEEEEEEEEvNT_6ParamsE)
        /*0080*/ 	.word	0x000000a8


	//----- nvinfo : EIATTR_FRAME_SIZE
	.align		4
.L_45:
        /*0084*/ 	.byte	0x04, 0x11
        /*0086*/ 	.short	(.L_47 - .L_46)
	.align		4
.L_46:
        /*0088*/ 	.word	index@(_ZN7cutlass13device_kernelIN5flash11enable_sm90INS1_16FlashAttnFwdSm90INS1_25CollectiveMainloopFwdSm90ILi2EN4cute5tupleIJNS5_1CILi1EEES8_S8_EEENS6_IJNS7_ILi128EEENS7_ILi96EEENS7_ILi192EEEEEELi128ENS_6half_tEfNS_4arch4Sm90ELb0ELb1ELb1ELb0ELb0ELb0ELb0ELb1ELb1ELb0ELb0ELb0EEENS1_21CollectiveEpilogueFwdINS6_IJSA_SA_SB_EEES9_SE_SG_Li256ELb0ELb0ELb0ELb0EEENS1_30DynamicPersistentTileSchedulerILi256ELi32ELb0ELb0ELb1EEEEEEEEEvNT_6ParamsE)
        /*008c*/ 	.word	0x00000008


	//----- nvinfo : EIATTR_REGCOUNT
	.align		4
.L_47:
        /*0090*/ 	.byte	0x04, 0x2f
        /*0092*/ 	.short	(.L_49 - .L_48)
	.align		4
.L_48:
        /*0094*/ 	.word	index@(_ZN7cutlass13device_kernelIN5flash11enable_sm90INS1_16FlashAttnFwdSm90INS1_25CollectiveMainloopFwdSm90ILi2EN4cute5tupleIJNS5_1CILi1EEES8_S8_EEENS6_IJNS7_ILi128EEESA_NS7_ILi192EEEEEELi128ENS_6half_tEfNS_4arch4Sm90ELb0ELb0ELb1ELb1ELb0ELb1ELb0ELb1ELb1ELb0ELb0ELb0EEENS1_21CollectiveEpilogueFwdINS6_IJSA_SA_SA_EEES9_SD_SF_Li256ELb1ELb0ELb0ELb0EEENS1_36VarlenDynamicPersistentTileSchedulerILi128ELi128ELi256ELi32ELb0ELb0ELb1ELb0ELb1ELb1EEEEEEEEEvNT_6ParamsE)
        /*0098*/ 	.word	0x000000a8


	//----- nvinfo : EIATTR_FRAME_SIZE
	.align		4
.L_49:
        /*009c*/ 	.byte	0x04, 0x11
        /*009e*/ 	.short	(.L_51 - .L_50)
	.align		4
.L_50:
        /*00a0*/ 	.word	index@(_ZN7cutlass13device_kernelIN5flash11enable_sm90INS1_16FlashAttnFwdSm90INS1_25CollectiveMainloopFwdSm90ILi2EN4cute5tupleIJNS5_1CILi1EEES8_S8_EEENS6_IJNS7_ILi128EEESA_NS7_ILi192EEEEEELi128ENS_6half_tEfNS_4arch4Sm90ELb0ELb0ELb1ELb1ELb0ELb1ELb0ELb1ELb1ELb0ELb0ELb0EEENS1_21CollectiveEpilogueFwdINS6_IJSA_SA_SA_EEES9_SD_SF_Li256ELb1ELb0ELb0ELb0EEENS1_36VarlenDynamicPersistentTileSchedulerILi128ELi128ELi256ELi32ELb0ELb0ELb1ELb0ELb1ELb1EEEEEEEEEvNT_6ParamsE)
        /*00a4*/ 	.word	0x00000040


	//----- nvinfo : EIATTR_REGCOUNT
	.align		4
.L_51:
        /*00a8*/ 	.byte	0x04, 0x2f
        /*00aa*/ 	.short	(.L_53 - .L_52)
	.align		4
.L_52:
        /*00ac*/ 	.word	index@(_ZN7cutlass13device_kernelIN5flash11enable_sm90INS1_16FlashAttnFwdSm90INS1_25CollectiveMainloopFwdSm90ILi2EN4cute5tupleIJNS5_1CILi1EEES8_S8_EEENS6_IJNS7_ILi128EEESA_NS7_ILi192EEEEEELi128ENS_6half_tEfNS_4arch4Sm90ELb0ELb0ELb1ELb1ELb0ELb0ELb0ELb1ELb1ELb0ELb0ELb0EEENS1_21CollectiveEpilogueFwdINS6_IJSA_SA_SA_EEES9_SD_SF_Li256ELb1ELb0ELb0ELb0EEENS1_36VarlenDynamicPersistentTileSchedulerILi128ELi128ELi256ELi32ELb0ELb0ELb1ELb0ELb1ELb1EEEEEEEEEvNT_6ParamsE)
        /*00b0*/ 	.word	0x000000a8


	//----- nvinfo : EIATTR_FRAME_SIZE
	.align		4
.L_53:
        /*00b4*/ 	.byte	0x04, 0x11
        /*00b6*/ 	.short	(.L_55 - .L_54)
	.align		4
.L_54:
        /*00b8*/ 	.word	index@(_ZN7cutlass13device_kernelIN5flash11enable_sm90INS1_16FlashAttnFwdSm90INS1_25CollectiveMainloopFwdSm90ILi2EN4cute5tupleIJNS5_1CILi1EEES8_S8_EEENS6_IJNS7_ILi128EEESA_NS7_ILi192EEEEEELi128ENS_6half_tEfNS_4arch4Sm90ELb0ELb0ELb1ELb1ELb0ELb0ELb0ELb1ELb1ELb0ELb0ELb0EEENS1_21CollectiveEpilogueFwdINS6_IJSA_SA_SA_EEES9_SD_SF_Li256ELb1ELb0ELb0ELb0EEENS1_36VarlenDynamicPersistentTileSchedulerILi128ELi128ELi256ELi32ELb0ELb0ELb1ELb0ELb1ELb1EEEEEEEEEvNT_6ParamsE)
        /*00bc*/ 	.word	0x00000038


	//----- nvinfo : EIATTR_REGCOUNT
	.align		4
.L_55:
        /*00c0*/ 	.byte	0x04, 0x2f
        /*00c2*/ 	.short	(.L_57 - .L_56)
	.align		4
.L_56:
        /*00c4*/ 	.word	index@(_ZN7cutlass13device_kernelIN5flash11enable_sm90INS1_16FlashAttnFwdSm90INS1_25CollectiveMainloopFwdSm90ILi2EN4cute5tupleIJNS5_1CILi2EEENS7_ILi1EEES9_EEENS6_IJNS7_ILi128EEESB_NS7_ILi192EEEEEELi128ENS_6half_tEfNS_4arch4Sm90ELb0ELb0ELb1ELb0ELb0ELb0ELb0ELb1ELb1ELb0ELb0ELb0EEENS1_21CollectiveEpilogueFwdINS6_IJSB_SB_SB_EEESA_SE_SG_Li256ELb0ELb0ELb0ELb0EEENS1_29StaticPersistentTileSchedulerILb0EEEEEEEEEvNT_6ParamsE)
        /*00c8*/ 	.word	0x000000a8


	//----- nvinfo : EIATTR_FRAME_SIZE
	.align		4
.L_57:
        /*00cc*/ 	.byte	0x04, 0x11
        /*00ce*/ 	.short	(.L_59 - .L_58)
	.align		4
.L_58:
        /*00d0*/ 	.word	index@(_ZN7cutlass13device_kernelIN5flash11enable_sm90INS1_16FlashAttnFwdSm90INS1_25CollectiveMainloopFwdSm90ILi2EN4cute5tupleIJNS5_1CILi2EEENS7_ILi1EEES9_EEENS6_IJNS7_ILi128EEESB_NS7_ILi192EEEEEELi128ENS_6half_tEfNS_4arch4Sm90ELb0ELb0ELb1ELb0ELb0ELb0ELb0ELb1ELb1ELb0ELb0ELb0EEENS1_21CollectiveEpilogueFwdINS6_IJSB_SB_SB_EEESA_SE_SG_Li256ELb0ELb0ELb0ELb0EEENS1_29StaticPersistentTileSchedulerILb0EEEEEEEEEvNT_6ParamsE)
        /*00d4*/ 	.word	0x00000028


	//----- nvinfo : EIATTR_REGCOUNT
	.align		4
.L_59:
        /*00d8*/ 	.byte	0x04, 0x2f
        /*00da*/ 	.short	(.L_61 - .L_60)
	.align		4
.L_60:
        /*00dc*/ 	.word	index@(_ZN7cutlass13device_kernelIN5flash11enable_sm90INS1_16FlashAttnFwdSm90INS1_25CollectiveMainloopFwdSm90ILi2EN4cute5tupleIJNS5_1CILi1EEES8_S8_EEENS6_IJNS7_ILi128EEESA_NS7_ILi192EEEEEELi128ENS_6half_tEfNS_4arch4Sm90ELb0ELb0ELb1ELb0ELb0ELb0ELb0ELb1ELb1ELb0ELb0ELb0EEENS1_21CollectiveEpilogueFwdINS6_IJSA_SA_SA_EEES9_SD_SF_Li256ELb0ELb0ELb0ELb0EEENS1_29StaticPersistentTileSchedulerILb0EEEEEEEEEvNT_6ParamsE)
        /*00e0*/ 	.word	0x000000a8


	//----- nvinfo : EIATTR_FRAME_SIZE
	.align		4
.L_61:
        /*00e4*/ 	.byte	0x04, 0x11
        /*00e6*/ 	.short	(.L_63 - .L_62)
	.align		4
.L_62:
        /*00e8*/ 	.word	index@(_ZN7cutlass13device_kernelIN5flash11enable_sm90INS1_16FlashAttnFwdSm90INS1_25CollectiveMainloopFwdSm90ILi2EN4cute5tupleIJNS5_1CILi1EEES8_S8_EEENS6_IJNS7_ILi128EEESA_NS7_ILi192EEEEEELi128ENS_6half_tEfNS_4arch4Sm90ELb0ELb0ELb1ELb0ELb0ELb0ELb0ELb1ELb1ELb0ELb0ELb0EEENS1_21CollectiveEpilogueFwdINS6_IJSA_SA_SA_EEES9_SD_SF_Li256ELb0ELb0ELb0ELb0EEENS1_29StaticPersistentTileSchedulerILb0EEEEEEEEEvNT_6ParamsE)
        /*00ec*/ 	.word	0x00000020


	//----- nvinfo : EIATTR_MIN_STACK_SIZE
	.align		4
.L_63:
        /*00f0*/ 	.byte	0x04, 0x12
        /*00f2*/ 	.short	(.L_65 - .L_64)
	.align		4
.L_64:
        /*00f4*/ 	.word	index@(_ZN7cutlass13device_kernelIN5flash11enable_sm90INS1_16FlashAttnFwdSm90INS1_25CollectiveMainloopFwdSm90ILi2EN4cute5tupleIJNS5_1CILi1EEES8_S8_EEENS6_IJNS7_ILi128EEESA_NS7_ILi192EEEEEELi128ENS_6half_tEfNS_4arch4Sm90ELb0ELb0ELb1ELb0ELb0ELb0ELb0ELb1ELb1ELb0ELb0ELb0EEENS1_21CollectiveEpilogueFwdINS6_IJSA_SA_SA_EEES9_SD_SF_Li256ELb0ELb0ELb0ELb0EEENS1_29StaticPersistentTileSchedulerILb0EEEEEEEEEvNT_6ParamsE)
        /*00f8*/ 	.word	0x00000020


	//----- nvinfo : EIATTR_MIN_STACK_SIZE
	.align		4
.L_65:
        /*00fc*/ 	.byte	0x04, 0x12
        /*00fe*/ 	.short	(.L_67 - .L_66)
	.align		4
.L_66:
        /*0100*/ 	.word	index@(_ZN7cutlass13device_kernelIN5flash11enable_sm90INS1_16FlashAttnFwdSm90INS1_25CollectiveMainloopFwdSm90ILi2EN4cute5tupleIJNS5_1CILi2EEENS7_ILi1EEES9_EEENS6_IJNS7_ILi128EEESB_NS7_ILi192EEEEEELi128ENS_6half_tEfNS_4arch4Sm90ELb0ELb0ELb1ELb0ELb0ELb0ELb0ELb1ELb1ELb0ELb0ELb0EEENS1_21CollectiveEpilogueFwdINS6_IJSB_SB_SB_EEESA_SE_SG_Li256ELb0ELb0ELb0ELb0EEENS1_29StaticPersistentTileSchedulerILb0EEEEEEEEEvNT_6ParamsE)
        /*0104*/ 	.word	0x00000028


	//----- nvinfo : EIATTR_MIN_STACK_SIZE
	.align		4
.L_67:
        /*0108*/ 	.byte	0x04, 0x12
        /*010a*/ 	.short	(.L_69 - .L_68)
	.align		4
.L_68:
        /*010c*/ 	.word	index@(_ZN7cutlass13device_kernelIN5flash11enable_sm90INS1_16FlashAttnFwdSm90INS1_25CollectiveMainloopFwdSm90ILi2EN4cute5tupleIJNS5_1CILi1EEES8_S8_EEENS6_IJNS7_ILi128EEESA_NS7_ILi192EEEEEELi128ENS_6half_tEfNS_4arch4Sm90ELb0ELb0ELb1ELb1ELb0ELb0ELb0ELb1ELb1ELb0ELb0ELb0EEENS1_21CollectiveEpilogueFwdINS6_IJSA_SA_SA_EEES9_SD_SF_Li256ELb1ELb0ELb0ELb0EEENS1_36VarlenDynamicPersistentTileSchedulerILi128ELi128ELi256ELi32ELb0ELb0ELb1ELb0ELb1ELb1EEEEEEEEEvNT_6ParamsE)
        /*0110*/ 	.word	0x00000038


	//----- nvinfo : EIATTR_MIN_STACK_SIZE
	.align		4
.L_69:
        /*0114*/ 	.byte	0x04, 0x12
        /*0116*/ 	.short	(.L_71 - .L_70)
	.align		4
.L_70:
        /*0118*/ 	.word	index@(_ZN7cutlass13device_kernelIN5flash11enable_sm90INS1_16FlashAttnFwdSm90INS1_25CollectiveMainloopFwdSm90ILi2EN4cute5tupleIJNS5_1CILi1EEES8_S8_EEENS6_IJNS7_ILi128EEESA_NS7_ILi192EEEEEELi128ENS_6half_tEfNS_4arch4Sm90ELb0ELb0ELb1ELb1ELb0ELb1ELb0ELb1ELb1ELb0ELb0ELb0EEENS1_21CollectiveEpilogueFwdINS6_IJSA_SA_SA_EEES9_SD_SF_Li256ELb1ELb0ELb0ELb0EEENS1_36VarlenDynamicPersistentTileSchedulerILi128ELi128ELi256ELi32ELb0ELb0ELb1ELb0ELb1ELb1EEEEEEEEEvNT_6ParamsE)
        /*011c*/ 	.word	0x00000040


	//----- nvinfo : EIATTR_MIN_STACK_SIZE
	.align		4
.L_71:
        /*0120*/ 	.byte	0x04, 0x12
        /*0122*/ 	.short	(.L_73 - .L_72)
	.align		4
.L_72:
        /*0124*/ 	.word	index@(_ZN7cutlass13device_kernelIN5flash11enable_sm90INS1_16FlashAttnFwdSm90INS1_25CollectiveMainloopFwdSm90ILi2EN4cute5tupleIJNS5_1CILi1EEES8_S8_EEENS6_IJNS7_ILi128EEENS7_ILi96EEENS7_ILi192EEEEEELi128ENS_6half_tEfNS_4arch4Sm90ELb0ELb1ELb1ELb0ELb0ELb0ELb0ELb1ELb1ELb0ELb0ELb0EEENS1_21CollectiveEpilogueFwdINS6_IJSA_SA_SB_EEES9_SE_SG_Li256ELb0ELb0ELb0ELb0EEENS1_30DynamicPersistentTileSchedulerILi256ELi32ELb0ELb0ELb1EEEEEEEEEvNT_6ParamsE)
        /*0128*/ 	.word	0x00000008


	//----- nvinfo : EIATTR_MIN_STACK_SIZE
	.align		4
.L_73:
        /*012c*/ 	.byte	0x04, 0x12
        /*012e*/ 	.short	(.L_75 - .L_74)
	.align		4
.L_74:
        /*0130*/ 	.word	index@(_ZN7cutlass13device_kernelIN5flash11enable_sm90INS1_16FlashAttnFwdSm90INS1_25CollectiveMainloopFwdSm90ILi2EN4cute5tupleIJNS5_1CILi1EEES8_S8_EEENS6_IJNS7_ILi128EEENS7_ILi96EEENS7_ILi192EEEEEELi128ENS_6half_tEfNS_4arch4Sm90ELb0ELb1ELb1ELb1ELb0ELb0ELb0ELb1ELb1ELb0ELb0ELb0EEENS1_21CollectiveEpilogueFwdINS6_IJSA_SA_SB_EEES9_SE_SG_Li256ELb1ELb0ELb0ELb0EEENS1_36VarlenDynamicPersistentTileSchedulerILi128ELi96ELi256ELi32ELb0ELb0ELb1ELb1ELb0ELb1EEEEEEEEEvNT_6ParamsE)
        /*0134*/ 	.word	0x00000028


	//----- nvinfo : EIATTR_MIN_STACK_SIZE
	.align		4
.L_75:
        /*0138*/ 	.byte	0x04, 0x12
        /*013a*/ 	.short	(.L_77 - .L_76)
	.align		4
.L_76:
        /*013c*/ 	.word	index@(_ZN7cutlass13device_kernelIN5flash11enable_sm90INS1_16FlashAttnFwdSm90INS1_25CollectiveMainloopFwdSm90ILi2EN4cute5tupleIJNS5_1CILi1EEES8_S8_EEENS6_IJNS7_ILi128EEENS7_ILi96EEENS7_ILi192EEEEEELi128ENS_6half_tEfNS_4arch4Sm90ELb0ELb1ELb1ELb1ELb0ELb1ELb0ELb1ELb1ELb0ELb0ELb0EEENS1_21CollectiveEpilogueFwdINS6_IJSA_SA_SB_EEES9_SE_SG_Li256ELb1ELb0ELb0ELb0EEENS1_36VarlenDynamicPersistentTileSchedulerILi128ELi96ELi256ELi32ELb0ELb0ELb1ELb1ELb0ELb1EEEEEEEEEvNT_6ParamsE)
        /*0140*/ 	.word	0x00000048


	//----- nvinfo : EIATTR_MIN_STACK_SIZE
	.align		4
.L_77:
        /*0144*/ 	.byte	0x04, 0x12
        /*0146*/ 	.short	(.L_79 - .L_78)
	.align		4
.L_78:
        /*0148*/ 	.word	index@(_ZN7cutlass13device_kernelIN5flash11enable_sm90INS1_16FlashAttnFwdSm90INS1_25CollectiveMainloopFwdSm90ILi2EN4cute5tupleIJNS5_1CILi1EEES8_S8_EEENS6_IJNS7_ILi128EEESA_NS7_ILi192EEEEEELi128ENS_6half_tEfNS_4arch4Sm90ELb1ELb0ELb1ELb0ELb0ELb0ELb0ELb1ELb1ELb0ELb0ELb0EEENS1_21CollectiveEpilogueFwdINS6_IJSA_SA_SA_EEES9_SD_SF_Li256ELb0ELb0ELb0ELb0EEENS1_30DynamicPersistentTileSchedulerILi256ELi32ELb0ELb0ELb1EEEEEEEEEvNT_6ParamsE)
        /*014c*/ 	.word	0x00000008


	//----- nvinfo : EIATTR_MIN_STACK_SIZE
	.align		4
.L_79:
        /*0150*/ 	.byte	0x04, 0x12
        /*0152*/ 	.short	(.L_81 - .L_80)
	.align		4
.L_80:
        /*0154*/ 	.word	index@(_ZN7cutlass13device_kernelIN5flash11enable_sm90INS1_16FlashAttnFwdSm90INS1_25CollectiveMainloopFwdSm90ILi2EN4cute5tupleIJNS5_1CILi1EEES8_S8_EEENS6_IJNS7_ILi128EEESA_NS7_ILi192EEEEEELi128ENS_6half_tEfNS_4arch4Sm90ELb1ELb0ELb1ELb1ELb0ELb0ELb0ELb1ELb1ELb0ELb0ELb0EEENS1_21CollectiveEpilogueFwdINS6_IJSA_SA_SA_EEES9_SD_SF_Li256ELb1ELb0ELb0ELb0EEENS1_36VarlenDynamicPersistentTileSchedulerILi128ELi128ELi256ELi32ELb0ELb0ELb1ELb1ELb1ELb1EEEEEEEEEvNT_6ParamsE)
        /*0158*/ 	.word	0x00000030


	//----- nvinfo : EIATTR_MIN_STACK_SIZE
	.align		4
.L_81:
        /*015c*/ 	.byte	0x04, 0x12
        /*015e*/ 	.short	(.L_83 - .L_82)
	.align		4
.L_82:
        /*0160*/ 	.word	index@(_ZN7cutlass13device_kernelIN5flash11enable_sm90INS1_16FlashAttnFwdSm90INS1_25CollectiveMainloopFwdSm90ILi2EN4cute5tupleIJNS5_1CILi1EEES8_S8_EEENS6_IJNS7_ILi128EEESA_NS7_ILi192EEEEEELi128ENS_6half_tEfNS_4arch4Sm90ELb1ELb0ELb1ELb1ELb0ELb1ELb0ELb1ELb1ELb0ELb0ELb0EEENS1_21CollectiveEpilogueFwdINS6_IJSA_SA_SA_EEES9_SD_SF_Li256ELb1ELb0ELb0ELb0EEENS1_36VarlenDynamicPersistentTileSchedulerILi128ELi128ELi256ELi32ELb0ELb0ELb1ELb1ELb1ELb1EEEEEEEEEvNT_6ParamsE)
        /*0164*/ 	.word	0x00000038
.L_83:


//--------------------- .nv.compat                --------------------------
	.section	.nv.compat,"",@"SHT_CUDA_COMPAT_INFO"
	.align	4
        /*0000*/ 	.byte	0x02, 0x09, 0x01, 0x00, 0x02, 0x02, 0x04, 0x00, 0x02, 0x05, 0x05, 0x00, 0x03, 0x07, 0x01, 0x01
        /*0010*/ 	.byte	0x02, 0x03, 0x01, 0x00, 0x02, 0x06, 0x01, 0x00, 0x04, 0x0b, 0x08, 0x00, 0x00, 0x00, 0x00, 0x00
        /*0020*/ 	.byte	0x00, 0x00, 0x00, 0x00


//--------------------- .nv.info._ZN7cutlass13device_kernelIN5flash11enable_sm90INS1_16FlashAttnFwdSm90INS1_25CollectiveMainloopFwdSm90ILi2EN4cute5tupleIJNS5_1CILi1EEES8_S8_EEENS6_IJNS7_ILi128EEESA_NS7_ILi192EEEEEELi128ENS_6half_tEfNS_4arch4Sm90ELb0ELb0ELb1ELb0ELb0ELb0ELb0ELb1ELb1ELb0ELb0ELb0EEENS1_21CollectiveEpilogueFwdINS6_IJSA_SA_SA_EEES9_SD_SF_Li256ELb0ELb0ELb0ELb0EEENS1_29StaticPersistentTileSchedulerILb0EEEEEEEEEvNT_6ParamsE --------------------------
	.section	.nv.info._ZN7cutlass13device_kernelIN5flash11enable_sm90INS1_16FlashAttnFwdSm90INS1_25CollectiveMainloopFwdSm90ILi2EN4cute5tupleIJNS5_1CILi1EEES8_S8_EEENS6_IJNS7_ILi128EEESA_NS7_ILi192EEEEEELi128ENS_6half_tEfNS_4arch4Sm90ELb0ELb0ELb1ELb0ELb0ELb0ELb0ELb1ELb1ELb0ELb0ELb0EEENS1_21CollectiveEpilogueFwdINS6_IJSA_SA_SA_EEES9_SD_SF_Li256ELb0ELb0ELb0ELb0EEENS1_29StaticPersistentTileSchedulerILb0EEEEEEEEEvNT_6ParamsE,"",@"SHT_CUDA_INFO"
	.sectionflags	@""
	.align	4


	//----- nvinfo : EIATTR_CUDA_API_VERSION
	.align		4
        /*0000*/ 	.byte	0x04, 0x37
        /*0002*/ 	.short	(.L_85 - .L_84)
.L_84:
        /*0004*/ 	.word	0x00000082


	//----- nvinfo : EIATTR_KPARAM_INFO
	.align		4
.L_85:
        /*0008*/ 	.byte	0x04, 0x17
        /*000a*/ 	.short	(.L_87 - .L_86)
.L_86:
        /*000c*/ 	.word	0x00000000
        /*0010*/ 	.short	0x0000
        /*0012*/ 	.short	0x0070
        /*0014*/ 	.byte	0x00, 0xf0, 0x01, 0x2e


	//----- nvinfo : EIATTR_SPARSE_MMA_MASK
	.align		4
.L_87:
        /*0018*/ 	.byte	0x03, 0x50
        /*001a*/ 	.short	0x0000


	//----- nvinfo : EIATTR_MAXREG_COUNT
	.align		4
        /*001c*/ 	.byte	0x03, 0x1b
        /*001e*/ 	.short	0x00a8


	//----- nvinfo : EIATTR_NUM_BARRIERS
	.align		4
        /*0020*/ 	.byte	0x02, 0x4c
        /*0022*/ 	.byte	0x09
	.zero		1


	//----- nvinfo : EIATTR_EXTERNS
	.align		4
        /*0024*/ 	.byte	0x04, 0x0f
        /*0026*/ 	.short	(.L_89 - .L_88)


	//   ....[0]....
	.align		4
.L_88:
        /*0028*/ 	.word	index@(__assertfail)


	//----- nvinfo : EIATTR_ANNOTATIONS
	.align		4
.L_89:
        /*002c*/ 	.byte	0x04, 0x55
        /*002e*/ 	.short	(.L_91 - .L_90)


	//   ....[0]....
.L_90:
        /*0030*/ 	.word	0x00000001
        /*0034*/ 	.byte	0x40, 0x09, 0x00, 0x00, 0x01, 0x00, 0x00, 0x00, 0x00, 0x0a, 0x00, 0x00, 0x01, 0x00, 0x00, 0x00
        /* <DEDUP_REMOVED lines=12> */
        /*0104*/ 	.byte	0x80, 0xaf, 0x00, 0x00, 0x01, 0x00, 0x00, 0x00, 0x20, 0xb1, 0x00, 0x00


	//----- nvinfo : EIATTR_MERCURY_ISA_VERSION
	.align		4
.L_91:
        /*0110*/ 	.byte	0x03, 0x5f
        /*0112*/ 	.short	0x0101


	//----- nvinfo : EIATTR_INT_WARP_WIDE_INSTR_OFFSETS
	.align		4
        /*0114*/ 	.byte	0x04, 0x31
        /*0116*/ 	.short	(.L_93 - .L_92)


	//   ....[0]....
.L_92:
        /*0118*/ 	.word	0x00000180


	//   ....[1]....
        /*011c*/ 	.word	0x000001b0


	//   ....[2]....
        /*0120*/ 	.word	0x00000240


	//   ....[3]....
        /*0124*/ 	.word	0x00008a30


	//   ....[4]....
        /*0128*/ 	.word	0x00008a60


	//   ....[5]....
        /*012c*/ 	.word	0x00008b30


	//   ....[6]....
        /*0130*/ 	.word	0x00008c00


	//----- nvinfo : EIATTR_COOP_GROUP_MASK_REGIDS
	.align		4
.L_93:
        /*0134*/ 	.byte	0x04, 0x29
        /*0136*/ 	.short	(.L_95 - .L_94)


	//   ....[0]....
.L_94:
        /*0138*/ 	.word	0xffffffff


	//   ....[1]....
        /*013c*/ 	.word	0xffffffff


	//   ....[2]....
        /*0140*/ 	.word	0xffffffff


	//   ....[3]....
        /*0144*/ 	.word	0xffffffff


	//   ....[4]....
        /*0148*/ 	.word	0xffffffff


	//   ....[5]....
        /*014c*/ 	.word	0xffffffff


	//   ....[6]....
        /*0150*/ 	.word	0xffffffff


	//   ....[7]....
        /*0154*/ 	.word	0xffffffff


	//   ....[8]....
        /*0158*/ 	.word	0xffffffff


	//   ....[9]....
        /*015c*/ 	.word	0xffffffff


	//   ....[10]....
        /*0160*/ 	.word	0xffffffff


	//   ....[11]....
        /*0164*/ 	.word	0xffffffff


	//   ....[12]....
        /*0168*/ 	.word	0xffffffff


	//   ....[13]....
        /*016c*/ 	.word	0xffffffff


	//   ....[14]....
        /*0170*/ 	.word	0xffffffff


	//   ....[15]....
        /*0174*/ 	.word	0xffffffff


	//   ....[16]....
        /*0178*/ 	.word	0xffffffff


	//   ....[17]....
        /*017c*/ 	.word	0xffffffff


	//   ....[18]....
        /*0180*/ 	.word	0xffffffff


	//   ....[19]....
        /*0184*/ 	.word	0xffffffff


	//   ....[20]....
        /*0188*/ 	.word	0xffffffff


	//   ....[21]....
        /*018c*/ 	.word	0xffffffff


	//   ....[22]....
        /*0190*/ 	.word	0xffffffff


	//   ....[23]....
        /*0194*/ 	.word	0x0500000f


	//   ....[24]....
        /*0198*/ 	.word	0x0500000f


	//----- nvinfo : EIATTR_COOP_GROUP_INSTR_OFFSETS
	.align		4
.L_95:
        /*019c*/ 	.byte	0x04, 0x28
        /*019e*/ 	.short	(.L_97 - .L_96)


	//   ....[0]....
.L_96:
        /*01a0*/ 	.word	0x00000060


	//   ....[1]....
        /*01a4*/ 	.word	0x00000190


	//   ....[2]....
        /*01a8*/ 	.word	0x00000250


	//   ....[3]....
        /*01ac*/ 	.word	0x000003c0


	//   ....[4]....
        /*01b0*/ 	.word	0x00000520


	//   ....[5]....
        /*01b4*/ 	.word	0x00000640


	//   ....[6]....
        /*01b8*/ 	.word	0x000007a0


	//   ....[7]....
        /*01bc*/ 	.word	0x00000d30


	//   ....[8]....
        /*01c0*/ 	.word	0x00002a50


	//   ....[9]....
        /*01c4*/ 	.word	0x00002ab0


	//   ....[10]....
        /*01c8*/ 	.word	0x000030c0


	//   ....[11]....
        /*01cc*/ 	.word	0x00003130


	//   ....[12]....
        /*01d0*/ 	.word	0x00005790


	//   ....[13]....
        /*01d4*/ 	.word	0x000057c0


	//   ....[14]....
        /*01d8*/ 	.word	0x00005aa0


	//   ....[15]....
        /*01dc*/ 	.word	0x00005b40


	//   ....[16]....
        /*01e0*/ 	.word	0x00006e10


	//   ....[17]....
        /*01e4*/ 	.word	0x00006e50


	//   ....[18]....
        /*01e8*/ 	.word	0x00006ff0


	//   ....[19]....
        /*01ec*/ 	.word	0x00007020


	//   ....[20]....
        /*01f0*/ 	.word	0x00007f30


	//   ....[21]....
        /*01f4*/ 	.word	0x000081e0


	//   ....[22]....
        /*01f8*/ 	.word	0x0000b0a0


	//   ....[23]....
        /*01fc*/ 	.word	0x0000b580


	//   ....[24]....
        /*0200*/ 	.word	0x0000ba20


	//----- nvinfo : EIATTR_REG_RECONFIG
	.align		4
.L_97:
        /*0204*/ 	.byte	0x01, 0x54
	.zero		2


	//----- nvinfo : EIATTR_SYSCALL_OFFSETS
	.align		4
        /*0208*/ 	.byte	0x04, 0x46
        /*020a*/ 	.short	(.L_99 - .L_98)


	//   ....[0]....
.L_98:
        /*020c*/ 	.word	0x00001090


	//   ....[1]....
        /*0210*/ 	.word	0x00008640


	//   ....[2]....
        /*0214*/ 	.word	0x00008780


	//   ....[3]....
        /*0218*/ 	.word	0x00008880


	//----- nvinfo : EIATTR_MBARRIER_INSTR_OFFSETS
	.align		4
.L_99:
        /*021c*/ 	.byte	0x04, 0x39
        /*021e*/ 	.short	(.L_101 - .L_100)


	//   ....[0]....
.L_100:
        /*0220*/ 	.word	0x00000270
        /*0224*/ 	.word	0x000000ff
        /*0228*/ 	.word	0x00034800
        /*022c*/ 	.short	0x0100
        /*022e*/ 	.byte	0x06
	.zero		1


	//   ....[1]....
        /*0230*/ 	.word	0x00000280
        /*0234*/ 	.word	0x000000ff
        /*0238*/ 	.word	0x00034820
        /*023c*/ 	.short	0x0100
        /*023e*/ 	.byte	0x06
	.zero		1


	//   ....[2]....
        /*0240*/ 	.word	0x00000370
        /*0244*/ 	.word	0x000000ff
        /*0248*/ 	.word	0x00034830
        /*024c*/ 	.short	0x0100
        /*024e*/ 	.byte	0x08
	.zero		1


	//   ....[3]....
        /*0250*/ 	.word	0x00000380
        /*0254*/ 	.word	0x000000ff
        /*0258*/ 	.word	0x00034840
        /*025c*/ 	.short	0x0100
        /*025e*/ 	.byte	0x08
	.zero		1


	//   ....[4]....
        /*0260*/ 	.word	0x00000390
        /*0264*/ 	.word	0x000000ff
        /*0268*/ 	.word	0x00034838
        /*026c*/ 	.short	0x0100
        /*026e*/ 	.byte	0x08
	.zero		1


	//   ....[5]....
        /*0270*/ 	.word	0x000003a0
        /*0274*/ 	.word	0x000000ff
        /*0278*/ 	.word	0x00034848
        /*027c*/ 	.short	0x0100
        /*027e*/ 	.byte	0x08
	.zero		1


	//   ....[6]....
        /*0280*/ 	.word	0x000004d0
        /*0284*/ 	.word	0x000000ff
        /*0288*/ 	.word	0x00034850
        /*028c*/ 	.short	0x0100
        /*028e*/ 	.byte	0x08
	.zero		1


	//   ....[7]....
        /*0290*/ 	.word	0x000004e0
        /*0294*/ 	.word	0x000000ff
        /*0298*/ 	.word	0x00034860
        /*029c*/ 	.short	0x0100
        /*029e*/ 	.byte	0x08
	.zero		1


	//   ....[8]....
        /*02a0*/ 	.word	0x000004f0
        /*02a4*/ 	.word	0x000000ff
        /*02a8*/ 	.word	0x00034858
        /*02ac*/ 	.short	0x0100
        /*02ae*/ 	.byte	0x08
	.zero		1


	//   ....[9]....
        /*02b0*/ 	.word	0x00000500
        /*02b4*/ 	.word	0x000000ff
        /*02b8*/ 	.word	0x00034868
        /*02bc*/ 	.short	0x0100
        /*02be*/ 	.byte	0x08
	.zero		1


	//   ....[10]....
        /*02c0*/ 	.word	0x000005f0
        /*02c4*/ 	.word	0x000000ff
        /*02c8*/ 	.word	0x00034870
        /*02cc*/ 	.short	0x0100
        /*02ce*/ 	.byte	0x06
	.zero		1


	//   ....[11]....
        /*02d0*/ 	.word	0x00000600
        /*02d4*/ 	.word	0x000000ff
        /*02d8*/ 	.word	0x00034880
        /*02dc*/ 	.short	0x0100
        /*02de*/ 	.byte	0x06
	.zero		1


	//   ....[12]....
        /*02e0*/ 	.word	0x00000610
        /*02e4*/ 	.word	0x000000ff
        /*02e8*/ 	.word	0x00034878
        /*02ec*/ 	.short	0x0100
        /*02ee*/ 	.byte	0x06
	.zero		1


	//   ....[13]....
        /*02f0*/ 	.word	0x00000620
        /*02f4*/ 	.word	0x000000ff
        /*02f8*/ 	.word	0x00034888
        /*02fc*/ 	.short	0x0100
        /*02fe*/ 	.byte	0x06
	.zero		1


	//   ....[14]....
        /*0300*/ 	.word	0x00000750
        /*0304*/ 	.word	0x000000ff
        /*0308*/ 	.word	0x00034890
        /*030c*/ 	.short	0x0100
        /*030e*/ 	.byte	0x08
	.zero		1


	//   ....[15]....
        /*0310*/ 	.word	0x00000760
        /*0314*/ 	.word	0x000000ff
        /*0318*/ 	.word	0x000348a0
        /*031c*/ 	.short	0x0100
        /*031e*/ 	.byte	0x08
	.zero		1


	//   ....[16]....
        /*0320*/ 	.word	0x00000770
        /*0324*/ 	.word	0x000000ff
        /*0328*/ 	.word	0x00034898
        /*032c*/ 	.short	0x0100
        /*032e*/ 	.byte	0x08
	.zero		1


	//   ....[17]....
        /*0330*/ 	.word	0x00000780
        /*0334*/ 	.word	0x000000ff
        /*0338*/ 	.word	0x000348a8
        /*033c*/ 	.short	0x0100
        /*033e*/ 	.byte	0x08
	.zero		1


	//   ....[18]....
        /*0340*/ 	.word	0x000008b0
        /*0344*/ 	.word	0x000000ff
        /*0348*/ 	.word	0x000348b0
        /*034c*/ 	.short	0x0100
        /*034e*/ 	.byte	0x08
	.zero		1


	//   ....[19]....
        /*0350*/ 	.word	0x000008c0
        /*0354*/ 	.word	0x000000ff
        /*0358*/ 	.word	0x000348c0
        /*035c*/ 	.short	0x0100
        /*035e*/ 	.byte	0x08
	.zero		1


	//   ....[20]....
        /*0360*/ 	.word	0x000008d0
        /*0364*/ 	.word	0x000000ff
        /*0368*/ 	.word	0x000348b8
        /*036c*/ 	.short	0x0100
        /*036e*/ 	.byte	0x08
	.zero		1


	//   ....[21]....
        /*0370*/ 	.word	0x000008e0
        /*0374*/ 	.word	0x000000ff
        /*0378*/ 	.word	0x000348c8
        /*037c*/ 	.short	0x0100
        /*037e*/ 	.byte	0x08
	.zero		1


	//   ....[22]....
        /*0380*/ 	.word	0x000010d0
        /*0384*/ 	.word	0x000000ff
        /*0388*/ 	.word	0x00034800
        /*038c*/ 	.short	0x010a
        /*038e*/ 	.byte	0x3c
	.zero		1


	//   ....[23]....
        /*0390*/ 	.word	0x00001150
        /*0394*/ 	.word	0x00000000
        /*0398*/ 	.word	0x00034830
        /*039c*/ 	.short	0x010a
        /*039e*/ 	.byte	0x3f
	.zero		1


	//   ....[24]....
        /*03a0*/ 	.word	0x000011d0
        /*03a4*/ 	.word	0x00000000
        /*03a8*/ 	.word	0x00034830
        /*03ac*/ 	.short	0x010a
        /*03ae*/ 	.byte	0x3f
	.zero		1


	//   ....[25]....
        /*03b0*/ 	.word	0x000020c0
        /*03b4*/ 	.word	0x00000000
        /*03b8*/ 	.word	0x00000000
        /*03bc*/ 	.short	0x0101
        /*03be*/ 	.byte	0x3f
	.zero		1


	//   ....[26]....
        /*03c0*/ 	.word	0x00004040
        /*03c4*/ 	.word	0x000000ff
        /*03c8*/ 	.word	0x00034830
        /*03cc*/ 	.short	0x010a
        /*03ce*/ 	.byte	0x07
	.zero		1


	//   ....[27]....
        /*03d0*/ 	.word	0x00004080
        /*03d4*/ 	.word	0x000000ff
        /*03d8*/ 	.word	0x00034830
        /*03dc*/ 	.short	0x010a
        /*03de*/ 	.byte	0x07
	.zero		1


	//   ....[28]....
        /*03e0*/ 	.word	0x00004980
        /*03e4*/ 	.word	0x000000ff
        /*03e8*/ 	.word	0x00034850
        /*03ec*/ 	.short	0x010a
        /*03ee*/ 	.byte	0x0b
	.zero		1


	//   ....[29]....
        /*03f0*/ 	.word	0x000049c0
        /*03f4*/ 	.word	0x000000ff
        /*03f8*/ 	.word	0x00034850
        /*03fc*/ 	.short	0x010a
        /*03fe*/ 	.byte	0x0b
	.zero		1


	//   ....[30]....
        /*0400*/ 	.word	0x000062f0
        /*0404*/ 	.word	0x00000009
        /*0408*/ 	.word	0x00000000
        /*040c*/ 	.short	0x0101
        /*040e*/ 	.byte	0x3f
	.zero		1


	//   ....[31]....
        /*0410*/ 	.word	0x00006350
        /*0414*/ 	.word	0x00000026
        /*0418*/ 	.word	0x00000000
        /*041c*/ 	.short	0x0101
        /*041e*/ 	.byte	0x3f
	.zero		1


	//   ....[32]....
        /*0420*/ 	.word	0x00006d80
        /*0424*/ 	.word	0x000000ff
        /*0428*/ 	.word	0x00034850
        /*042c*/ 	.short	0x010a
        /*042e*/ 	.byte	0x07
	.zero		1


	//   ....[33]....
        /*0430*/ 	.word	0x00006dc0
        /*0434*/ 	.word	0x000000ff
        /*0438*/ 	.word	0x00034850
        /*043c*/ 	.short	0x010a
        /*043e*/ 	.byte	0x07
	.zero		1


	//   ....[34]....
        /*0440*/ 	.word	0x000077a0
        /*0444*/ 	.word	0x00000009
        /*0448*/ 	.word	0x00000000
        /*044c*/ 	.short	0x0101
        /*044e*/ 	.byte	0x3f
	.zero		1


	//   ....[35]....
        /*0450*/ 	.word	0x000080e0
        /*0454*/ 	.word	0x000000ff
        /*0458*/ 	.word	0x00000000
        /*045c*/ 	.short	0x0101
        /*045e*/ 	.byte	0x06
	.zero		1


	//   ....[36]....
        /*0460*/ 	.word	0x00008f40
        /*0464*/ 	.word	0x00000006
        /*0468*/ 	.word	0x00034840
        /*046c*/ 	.short	0x010a
        /*046e*/ 	.byte	0x3f
	.zero		1


	//   ....[37]....
        /*0470*/ 	.word	0x000094a0
        /*0474*/ 	.word	0x00000009
        /*0478*/ 	.word	0x00034820
        /*047c*/ 	.short	0x010a
        /*047e*/ 	.byte	0x3f
	.zero		1


	//   ....[38]....
        /*0480*/ 	.word	0x00009780
        /*0484*/ 	.word	0x00000002
        /*0488*/ 	.word	0x00034840
        /*048c*/ 	.short	0x010a
        /*048e*/ 	.byte	0x3f
	.zero		1


	//   ....[39]....
        /*0490*/ 	.word	0x00009a40
        /*0494*/ 	.word	0x00000002
        /*0498*/ 	.word	0x00000060
        /*049c*/ 	.short	0x010a
        /*049e*/ 	.byte	0x3f
	.zero		1


	//   ....[40]....
        /*04a0*/ 	.word	0x00009f80
        /*04a4*/ 	.word	0x00000002
        /*04a8*/ 	.word	0x00034840
        /*04ac*/ 	.short	0x010a
        /*04ae*/ 	.byte	0x3f
	.zero		1


	//   ....[41]....
        /*04b0*/ 	.word	0x0000a240
        /*04b4*/ 	.word	0x00000002
        /*04b8*/ 	.word	0x00000060
        /*04bc*/ 	.short	0x010a
        /*04be*/ 	.byte	0x3f
	.zero		1


	//   ....[42]....
        /*04c0*/ 	.word	0x0000a6a0
        /*04c4*/ 	.word	0x00000002
        /*04c8*/ 	.word	0x00034840
        /*04cc*/ 	.short	0x010a
        /*04ce*/ 	.byte	0x3f
	.zero		1


	//   ....[43]....
        /*04d0*/ 	.word	0x0000a980
        /*04d4*/ 	.word	0x00000002
        /*04d8*/ 	.word	0x00000060
        /*04dc*/ 	.short	0x010a
        /*04de*/ 	.byte	0x3f
	.zero		1


	//   ....[44]....
        /*04e0*/ 	.word	0x0000acb0
        /*04e4*/ 	.word	0x00000003
        /*04e8*/ 	.word	0x00034860
        /*04ec*/ 	.short	0x010a
        /*04ee*/ 	.byte	0x3f
	.zero		1


	//   ....[45]....
        /*04f0*/ 	.word	0x0000b020
        /*04f4*/ 	.word	0x00000000
        /*04f8*/ 	.word	0x00034820
        /*04fc*/ 	.short	0x010a
        /*04fe*/ 	.byte	0x3f
	.zero		1


	//   ....[46]....
        /*0500*/ 	.word	0x0000b1c0
        /*0504*/ 	.word	0x00000006
        /*0508*/ 	.word	0x00000000
        /*050c*/ 	.short	0x010a
        /*050e*/ 	.byte	0x3f
	.zero		1


	//   ....[47]....
        /*0510*/ 	.word	0x0000b230
        /*0514*/ 	.word	0x00000003
        /*0518*/ 	.word	0x00000000
        /*051c*/ 	.short	0x010a
        /*051e*/ 	.byte	0x3f
	.zero		1


	//   ....[48]....
        /*0520*/ 	.word	0x0000b290
        /*0524*/ 	.word	0x00000010
        /*0528*/ 	.word	0x00000000
        /*052c*/ 	.short	0x010a
        /*052e*/ 	.byte	0x3f
	.zero		1


	//   ....[49]....
        /*0530*/ 	.word	0x0000b2c0
        /*0534*/ 	.word	0x00000003
        /*0538*/ 	.word	0x00000000
        /*053c*/ 	.short	0x010a
        /*053e*/ 	.byte	0x3f
	.zero		1


	//   ....[50]....
        /*0540*/ 	.word	0x0000b330
        /*0544*/ 	.word	0x00000003
        /*0548*/ 	.word	0x00034800
        /*054c*/ 	.short	0x010a
        /*054e*/ 	.byte	0x3f
	.zero		1


	//   ....[51]....
        /*0550*/ 	.word	0x0000b380
        /*0554*/ 	.word	0x00000000
        /*0558*/ 	.word	0x00034830
        /*055c*/ 	.short	0x010a
        /*055e*/ 	.byte	0x3f
	.zero		1


	//   ....[52]....
        /*0560*/ 	.word	0x0000b3e0
        /*0564*/ 	.word	0x0000000a
        /*0568*/ 	.word	0x00034830
        /*056c*/ 	.short	0x010a
        /*056e*/ 	.byte	0x3f
	.zero		1


	//   ....[53]....
        /*0570*/ 	.word	0x0000b440
        /*0574*/ 	.word	0x00000007
        /*0578*/ 	.word	0x00034850
        /*057c*/ 	.short	0x010a
        /*057e*/ 	.byte	0x3f
	.zero		1


	//   ....[54]....
        /*0580*/ 	.word	0x0000b4a0
        /*0584*/ 	.word	0x00000005
        /*0588*/ 	.word	0x00034850
        /*058c*/ 	.short	0x010a
        /*058e*/ 	.byte	0x3f
	.zero		1


	//   ....[55]....
        /*0590*/ 	.word	0x0000b640
        /*0594*/ 	.word	0x00000006
        /*0598*/ 	.word	0x00034840
        /*059c*/ 	.short	0x010a
        /*059e*/ 	.byte	0x3f
	.zero		1


	//   ....[56]....
        /*05a0*/ 	.word	0x0000b6c0
        /*05a4*/ 	.word	0x00000007
        /*05a8*/ 	.word	0x00034820
        /*05ac*/ 	.short	0x010a
        /*05ae*/ 	.byte	0x3f
	.zero		1


	//   ....[57]....
        /*05b0*/ 	.word	0x0000b710
        /*05b4*/ 	.word	0x00000002
        /*05b8*/ 	.word	0x00034840
        /*05bc*/ 	.short	0x010a
        /*05be*/ 	.byte	0x3f
	.zero		1


	//   ....[58]....
        /*05c0*/ 	.word	0x0000b760
        /*05c4*/ 	.word	0x00000002
        /*05c8*/ 	.word	0x00000060
        /*05cc*/ 	.short	0x010a
        /*05ce*/ 	.byte	0x3f
	.zero		1


	//   ....[59]....
        /*05d0*/ 	.word	0x0000b7b0
        /*05d4*/ 	.word	0x00000002
        /*05d8*/ 	.word	0x00034840
        /*05dc*/ 	.short	0x010a
        /*05de*/ 	.byte	0x3f
	.zero		1


	//   ....[60]....
        /*05e0*/ 	.word	0x0000b800
        /*05e4*/ 	.word	0x00000002
        /*05e8*/ 	.word	0x00000060
        /*05ec*/ 	.short	0x010a
        /*05ee*/ 	.byte	0x3f
	.zero		1


	//   ....[61]....
        /*05f0*/ 	.word	0x0000b850
        /*05f4*/ 	.word	0x00000002
        /*05f8*/ 	.word	0x00034840
        /*05fc*/ 	.short	0x010a
        /*05fe*/ 	.byte	0x3f
	.zero		1


	//   ....[62]....
        /*0600*/ 	.word	0x0000b8a0
        /*0604*/ 	.word	0x00000002
        /*0608*/ 	.word	0x00000060
        /*060c*/ 	.short	0x010a
        /*060e*/ 	.byte	0x3f
	.zero		1


	//   ....[63]....
        /*0610*/ 	.word	0x0000b8f0
        /*0614*/ 	.word	0x00000003
        /*0618*/ 	.word	0x00034860
        /*061c*/ 	.short	0x010a
        /*061e*/ 	.byte	0x3f
	.zero		1


	//   ....[64]....
        /*0620*/ 	.word	0x0000b940
        /*0624*/ 	.word	0x00000000
        /*0628*/ 	.word	0x00034820
        /*062c*/ 	.short	0x010a
        /*062e*/ 	.byte	0x3f
	.zero		1


	//   ....[65]....
        /*0630*/ 	.word	0x0000bae0
        /*0634*/ 	.word	0x00000006
        /*0638*/ 	.word	0x00000000
        /*063c*/ 	.short	0x010a
        /*063e*/ 	.byte	0x3f
	.zero		1


	//   ....[66]....
        /*0640*/ 	.word	0x0000bb30
        /*0644*/ 	.word	0x00000003
        /*0648*/ 	.word	0x00000000
        /*064c*/ 	.short	0x010a
        /*064e*/ 	.byte	0x3f
	.zero		1


	//   ....[67]....
        /*0650*/ 	.word	0x0000bb80
        /*0654*/ 	.word	0x00000010
        /*0658*/ 	.word	0x00000000
        /*065c*/ 	.short	0x010a
        /*065e*/ 	.byte	0x3f
	.zero		1


	//----- nvinfo : EIATTR_NUM_MBARRIERS
	.align		4
.L_101:
        /*0660*/ 	.byte	0x03, 0x38
        /*0662*/ 	.short	0x0016


	//----- nvinfo : EIATTR_EXIT_INSTR_OFFSETS
	.align		4
        /*0664*/ 	.byte	0x04, 0x1c
        /*0666*/ 	.short	(.L_103 - .L_102)


	//   ....[0]....
.L_102:
        /*0668*/ 	.word	0x000009f0


	//   ....[1]....
        /*066c*/ 	.word	0x000081a0


	//   ....[2]....
        /*0670*/ 	.word	0x00008200


	//   ....[3]....
        /*0674*/ 	.word	0x0000b310


	//----- nvinfo : EIATTR_MAX_THREADS
	.align		4
.L_103:
        /*0678*/ 	.byte	0x04, 0x05
        /*067a*/ 	.short	(.L_105 - .L_104)
.L_104:
        /*067c*/ 	.word	0x00000180
        /*0680*/ 	.word	0x00000001
        /*0684*/ 	.word	0x00000001


	//----- nvinfo : EIATTR_CRS_STACK_SIZE
	.align		4
.L_105:
        /*0688*/ 	.byte	0x04, 0x1e
        /*068a*/ 	.short	(.L_107 - .L_106)
.L_106:
        /*068c*/ 	.word	0x00000000


	//----- nvinfo : EIATTR_CBANK_PARAM_SIZE
	.align		4
.L_107:
        /*0690*/ 	.byte	0x03, 0x19
        /*0692*/ 	.short	0x0bf0


	//----- nvinfo : EIATTR_PARAM_CBANK
	.align		4
        /*0694*/ 	.byte	0x04, 0x0a
        /*0696*/ 	.short	(.L_109 - .L_108)
	.align		4
.L_108:
        /*0698*/ 	.word	index@(.nv.constant0._ZN7cutlass13device_kernelIN5flash11enable_sm90INS1_16FlashAttnFwdSm90INS1_25CollectiveMainloopFwdSm90ILi2EN4cute5tupleIJNS5_1CILi1EEES8_S8_EEENS6_IJNS7_ILi128EEESA_NS7_ILi192EEEEEELi128ENS_6half_tEfNS_4arch4Sm90ELb0ELb0ELb1ELb0ELb0ELb0ELb0ELb1ELb1ELb0ELb0ELb0EEENS1_21CollectiveEpilogueFwdINS6_IJSA_SA_SA_EEES9_SD_SF_Li256ELb0ELb0ELb0ELb0EEENS1_29StaticPersistentTileSchedulerILb0EEEEEEEEEvNT_6ParamsE)
        /*069c*/ 	.short	0x0210
        /*069e*/ 	.short	0x0bf0


	//----- nvinfo : EIATTR_SW_WAR
	.align		4
.L_109:
        /*06a0*/ 	.byte	0x04, 0x36
        /*06a2*/ 	.short	(.L_111 - .L_110)
.L_110:
        /*06a4*/ 	.word	0x00000008
.L_111:


//--------------------- .nv.info._ZN7cutlass13device_kernelIN5flash11enable_sm90INS1_16FlashAttnFwdSm90INS1_25CollectiveMainloopFwdSm90ILi2EN4cute5tupleIJNS5_1CILi2EEENS7_ILi1EEES9_EEENS6_IJNS7_ILi128EEESB_NS7_ILi192EEEEEELi128ENS_6half_tEfNS_4arch4Sm90ELb0ELb0ELb1ELb0ELb0ELb0ELb0ELb1ELb1ELb0ELb0ELb0EEENS1_21CollectiveEpilogueFwdINS6_IJSB_SB_SB_EEESA_SE_SG_Li256ELb0ELb0ELb0ELb0EEENS1_29StaticPersistentTileSchedulerILb0EEEEEEEEEvNT_6ParamsE --------------------------
	.section	.nv.info._ZN7cutlass13device_kernelIN5flash11enable_sm90INS1_16FlashAttnFwdSm90INS1_25CollectiveMainloopFwdSm90ILi2EN4cute5tupleIJNS5_1CILi2EEENS7_ILi1EEES9_EEENS6_IJNS7_ILi128EEESB_NS7_ILi192EEEEEELi128ENS_6half_tEfNS_4arch4Sm90ELb0ELb0ELb1ELb0ELb0ELb0ELb0ELb1ELb1ELb0ELb0ELb0EEENS1_21CollectiveEpilogueFwdINS6_IJSB_SB_SB_EEESA_SE_SG_Li256ELb0ELb0ELb0ELb0EEENS1_29StaticPersistentTileSchedulerILb0EEEEEEEEEvNT_6ParamsE,"",@"SHT_CUDA_INFO"
	.sectionflags	@""
	.align	4


	//----- nvinfo : EIATTR_CUDA_API_VERSION
	.align		4
        /*0000*/ 	.byte	0x04, 0x37
        /*0002*/ 	.short	(.L_113 - .L_112)
.L_112:
        /*0004*/ 	.word	0x00000082


	//----- nvinfo : EIATTR_KPARAM_INFO
	.align		4
.L_113:
        /*0008*/ 	.byte	0x04, 0x17
        /*000a*/ 	.short	(.L_115 - .L_114)
.L_114:
        /*000c*/ 	.word	0x00000000
        /*0010*/ 	.short	0x0000
        /*0012*/ 	.short	0x0070
        /*0014*/ 	.byte	0x00, 0xf0, 0x01, 0x2e


	//----- nvinfo : EIATTR_SPARSE_MMA_MASK
	.align		4
.L_115:
        /*0018*/ 	.byte	0x03, 0x50
        /*001a*/ 	.short	0x0000


	//----- nvinfo : EIATTR_MAXREG_COUNT
	.align		4
        /*001c*/ 	.byte	0x03, 0x1b
        /*001e*/ 	.short	0x00a8


	//----- nvinfo : EIATTR_NUM_BARRIERS
	.align		4
        /*0020*/ 	.byte	0x02, 0x4c
        /*0022*/ 	.byte	0x09
	.zero		1


	//----- nvinfo : EIATTR_EXTERNS
	.align		4
        /*0024*/ 	.byte	0x04, 0x0f
        /*0026*/ 	.short	(.L_117 - .L_116)


	//   ....[0]....
	.align		4
.L_116:
        /*0028*/ 	.word	index@(__assertfail)


	//----- nvinfo : EIATTR_ANNOTATIONS
	.align		4
.L_117:
        /*002c*/ 	.byte	0x04, 0x55
        /*002e*/ 	.short	(.L_119 - .L_118)


	//   ....[0]....
.L_118:
        /* <DEDUP_REMOVED lines=19> */
        /*0154*/ 	.byte	0xb0, 0xb5, 0x00, 0x00


	//----- nvinfo : EIATTR_MERCURY_ISA_VERSION
	.align		4
.L_119:
        /*0158*/ 	.byte	0x03, 0x5f
        /*015a*/ 	.short	0x0101


	//----- nvinfo : EIATTR_INT_WARP_WIDE_INSTR_OFFSETS
	.align		4
        /*015c*/ 	.byte	0x04, 0x31
        /*015e*/ 	.short	(.L_121 - .L_120)


	//   ....[0]....
.L_120:
        /*0160*/ 	.word	0x00000190


	//   ....[1]....
        /*0164*/ 	.word	0x000001d0


	//   ....[2]....
        /*0168*/ 	.word	0x00000240


	//   ....[3]....
        /*016c*/ 	.word	0x00008c70


	//   ....[4]....
        /*0170*/ 	.word	0x00008cc0


	//   ....[5]....
        /*0174*/ 	.word	0x00008da0


	//   ....[6]....
        /*0178*/ 	.word	0x00008e80


	//----- nvinfo : EIATTR_COOP_GROUP_MASK_REGIDS
	.align		4
.L_121:
        /*017c*/ 	.byte	0x04, 0x29
        /*017e*/ 	.short	(.L_123 - .L_122)


	//   ....[0]....
.L_122:
        /*0180*/ 	.word	0xffffffff


	//   ....[1]....
        /*0184*/ 	.word	0xffffffff


	//   ....[2]....
        /*0188*/ 	.word	0xffffffff


	//   ....[3]....
        /*018c*/ 	.word	0xffffffff


	//   ....[4]....
        /*0190*/ 	.word	0xffffffff


	//   ....[5]....
        /*0194*/ 	.word	0xffffffff


	//   ....[6]....
        /*0198*/ 	.word	0xffffffff


	//   ....[7]....
        /*019c*/ 	.word	0xffffffff


	//   ....[8]....
        /*01a0*/ 	.word	0xffffffff


	//   ....[9]....
        /*01a4*/ 	.word	0xffffffff


	//   ....[10]....
        /*01a8*/ 	.word	0xffffffff


	//   ....[11]....
        /*01ac*/ 	.word	0xffffffff


	//   ....[12]....
        /*01b0*/ 	.word	0xffffffff


	//   ....[13]....
        /*01b4*/ 	.word	0xffffffff


	//   ....[14]....
        /*01b8*/ 	.word	0xffffffff


	//   ....[15]....
        /*01bc*/ 	.word	0xffffffff


	//   ....[16]....
        /*01c0*/ 	.word	0xffffffff


	//   ....[17]....
        /*01c4*/ 	.word	0xffffffff


	//   ....[18]....
        /*01c8*/ 	.word	0xffffffff


	//   ....[19]....
        /*01cc*/ 	.word	0xffffffff


	//   ....[20]....
        /*01d0*/ 	.word	0xffffffff


	//   ....[21]....
        /*01d4*/ 	.word	0xffffffff


	//   ....[22]....
        /*01d8*/ 	.word	0xffffffff


	//   ....[23]....
        /*01dc*/ 	.word	0xffffffff


	//   ....[24]....
        /*01e0*/ 	.word	0x0500000f


	//   ....[25]....
        /*01e4*/ 	.word	0x0500000f


	//----- nvinfo : EIATTR_COOP_GROUP_INSTR_OFFSETS
	.align		4
.L_123:
        /*01e8*/ 	.byte	0x04, 0x28
        /*01ea*/ 	.short	(.L_125 - .L_124)


	//   ....[0]....
.L_124:
        /*01ec*/ 	.word	0x00000060


	//   ....[1]....
        /*01f0*/ 	.word	0x000001a0


	//   ....[2]....
        /*01f4*/ 	.word	0x000001f0


	//   ....[3]....
        /*01f8*/ 	.word	0x00000430


	//   ....[4]....
        /*01fc*/ 	.word	0x00000660


	//   ....[5]....
        /*0200*/ 	.word	0x00000890


	//   ....[6]....
        /*0204*/ 	.word	0x00000b20


	//   ....[7]....
        /*0208*/ 	.word	0x00000e30


	//   ....[8]....
        /*020c*/ 	.word	0x000012e0


	//   ....[9]....
        /*0210*/ 	.word	0x00002d80


	//   ....[10]....
        /*0214*/ 	.word	0x00002dd0


	//   ....[11]....
        /*0218*/ 	.word	0x00003430


	//   ....[12]....
        /*021c*/ 	.word	0x000034a0


	//   ....[13]....
        /*0220*/ 	.word	0x00005aa0


	//   ....[14]....
        /*0224*/ 	.word	0x00005ae0


	//   ....[15]....
        /*0228*/ 	.word	0x00005b00


	//   ....[16]....
        /*022c*/ 	.word	0x00005b20


	//   ....[17]....
        /*0230*/ 	.word	0x00006fe0


	//   ....[18]....
        /*0234*/ 	.word	0x00007010


	//   ....[19]....
        /*0238*/ 	.word	0x000070d0


	//   ....[20]....
        /*023c*/ 	.word	0x000070e0


	//   ....[21]....
        /*0240*/ 	.word	0x00007f40


	//   ....[22]....
        /*0244*/ 	.word	0x00008390


	//   ....[23]....
        /*0248*/ 	.word	0x0000b530


	//   ....[24]....
        /*024c*/ 	.word	0x0000ba30


	//   ....[25]....
        /*0250*/ 	.word	0x0000bed0


	//----- nvinfo : EIATTR_REG_RECONFIG
	.align		4
.L_125:
        /*0254*/ 	.byte	0x01, 0x54
	.zero		2


	//----- nvinfo : EIATTR_SYSCALL_OFFSETS
	.align		4
        /*0258*/ 	.byte	0x04, 0x46
        /*025a*/ 	.short	(.L_127 - .L_126)


	//   ....[0]....
.L_126:
        /*025c*/ 	.word	0x00001640


	//   ....[1]....
        /*0260*/ 	.word	0x000088a0


	//   ....[2]....
        /*0264*/ 	.word	0x000089e0


	//   ....[3]....
        /*0268*/ 	.word	0x00008ae0


	//----- nvinfo : EIATTR_MBARRIER_INSTR_OFFSETS
	.align		4
.L_127:
        /*026c*/ 	.byte	0x04, 0x39
        /*026e*/ 	.short	(.L_129 - .L_128)


	//   ....[0]....
.L_128:
        /*0270*/ 	.word	0x000002d0
        /*0274*/ 	.word	0x000000ff
        /*0278*/ 	.word	0x00034800
        /*027c*/ 	.short	0x0100
        /*027e*/ 	.byte	0x08
	.zero		1


	//   ....[1]....
        /*0280*/ 	.word	0x000002e0
        /*0284*/ 	.word	0x000000ff
        /*0288*/ 	.word	0x00034820
        /*028c*/ 	.short	0x0100
        /*028e*/ 	.byte	0x08
	.zero		1


	//   ....[2]....
        /*0290*/ 	.word	0x000003d0
        /*0294*/ 	.word	0x000000ff
        /*0298*/ 	.word	0x00034830
        /*029c*/ 	.short	0x0100
        /*029e*/ 	.byte	0x08
	.zero		1


	//   ....[3]....
        /*02a0*/ 	.word	0x000003e0
        /*02a4*/ 	.word	0x000000ff
        /*02a8*/ 	.word	0x00034840
        /*02ac*/ 	.short	0x0100
        /*02ae*/ 	.byte	0x08
	.zero		1


	//   ....[4]....
        /*02b0*/ 	.word	0x000003f0
        /*02b4*/ 	.word	0x000000ff
        /*02b8*/ 	.word	0x00034838
        /*02bc*/ 	.short	0x0100
        /*02be*/ 	.byte	0x08
	.zero		1


	//   ....[5]....
        /*02c0*/ 	.word	0x00000400
        /*02c4*/ 	.word	0x000000ff
        /*02c8*/ 	.word	0x00034848
        /*02cc*/ 	.short	0x0100
        /*02ce*/ 	.byte	0x08
	.zero		1


	//   ....[6]....
        /*02d0*/ 	.word	0x00000610
        /*02d4*/ 	.word	0x000000ff
        /*02d8*/ 	.word	0x00034850
        /*02dc*/ 	.short	0x0100
        /*02de*/ 	.byte	0x08
	.zero		1


	//   ....[7]....
        /*02e0*/ 	.word	0x00000620
        /*02e4*/ 	.word	0x000000ff
        /*02e8*/ 	.word	0x00034860
        /*02ec*/ 	.short	0x0100
        /*02ee*/ 	.byte	0x08
	.zero		1


	//   ....[8]....
        /*02f0*/ 	.word	0x00000630
        /*02f4*/ 	.word	0x000000ff
        /*02f8*/ 	.word	0x00034858
        /*02fc*/ 	.short	0x0100
        /*02fe*/ 	.byte	0x08
	.zero		1


	//   ....[9]....
        /*0300*/ 	.word	0x00000640
        /*0304*/ 	.word	0x000000ff
        /*0308*/ 	.word	0x00034868
        /*030c*/ 	.short	0x0100
        /*030e*/ 	.byte	0x08
	.zero		1


	//   ....[10]....
        /*0310*/ 	.word	0x00000840
        /*0314*/ 	.word	0x000000ff
        /*0318*/ 	.word	0x00034870
        /*031c*/ 	.short	0x0100
        /*031e*/ 	.byte	0x08
	.zero		1


	//   ....[11]....
        /*0320*/ 	.word	0x00000850
        /*0324*/ 	.word	0x000000ff
        /*0328*/ 	.word	0x00034880
        /*032c*/ 	.short	0x0100
        /*032e*/ 	.byte	0x08
	.zero		1


	//   ....[12]....
        /*0330*/ 	.word	0x00000860
        /*0334*/ 	.word	0x000000ff
        /*0338*/ 	.word	0x00034878
        /*033c*/ 	.short	0x0100
        /*033e*/ 	.byte	0x08
	.zero		1


	//   ....[13]....
        /*0340*/ 	.word	0x00000870
        /*0344*/ 	.word	0x000000ff
        /*0348*/ 	.word	0x00034888
        /*034c*/ 	.short	0x0100
        /*034e*/ 	.byte	0x08
	.zero		1


	//   ....[14]....
        /*0350*/ 	.word	0x00000ad0
        /*0354*/ 	.word	0x000000ff
        /*0358*/ 	.word	0x00034890
        /*035c*/ 	.short	0x0100
        /*035e*/ 	.byte	0x08
	.zero		1


	//   ....[15]....
        /*0360*/ 	.word	0x00000ae0
        /*0364*/ 	.word	0x000000ff
        /*0368*/ 	.word	0x000348a0
        /*036c*/ 	.short	0x0100
        /*036e*/ 	.byte	0x08
	.zero		1


	//   ....[16]....
        /*0370*/ 	.word	0x00000af0
        /*0374*/ 	.word	0x000000ff
        /*0378*/ 	.word	0x00034898
        /*037c*/ 	.short	0x0100
        /*037e*/ 	.byte	0x08
	.zero		1


	//   ....[17]....
        /*0380*/ 	.word	0x00000b00
        /*0384*/ 	.word	0x000000ff
        /*0388*/ 	.word	0x000348a8
        /*038c*/ 	.short	0x0100
        /*038e*/ 	.byte	0x08
	.zero		1


	//   ....[18]....
        /*0390*/ 	.word	0x00000d80
        /*0394*/ 	.word	0x000000ff
        /*0398*/ 	.word	0x000348b0
        /*039c*/ 	.short	0x0100
        /*039e*/ 	.byte	0x08
	.zero		1


	//   ....[19]....
        /*03a0*/ 	.word	0x00000d90
        /*03a4*/ 	.word	0x000000ff
        /*03a8*/ 	.word	0x000348c0
        /*03ac*/ 	.short	0x0100
        /*03ae*/ 	.byte	0x08
	.zero		1


	//   ....[20]....
        /*03b0*/ 	.word	0x00000da0
        /*03b4*/ 	.word	0x000000ff
        /*03b8*/ 	.word	0x000348b8
        /*03bc*/ 	.short	0x0100
        /*03be*/ 	.byte	0x08
	.zero		1


	//   ....[21]....
        /*03c0*/ 	.word	0x00000db0
        /*03c4*/ 	.word	0x000000ff
        /*03c8*/ 	.word	0x000348c8
        /*03cc*/ 	.short	0x0100
        /*03ce*/ 	.byte	0x08
	.zero		1


	//   ....[22]....
        /*03d0*/ 	.word	0x00001680
        /*03d4*/ 	.word	0x000000ff
        /*03d8*/ 	.word	0x00034800
        /*03dc*/ 	.short	0x010a
        /*03de*/ 	.byte	0x3c
	.zero		1


	//   ....[23]....
        /*03e0*/ 	.word	0x00001720
        /*03e4*/ 	.word	0x00000000
        /*03e8*/ 	.word	0x00034830
        /*03ec*/ 	.short	0x010a
        /*03ee*/ 	.byte	0x3f
	.zero		1


	//   ....[24]....
        /*03f0*/ 	.word	0x00001760
        /*03f4*/ 	.word	0x00000000
        /*03f8*/ 	.word	0x00034830
        /*03fc*/ 	.short	0x010a
        /*03fe*/ 	.byte	0x3f
	.zero		1


	//   ....[25]....
        /*0400*/ 	.word	0x00003a00
        /*0404*/ 	.word	0x00000003
        /*0408*/ 	.word	0x00000000
        /*040c*/ 	.short	0x0101
        /*040e*/ 	.byte	0x3f
	.zero		1


	//   ....[26]....
        /*0410*/ 	.word	0x00004220
        /*0414*/ 	.word	0x000000ff
        /*0418*/ 	.word	0x00034830
        /*041c*/ 	.short	0x010a
        /*041e*/ 	.byte	0x07
	.zero		1


	//   ....[27]....
        /*0420*/ 	.word	0x00004260
        /*0424*/ 	.word	0x000000ff
        /*0428*/ 	.word	0x00034830
        /*042c*/ 	.short	0x010a
        /*042e*/ 	.byte	0x07
	.zero		1


	//   ....[28]....
        /*0430*/ 	.word	0x00004b60
        /*0434*/ 	.word	0x000000ff
        /*0438*/ 	.word	0x00034850
        /*043c*/ 	.short	0x010a
        /*043e*/ 	.byte	0x0a
	.zero		1


	//   ....[29]....
        /*0440*/ 	.word	0x00004ba0
        /*0444*/ 	.word	0x000000ff
        /*0448*/ 	.word	0x00034850
        /*044c*/ 	.short	0x010a
        /*044e*/ 	.byte	0x0a
	.zero		1


	//   ....[30]....
        /*0450*/ 	.word	0x00006640
        /*0454*/ 	.word	0x00000003
        /*0458*/ 	.word	0x00000000
        /*045c*/ 	.short	0x0101
        /*045e*/ 	.byte	0x3f
	.zero		1


	//   ....[31]....
        /*0460*/ 	.word	0x00006920
        /*0464*/ 	.word	0x0000000c
        /*0468*/ 	.word	0x00000000
        /*046c*/ 	.short	0x0101
        /*046e*/ 	.byte	0x3f
	.zero		1


	//   ....[32]....
        /*0470*/ 	.word	0x00006f50
        /*0474*/ 	.word	0x000000ff
        /*0478*/ 	.word	0x00034850
        /*047c*/ 	.short	0x010a
        /*047e*/ 	.byte	0x05
	.zero		1


	//   ....[33]....
        /*0480*/ 	.word	0x00006f90
        /*0484*/ 	.word	0x000000ff
        /*0488*/ 	.word	0x00034850
        /*048c*/ 	.short	0x010a
        /*048e*/ 	.byte	0x05
	.zero		1


	//   ....[34]....
        /*0490*/ 	.word	0x00007790
        /*0494*/ 	.word	0x00000004
        /*0498*/ 	.word	0x00000000
        /*049c*/ 	.short	0x0101
        /*049e*/ 	.byte	0x3f
	.zero		1


	//   ....[35]....
        /*04a0*/ 	.word	0x00008280
        /*04a4*/ 	.word	0x000000ff
        /*04a8*/ 	.word	0x00000000
        /*04ac*/ 	.short	0x0101
        /*04ae*/ 	.byte	0x07
	.zero		1


	//   ....[36]....
        /*04b0*/ 	.word	0x00008290
        /*04b4*/ 	.word	0x000000ff
        /*04b8*/ 	.word	0x00000000
        /*04bc*/ 	.short	0x0101
        /*04be*/ 	.byte	0x06
	.zero		1


	//   ....[37]....
        /*04c0*/ 	.word	0x00009210
        /*04c4*/ 	.word	0x00000005
        /*04c8*/ 	.word	0x00034840
        /*04cc*/ 	.short	0x010a
        /*04ce*/ 	.byte	0x3f
	.zero		1


	//   ....[38]....
        /*04d0*/ 	.word	0x000097d0
        /*04d4*/ 	.word	0x0000000a
        /*04d8*/ 	.word	0x00034820
        /*04dc*/ 	.short	0x010a
        /*04de*/ 	.byte	0x3f
	.zero		1


	//   ....[39]....
        /*04e0*/ 	.word	0x00009ac0
        /*04e4*/ 	.word	0x00000002
        /*04e8*/ 	.word	0x00034840
        /*04ec*/ 	.short	0x010a
        /*04ee*/ 	.byte	0x3f
	.zero		1


	//   ....[40]....
        /*04f0*/ 	.word	0x00009dc0
        /*04f4*/ 	.word	0x00000002
        /*04f8*/ 	.word	0x00034860
        /*04fc*/ 	.short	0x010a
        /*04fe*/ 	.byte	0x3f
	.zero		1


	//   ....[41]....
        /*0500*/ 	.word	0x0000a2f0
        /*0504*/ 	.word	0x00000002
        /*0508*/ 	.word	0x00034840
        /*050c*/ 	.short	0x010a
        /*050e*/ 	.byte	0x3f
	.zero		1


	//   ....[42]....
        /*0510*/ 	.word	0x0000a5f0
        /*0514*/ 	.word	0x00000002
        /*0518*/ 	.word	0x00034860
        /*051c*/ 	.short	0x010a
        /*051e*/ 	.byte	0x3f
	.zero		1


	//   ....[43]....
        /*0520*/ 	.word	0x0000aa90
        /*0524*/ 	.word	0x00000002
        /*0528*/ 	.word	0x00034840
        /*052c*/ 	.short	0x010a
        /*052e*/ 	.byte	0x3f
	.zero		1


	//   ....[44]....
        /*0530*/ 	.word	0x0000ad90
        /*0534*/ 	.word	0x00000002
        /*0538*/ 	.word	0x00034860
        /*053c*/ 	.short	0x010a
        /*053e*/ 	.byte	0x3f
	.zero		1


	//   ....[45]....
        /*0540*/ 	.word	0x0000b0d0
        /*0544*/ 	.word	0x00000003
        /*0548*/ 	.word	0x00034860
        /*054c*/ 	.short	0x010a
        /*054e*/ 	.byte	0x3f
	.zero		1


	//   ....[46]....
        /*0550*/ 	.word	0x0000b4b0
        /*0554*/ 	.word	0x00000000
        /*0558*/ 	.word	0x00034820
        /*055c*/ 	.short	0x010a
        /*055e*/ 	.byte	0x3f
	.zero		1


	//   ....[47]....
        /*0560*/ 	.word	0x0000b670
        /*0564*/ 	.word	0x00000006
        /*0568*/ 	.word	0x00000000
        /*056c*/ 	.short	0x010a
        /*056e*/ 	.byte	0x3f
	.zero		1


	//   ....[48]....
        /*0570*/ 	.word	0x0000b6e0
        /*0574*/ 	.word	0x00000003
        /*0578*/ 	.word	0x00000000
        /*057c*/ 	.short	0x010a
        /*057e*/ 	.byte	0x3f
	.zero		1


	//   ....[49]....
        /*0580*/ 	.word	0x0000b740
        /*0584*/ 	.word	0x00000010
        /*0588*/ 	.word	0x00000000
        /*058c*/ 	.short	0x010a
        /*058e*/ 	.byte	0x3f
	.zero		1


	//   ....[50]....
        /*0590*/ 	.word	0x0000b770
        /*0594*/ 	.word	0x00000003
        /*0598*/ 	.word	0x00000000
        /*059c*/ 	.short	0x010a
        /*059e*/ 	.byte	0x3f
	.zero		1


	//   ....[51]....
        /*05a0*/ 	.word	0x0000b7e0
        /*05a4*/ 	.word	0x00000003
        /*05a8*/ 	.word	0x00034800
        /*05ac*/ 	.short	0x010a
        /*05ae*/ 	.byte	0x3f
	.zero		1


	//   ....[52]....
        /*05b0*/ 	.word	0x0000b830
        /*05b4*/ 	.word	0x00000000
        /*05b8*/ 	.word	0x00034830
        /*05bc*/ 	.short	0x010a
        /*05be*/ 	.byte	0x3f
	.zero		1


	//   ....[53]....
        /*05c0*/ 	.word	0x0000b890
        /*05c4*/ 	.word	0x00000008
        /*05c8*/ 	.word	0x00034830
        /*05cc*/ 	.short	0x010a
        /*05ce*/ 	.byte	0x3f
	.zero		1


	//   ....[54]....
        /*05d0*/ 	.word	0x0000b8f0
        /*05d4*/ 	.word	0x00000007
        /*05d8*/ 	.word	0x00034850
        /*05dc*/ 	.short	0x010a
        /*05de*/ 	.byte	0x3f
	.zero		1


	//   ....[55]....
        /*05e0*/ 	.word	0x0000b950
        /*05e4*/ 	.word	0x00000005
        /*05e8*/ 	.word	0x00034850
        /*05ec*/ 	.short	0x010a
        /*05ee*/ 	.byte	0x3f
	.zero		1


	//   ....[56]....
        /*05f0*/ 	.word	0x0000baf0
        /*05f4*/ 	.word	0x00000005
        /*05f8*/ 	.word	0x00034840
        /*05fc*/ 	.short	0x010a
        /*05fe*/ 	.byte	0x3f
	.zero		1


	//   ....[57]....
        /*0600*/ 	.word	0x0000bb70
        /*0604*/ 	.word	0x00000007
        /*0608*/ 	.word	0x00034820
        /*060c*/ 	.short	0x010a
        /*060e*/ 	.byte	0x3f
	.zero		1


	//   ....[58]....
        /*0610*/ 	.word	0x0000bbc0
        /*0614*/ 	.word	0x00000002
        /*0618*/ 	.word	0x00034840
        /*061c*/ 	.short	0x010a
        /*061e*/ 	.byte	0x3f
	.zero		1


	//   ....[59]....
        /*0620*/ 	.word	0x0000bc10
        /*0624*/ 	.word	0x00000002
        /*0628*/ 	.word	0x00034860
        /*062c*/ 	.short	0x010a
        /*062e*/ 	.byte	0x3f
	.zero		1


	//   ....[60]....
        /*0630*/ 	.word	0x0000bc60
        /*0634*/ 	.word	0x00000002
        /*0638*/ 	.word	0x00034840
        /*063c*/ 	.short	0x010a
        /*063e*/ 	.byte	0x3f
	.zero		1


	//   ....[61]....
        /*0640*/ 	.word	0x0000bcb0
        /*0644*/ 	.word	0x00000002
        /*0648*/ 	.word	0x00034860
        /*064c*/ 	.short	0x010a
        /*064e*/ 	.byte	0x3f
	.zero		1


	//   ....[62]....
        /*0650*/ 	.word	0x0000bd00
        /*0654*/ 	.word	0x00000002
        /*0658*/ 	.word	0x00034840
        /*065c*/ 	.short	0x010a
        /*065e*/ 	.byte	0x3f
	.zero		1


	//   ....[63]....
        /*0660*/ 	.word	0x0000bd50
        /*0664*/ 	.word	0x00000002
        /*0668*/ 	.word	0x00034860
        /*066c*/ 	.short	0x010a
        /*066e*/ 	.byte	0x3f
	.zero		1


	//   ....[64]....
        /*0670*/ 	.word	0x0000bda0
        /*0674*/ 	.word	0x00000003
        /*0678*/ 	.word	0x00034860
        /*067c*/ 	.short	0x010a
        /*067e*/ 	.byte	0x3f
	.zero		1


	//   ....[65]....
        /*0680*/ 	.word	0x0000bdf0
        /*0684*/ 	.word	0x00000000
        /*0688*/ 	.word	0x00034820
        /*068c*/ 	.short	0x010a
        /*068e*/ 	.byte	0x3f
	.zero		1


	//   ....[66]....
        /*0690*/ 	.word	0x0000bf90
        /*0694*/ 	.word	0x00000006
        /*0698*/ 	.word	0x00000000
        /*069c*/ 	.short	0x010a
        /*069e*/ 	.byte	0x3f
	.zero		1


	//   ....[67]....
        /*06a0*/ 	.word	0x0000bfe0
        /*06a4*/ 	.word	0x00000003
        /*06a8*/ 	.word	0x00000000
        /*06ac*/ 	.short	0x010a
        /*06ae*/ 	.byte	0x3f
	.zero		1


	//   ....[68]....
        /*06b0*/ 	.word	0x0000c030
        /*06b4*/ 	.word	0x00000010
        /*06b8*/ 	.word	0x00000000
        /*06bc*/ 	.short	0x010a
        /*06be*/ 	.byte	0x3f
	.zero		1


	//----- nvinfo : EIATTR_NUM_MBARRIERS
	.align		4
.L_129:
        /*06c0*/ 	.byte	0x03, 0x38
        /*06c2*/ 	.short	0x0016


	//----- nvinfo : EIATTR_EXIT_INSTR_OFFSETS
	.align		4
        /*06c4*/ 	.byte	0x04, 0x1c
        /*06c6*/ 	.short	(.L_131 - .L_130)


	//   ....[0]....
.L_130:
        /*06c8*/ 	.word	0x00000f70


	//   ....[1]....
        /*06cc*/ 	.word	0x00008350


	//   ....[2]....
        /*06d0*/ 	.word	0x000083b0


	//   ....[3]....
        /*06d4*/ 	.word	0x0000b7c0


	//----- nvinfo : EIATTR_MAX_THREADS
	.align		4
.L_131:
        /*06d8*/ 	.byte	0x04, 0x05
        /*06da*/ 	.short	(.L_133 - .L_132)
.L_132:
        /*06dc*/ 	.word	0x00000180
        /*06e0*/ 	.word	0x00000001
        /*06e4*/ 	.word	0x00000001


	//----- nvinfo : EIATTR_CRS_STACK_SIZE
	.align		4
.L_133:
        /*06e8*/ 	.byte	0x04, 0x1e
        /*06ea*/ 	.short	(.L_135 - .L_134)
.L_134:
        /*06ec*/ 	.word	0x00000000


	//----- nvinfo : EIATTR_CBANK_PARAM_SIZE
	.align		4
.L_135:
        /*06f0*/ 	.byte	0x03, 0x19
        /*06f2*/ 	.short	0x0bf0


	//----- nvinfo : EIATTR_PARAM_CBANK
	.align		4
        /*06f4*/ 	.byte	0x04, 0x0a
        /*06f6*/ 	.short	(.L_137 - .L_136)
	.align		4
.L_136:
        /*06f8*/ 	.word	index@(.nv.constant0._ZN7cutlass13device_kernelIN5flash11enable_sm90INS1_16FlashAttnFwdSm90INS1_25CollectiveMainloopFwdSm90ILi2EN4cute5tupleIJNS5_1CILi2EEENS7_ILi1EEES9_EEENS6_IJNS7_ILi128EEESB_NS7_ILi192EEEEEELi128ENS_6half_tEfNS_4arch4Sm90ELb0ELb0ELb1ELb0ELb0ELb0ELb0ELb1ELb1ELb0ELb0ELb0EEENS1_21CollectiveEpilogueFwdINS6_IJSB_SB_SB_EEESA_SE_SG_Li256ELb0ELb0ELb0ELb0EEENS1_29StaticPersistentTileSchedulerILb0EEEEEEEEEvNT_6ParamsE)
        /*06fc*/ 	.short	0x0210
        /*06fe*/ 	.short	0x0bf0


	//----- nvinfo : EIATTR_SW_WAR
	.align		4
.L_137:
        /*0700*/ 	.byte	0x04, 0x36
        /*0702*/ 	.short	(.L_139 - .L_138)
.L_138:
        /*0704*/ 	.word	0x00000008
.L_139:


//--------------------- .nv.info._ZN7cutlass13device_kernelIN5flash11enable_sm90INS1_16FlashAttnFwdSm90INS1_25CollectiveMainloopFwdSm90ILi2EN4cute5tupleIJNS5_1CILi1EEES8_S8_EEENS6_IJNS7_ILi128EEESA_NS7_ILi192EEEEEELi128ENS_6half_tEfNS_4arch4Sm90ELb0ELb0ELb1ELb1ELb0ELb0ELb0ELb1ELb1ELb0ELb0ELb0EEENS1_21CollectiveEpilogueFwdINS6_IJSA_SA_SA_EEES9_SD_SF_Li256ELb1ELb0ELb0ELb0EEENS1_36VarlenDynamicPersistentTileSchedulerILi128ELi128ELi256ELi32ELb0ELb0ELb1ELb0ELb1ELb1EEEEEEEEEvNT_6ParamsE --------------------------
	.section	.nv.info._ZN7cutlass13device_kernelIN5flash11enable_sm90INS1_16FlashAttnFwdSm90INS1_25CollectiveMainloopFwdSm90ILi2EN4cute5tupleIJNS5_1CILi1EEES8_S8_EEENS6_IJNS7_ILi128EEESA_NS7_ILi192EEEEEELi128ENS_6half_tEfNS_4arch4Sm90ELb0ELb0ELb1ELb1ELb0ELb0ELb0ELb1ELb1ELb0ELb0ELb0EEENS1_21CollectiveEpilogueFwdINS6_IJSA_SA_SA_EEES9_SD_SF_Li256ELb1ELb0ELb0ELb0EEENS1_36VarlenDynamicPersistentTileSchedulerILi128ELi128ELi256ELi32ELb0ELb0ELb1ELb0ELb1ELb1EEEEEEEEEvNT_6ParamsE,"",@"SHT_CUDA_INFO"
	.sectionflags	@""
	.align	4


	//----- nvinfo : EIATTR_CUDA_API_VERSION
	.align		4
        /*0000*/ 	.byte	0x04, 0x37
        /*0002*/ 	.short	(.L_141 - .L_140)
.L_140:
        /*0004*/ 	.word	0x00000082


	//----- nvinfo : EIATTR_KPARAM_INFO
	.align		4
.L_141:
        /*0008*/ 	.byte	0x04, 0x17
        /*000a*/ 	.short	(.L_143 - .L_142)
.L_142:
        /*000c*/ 	.word	0x00000000
        /*0010*/ 	.short	0x0000
        /*0012*/ 	.short	0x0070
        /*0014*/ 	.byte	0x00, 0xf0, 0x01, 0x28


	//----- nvinfo : EIATTR_SPARSE_MMA_MASK
	.align		4
.L_143:
        /*0018*/ 	.byte	0x03, 0x50
        /*001a*/ 	.short	0x0000


	//----- nvinfo : EIATTR_MAXREG_COUNT
	.align		4
        /*001c*/ 	.byte	0x03, 0x1b
        /*001e*/ 	.short	0x00a8


	//----- nvinfo : EIATTR_NUM_BARRIERS
	.align		4
        /*0020*/ 	.byte	0x02, 0x4c
        /*0022*/ 	.byte	0x09
	.zero		1


	//----- nvinfo : EIATTR_EXTERNS
	.align		4
        /*0024*/ 	.byte	0x04, 0x0f
        /*0026*/ 	.short	(.L_145 - .L_144)


	//   ....[0]....
	.align		4
.L_144:
        /*0028*/ 	.word	index@(__assertfail)


	//----- nvinfo : EIATTR_ANNOTATIONS
	.align		4
.L_145:
        /*002c*/ 	.byte	0x04, 0x55
        /*002e*/ 	.short	(.L_147 - .L_146)


	//   ....[0]....
.L_146:
        /* <DEDUP_REMOVED lines=39> */


	//----- nvinfo : EIATTR_MERCURY_ISA_VERSION
	.align		4
.L_147:
        /*0290*/ 	.byte	0x03, 0x5f
        /*0292*/ 	.short	0x0101


	//----- nvinfo : EIATTR_UNUSED_LOAD_BYTE_OFFSET
	.align		4
        /*0294*/ 	.byte	0x04, 0x44
        /*0296*/ 	.short	(.L_149 - .L_148)


	//   ....[0]....
.L_148:
        /*0298*/ 	.word	0x00000a40
        /*029c*/ 	.word	0x0000fff0


	//   ....[1]....
        /*02a0*/ 	.word	0x00007d60
        /*02a4*/ 	.word	0x0000fff0


	//----- nvinfo : EIATTR_INT_WARP_WIDE_INSTR_OFFSETS
	.align		4
.L_149:
        /*02a8*/ 	.byte	0x04, 0x31
        /*02aa*/ 	.short	(.L_151 - .L_150)


	//   ....[0]....
.L_150:
        /*02ac*/ 	.word	0x00000160


	//   ....[1]....
        /*02b0*/ 	.word	0x000001a0


	//   ....[2]....
        /*02b4*/ 	.word	0x00000210


	//   ....[3]....
        /*02b8*/ 	.word	0x0000ace0


	//   ....[4]....
        /*02bc*/ 	.word	0x0000ad80


	//   ....[5]....
        /*02c0*/ 	.word	0x0000b210


	//   ....[6]....
        /*02c4*/ 	.word	0x0000b240


	//   ....[7]....
        /*02c8*/ 	.word	0x0000b450


	//   ....[8]....
        /*02cc*/ 	.word	0x0000b540


	//   ....[9]....
        /*02d0*/ 	.word	0x0000d8c0


	//   ....[10]....
        /*02d4*/ 	.word	0x0000d960


	//----- nvinfo : EIATTR_COOP_GROUP_MASK_REGIDS
	.align		4
.L_151:
        /*02d8*/ 	.byte	0x04, 0x29
        /*02da*/ 	.short	(.L_153 - .L_152)


	//   ....[0]....
.L_152:
        /*02dc*/ 	.word	0xffffffff


	//   ....[1]....
        /*02e0*/ 	.word	0xffffffff


	//   ....[2]....
        /*02e4*/ 	.word	0xffffffff


	//   ....[3]....
        /*02e8*/ 	.word	0xffffffff


	//   ....[4]....
        /*02ec*/ 	.word	0xffffffff


	//   ....[5]....
        /*02f0*/ 	.word	0xffffffff


	//   ....[6]....
        /*02f4*/ 	.word	0xffffffff


	//   ....[7]....
        /*02f8*/ 	.word	0xffffffff


	//   ....[8]....
        /*02fc*/ 	.word	0xffffffff


	//   ....[9]....
        /*0300*/ 	.word	0xffffffff


	//   ....[10]....
        /*0304*/ 	.word	0xffffffff


	//   ....[11]....
        /*0308*/ 	.word	0xffffffff


	//   ....[12]....
        /*030c*/ 	.word	0xffffffff


	//   ....[13]....
        /*0310*/ 	.word	0xffffffff


	//   ....[14]....
        /*0314*/ 	.word	0xffffffff


	//   ....[15]....
        /*0318*/ 	.word	0xffffffff


	//   ....[16]....
        /*031c*/ 	.word	0xffffffff


	//   ....[17]....
        /*0320*/ 	.word	0xffffffff


	//   ....[18]....
        /*0324*/ 	.word	0xffffffff


	//   ....[19]....
        /*0328*/ 	.word	0xffffffff


	//   ....[20]....
        /*032c*/ 	.word	0xffffffff


	//   ....[21]....
        /*0330*/ 	.word	0xffffffff


	//   ....[22]....
        /*0334*/ 	.word	0xffffffff


	//   ....[23]....
        /*0338*/ 	.word	0xffffffff


	//   ....[24]....
        /*033c*/ 	.word	0xffffffff


	//   ....[25]....
        /*0340*/ 	.word	0xffffffff


	//   ....[26]....
        /*0344*/ 	.word	0xffffffff


	//   ....[27]....
        /*0348*/ 	.word	0xffffffff


	//   ....[28]....
        /*034c*/ 	.word	0xffffffff


	//   ....[29]....
        /*0350*/ 	.word	0xffffffff


	//   ....[30]....
        /*0354*/ 	.word	0xffffffff


	//   ....[31]....
        /*0358*/ 	.word	0xffffffff


	//   ....[32]....
        /*035c*/ 	.word	0xffffffff


	//   ....[33]....
        /*0360*/ 	.word	0xffffffff


	//   ....[34]....
        /*0364*/ 	.word	0xffffffff


	//   ....[35]....
        /*0368*/ 	.word	0xffffffff


	//   ....[36]....
        /*036c*/ 	.word	0xffffffff


	//   ....[37]....
        /*0370*/ 	.word	0xffffffff


	//   ....[38]....
        /*0374*/ 	.word	0xffffffff


	//   ....[39]....
        /*0378*/ 	.word	0xffffffff


	//   ....[40]....
        /*037c*/ 	.word	0xffffffff


	//   ....[41]....
        /*0380*/ 	.word	0xffffffff


	//   ....[42]....
        /*0384*/ 	.word	0xffffffff


	//   ....[43]....
        /*0388*/ 	.word	0xffffffff


	//   ....[44]....
        /*038c*/ 	.word	0xffffffff


	//   ....[45]....
        /*0390*/ 	.word	0xffffffff


	//   ....[46]....
        /*0394*/ 	.word	0xffffffff


	//   ....[47]....
        /*0398*/ 	.word	0xffffffff


	//   ....[48]....
        /*039c*/ 	.word	0xffffffff


	//   ....[49]....
        /*03a0*/ 	.word	0xffffffff


	//   ....[50]....
        /*03a4*/ 	.word	0xffffffff


	//   ....[51]....
        /*03a8*/ 	.word	0xffffffff


	//   ....[52]....
        /*03ac*/ 	.word	0xffffffff


	//   ....[53]....
        /*03b0*/ 	.word	0xffffffff


	//   ....[54]....
        /*03b4*/ 	.word	0x0500000f


	//   ....[55]....
        /*03b8*/ 	.word	0x0500000f


	//   ....[56]....
        /*03bc*/ 	.word	0x0500000f


	//   ....[57]....
        /*03c0*/ 	.word	0x0500000f


	//   ....[58]....
        /*03c4*/ 	.word	0x0500000f


	//   ....[59]....
        /*03c8*/ 	.word	0x0500000f


	//   ....[60]....
        /*03cc*/ 	.word	0x0500000f


	//   ....[61]....
        /*03d0*/ 	.word	0x0500000f


	//   ....[62]....
        /*03d4*/ 	.word	0x0500000f


	//   ....[63]....
        /*03d8*/ 	.word	0x0500000f


	//   ....[64]....
        /*03dc*/ 	.word	0x0500000f


	//   ....[65]....
        /*03e0*/ 	.word	0x0500000f


	//   ....[66]....
        /*03e4*/ 	.word	0x0500000f


	//   ....[67]....
        /*03e8*/ 	.word	0x0500000f


	//   ....[68]....
        /*03ec*/ 	.word	0x0500000f


	//   ....[69]....
        /*03f0*/ 	.word	0x0500000f


	//   ....[70]....
        /*03f4*/ 	.word	0x0500000f


	//   ....[71]....
        /*03f8*/ 	.word	0x0500000f


	//   ....[72]....
        /*03fc*/ 	.word	0x0500000f


	//----- nvinfo : EIATTR_COOP_GROUP_INSTR_OFFSETS
	.align		4
.L_153:
        /*0400*/ 	.byte	0x04, 0x28
        /*0402*/ 	.short	(.L_155 - .L_154)


	//   ....[0]....
.L_154:
        /*0404*/ 	.word	0x00000060


	//   ....[1]....
        /*0408*/ 	.word	0x00000170


	//   ....[2]....
        /*040c*/ 	.word	0x000001c0


	//   ....[3]....
        /*0410*/ 	.word	0x000003f0


	//   ....[4]....
        /*0414*/ 	.word	0x00000550


	//   ....[5]....
        /*0418*/ 	.word	0x00000670


	//   ....[6]....
        /*041c*/ 	.word	0x000007d0


	//   ....[7]....
        /*0420*/ 	.word	0x000013c0


	//   ....[8]....
        /*0424*/ 	.word	0x00002f70


	//   ....[9]....
        /*0428*/ 	.word	0x00002fb0


	//   ....[10]....
        /*042c*/ 	.word	0x00003640


	//   ....[11]....
        /*0430*/ 	.word	0x000036a0


	//   ....[12]....
        /*0434*/ 	.word	0x00005b40


	//   ....[13]....
        /*0438*/ 	.word	0x00005b70


	//   ....[14]....
        /*043c*/ 	.word	0x00006080


	//   ....[15]....
        /*0440*/ 	.word	0x000060e0


	//   ....[16]....
        /*0444*/ 	.word	0x00007360


	//   ....[17]....
        /*0448*/ 	.word	0x000073b0


	//   ....[18]....
        /*044c*/ 	.word	0x00007490


	//   ....[19]....
        /*0450*/ 	.word	0x000074a0


	//   ....[20]....
        /*0454*/ 	.word	0x00009e00


	//   ....[21]....
        /*0458*/ 	.word	0x00009fa0


	//   ....[22]....
        /*045c*/ 	.word	0x00009fd0


	//   ....[23]....
        /*0460*/ 	.word	0x0000a010


	//   ....[24]....
        /*0464*/ 	.word	0x0000a070


	//   ....[25]....
        /*0468*/ 	.word	0x0000a0d0


	//   ....[26]....
        /*046c*/ 	.word	0x0000a110


	//   ....[27]....
        /*0470*/ 	.word	0x0000a2d0


	//   ....[28]....
        /*0474*/ 	.word	0x0000a330


	//   ....[29]....
        /*0478*/ 	.word	0x0000a370


	//   ....[30]....
        /*047c*/ 	.word	0x0000a3b0


	//   ....[31]....
        /*0480*/ 	.word	0x0000a3e0


	//   ....[32]....
        /*0484*/ 	.word	0x0000a410


	//   ....[33]....
        /*0488*/ 	.word	0x0000a4a0


	//   ....[34]....
        /*048c*/ 	.word	0x0000a4d0


	//   ....[35]....
        /*0490*/ 	.word	0x0000a560


	//   ....[36]....
        /*0494*/ 	.word	0x0000dd80


	//   ....[37]....
        /*0498*/ 	.word	0x0000dd90


	//   ....[38]....
        /*049c*/ 	.word	0x0000deb0


	//   ....[39]....
        /*04a0*/ 	.word	0x0000df10


	//   ....[40]....
        /*04a4*/ 	.word	0x0000df50


	//   ....[41]....
        /*04a8*/ 	.word	0x0000df90


	//   ....[42]....
        /*04ac*/ 	.word	0x0000dfc0


	//   ....[43]....
        /*04b0*/ 	.word	0x0000dff0


	//   ....[44]....
        /*04b4*/ 	.word	0x0000e190


	//   ....[45]....
        /*04b8*/ 	.word	0x0000e1f0


	//   ....[46]....
        /*04bc*/ 	.word	0x0000e230


	//   ....[47]....
        /*04c0*/ 	.word	0x0000e270


	//   ....[48]....
        /*04c4*/ 	.word	0x0000e2a0


	//   ....[49]....
        /*04c8*/ 	.word	0x0000e2d0


	//   ....[50]....
        /*04cc*/ 	.word	0x0000e390


	//   ....[51]....
        /*04d0*/ 	.word	0x0000e3b0


	//   ....[52]....
        /*04d4*/ 	.word	0x0000e420


	//   ....[53]....
        /*04d8*/ 	.word	0x0000e870


	//   ....[54]....
        /*04dc*/ 	.word	0x0000ed70


	//   ....[55]....
        /*04e0*/ 	.word	0x0000f190


	//   ....[56]....
        /*04e4*/ 	.word	0x0000f220


	//   ....[57]....
        /*04e8*/ 	.word	0x0000f2c0


	//   ....[58]....
        /*04ec*/ 	.word	0x0000f370


	//   ....[59]....
        /*04f0*/ 	.word	0x0000f3f0


	//   ....[60]....
        /*04f4*/ 	.word	0x0000f470


	//   ....[61]....
        /*04f8*/ 	.word	0x0000f4f0


	//   ....[62]....
        /*04fc*/ 	.word	0x0000f570


	//   ....[63]....
        /*0500*/ 	.word	0x0000f600


	//   ....[64]....
        /*0504*/ 	.word	0x0000f6b0


	//   ....[65]....
        /*0508*/ 	.word	0x0000f730


	//   ....[66]....
        /*050c*/ 	.word	0x0000f7b0


	//   ....[67]....
        /*0510*/ 	.word	0x0000f830


	//   ....[68]....
        /*0514*/ 	.word	0x0000f8b0


	//   ....[69]....
        /*0518*/ 	.word	0x0000f920


	//   ....[70]....
        /*051c*/ 	.word	0x0000f9c0


	//   ....[71]....
        /*0520*/ 	.word	0x0000fa50


	//   ....[72]....
        /*0524*/ 	.word	0x0000fb70


	//----- nvinfo : EIATTR_REG_RECONFIG
	.align		4
.L_155:
        /*0528*/ 	.byte	0x01, 0x54
	.zero		2


	//----- nvinfo : EIATTR_SYSCALL_OFFSETS
	.align		4
        /*052c*/ 	.byte	0x04, 0x46
        /*052e*/ 	.short	(.L_157 - .L_156)


	//   ....[0]....
.L_156:
        /*0530*/ 	.word	0x000015b0


	//   ....[1]....
        /*0534*/ 	.word	0x0000af10


	//   ....[2]....
        /*0538*/ 	.word	0x0000b050


	//   ....[3]....
        /*053c*/ 	.word	0x0000b150


	//----- nvinfo : EIATTR_MBARRIER_INSTR_OFFSETS
	.align		4
.L_157:
        /*0540*/ 	.byte	0x04, 0x39
        /*0542*/ 	.short	(.L_159 - .L_158)


	//   ....[0]....
.L_158:
        /*0544*/ 	.word	0x000002a0
        /*0548*/ 	.word	0x000000ff
        /*054c*/ 	.word	0x00034800
        /*0550*/ 	.short	0x0100
        /*0552*/ 	.byte	0x08
	.zero		1


	//   ....[1]....
        /*0554*/ 	.word	0x000002b0
        /*0558*/ 	.word	0x000000ff
        /*055c*/ 	.word	0x00034820
        /*0560*/ 	.short	0x0100
        /*0562*/ 	.byte	0x08
	.zero		1


	//   ....[2]....
        /*0564*/ 	.word	0x000003a0
        /*0568*/ 	.word	0x000000ff
        /*056c*/ 	.word	0x00034830
        /*0570*/ 	.short	0x0100
        /*0572*/ 	.byte	0x08
	.zero		1


	//   ....[3]....
        /*0574*/ 	.word	0x000003b0
        /*0578*/ 	.word	0x000000ff
        /*057c*/ 	.word	0x00034840
        /*0580*/ 	.short	0x0100
        /*0582*/ 	.byte	0x08
	.zero		1


	//   ....[4]....
        /*0584*/ 	.word	0x000003c0
        /*0588*/ 	.word	0x000000ff
        /*058c*/ 	.word	0x00034838
        /*0590*/ 	.short	0x0100
        /*0592*/ 	.byte	0x08
	.zero		1


	//   ....[5]....
        /*0594*/ 	.word	0x000003d0
        /*0598*/ 	.word	0x000000ff
        /*059c*/ 	.word	0x00034848
        /*05a0*/ 	.short	0x0100
        /*05a2*/ 	.byte	0x08
	.zero		1


	//   ....[6]....
        /*05a4*/ 	.word	0x00000500
        /*05a8*/ 	.word	0x000000ff
        /*05ac*/ 	.word	0x00034850
        /*05b0*/ 	.short	0x0100
        /*05b2*/ 	.byte	0x08
	.zero		1


	//   ....[7]....
        /*05b4*/ 	.word	0x00000510
        /*05b8*/ 	.word	0x000000ff
        /*05bc*/ 	.word	0x00034860
        /*05c0*/ 	.short	0x0100
        /*05c2*/ 	.byte	0x08
	.zero		1


	//   ....[8]....
        /*05c4*/ 	.word	0x00000520
        /*05c8*/ 	.word	0x000000ff
        /*05cc*/ 	.word	0x00034858
        /*05d0*/ 	.short	0x0100
        /*05d2*/ 	.byte	0x08
	.zero		1


	//   ....[9]....
        /*05d4*/ 	.word	0x00000530
        /*05d8*/ 	.word	0x000000ff
        /*05dc*/ 	.word	0x00034868
        /*05e0*/ 	.short	0x0100
        /*05e2*/ 	.byte	0x08
	.zero		1


	//   ....[10]....
        /*05e4*/ 	.word	0x00000620
        /*05e8*/ 	.word	0x000000ff
        /*05ec*/ 	.word	0x00034870
        /*05f0*/ 	.short	0x0100
        /*05f2*/ 	.byte	0x06
	.zero		1


	//   ....[11]....
        /*05f4*/ 	.word	0x00000630
        /*05f8*/ 	.word	0x000000ff
        /*05fc*/ 	.word	0x00034880
        /*0600*/ 	.short	0x0100
        /*0602*/ 	.byte	0x06
	.zero		1


	//   ....[12]....
        /*0604*/ 	.word	0x00000640
        /*0608*/ 	.word	0x000000ff
        /*060c*/ 	.word	0x00034878
        /*0610*/ 	.short	0x0100
        /*0612*/ 	.byte	0x06
	.zero		1


	//   ....[13]....
        /*0614*/ 	.word	0x00000650
        /*0618*/ 	.word	0x000000ff
        /*061c*/ 	.word	0x00034888
        /*0620*/ 	.short	0x0100
        /*0622*/ 	.byte	0x06
	.zero		1


	//   ....[14]....
        /*0624*/ 	.word	0x00000780
        /*0628*/ 	.word	0x000000ff
        /*062c*/ 	.word	0x00034890
        /*0630*/ 	.short	0x0100
        /*0632*/ 	.byte	0x08
	.zero		1


	//   ....[15]....
        /*0634*/ 	.word	0x00000790
        /*0638*/ 	.word	0x000000ff
        /*063c*/ 	.word	0x000348a0
        /*0640*/ 	.short	0x0100
        /*0642*/ 	.byte	0x08
	.zero		1


	//   ....[16]....
        /*0644*/ 	.word	0x000007a0
        /*0648*/ 	.word	0x000000ff
        /*064c*/ 	.word	0x00034898
        /*0650*/ 	.short	0x0100
        /*0652*/ 	.byte	0x08
	.zero		1


	//   ....[17]....
        /*0654*/ 	.word	0x000007b0
        /*0658*/ 	.word	0x000000ff
        /*065c*/ 	.word	0x000348a8
        /*0660*/ 	.short	0x0100
        /*0662*/ 	.byte	0x08
	.zero		1


	//   ....[18]....
        /*0664*/ 	.word	0x000008e0
        /*0668*/ 	.word	0x000000ff
        /*066c*/ 	.word	0x000348b0
        /*0670*/ 	.short	0x0100
        /*0672*/ 	.byte	0x08
	.zero		1


	//   ....[19]....
        /*0674*/ 	.word	0x000008f0
        /*0678*/ 	.word	0x000000ff
        /*067c*/ 	.word	0x000348c0
        /*0680*/ 	.short	0x0100
        /*0682*/ 	.byte	0x08
	.zero		1


	//   ....[20]....
        /*0684*/ 	.word	0x00000900
        /*0688*/ 	.word	0x000000ff
        /*068c*/ 	.word	0x000348b8
        /*0690*/ 	.short	0x0100
        /*0692*/ 	.byte	0x08
	.zero		1


	//   ....[21]....
        /*0694*/ 	.word	0x00000910
        /*0698*/ 	.word	0x000000ff
        /*069c*/ 	.word	0x000348c8
        /*06a0*/ 	.short	0x0100
        /*06a2*/ 	.byte	0x08
	.zero		1


	//   ....[22]....
        /*06a4*/ 	.word	0x00001680
        /*06a8*/ 	.word	0x00000000
        /*06ac*/ 	.word	0x00034800
        /*06b0*/ 	.short	0x010a
        /*06b2*/ 	.byte	0x3f
	.zero		1


	//   ....[23]....
        /*06b4*/ 	.word	0x000016f0
        /*06b8*/ 	.word	0x00000003
        /*06bc*/ 	.word	0x00034830
        /*06c0*/ 	.short	0x010a
        /*06c2*/ 	.byte	0x3f
	.zero		1


	//   ....[24]....
        /*06c4*/ 	.word	0x00001760
        /*06c8*/ 	.word	0x00000003
        /*06cc*/ 	.word	0x00034830
        /*06d0*/ 	.short	0x010a
        /*06d2*/ 	.byte	0x3f
	.zero		1


	//   ....[25]....
        /*06d4*/ 	.word	0x000025e0
        /*06d8*/ 	.word	0x00000003
        /*06dc*/ 	.word	0x00000000
        /*06e0*/ 	.short	0x0101
        /*06e2*/ 	.byte	0x3f
	.zero		1


	//   ....[26]....
        /*06e4*/ 	.word	0x00004620
        /*06e8*/ 	.word	0x000000ff
        /*06ec*/ 	.word	0x00034830
        /*06f0*/ 	.short	0x010a
        /*06f2*/ 	.byte	0x07
	.zero		1


	//   ....[27]....
        /*06f4*/ 	.word	0x00004660
        /*06f8*/ 	.word	0x000000ff
        /*06fc*/ 	.word	0x00034830
        /*0700*/ 	.short	0x010a
        /*0702*/ 	.byte	0x07
	.zero		1


	//   ....[28]....
        /*0704*/ 	.word	0x00004f30
        /*0708*/ 	.word	0x0000000a
        /*070c*/ 	.word	0x00034850
        /*0710*/ 	.short	0x010a
        /*0712*/ 	.byte	0x3f
	.zero		1


	//   ....[29]....
        /*0714*/ 	.word	0x00004f70
        /*0718*/ 	.word	0x0000000a
        /*071c*/ 	.word	0x00034850
        /*0720*/ 	.short	0x010a
        /*0722*/ 	.byte	0x3f
	.zero		1


	//   ....[30]....
        /*0724*/ 	.word	0x00006860
        /*0728*/ 	.word	0x0000001b
        /*072c*/ 	.word	0x00000000
        /*0730*/ 	.short	0x0101
        /*0732*/ 	.byte	0x3f
	.zero		1


	//   ....[31]....
        /*0734*/ 	.word	0x000068b0
        /*0738*/ 	.word	0x0000001f
        /*073c*/ 	.word	0x00000000
        /*0740*/ 	.short	0x0101
        /*0742*/ 	.byte	0x3f
	.zero		1


	//   ....[32]....
        /*0744*/ 	.word	0x000072c0
        /*0748*/ 	.word	0x00000014
        /*074c*/ 	.word	0x00034850
        /*0750*/ 	.short	0x010a
        /*0752*/ 	.byte	0x3f
	.zero		1


	//   ....[33]....
        /*0754*/ 	.word	0x00007300
        /*0758*/ 	.word	0x00000014
        /*075c*/ 	.word	0x00034850
        /*0760*/ 	.short	0x010a
        /*0762*/ 	.byte	0x3f
	.zero		1


	//   ....[34]....
        /*0764*/ 	.word	0x00007910
        /*0768*/ 	.word	0x00000007
        /*076c*/ 	.word	0x00000000
        /*0770*/ 	.short	0x0101
        /*0772*/ 	.byte	0x3f
	.zero		1


	//   ....[35]....
        /*0774*/ 	.word	0x00008c90
        /*0778*/ 	.word	0x00000000
        /*077c*/ 	.word	0x00000000
        /*0780*/ 	.short	0x0101
        /*0782*/ 	.byte	0x3f
	.zero		1


	//   ....[36]....
        /*0784*/ 	.word	0x0000b8b0
        /*0788*/ 	.word	0x00000008
        /*078c*/ 	.word	0x00034840
        /*0790*/ 	.short	0x010a
        /*0792*/ 	.byte	0x3f
	.zero		1


	//   ....[37]....
        /*0794*/ 	.word	0x0000be70
        /*0798*/ 	.word	0x00000009
        /*079c*/ 	.word	0x00034820
        /*07a0*/ 	.short	0x010a
        /*07a2*/ 	.byte	0x3f
	.zero		1


	//   ....[38]....
        /*07a4*/ 	.word	0x0000c1c0
        /*07a8*/ 	.word	0x00000002
        /*07ac*/ 	.word	0x00034840
        /*07b0*/ 	.short	0x010a
        /*07b2*/ 	.byte	0x3f
	.zero		1


	//   ....[39]....
        /*07b4*/ 	.word	0x0000c4c0
        /*07b8*/ 	.word	0x00000003
        /*07bc*/ 	.word	0x00000060
        /*07c0*/ 	.short	0x010a
        /*07c2*/ 	.byte	0x3f
	.zero		1


	//   ....[40]....
        /*07c4*/ 	.word	0x0000caa0
        /*07c8*/ 	.word	0x00000002
        /*07cc*/ 	.word	0x00034840
        /*07d0*/ 	.short	0x010a
        /*07d2*/ 	.byte	0x3f
	.zero		1


	//   ....[41]....
        /*07d4*/ 	.word	0x0000cda0
        /*07d8*/ 	.word	0x00000002
        /*07dc*/ 	.word	0x00000060
        /*07e0*/ 	.short	0x010a
        /*07e2*/ 	.byte	0x3f
	.zero		1


	//   ....[42]....
        /*07e4*/ 	.word	0x0000d280
        /*07e8*/ 	.word	0x00000002
        /*07ec*/ 	.word	0x00034840
        /*07f0*/ 	.short	0x010a
        /*07f2*/ 	.byte	0x3f
	.zero		1


	//   ....[43]....
        /*07f4*/ 	.word	0x0000d590
        /*07f8*/ 	.word	0x00000002
        /*07fc*/ 	.word	0x00000060
        /*0800*/ 	.short	0x010a
        /*0802*/ 	.byte	0x3f
	.zero		1


	//   ....[44]....
        /*0804*/ 	.word	0x0000da20
        /*0808*/ 	.word	0x00000003
        /*080c*/ 	.word	0x00034860
        /*0810*/ 	.short	0x010a
        /*0812*/ 	.byte	0x3f
	.zero		1


	//   ....[45]....
        /*0814*/ 	.word	0x0000e7f0
        /*0818*/ 	.word	0x00000000
        /*081c*/ 	.word	0x00034820
        /*0820*/ 	.short	0x010a
        /*0822*/ 	.byte	0x3f
	.zero		1


	//   ....[46]....
        /*0824*/ 	.word	0x0000e9d0
        /*0828*/ 	.word	0x00000006
        /*082c*/ 	.word	0x00000000
        /*0830*/ 	.short	0x010a
        /*0832*/ 	.byte	0x3f
	.zero		1


	//   ....[47]....
        /*0834*/ 	.word	0x0000ea40
        /*0838*/ 	.word	0x00000007
        /*083c*/ 	.word	0x00000000
        /*0840*/ 	.short	0x010a
        /*0842*/ 	.byte	0x3f
	.zero		1


	//   ....[48]....
        /*0844*/ 	.word	0x0000eab0
        /*0848*/ 	.word	0x00000004
        /*084c*/ 	.word	0x00000000
        /*0850*/ 	.short	0x010a
        /*0852*/ 	.byte	0x3f
	.zero		1


	//   ....[49]....
        /*0854*/ 	.word	0x0000eae0
        /*0858*/ 	.word	0x00000003
        /*085c*/ 	.word	0x00000000
        /*0860*/ 	.short	0x010a
        /*0862*/ 	.byte	0x3f
	.zero		1


	//   ....[50]....
        /*0864*/ 	.word	0x0000eb40
        /*0868*/ 	.word	0x00000000
        /*086c*/ 	.word	0x00034800
        /*0870*/ 	.short	0x010a
        /*0872*/ 	.byte	0x3f
	.zero		1


	//   ....[51]....
        /*0874*/ 	.word	0x0000eb90
        /*0878*/ 	.word	0x00000003
        /*087c*/ 	.word	0x00034830
        /*0880*/ 	.short	0x010a
        /*0882*/ 	.byte	0x3f
	.zero		1


	//   ....[52]....
        /*0884*/ 	.word	0x0000ebf0
        /*0888*/ 	.word	0x00000009
        /*088c*/ 	.word	0x00034830
        /*0890*/ 	.short	0x010a
        /*0892*/ 	.byte	0x3f
	.zero		1


	//   ....[53]....
        /*0894*/ 	.word	0x0000ec40
        /*0898*/ 	.word	0x0000000a
        /*089c*/ 	.word	0x00034850
        /*08a0*/ 	.short	0x010a
        /*08a2*/ 	.byte	0x3f
	.zero		1


	//   ....[54]....
        /*08a4*/ 	.word	0x0000ec90
        /*08a8*/ 	.word	0x00000014
        /*08ac*/ 	.word	0x00034850
        /*08b0*/ 	.short	0x010a
        /*08b2*/ 	.byte	0x3f
	.zero		1


	//   ....[55]....
        /*08b4*/ 	.word	0x0000ee30
        /*08b8*/ 	.word	0x00000008
        /*08bc*/ 	.word	0x00034840
        /*08c0*/ 	.short	0x010a
        /*08c2*/ 	.byte	0x3f
	.zero		1


	//   ....[56]....
        /*08c4*/ 	.word	0x0000eeb0
        /*08c8*/ 	.word	0x00000008
        /*08cc*/ 	.word	0x00034820
        /*08d0*/ 	.short	0x010a
        /*08d2*/ 	.byte	0x3f
	.zero		1


	//   ....[57]....
        /*08d4*/ 	.word	0x0000ef00
        /*08d8*/ 	.word	0x00000002
        /*08dc*/ 	.word	0x00034840
        /*08e0*/ 	.short	0x010a
        /*08e2*/ 	.byte	0x3f
	.zero		1


	//   ....[58]....
        /*08e4*/ 	.word	0x0000ef50
        /*08e8*/ 	.word	0x00000003
        /*08ec*/ 	.word	0x00000060
        /*08f0*/ 	.short	0x010a
        /*08f2*/ 	.byte	0x3f
	.zero		1


	//   ....[59]....
        /*08f4*/ 	.word	0x0000efa0
        /*08f8*/ 	.word	0x00000002
        /*08fc*/ 	.word	0x00034840
        /*0900*/ 	.short	0x010a
        /*0902*/ 	.byte	0x3f
	.zero		1


	//   ....[60]....
        /*0904*/ 	.word	0x0000eff0
        /*0908*/ 	.word	0x00000002
        /*090c*/ 	.word	0x00000060
        /*0910*/ 	.short	0x010a
        /*0912*/ 	.byte	0x3f
	.zero		1


	//   ....[61]....
        /*0914*/ 	.word	0x0000f040
        /*0918*/ 	.word	0x00000002
        /*091c*/ 	.word	0x00034840
        /*0920*/ 	.short	0x010a
        /*0922*/ 	.byte	0x3f
	.zero		1


	//   ....[62]....
        /*0924*/ 	.word	0x0000f090
        /*0928*/ 	.word	0x00000002
        /*092c*/ 	.word	0x00000060
        /*0930*/ 	.short	0x010a
        /*0932*/ 	.byte	0x3f
	.zero		1


	//   ....[63]....
        /*0934*/ 	.word	0x0000f0e0
        /*0938*/ 	.word	0x00000003
        /*093c*/ 	.word	0x00034860
        /*0940*/ 	.short	0x010a
        /*0942*/ 	.byte	0x3f
	.zero		1


	//   ....[64]....
        /*0944*/ 	.word	0x0000fa90
        /*0948*/ 	.word	0x00000000
        /*094c*/ 	.word	0x00034820
        /*0950*/ 	.short	0x010a
        /*0952*/ 	.byte	0x3f
	.zero		1


	//   ....[65]....
        /*0954*/ 	.word	0x0000fc30
        /*0958*/ 	.word	0x00000006
        /*095c*/ 	.word	0x00000000
        /*0960*/ 	.short	0x010a
        /*0962*/ 	.byte	0x3f
	.zero		1


	//   ....[66]....
        /*0964*/ 	.word	0x0000fc80
        /*0968*/ 	.word	0x00000007
        /*096c*/ 	.word	0x00000000
        /*0970*/ 	.short	0x010a
        /*0972*/ 	.byte	0x3f
	.zero		1


	//   ....[67]....
        /*0974*/ 	.word	0x0000fcd0
        /*0978*/ 	.word	0x00000004
        /*097c*/ 	.word	0x00000000
        /*0980*/ 	.short	0x010a
        /*0982*/ 	.byte	0x3f
	.zero		1


	//----- nvinfo : EIATTR_NUM_MBARRIERS
	.align		4
.L_159:
        /*0984*/ 	.byte	0x03, 0x38
        /*0986*/ 	.short	0x0016


	//----- nvinfo : EIATTR_EXIT_INSTR_OFFSETS
	.align		4
        /*0988*/ 	.byte	0x04, 0x1c
        /*098a*/ 	.short	(.L_161 - .L_160)


	//   ....[0]....
.L_160:
        /*098c*/ 	.word	0x00000a80


	//   ....[1]....
        /*0990*/ 	.word	0x00009dc0


	//   ....[2]....
        /*0994*/ 	.word	0x00009e20


	//   ....[3]....
        /*0998*/ 	.word	0x0000eb30


	//----- nvinfo : EIATTR_MAX_THREADS
	.align		4
.L_161:
        /*099c*/ 	.byte	0x04, 0x05
        /*099e*/ 	.short	(.L_163 - .L_162)
.L_162:
        /*09a0*/ 	.word	0x00000180
        /*09a4*/ 	.word	0x00000001
        /*09a8*/ 	.word	0x00000001


	//----- nvinfo : EIATTR_CRS_STACK_SIZE
	.align		4
.L_163:
        /*09ac*/ 	.byte	0x04, 0x1e
        /*09ae*/ 	.short	(.L_165 - .L_164)
.L_164:
        /*09b0*/ 	.word	0x00000000


	//----- nvinfo : EIATTR_CBANK_PARAM_SIZE
	.align		4
.L_165:
        /*09b4*/ 	.byte	0x03, 0x19
        /*09b6*/ 	.short	0x0a70


	//----- nvinfo : EIATTR_PARAM_CBANK
	.align		4
        /*09b8*/ 	.byte	0x04, 0x0a
        /*09ba*/ 	.short	(.L_167 - .L_166)
	.align		4
.L_166:
        /*09bc*/ 	.word	index@(.nv.constant0._ZN7cutlass13device_kernelIN5flash11enable_sm90INS1_16FlashAttnFwdSm90INS1_25CollectiveMainloopFwdSm90ILi2EN4cute5tupleIJNS5_1CILi1EEES8_S8_EEENS6_IJNS7_ILi128EEESA_NS7_ILi192EEEEEELi128ENS_6half_tEfNS_4arch4Sm90ELb0ELb0ELb1ELb1ELb0ELb0ELb0ELb1ELb1ELb0ELb0ELb0EEENS1_21CollectiveEpilogueFwdINS6_IJSA_SA_SA_EEES9_SD_SF_Li256ELb1ELb0ELb0ELb0EEENS1_36VarlenDynamicPersistentTileSchedulerILi128ELi128ELi256ELi32ELb0ELb0ELb1ELb0ELb1ELb1EEEEEEEEEvNT_6ParamsE)
        /*09c0*/ 	.short	0x0210
        /*09c2*/ 	.short	0x0a70


	//----- nvinfo : EIATTR_SW_WAR
	.align		4
.L_167:
        /*09c4*/ 	.byte	0x04, 0x36
        /*09c6*/ 	.short	(.L_169 - .L_168)
.L_168:
        /*09c8*/ 	.word	0x00000008
.L_169:


//--------------------- .nv.info._ZN7cutlass13device_kernelIN5flash11enable_sm90INS1_16FlashAttnFwdSm90INS1_25CollectiveMainloopFwdSm90ILi2EN4cute5tupleIJNS5_1CILi1EEES8_S8_EEENS6_IJNS7_ILi128EEESA_NS7_ILi192EEEEEELi128ENS_6half_tEfNS_4arch4Sm90ELb0ELb0ELb1ELb1ELb0ELb1ELb0ELb1ELb1ELb0ELb0ELb0EEENS1_21CollectiveEpilogueFwdINS6_IJSA_SA_SA_EEES9_SD_SF_Li256ELb1ELb0ELb0ELb0EEENS1_36VarlenDynamicPersistentTileSchedulerILi128ELi128ELi256ELi32ELb0ELb0ELb1ELb0ELb1ELb1EEEEEEEEEvNT_6ParamsE --------------------------
	.section	.nv.info._ZN7cutlass13device_kernelIN5flash11enable_sm90INS1_16FlashAttnFwdSm90INS1_25CollectiveMainloopFwdSm90ILi2EN4cute5tupleIJNS5_1CILi1EEES8_S8_EEENS6_IJNS7_ILi128EEESA_NS7_ILi192EEEEEELi128ENS_6half_tEfNS_4arch4Sm90ELb0ELb0ELb1ELb1ELb0ELb1ELb0ELb1ELb1ELb0ELb0ELb0EEENS1_21CollectiveEpilogueFwdINS6_IJSA_SA_SA_EEES9_SD_SF_Li256ELb1ELb0ELb0ELb0EEENS1_36VarlenDynamicPersistentTileSchedulerILi128ELi128ELi256ELi32ELb0ELb0ELb1ELb0ELb1ELb1EEEEEEEEEvNT_6ParamsE,"",@"SHT_CUDA_INFO"
	.sectionflags	@""
	.align	4


	//----- nvinfo : EIATTR_CUDA_API_VERSION
	.align		4
        /*0000*/ 	.byte	0x04, 0x37
        /*0002*/ 	.short	(.L_171 - .L_170)
.L_170:
        /*0004*/ 	.word	0x00000082


	//----- nvinfo : EIATTR_KPARAM_INFO
	.align		4
.L_171:
        /*0008*/ 	.byte	0x04, 0x17
        /*000a*/ 	.short	(.L_173 - .L_172)
.L_172:
        /*000c*/ 	.word	0x00000000
        /*0010*/ 	.short	0x0000
        /*0012*/ 	.short	0x0070
        /*0014*/ 	.byte	0x00, 0xf0, 0x01, 0x28


	//----- nvinfo : EIATTR_SPARSE_MMA_MASK
	.align		4
.L_173:
        /*0018*/ 	.byte	0x03, 0x50
        /*001a*/ 	.short	0x0000


	//----- nvinfo : EIATTR_MAXREG_COUNT
	.align		4
        /*001c*/ 	.byte	0x03, 0x1b
        /*001e*/ 	.short	0x00a8


	//----- nvinfo : EIATTR_NUM_BARRIERS
	.align		4
        /*0020*/ 	.byte	0x02, 0x4c
        /*0022*/ 	.byte	0x10
	.zero		1


	//----- nvinfo : EIATTR_EXTERNS
	.align		4
        /*0024*/ 	.byte	0x04, 0x0f
        /*0026*/ 	.short	(.L_175 - .L_174)


	//   ....[0]....
	.align		4
.L_174:
        /*0028*/ 	.word	index@(__assertfail)


	//----- nvinfo : EIATTR_ANNOTATIONS
	.align		4
.L_175:
        /*002c*/ 	.byte	0x04, 0x55
        /*002e*/ 	.short	(.L_177 - .L_176)


	//   ....[0]....
.L_176:
        /* <DEDUP_REMOVED lines=56> */


	//----- nvinfo : EIATTR_MERCURY_ISA_VERSION
	.align		4
.L_177:
        /*03a0*/ 	.byte	0x03, 0x5f
        /*03a2*/ 	.short	0x0101


	//----- nvinfo : EIATTR_UNUSED_LOAD_BYTE_OFFSET
	.align		4
        /*03a4*/ 	.byte	0x04, 0x44
        /*03a6*/ 	.short	(.L_179 - .L_178)


	//   ....[0]....
.L_178:
        /*03a8*/ 	.word	0x00000ab0
        /*03ac*/ 	.word	0x0000fff0


	//   ....[1]....
        /*03b0*/ 	.word	0x00016ba0
        /*03b4*/ 	.word	0x0000fff0


	//----- nvinfo : EIATTR_INT_WARP_WIDE_INSTR_OFFSETS
	.align		4
.L_179:
        /*03b8*/ 	.byte	0x04, 0x31
        /*03ba*/ 	.short	(.L_181 - .L_180)


	//   ....[0]....
.L_180:
        /*03bc*/ 	.word	0x000001b0


	//   ....[1]....
        /*03c0*/ 	.word	0x000001f0


	//   ....[2]....
        /*03c4*/ 	.word	0x000002b0


	//   ....[3]....
        /*03c8*/ 	.word	0x0001a790


	//   ....[4]....
        /*03cc*/ 	.word	0x0001a820


	//   ....[5]....
        /*03d0*/ 	.word	0x0001aca0


	//   ....[6]....
        /*03d4*/ 	.word	0x0001acd0


	//   ....[7]....
        /*03d8*/ 	.word	0x0001aee0


	//   ....[8]....
        /*03dc*/ 	.word	0x0001afd0


	//   ....[9]....
        /*03e0*/ 	.word	0x0001d310


	//   ....[10]....
        /*03e4*/ 	.word	0x0001d3a0


	//----- nvinfo : EIATTR_COOP_GROUP_MASK_REGIDS
	.align		4
.L_181:
        /*03e8*/ 	.byte	0x04, 0x29
        /*03ea*/ 	.short	(.L_183 - .L_182)


	//   ....[0]....
.L_182:
        /*03ec*/ 	.word	0xffffffff


	//   ....[1]....
        /*03f0*/ 	.word	0xffffffff


	//   ....[2]....
        /*03f4*/ 	.word	0xffffffff


	//   ....[3]....
        /*03f8*/ 	.word	0xffffffff


	//   ....[4]....
        /*03fc*/ 	.word	0xffffffff


	//   ....[5]....
        /*0400*/ 	.word	0xffffffff


	//   ....[6]....
        /*0404*/ 	.word	0xffffffff


	//   ....[7]....
        /*0408*/ 	.word	0xffffffff


	//   ....[8]....
        /*040c*/ 	.word	0xffffffff


	//   ....[9]....
        /*0410*/ 	.word	0xffffffff


	//   ....[10]....
        /*0414*/ 	.word	0xffffffff


	//   ....[11]....
        /*0418*/ 	.word	0xffffffff


	//   ....[12]....
        /*041c*/ 	.word	0xffffffff


	//   ....[13]....
        /*0420*/ 	.word	0xffffffff


	//   ....[14]....
        /*0424*/ 	.word	0xffffffff


	//   ....[15]....
        /*0428*/ 	.word	0xffffffff


	//   ....[16]....
        /*042c*/ 	.word	0xffffffff


	//   ....[17]....
        /*0430*/ 	.word	0xffffffff


	//   ....[18]....
        /*0434*/ 	.word	0xffffffff


	//   ....[19]....
        /*0438*/ 	.word	0xffffffff


	//   ....[20]....
        /*043c*/ 	.word	0xffffffff


	//   ....[21]....
        /*0440*/ 	.word	0xffffffff


	//   ....[22]....
        /*0444*/ 	.word	0xffffffff


	//   ....[23]....
        /*0448*/ 	.word	0xffffffff


	//   ....[24]....
        /*044c*/ 	.word	0xffffffff


	//   ....[25]....
        /*0450*/ 	.word	0xffffffff


	//   ....[26]....
        /*0454*/ 	.word	0xffffffff


	//   ....[27]....
        /*0458*/ 	.word	0xffffffff


	//   ....[28]....
        /*045c*/ 	.word	0xffffffff


	//   ....[29]....
        /*0460*/ 	.word	0xffffffff


	//   ....[30]....
        /*0464*/ 	.word	0xffffffff


	//   ....[31]....
        /*0468*/ 	.word	0xffffffff


	//   ....[32]....
        /*046c*/ 	.word	0xffffffff


	//   ....[33]....
        /*0470*/ 	.word	0xffffffff


	//   ....[34]....
        /*0474*/ 	.word	0xffffffff


	//   ....[35]....
        /*0478*/ 	.word	0xffffffff


	//   ....[36]....
        /*047c*/ 	.word	0xffffffff


	//   ....[37]....
        /*0480*/ 	.word	0xffffffff


	//   ....[38]....
        /*0484*/ 	.word	0xffffffff


	//   ....[39]....
        /*0488*/ 	.word	0xffffffff


	//   ....[40]....
        /*048c*/ 	.word	0xffffffff


	//   ....[41]....
        /*0490*/ 	.word	0xffffffff


	//   ....[42]....
        /*0494*/ 	.word	0xffffffff


	//   ....[43]....
        /*0498*/ 	.word	0xffffffff


	//   ....[44]....
        /*049c*/ 	.word	0xffffffff


	//   ....[45]....
        /*04a0*/ 	.word	0xffffffff


	//   ....[46]....
        /*04a4*/ 	.word	0xffffffff


	//   ....[47]....
        /*04a8*/ 	.word	0xffffffff


	//   ....[48]....
        /*04ac*/ 	.word	0xffffffff


	//   ....[49]....
        /*04b0*/ 	.word	0xffffffff


	//   ....[50]....
        /*04b4*/ 	.word	0xffffffff


	//   ....[51]....
        /*04b8*/ 	.word	0xffffffff


	//   ....[52]....
        /*04bc*/ 	.word	0xffffffff


	//   ....[53]....
        /*04c0*/ 	.word	0xffffffff


	//   ....[54]....
        /*04c4*/ 	.word	0x0500000f


	//   ....[55]....
        /*04c8*/ 	.word	0x0500000f


	//   ....[56]....
        /*04cc*/ 	.word	0x0500000f


	//   ....[57]....
        /*04d0*/ 	.word	0x0500000f


	//   ....[58]....
        /*04d4*/ 	.word	0x0500000f


	//   ....[59]....
        /*04d8*/ 	.word	0x0500000f


	//   ....[60]....
        /*04dc*/ 	.word	0x0500000f


	//   ....[61]....
        /*04e0*/ 	.word	0x0500000f


	//   ....[62]....
        /*04e4*/ 	.word	0x0500000f


	//   ....[63]....
        /*04e8*/ 	.word	0x0500000f


	//   ....[64]....
        /*04ec*/ 	.word	0x0500000f


	//   ....[65]....
        /*04f0*/ 	.word	0x0500000f


	//   ....[66]....
        /*04f4*/ 	.word	0x0500000f


	//   ....[67]....
        /*04f8*/ 	.word	0x0500000f


	//   ....[68]....
        /*04fc*/ 	.word	0x0500000f


	//   ....[69]....
        /*0500*/ 	.word	0x0500000f


	//   ....[70]....
        /*0504*/ 	.word	0x0500000f


	//   ....[71]....
        /*0508*/ 	.word	0x0500000f


	//   ....[72]....
        /*050c*/ 	.word	0x0500000f


	//   ....[73]....
        /*0510*/ 	.word	0x0500000f


	//   ....[74]....
        /*0514*/ 	.word	0x0500000f


	//   ....[75]....
        /*0518*/ 	.word	0x0500000f


	//   ....[76]....
        /*051c*/ 	.word	0x0500000f


	//   ....[77]....
        /*0520*/ 	.word	0x0500000f


	//   ....[78]....
        /*0524*/ 	.word	0x0500000f


	//   ....[79]....
        /*0528*/ 	.word	0x0500000f


	//   ....[80]....
        /*052c*/ 	.word	0x0500000f


	//   ....[81]....
        /*0530*/ 	.word	0x0500000f


	//----- nvinfo : EIATTR_COOP_GROUP_INSTR_OFFSETS
	.align		4
.L_183:
        /*0534*/ 	.byte	0x04, 0x28
        /*0536*/ 	.short	(.L_185 - .L_184)


	//   ....[0]....
.L_184:
        /*0538*/ 	.word	0x00000060


	//   ....[1]....
        /*053c*/ 	.word	0x000001c0


	//   ....[2]....
        /*0540*/ 	.word	0x000002c0


	//   ....[3]....
        /*0544*/ 	.word	0x00000430


	//   ....[4]....
        /*0548*/ 	.word	0x00000590


	//   ....[5]....
        /*054c*/ 	.word	0x000006b0


	//   ....[6]....
        /*0550*/ 	.word	0x00000810


	//   ....[7]....
        /*0554*/ 	.word	0x0000a340


	//   ....[8]....
        /*0558*/ 	.word	0x00011ac0


	//   ....[9]....
        /*055c*/ 	.word	0x00011ae0


	//   ....[10]....
        /*0560*/ 	.word	0x00012150


	//   ....[11]....
        /*0564*/ 	.word	0x000121b0


	//   ....[12]....
        /*0568*/ 	.word	0x00014880


	//   ....[13]....
        /*056c*/ 	.word	0x000148e0


	//   ....[14]....
        /*0570*/ 	.word	0x00014eb0


	//   ....[15]....
        /*0574*/ 	.word	0x00014f10


	//   ....[16]....
        /*0578*/ 	.word	0x00016210


	//   ....[17]....
        /*057c*/ 	.word	0x000165a0


	//   ....[18]....
        /*0580*/ 	.word	0x000165d0


	//   ....[19]....
        /*0584*/ 	.word	0x000165e0


	//   ....[20]....
        /*0588*/ 	.word	0x00018950


	//   ....[21]....
        /*058c*/ 	.word	0x00018ad0


	//   ....[22]....
        /*0590*/ 	.word	0x00018b00


	//   ....[23]....
        /*0594*/ 	.word	0x00018b40


	//   ....[24]....
        /*0598*/ 	.word	0x00018ba0


	//   ....[25]....
        /*059c*/ 	.word	0x00018c00


	//   ....[26]....
        /*05a0*/ 	.word	0x00018c40


	//   ....[27]....
        /*05a4*/ 	.word	0x00018df0


	//   ....[28]....
        /*05a8*/ 	.word	0x00018e50


	//   ....[29]....
        /*05ac*/ 	.word	0x00018e90


	//   ....[30]....
        /*05b0*/ 	.word	0x00018ed0


	//   ....[31]....
        /*05b4*/ 	.word	0x00018f00


	//   ....[32]....
        /*05b8*/ 	.word	0x00018f30


	//   ....[33]....
        /*05bc*/ 	.word	0x00018fc0


	//   ....[34]....
        /*05c0*/ 	.word	0x00018ff0


	//   ....[35]....
        /*05c4*/ 	.word	0x00019080


	//   ....[36]....
        /*05c8*/ 	.word	0x0001d7c0


	//   ....[37]....
        /*05cc*/ 	.word	0x0001d7d0


	//   ....[38]....
        /*05d0*/ 	.word	0x0001d8e0


	//   ....[39]....
        /*05d4*/ 	.word	0x0001d940


	//   ....[40]....
        /*05d8*/ 	.word	0x0001d980


	//   ....[41]....
        /*05dc*/ 	.word	0x0001d9c0


	//   ....[42]....
        /*05e0*/ 	.word	0x0001d9f0


	//   ....[43]....
        /*05e4*/ 	.word	0x0001da20


	//   ....[44]....
        /*05e8*/ 	.word	0x0001dbb0


	//   ....[45]....
        /*05ec*/ 	.word	0x0001dc10


	//   ....[46]....
        /*05f0*/ 	.word	0x0001dc50


	//   ....[47]....
        /*05f4*/ 	.word	0x0001dc90


	//   ....[48]....
        /*05f8*/ 	.word	0x0001dcc0


	//   ....[49]....
        /*05fc*/ 	.word	0x0001dcf0


	//   ....[50]....
        /*0600*/ 	.word	0x0001ddb0


	//   ....[51]....
        /*0604*/ 	.word	0x0001ddd0


	//   ....[52]....
        /*0608*/ 	.word	0x0001de40


	//   ....[53]....
        /*060c*/ 	.word	0x0001e290


	//   ....[54]....
        /*0610*/ 	.word	0x0001e6d0


	//   ....[55]....
        /*0614*/ 	.word	0x0001e770


	//   ....[56]....
        /*0618*/ 	.word	0x0001e810


	//   ....[57]....
        /*061c*/ 	.word	0x0001e8b0


	//   ....[58]....
        /*0620*/ 	.word	0x0001e9a0


	//   ....[59]....
        /*0624*/ 	.word	0x0001ea40


	//   ....[60]....
        /*0628*/ 	.word	0x0001eae0


	//   ....[61]....
        /*062c*/ 	.word	0x0001eb80


	//   ....[62]....
        /*0630*/ 	.word	0x0001ede0


	//   ....[63]....
        /*0634*/ 	.word	0x0001f0c0


	//   ....[64]....
        /*0638*/ 	.word	0x0001f4e0


	//   ....[65]....
        /*063c*/ 	.word	0x0001f570


	//   ....[66]....
        /*0640*/ 	.word	0x0001f610


	//   ....[67]....
        /*0644*/ 	.word	0x0001f6c0


	//   ....[68]....
        /*0648*/ 	.word	0x0001f740


	//   ....[69]....
        /*064c*/ 	.word	0x0001f7c0


	//   ....[70]....
        /*0650*/ 	.word	0x0001f840


	//   ....[71]....
        /*0654*/ 	.word	0x0001f8c0


	//   ....[72]....
        /*0658*/ 	.word	0x0001f950


	//   ....[73]....
        /*065c*/ 	.word	0x0001fa00


	//   ....[74]....
        /*0660*/ 	.word	0x0001fa80


	//   ....[75]....
        /*0664*/ 	.word	0x0001fb00


	//   ....[76]....
        /*0668*/ 	.word	0x0001fb80


	//   ....[77]....
        /*066c*/ 	.word	0x0001fc00


	//   ....[78]....
        /*0670*/ 	.word	0x0001fc70


	//   ....[79]....
        /*0674*/ 	.word	0x0001fd10


	//   ....[80]....
        /*0678*/ 	.word	0x0001fda0


	//   ....[81]....
        /*067c*/ 	.word	0x0001fec0


	//----- nvinfo : EIATTR_REG_RECONFIG
	.align		4
.L_185:
        /*0680*/ 	.byte	0x01, 0x54
	.zero		2


	//----- nvinfo : EIATTR_SYSCALL_OFFSETS
	.align		4
        /*0684*/ 	.byte	0x04, 0x46
        /*0686*/ 	.short	(.L_187 - .L_186)


	//   ....[0]....
.L_186:
        /*0688*/ 	.word	0x000018d0


	//   ....[1]....
        /*068c*/ 	.word	0x00001a20


	//   ....[2]....
        /*0690*/ 	.word	0x0000a4d0


	//   ....[3]....
        /*0694*/ 	.word	0x0000a940


	//   ....[4]....
        /*0698*/ 	.word	0x0001a9b0


	//   ....[5]....
        /*069c*/ 	.word	0x0001aaf0


	//   ....[6]....
        /*06a0*/ 	.word	0x0001abf0


	//----- nvinfo : EIATTR_MBARRIER_INSTR_OFFSETS
	.align		4
.L_187:
        /*06a4*/ 	.byte	0x04, 0x39
        /*06a6*/ 	.short	(.L_189 - .L_188)


	//   ....[0]....
.L_188:
        /*06a8*/ 	.word	0x000002e0
        /*06ac*/ 	.word	0x000000ff
        /*06b0*/ 	.word	0x00034800
        /*06b4*/ 	.short	0x0100
        /*06b6*/ 	.byte	0x08
	.zero		1


	//   ....[1]....
        /*06b8*/ 	.word	0x000002f0
        /*06bc*/ 	.word	0x000000ff
        /*06c0*/ 	.word	0x00034820
        /*06c4*/ 	.short	0x0100
        /*06c6*/ 	.byte	0x08
	.zero		1


	//   ....[2]....
        /*06c8*/ 	.word	0x000003e0
        /*06cc*/ 	.word	0x000000ff
        /*06d0*/ 	.word	0x00034830
        /*06d4*/ 	.short	0x0100
        /*06d6*/ 	.byte	0x08
	.zero		1


	//   ....[3]....
        /*06d8*/ 	.word	0x000003f0
        /*06dc*/ 	.word	0x000000ff
        /*06e0*/ 	.word	0x00034840
        /*06e4*/ 	.short	0x0100
        /*06e6*/ 	.byte	0x08
	.zero		1


	//   ....[4]....
        /*06e8*/ 	.word	0x00000400
        /*06ec*/ 	.word	0x000000ff
        /*06f0*/ 	.word	0x00034838
        /*06f4*/ 	.short	0x0100
        /*06f6*/ 	.byte	0x08
	.zero		1


	//   ....[5]....
        /*06f8*/ 	.word	0x00000410
        /*06fc*/ 	.word	0x000000ff
        /*0700*/ 	.word	0x00034848
        /*0704*/ 	.short	0x0100
        /*0706*/ 	.byte	0x08
	.zero		1


	//   ....[6]....
        /*0708*/ 	.word	0x00000540
        /*070c*/ 	.word	0x000000ff
        /*0710*/ 	.word	0x00034850
        /*0714*/ 	.short	0x0100
        /*0716*/ 	.byte	0x08
	.zero		1


	//   ....[7]....
        /*0718*/ 	.word	0x00000550
        /*071c*/ 	.word	0x000000ff
        /*0720*/ 	.word	0x00034860
        /*0724*/ 	.short	0x0100
        /*0726*/ 	.byte	0x08
	.zero		1


	//   ....[8]....
        /*0728*/ 	.word	0x00000560
        /*072c*/ 	.word	0x000000ff
        /*0730*/ 	.word	0x00034858
        /*0734*/ 	.short	0x0100
        /*0736*/ 	.byte	0x08
	.zero		1


	//   ....[9]....
        /*0738*/ 	.word	0x00000570
        /*073c*/ 	.word	0x000000ff
        /*0740*/ 	.word	0x00034868
        /*0744*/ 	.short	0x0100
        /*0746*/ 	.byte	0x08
	.zero		1


	//   ....[10]....
        /*0748*/ 	.word	0x00000660
        /*074c*/ 	.word	0x000000ff
        /*0750*/ 	.word	0x00034870
        /*0754*/ 	.short	0x0100
        /*0756*/ 	.byte	0x06
	.zero		1


	//   ....[11]....
        /*0758*/ 	.word	0x00000670
        /*075c*/ 	.word	0x000000ff
        /*0760*/ 	.word	0x00034880
        /*0764*/ 	.short	0x0100
        /*0766*/ 	.byte	0x06
	.zero		1


	//   ....[12]....
        /*0768*/ 	.word	0x00000680
        /*076c*/ 	.word	0x000000ff
        /*0770*/ 	.word	0x00034878
        /*0774*/ 	.short	0x0100
        /*0776*/ 	.byte	0x06
	.zero		1


	//   ....[13]....
        /*0778*/ 	.word	0x00000690
        /*077c*/ 	.word	0x000000ff
        /*0780*/ 	.word	0x00034888
        /*0784*/ 	.short	0x0100
        /*0786*/ 	.byte	0x06
	.zero		1


	//   ....[14]....
        /*0788*/ 	.word	0x000007c0
        /*078c*/ 	.word	0x000000ff
        /*0790*/ 	.word	0x00034890
        /*0794*/ 	.short	0x0100
        /*0796*/ 	.byte	0x08
	.zero		1


	//   ....[15]....
        /*0798*/ 	.word	0x000007d0
        /*079c*/ 	.word	0x000000ff
        /*07a0*/ 	.word	0x000348a0
        /*07a4*/ 	.short	0x0100
        /*07a6*/ 	.byte	0x08
	.zero		1


	//   ....[16]....
        /*07a8*/ 	.word	0x000007e0
        /*07ac*/ 	.word	0x000000ff
        /*07b0*/ 	.word	0x00034898
        /*07b4*/ 	.short	0x0100
        /*07b6*/ 	.byte	0x08
	.zero		1


	//   ....[17]....
        /*07b8*/ 	.word	0x000007f0
        /*07bc*/ 	.word	0x000000ff
        /*07c0*/ 	.word	0x000348a8
        /*07c4*/ 	.short	0x0100
        /*07c6*/ 	.byte	0x08
	.zero		1


	//   ....[18]....
        /*07c8*/ 	.word	0x00000920
        /*07cc*/ 	.word	0x000000ff
        /*07d0*/ 	.word	0x000348b0
        /*07d4*/ 	.short	0x0100
        /*07d6*/ 	.byte	0x08
	.zero		1


	//   ....[19]....
        /*07d8*/ 	.word	0x00000930
        /*07dc*/ 	.word	0x000000ff
        /*07e0*/ 	.word	0x000348c0
        /*07e4*/ 	.short	0x0100
        /*07e6*/ 	.byte	0x08
	.zero		1


	//   ....[20]....
        /*07e8*/ 	.word	0x00000940
        /*07ec*/ 	.word	0x000000ff
        /*07f0*/ 	.word	0x000348b8
        /*07f4*/ 	.short	0x0100
        /*07f6*/ 	.byte	0x08
	.zero		1


	//   ....[21]....
        /*07f8*/ 	.word	0x00000950
        /*07fc*/ 	.word	0x000000ff
        /*0800*/ 	.word	0x000348c8
        /*0804*/ 	.short	0x0100
        /*0806*/ 	.byte	0x08
	.zero		1


	//   ....[22]....
        /*0808*/ 	.word	0x00003510
        /*080c*/ 	.word	0x00000003
        /*0810*/ 	.word	0x00034890
        /*0814*/ 	.short	0x010a
        /*0816*/ 	.byte	0x3f
	.zero		1


	//   ....[23]....
        /*0818*/ 	.word	0x00006770
        /*081c*/ 	.word	0x00000003
        /*0820*/ 	.word	0x00034890
        /*0824*/ 	.short	0x010a
        /*0826*/ 	.byte	0x3f
	.zero		1


	//   ....[24]....
        /*0828*/ 	.word	0x00009730
        /*082c*/ 	.word	0x00000003
        /*0830*/ 	.word	0x00034890
        /*0834*/ 	.short	0x010a
        /*0836*/ 	.byte	0x3f
	.zero		1


	//   ....[25]....
        /*0838*/ 	.word	0x00009b00
        /*083c*/ 	.word	0x0000002c
        /*0840*/ 	.word	0x00000000
        /*0844*/ 	.short	0x0101
        /*0846*/ 	.byte	0x3f
	.zero		1


	//   ....[26]....
        /*0848*/ 	.word	0x00009b40
        /*084c*/ 	.word	0x00000003
        /*0850*/ 	.word	0x000348b0
        /*0854*/ 	.short	0x010a
        /*0856*/ 	.byte	0x3f
	.zero		1


	//   ....[27]....
        /*0858*/ 	.word	0x00009ff0
        /*085c*/ 	.word	0x00000003
        /*0860*/ 	.word	0x00000000
        /*0864*/ 	.short	0x0101
        /*0866*/ 	.byte	0x3f
	.zero		1


	//   ....[28]....
        /*0868*/ 	.word	0x0000a550
        /*086c*/ 	.word	0x00000002
        /*0870*/ 	.word	0x00034800
        /*0874*/ 	.short	0x010a
        /*0876*/ 	.byte	0x3f
	.zero		1


	//   ....[29]....
        /*0878*/ 	.word	0x0000a5a0
        /*087c*/ 	.word	0x00000002
        /*0880*/ 	.word	0x00034800
        /*0884*/ 	.short	0x010a
        /*0886*/ 	.byte	0x3f
	.zero		1


	//   ....[30]....
        /*0888*/ 	.word	0x0000b190
        /*088c*/ 	.word	0x00000002
        /*0890*/ 	.word	0x00034800
        /*0894*/ 	.short	0x010a
        /*0896*/ 	.byte	0x3f
	.zero		1


	//   ....[31]....
        /*0898*/ 	.word	0x0000d9d0
        /*089c*/ 	.word	0x00000002
        /*08a0*/ 	.word	0x00034800
        /*08a4*/ 	.short	0x010a
        /*08a6*/ 	.byte	0x3f
	.zero		1


	//   ....[32]....
        /*08a8*/ 	.word	0x0000fe70
        /*08ac*/ 	.word	0x00000000
        /*08b0*/ 	.word	0x00034830
        /*08b4*/ 	.short	0x010a
        /*08b6*/ 	.byte	0x3f
	.zero		1


	//   ....[33]....
        /*08b8*/ 	.word	0x0000fef0
        /*08bc*/ 	.word	0x00000000
        /*08c0*/ 	.word	0x00034830
        /*08c4*/ 	.short	0x010a
        /*08c6*/ 	.byte	0x3f
	.zero		1


	//   ....[34]....
        /*08c8*/ 	.word	0x00011060
        /*08cc*/ 	.word	0x00000000
        /*08d0*/ 	.word	0x00000000
        /*08d4*/ 	.short	0x0101
        /*08d6*/ 	.byte	0x3f
	.zero		1


	//   ....[35]....
        /*08d8*/ 	.word	0x00013080
        /*08dc*/ 	.word	0x0000000e
        /*08e0*/ 	.word	0x00034830
        /*08e4*/ 	.short	0x010a
        /*08e6*/ 	.byte	0x3f
	.zero		1


	//   ....[36]....
        /*08e8*/ 	.word	0x000130f0
        /*08ec*/ 	.word	0x0000000e
        /*08f0*/ 	.word	0x00034830
        /*08f4*/ 	.short	0x010a
        /*08f6*/ 	.byte	0x3f
	.zero		1


	//   ....[37]....
        /*08f8*/ 	.word	0x00013c70
        /*08fc*/ 	.word	0x0000000f
        /*0900*/ 	.word	0x00034850
        /*0904*/ 	.short	0x010a
        /*0906*/ 	.byte	0x3f
	.zero		1


	//   ....[38]....
        /*0908*/ 	.word	0x00013cc0
        /*090c*/ 	.word	0x0000000f
        /*0910*/ 	.word	0x00034850
        /*0914*/ 	.short	0x010a
        /*0916*/ 	.byte	0x3f
	.zero		1


	//   ....[39]....
        /*0918*/ 	.word	0x00015750
        /*091c*/ 	.word	0x0000001a
        /*0920*/ 	.word	0x00000000
        /*0924*/ 	.short	0x0101
        /*0926*/ 	.byte	0x3f
	.zero		1


	//   ....[40]....
        /*0928*/ 	.word	0x000157a0
        /*092c*/ 	.word	0x0000001b
        /*0930*/ 	.word	0x00000000
        /*0934*/ 	.short	0x0101
        /*0936*/ 	.byte	0x3f
	.zero		1


	//   ....[41]....
        /*0938*/ 	.word	0x000160f0
        /*093c*/ 	.word	0x0000000c
        /*0940*/ 	.word	0x00034850
        /*0944*/ 	.short	0x010a
        /*0946*/ 	.byte	0x3f
	.zero		1


	//   ....[42]....
        /*0948*/ 	.word	0x00016190
        /*094c*/ 	.word	0x0000000c
        /*0950*/ 	.word	0x00034850
        /*0954*/ 	.short	0x010a
        /*0956*/ 	.byte	0x3f
	.zero		1


	//   ....[43]....
        /*0958*/ 	.word	0x00016740
        /*095c*/ 	.word	0x0000000c
        /*0960*/ 	.word	0x00000000
        /*0964*/ 	.short	0x0101
        /*0966*/ 	.byte	0x3f
	.zero		1


	//   ....[44]....
        /*0968*/ 	.word	0x00017970
        /*096c*/ 	.word	0x00000000
        /*0970*/ 	.word	0x00000000
        /*0974*/ 	.short	0x0101
        /*0976*/ 	.byte	0x3f
	.zero		1


	//   ....[45]....
        /*0978*/ 	.word	0x00019aa0
        /*097c*/ 	.word	0x00000005
        /*0980*/ 	.word	0x00034820
        /*0984*/ 	.short	0x010a
        /*0986*/ 	.byte	0x3f
	.zero		1


	//   ....[46]....
        /*0988*/ 	.word	0x00019b30
        /*098c*/ 	.word	0x00000006
        /*0990*/ 	.word	0x000348a0
        /*0994*/ 	.short	0x010a
        /*0996*/ 	.byte	0x3f
	.zero		1


	//   ....[47]....
        /*0998*/ 	.word	0x00019dc0
        /*099c*/ 	.word	0x00000006
        /*09a0*/ 	.word	0x000348c0
        /*09a4*/ 	.short	0x010a
        /*09a6*/ 	.byte	0x3f
	.zero		1


	//   ....[48]....
        /*09a8*/ 	.word	0x0001a180
        /*09ac*/ 	.word	0x00000007
        /*09b0*/ 	.word	0x000348a0
        /*09b4*/ 	.short	0x010a
        /*09b6*/ 	.byte	0x3f
	.zero		1


	//   ....[49]....
        /*09b8*/ 	.word	0x0001a3f0
        /*09bc*/ 	.word	0x00000007
        /*09c0*/ 	.word	0x000348c0
        /*09c4*/ 	.short	0x010a
        /*09c6*/ 	.byte	0x3f
	.zero		1


	//   ....[50]....
        /*09c8*/ 	.word	0x0001b330
        /*09cc*/ 	.word	0x00000006
        /*09d0*/ 	.word	0x00034840
        /*09d4*/ 	.short	0x010a
        /*09d6*/ 	.byte	0x3f
	.zero		1


	//   ....[51]....
        /*09d8*/ 	.word	0x0001b8f0
        /*09dc*/ 	.word	0x00000007
        /*09e0*/ 	.word	0x00034820
        /*09e4*/ 	.short	0x010a
        /*09e6*/ 	.byte	0x3f
	.zero		1


	//   ....[52]....
        /*09e8*/ 	.word	0x0001bc40
        /*09ec*/ 	.word	0x00000008
        /*09f0*/ 	.word	0x00034840
        /*09f4*/ 	.short	0x010a
        /*09f6*/ 	.byte	0x3f
	.zero		1


	//   ....[53]....
        /*09f8*/ 	.word	0x0001bf40
        /*09fc*/ 	.word	0x00000009
        /*0a00*/ 	.word	0x00000060
        /*0a04*/ 	.short	0x010a
        /*0a06*/ 	.byte	0x3f
	.zero		1


	//   ....[54]....
        /*0a08*/ 	.word	0x0001c510
        /*0a0c*/ 	.word	0x00000002
        /*0a10*/ 	.word	0x00034840
        /*0a14*/ 	.short	0x010a
        /*0a16*/ 	.byte	0x3f
	.zero		1


	//   ....[55]....
        /*0a18*/ 	.word	0x0001c810
        /*0a1c*/ 	.word	0x00000003
        /*0a20*/ 	.word	0x00000060
        /*0a24*/ 	.short	0x010a
        /*0a26*/ 	.byte	0x3f
	.zero		1


	//   ....[56]....
        /*0a28*/ 	.word	0x0001cce0
        /*0a2c*/ 	.word	0x00000002
        /*0a30*/ 	.word	0x00034840
        /*0a34*/ 	.short	0x010a
        /*0a36*/ 	.byte	0x3f
	.zero		1


	//   ....[57]....
        /*0a38*/ 	.word	0x0001cff0
        /*0a3c*/ 	.word	0x00000002
        /*0a40*/ 	.word	0x00000060
        /*0a44*/ 	.short	0x010a
        /*0a46*/ 	.byte	0x3f
	.zero		1


	//   ....[58]....
        /*0a48*/ 	.word	0x0001d460
        /*0a4c*/ 	.word	0x00000003
        /*0a50*/ 	.word	0x00034860
        /*0a54*/ 	.short	0x010a
        /*0a56*/ 	.byte	0x3f
	.zero		1


	//   ....[59]....
        /*0a58*/ 	.word	0x0001e210
        /*0a5c*/ 	.word	0x00000000
        /*0a60*/ 	.word	0x00034820
        /*0a64*/ 	.short	0x010a
        /*0a66*/ 	.byte	0x3f
	.zero		1


	//   ....[60]....
        /*0a68*/ 	.word	0x0001e3c0
        /*0a6c*/ 	.word	0x00000006
        /*0a70*/ 	.word	0x00000000
        /*0a74*/ 	.short	0x010a
        /*0a76*/ 	.byte	0x3f
	.zero		1


	//   ....[61]....
        /*0a78*/ 	.word	0x0001e430
        /*0a7c*/ 	.word	0x00000007
        /*0a80*/ 	.word	0x00000000
        /*0a84*/ 	.short	0x010a
        /*0a86*/ 	.byte	0x3f
	.zero		1


	//   ....[62]....
        /*0a88*/ 	.word	0x0001e4a0
        /*0a8c*/ 	.word	0x00000004
        /*0a90*/ 	.word	0x00000000
        /*0a94*/ 	.short	0x010a
        /*0a96*/ 	.byte	0x3f
	.zero		1


	//   ....[63]....
        /*0a98*/ 	.word	0x0001e4d0
        /*0a9c*/ 	.word	0x00000003
        /*0aa0*/ 	.word	0x00000000
        /*0aa4*/ 	.short	0x010a
        /*0aa6*/ 	.byte	0x3f
	.zero		1


	//   ....[64]....
        /*0aa8*/ 	.word	0x0001e530
        /*0aac*/ 	.word	0x00000003
        /*0ab0*/ 	.word	0x00034890
        /*0ab4*/ 	.short	0x010a
        /*0ab6*/ 	.byte	0x3f
	.zero		1


	//   ....[65]....
        /*0ab8*/ 	.word	0x0001e580
        /*0abc*/ 	.word	0x00000003
        /*0ac0*/ 	.word	0x00034890
        /*0ac4*/ 	.short	0x010a
        /*0ac6*/ 	.byte	0x3f
	.zero		1


	//   ....[66]....
        /*0ac8*/ 	.word	0x0001e5d0
        /*0acc*/ 	.word	0x00000003
        /*0ad0*/ 	.word	0x00034890
        /*0ad4*/ 	.short	0x010a
        /*0ad6*/ 	.byte	0x3f
	.zero		1


	//   ....[67]....
        /*0ad8*/ 	.word	0x0001e620
        /*0adc*/ 	.word	0x00000003
        /*0ae0*/ 	.word	0x000348b0
        /*0ae4*/ 	.short	0x010a
        /*0ae6*/ 	.byte	0x3f
	.zero		1


	//   ....[68]....
        /*0ae8*/ 	.word	0x0001e8f0
        /*0aec*/ 	.word	0x00000002
        /*0af0*/ 	.word	0x00034800
        /*0af4*/ 	.short	0x010a
        /*0af6*/ 	.byte	0x3f
	.zero		1


	//   ....[69]....
        /*0af8*/ 	.word	0x0001ebc0
        /*0afc*/ 	.word	0x00000002
        /*0b00*/ 	.word	0x00034800
        /*0b04*/ 	.short	0x010a
        /*0b06*/ 	.byte	0x3f
	.zero		1


	//   ....[70]....
        /*0b08*/ 	.word	0x0001ec10
        /*0b0c*/ 	.word	0x00000000
        /*0b10*/ 	.word	0x00034830
        /*0b14*/ 	.short	0x010a
        /*0b16*/ 	.byte	0x3f
	.zero		1


	//   ....[71]....
        /*0b18*/ 	.word	0x0001ec60
        /*0b1c*/ 	.word	0x0000000e
        /*0b20*/ 	.word	0x00034830
        /*0b24*/ 	.short	0x010a
        /*0b26*/ 	.byte	0x3f
	.zero		1


	//   ....[72]....
        /*0b28*/ 	.word	0x0001ecb0
        /*0b2c*/ 	.word	0x0000000f
        /*0b30*/ 	.word	0x00034850
        /*0b34*/ 	.short	0x010a
        /*0b36*/ 	.byte	0x3f
	.zero		1


	//   ....[73]....
        /*0b38*/ 	.word	0x0001ed00
        /*0b3c*/ 	.word	0x0000000c
        /*0b40*/ 	.word	0x00034850
        /*0b44*/ 	.short	0x010a
        /*0b46*/ 	.byte	0x3f
	.zero		1


	//   ....[74]....
        /*0b48*/ 	.word	0x0001eea0
        /*0b4c*/ 	.word	0x00000005
        /*0b50*/ 	.word	0x00034820
        /*0b54*/ 	.short	0x010a
        /*0b56*/ 	.byte	0x3f
	.zero		1


	//   ....[75]....
        /*0b58*/ 	.word	0x0001eef0
        /*0b5c*/ 	.word	0x00000006
        /*0b60*/ 	.word	0x000348a0
        /*0b64*/ 	.short	0x010a
        /*0b66*/ 	.byte	0x3f
	.zero		1


	//   ....[76]....
        /*0b68*/ 	.word	0x0001ef40
        /*0b6c*/ 	.word	0x00000006
        /*0b70*/ 	.word	0x000348c0
        /*0b74*/ 	.short	0x010a
        /*0b76*/ 	.byte	0x3f
	.zero		1


	//   ....[77]....
        /*0b78*/ 	.word	0x0001ef90
        /*0b7c*/ 	.word	0x00000007
        /*0b80*/ 	.word	0x000348a0
        /*0b84*/ 	.short	0x010a
        /*0b86*/ 	.byte	0x3f
	.zero		1


	//   ....[78]....
        /*0b88*/ 	.word	0x0001efe0
        /*0b8c*/ 	.word	0x00000007
        /*0b90*/ 	.word	0x000348c0
        /*0b94*/ 	.short	0x010a
        /*0b96*/ 	.byte	0x3f
	.zero		1


	//   ....[79]....
        /*0b98*/ 	.word	0x0001f180
        /*0b9c*/ 	.word	0x00000006
        /*0ba0*/ 	.word	0x00034840
        /*0ba4*/ 	.short	0x010a
        /*0ba6*/ 	.byte	0x3f
	.zero		1


	//   ....[80]....
        /*0ba8*/ 	.word	0x0001f200
        /*0bac*/ 	.word	0x00000006
        /*0bb0*/ 	.word	0x00034820
        /*0bb4*/ 	.short	0x010a
        /*0bb6*/ 	.byte	0x3f
	.zero		1


	//   ....[81]....
        /*0bb8*/ 	.word	0x0001f250
        /*0bbc*/ 	.word	0x00000008
        /*0bc0*/ 	.word	0x00034840
        /*0bc4*/ 	.short	0x010a
        /*0bc6*/ 	.byte	0x3f
	.zero		1


	//   ....[82]....
        /*0bc8*/ 	.word	0x0001f2a0
        /*0bcc*/ 	.word	0x00000009
        /*0bd0*/ 	.word	0x00000060
        /*0bd4*/ 	.short	0x010a
        /*0bd6*/ 	.byte	0x3f
	.zero		1


	//   ....[83]....
        /*0bd8*/ 	.word	0x0001f2f0
        /*0bdc*/ 	.word	0x00000002
        /*0be0*/ 	.word	0x00034840
        /*0be4*/ 	.short	0x010a
        /*0be6*/ 	.byte	0x3f
	.zero		1


	//   ....[84]....
        /*0be8*/ 	.word	0x0001f340
        /*0bec*/ 	.word	0x00000003
        /*0bf0*/ 	.word	0x00000060
        /*0bf4*/ 	.short	0x010a
        /*0bf6*/ 	.byte	0x3f
	.zero		1


	//   ....[85]....
        /*0bf8*/ 	.word	0x0001f390
        /*0bfc*/ 	.word	0x00000002
        /*0c00*/ 	.word	0x00034840
        /*0c04*/ 	.short	0x010a
        /*0c06*/ 	.byte	0x3f
	.zero		1


	//   ....[86]....
        /*0c08*/ 	.word	0x0001f3e0
        /*0c0c*/ 	.word	0x00000002
        /*0c10*/ 	.word	0x00000060
        /*0c14*/ 	.short	0x010a
        /*0c16*/ 	.byte	0x3f
	.zero		1


	//   ....[87]....
        /*0c18*/ 	.word	0x0001f430
        /*0c1c*/ 	.word	0x00000003
        /*0c20*/ 	.word	0x00034860
        /*0c24*/ 	.short	0x010a
        /*0c26*/ 	.byte	0x3f
	.zero		1


	//   ....[88]....
        /*0c28*/ 	.word	0x0001fde0
        /*0c2c*/ 	.word	0x00000000
        /*0c30*/ 	.word	0x00034820
        /*0c34*/ 	.short	0x010a
        /*0c36*/ 	.byte	0x3f
	.zero		1


	//   ....[89]....
        /*0c38*/ 	.word	0x0001ff80
        /*0c3c*/ 	.word	0x00000006
        /*0c40*/ 	.word	0x00000000
        /*0c44*/ 	.short	0x010a
        /*0c46*/ 	.byte	0x3f
	.zero		1


	//   ....[90]....
        /*0c48*/ 	.word	0x0001ffd0
        /*0c4c*/ 	.word	0x00000007
        /*0c50*/ 	.word	0x00000000
        /*0c54*/ 	.short	0x010a
        /*0c56*/ 	.byte	0x3f
	.zero		1


	//   ....[91]....
        /*0c58*/ 	.word	0x00020020
        /*0c5c*/ 	.word	0x00000004
        /*0c60*/ 	.word	0x00000000
        /*0c64*/ 	.short	0x010a
        /*0c66*/ 	.byte	0x3f
	.zero		1


	//----- nvinfo : EIATTR_NUM_MBARRIERS
	.align		4
.L_189:
        /*0c68*/ 	.byte	0x03, 0x38
        /*0c6a*/ 	.short	0x0016


	//----- nvinfo : EIATTR_EXIT_INSTR_OFFSETS
	.align		4
        /*0c6c*/ 	.byte	0x04, 0x1c
        /*0c6e*/ 	.short	(.L_191 - .L_190)


	//   ....[0]....
.L_190:
        /*0c70*/ 	.word	0x0001e520


	//----- nvinfo : EIATTR_MAX_THREADS
	.align		4
.L_191:
        /*0c74*/ 	.byte	0x04, 0x05
        /*0c76*/ 	.short	(.L_193 - .L_192)
.L_192:
        /*0c78*/ 	.word	0x00000180
        /*0c7c*/ 	.word	0x00000001
        /*0c80*/ 	.word	0x00000001


	//----- nvinfo : EIATTR_CRS_STACK_SIZE
	.align		4
.L_193:
        /*0c84*/ 	.byte	0x04, 0x1e
        /*0c86*/ 	.short	(.L_195 - .L_194)
.L_194:
        /*0c88*/ 	.word	0x00000000


	//----- nvinfo : EIATTR_CBANK_PARAM_SIZE
	.align		4
.L_195:
        /*0c8c*/ 	.byte	0x03, 0x19
        /*0c8e*/ 	.short	0x0a70


	//----- nvinfo : EIATTR_PARAM_CBANK
	.align		4
        /*0c90*/ 	.byte	0x04, 0x0a
        /*0c92*/ 	.short	(.L_197 - .L_196)
	.align		4
.L_196:
        /*0c94*/ 	.word	index@(.nv.constant0._ZN7cutlass13device_kernelIN5flash11enable_sm90INS1_16FlashAttnFwdSm90INS1_25CollectiveMainloopFwdSm90ILi2EN4cute5tupleIJNS5_1CILi1EEES8_S8_EEENS6_IJNS7_ILi128EEESA_NS7_ILi192EEEEEELi128ENS_6half_tEfNS_4arch4Sm90ELb0ELb0ELb1ELb1ELb0ELb1ELb0ELb1ELb1ELb0ELb0ELb0EEENS1_21CollectiveEpilogueFwdINS6_IJSA_SA_SA_EEES9_SD_SF_Li256ELb1ELb0ELb0ELb0EEENS1_36VarlenDynamicPersistentTileSchedulerILi128ELi128ELi256ELi32ELb0ELb0ELb1ELb0ELb1ELb1EEEEEEEEEvNT_6ParamsE)
        /*0c98*/ 	.short	0x0210
        /*0c9a*/ 	.short	0x0a70


	//----- nvinfo : EIATTR_SW_WAR
	.align		4
.L_197:
        /*0c9c*/ 	.byte	0x04, 0x36
        /*0c9e*/ 	.short	(.L_199 - .L_198)
.L_198:
        /*0ca0*/ 	.word	0x00000008
.L_199:


//--------------------- .nv.info._ZN7cutlass13device_kernelIN5flash11enable_sm90INS1_16FlashAttnFwdSm90INS1_25CollectiveMainloopFwdSm90ILi2EN4cute5tupleIJNS5_1CILi1EEES8_S8_EEENS6_IJNS7_ILi128EEENS7_ILi96EEENS7_ILi192EEEEEELi128ENS_6half_tEfNS_4arch4Sm90ELb0ELb1ELb1ELb0ELb0ELb0ELb0ELb1ELb1ELb0ELb0ELb0EEENS1_21CollectiveEpilogueFwdINS6_IJSA_SA_SB_EEES9_SE_SG_Li256ELb0ELb0ELb0ELb0EEENS1_30DynamicPersistentTileSchedulerILi256ELi32ELb0ELb0ELb1EEEEEEEEEvNT_6ParamsE --------------------------
	.section	.nv.info._ZN7cutlass13device_kernelIN5flash11enable_sm90INS1_16FlashAttnFwdSm90INS1_25CollectiveMainloopFwdSm90ILi2EN4cute5tupleIJNS5_1CILi1EEES8_S8_EEENS6_IJNS7_ILi128EEENS7_ILi96EEENS7_ILi192EEEEEELi128ENS_6half_tEfNS_4arch4Sm90ELb0ELb1ELb1ELb0ELb0ELb0ELb0ELb1ELb1ELb0ELb0ELb0EEENS1_21CollectiveEpilogueFwdINS6_IJSA_SA_SB_EEES9_SE_SG_Li256ELb0ELb0ELb0ELb0EEENS1_30DynamicPersistentTileSchedulerILi256ELi32ELb0ELb0ELb1EEEEEEEEEvNT_6ParamsE,"",@"SHT_CUDA_INFO"
	.sectionflags	@""
	.align	4


	//----- nvinfo : EIATTR_CUDA_API_VERSION
	.align		4
        /*0000*/ 	.byte	0x04, 0x37
        /*0002*/ 	.short	(.L_201 - .L_200)
.L_200:
        /*0004*/ 	.word	0x00000082


	//----- nvinfo : EIATTR_KPARAM_INFO
	.align		4
.L_201:
        /*0008*/ 	.byte	0x04, 0x17
        /*000a*/ 	.short	(.L_203 - .L_202)
.L_202:
        /*000c*/ 	.word	0x00000000
        /*0010*/ 	.short	0x0000
        /*0012*/ 	.short	0x0070
        /*0014*/ 	.byte	0x00, 0xf0, 0x01, 0x2e


	//----- nvinfo : EIATTR_SPARSE_MMA_MASK
	.align		4
.L_203:
        /*0018*/ 	.byte	0x03, 0x50
        /*001a*/ 	.short	0x0000


	//----- nvinfo : EIATTR_MAXREG_COUNT
	.align		4
        /*001c*/ 	.byte	0x03, 0x1b
        /*001e*/ 	.short	0x00a8


	//----- nvinfo : EIATTR_NUM_BARRIERS
	.align		4
        /*0020*/ 	.byte	0x02, 0x4c
        /*0022*/ 	.byte	0x09
	.zero		1


	//----- nvinfo : EIATTR_EXTERNS
	.align		4
        /*0024*/ 	.byte	0x04, 0x0f
        /*0026*/ 	.short	(.L_205 - .L_204)


	//   ....[0]....
	.align		4
.L_204:
        /*0028*/ 	.word	index@(__assertfail)


	//----- nvinfo : EIATTR_ANNOTATIONS
	.align		4
.L_205:
        /*002c*/ 	.byte	0x04, 0x55
        /*002e*/ 	.short	(.L_207 - .L_206)


	//   ....[0]....
.L_206:
        /*0030*/ 	.word	0x00000001
        /*0034*/ 	.byte	0x80, 0x09, 0x00, 0x00, 0x01, 0x00, 0x00, 0x00, 0x50, 0x0a, 0x00, 0x00, 0x01, 0x00, 0x00, 0x00
        /*0044*/ 	.byte	0x90, 0x26, 0x01, 0x00


	//----- nvinfo : EIATTR_MERCURY_ISA_VERSION
	.align		4
.L_207:
        /*0048*/ 	.byte	0x03, 0x5f
        /*004a*/ 	.short	0x0101


	//----- nvinfo : EIATTR_INT_WARP_WIDE_INSTR_OFFSETS
	.align		4
        /*004c*/ 	.byte	0x04, 0x31
        /*004e*/ 	.short	(.L_209 - .L_208)


	//   ....[0]....
.L_208:
        /*0050*/ 	.word	0x00000190


	//   ....[1]....
        /*0054*/ 	.word	0x000001c0


	//   ....[2]....
        /*0058*/ 	.word	0x000001d0


	//   ....[3]....
        /*005c*/ 	.word	0x0000fd90


	//   ....[4]....
        /*0060*/ 	.word	0x0000fe20


	//   ....[5]....
        /*0064*/ 	.word	0x00010390


	//   ....[6]....
        /*0068*/ 	.word	0x000120a0


	//   ....[7]....
        /*006c*/ 	.word	0x00012130


	//----- nvinfo : EIATTR_COOP_GROUP_MASK_REGIDS
	.align		4
.L_209:
        /*0070*/ 	.byte	0x04, 0x29
        /*0072*/ 	.short	(.L_211 - .L_210)


	//   ....[0]....
.L_210:
        /*0074*/ 	.word	0xffffffff


	//   ....[1]....
        /*0078*/ 	.word	0xffffffff


	//   ....[2]....
        /*007c*/ 	.word	0xffffffff


	//   ....[3]....
        /*0080*/ 	.word	0xffffffff


	//   ....[4]....
        /*0084*/ 	.word	0xffffffff


	//   ....[5]....
        /*0088*/ 	.word	0xffffffff


	//   ....[6]....
        /*008c*/ 	.word	0xffffffff


	//   ....[7]....
        /*0090*/ 	.word	0xffffffff


	//   ....[8]....
        /*0094*/ 	.word	0xffffffff


	//   ....[9]....
        /*0098*/ 	.word	0xffffffff


	//   ....[10]....
        /*009c*/ 	.word	0xffffffff


	//   ....[11]....
        /*00a0*/ 	.word	0xffffffff


	//   ....[12]....
        /*00a4*/ 	.word	0xffffffff


	//   ....[13]....
        /*00a8*/ 	.word	0xffffffff


	//   ....[14]....
        /*00ac*/ 	.word	0xffffffff


	//   ....[15]....
        /*00b0*/ 	.word	0xffffffff


	//   ....[16]....
        /*00b4*/ 	.word	0xffffffff


	//   ....[17]....
        /*00b8*/ 	.word	0xffffffff


	//   ....[18]....
        /*00bc*/ 	.word	0xffffffff


	//   ....[19]....
        /*00c0*/ 	.word	0xffffffff


	//   ....[20]....
        /*00c4*/ 	.word	0xffffffff


	//   ....[21]....
        /*00c8*/ 	.word	0xffffffff


	//   ....[22]....
        /*00cc*/ 	.word	0xffffffff


	//   ....[23]....
        /*00d0*/ 	.word	0xffffffff


	//   ....[24]....
        /*00d4*/ 	.word	0xffffffff


	//   ....[25]....
        /*00d8*/ 	.word	0xffffffff


	//   ....[26]....
        /*00dc*/ 	.word	0xffffffff


	//   ....[27]....
        /*00e0*/ 	.word	0xffffffff


	//   ....[28]....
        /*00e4*/ 	.word	0xffffffff


	//   ....[29]....
        /*00e8*/ 	.word	0xffffffff


	//   ....[30]....
        /*00ec*/ 	.word	0xffffffff


	//   ....[31]....
        /*00f0*/ 	.word	0xffffffff


	//   ....[32]....
        /*00f4*/ 	.word	0x0500000f


	//   ....[33]....
        /*00f8*/ 	.word	0x0500000f


	//----- nvinfo : EIATTR_COOP_GROUP_INSTR_OFFSETS
	.align		4
.L_211:
        /*00fc*/ 	.byte	0x04, 0x28
        /*00fe*/ 	.short	(.L_213 - .L_212)


	//   ....[0]....
.L_212:
        /*0100*/ 	.word	0x00000060


	//   ....[1]....
        /*0104*/ 	.word	0x000001a0


	//   ....[2]....
        /*0108*/ 	.word	0x000001f0


	//   ....[3]....
        /*010c*/ 	.word	0x000003e0


	//   ....[4]....
        /*0110*/ 	.word	0x00000540


	//   ....[5]....
        /*0114*/ 	.word	0x00000660


	//   ....[6]....
        /*0118*/ 	.word	0x000007c0


	//   ....[7]....
        /*011c*/ 	.word	0x000016f0


	//   ....[8]....
        /*0120*/ 	.word	0x000038d0


	//   ....[9]....
        /*0124*/ 	.word	0x00003900


	//   ....[10]....
        /*0128*/ 	.word	0x00003d20


	//   ....[11]....
        /*012c*/ 	.word	0x00003d90


	//   ....[12]....
        /*0130*/ 	.word	0x00006ca0


	//   ....[13]....
        /*0134*/ 	.word	0x00006dc0


	//   ....[14]....
        /*0138*/ 	.word	0x00007340


	//   ....[15]....
        /*013c*/ 	.word	0x000073d0


	//   ....[16]....
        /*0140*/ 	.word	0x00009260


	//   ....[17]....
        /*0144*/ 	.word	0x00009280


	//   ....[18]....
        /*0148*/ 	.word	0x000096b0


	//   ....[19]....
        /*014c*/ 	.word	0x00009720


	//   ....[20]....
        /*0150*/ 	.word	0x0000c460


	//   ....[21]....
        /*0154*/ 	.word	0x0000c580


	//   ....[22]....
        /*0158*/ 	.word	0x0000cb40


	//   ....[23]....
        /*015c*/ 	.word	0x0000cb90


	//   ....[24]....
        /*0160*/ 	.word	0x0000da00


	//   ....[25]....
        /*0164*/ 	.word	0x0000da30


	//   ....[26]....
        /*0168*/ 	.word	0x0000db30


	//   ....[27]....
        /*016c*/ 	.word	0x0000db40


	//   ....[28]....
        /*0170*/ 	.word	0x0000e910


	//   ....[29]....
        /*0174*/ 	.word	0x0000f4e0


	//   ....[30]....
        /*0178*/ 	.word	0x00012460


	//   ....[31]....
        /*017c*/ 	.word	0x00012630


	//   ....[32]....
        /*0180*/ 	.word	0x00012c80


	//   ....[33]....
        /*0184*/ 	.word	0x00013060


	//----- nvinfo : EIATTR_REG_RECONFIG
	.align		4
.L_213:
        /*0188*/ 	.byte	0x01, 0x54
	.zero		2


	//----- nvinfo : EIATTR_SYSCALL_OFFSETS
	.align		4
        /*018c*/ 	.byte	0x04, 0x46
        /*018e*/ 	.short	(.L_215 - .L_214)


	//   ....[0]....
.L_214:
        /*0190*/ 	.word	0x000018a0


	//   ....[1]....
        /*0194*/ 	.word	0x0000ffb0


	//   ....[2]....
        /*0198*/ 	.word	0x000100f0


	//   ....[3]....
        /*019c*/ 	.word	0x000101e0


	//----- nvinfo : EIATTR_MBARRIER_INSTR_OFFSETS
	.align		4
.L_215:
        /*01a0*/ 	.byte	0x04, 0x39
        /*01a2*/ 	.short	(.L_217 - .L_216)


	//   ....[0]....
.L_216:
        /*01a4*/ 	.word	0x00000290
        /*01a8*/ 	.word	0x000000ff
        /*01ac*/ 	.word	0x0002a800
        /*01b0*/ 	.short	0x0100
        /*01b2*/ 	.byte	0x06
	.zero		1


	//   ....[1]....
        /*01b4*/ 	.word	0x000002a0
        /*01b8*/ 	.word	0x000000ff
        /*01bc*/ 	.word	0x0002a820
        /*01c0*/ 	.short	0x0100
        /*01c2*/ 	.byte	0x06
	.zero		1


	//   ....[2]....
        /*01c4*/ 	.word	0x00000390
        /*01c8*/ 	.word	0x000000ff
        /*01cc*/ 	.word	0x0002a830
        /*01d0*/ 	.short	0x0100
        /*01d2*/ 	.byte	0x08
	.zero		1


	//   ....[3]....
        /*01d4*/ 	.word	0x000003a0
        /*01d8*/ 	.word	0x000000ff
        /*01dc*/ 	.word	0x0002a840
        /*01e0*/ 	.short	0x0100
        /*01e2*/ 	.byte	0x08
	.zero		1


	//   ....[4]....
        /*01e4*/ 	.word	0x000003b0
        /*01e8*/ 	.word	0x000000ff
        /*01ec*/ 	.word	0x0002a838
        /*01f0*/ 	.short	0x0100
        /*01f2*/ 	.byte	0x08
	.zero		1


	//   ....[5]....
        /*01f4*/ 	.word	0x000003c0
        /*01f8*/ 	.word	0x000000ff
        /*01fc*/ 	.word	0x0002a848
        /*0200*/ 	.short	0x0100
        /*0202*/ 	.byte	0x08
	.zero		1


	//   ....[6]....
        /*0204*/ 	.word	0x000004f0
        /*0208*/ 	.word	0x000000ff
        /*020c*/ 	.word	0x0002a850
        /*0210*/ 	.short	0x0100
        /*0212*/ 	.byte	0x08
	.zero		1


	//   ....[7]....
        /*0214*/ 	.word	0x00000500
        /*0218*/ 	.word	0x000000ff
        /*021c*/ 	.word	0x0002a860
        /*0220*/ 	.short	0x0100
        /*0222*/ 	.byte	0x08
	.zero		1


	//   ....[8]....
        /*0224*/ 	.word	0x00000510
        /*0228*/ 	.word	0x000000ff
        /*022c*/ 	.word	0x0002a858
        /*0230*/ 	.short	0x0100
        /*0232*/ 	.byte	0x08
	.zero		1


	//   ....[9]....
        /*0234*/ 	.word	0x00000520
        /*0238*/ 	.word	0x000000ff
        /*023c*/ 	.word	0x0002a868
        /*0240*/ 	.short	0x0100
        /*0242*/ 	.byte	0x08
	.zero		1


	//   ....[10]....
        /*0244*/ 	.word	0x00000610
        /*0248*/ 	.word	0x000000ff
        /*024c*/ 	.word	0x0002a870
        /*0250*/ 	.short	0x0100
        /*0252*/ 	.byte	0x06
	.zero		1


	//   ....[11]....
        /*0254*/ 	.word	0x00000620
        /*0258*/ 	.word	0x000000ff
        /*025c*/ 	.word	0x0002a880
        /*0260*/ 	.short	0x0100
        /*0262*/ 	.byte	0x06
	.zero		1


	//   ....[12]....
        /*0264*/ 	.word	0x00000630
        /*0268*/ 	.word	0x000000ff
        /*026c*/ 	.word	0x0002a878
        /*0270*/ 	.short	0x0100
        /*0272*/ 	.byte	0x06
	.zero		1


	//   ....[13]....
        /*0274*/ 	.word	0x00000640
        /*0278*/ 	.word	0x000000ff
        /*027c*/ 	.word	0x0002a888
        /*0280*/ 	.short	0x0100
        /*0282*/ 	.byte	0x06
	.zero		1


	//   ....[14]....
        /*0284*/ 	.word	0x00000770
        /*0288*/ 	.word	0x000000ff
        /*028c*/ 	.word	0x0002a890
        /*0290*/ 	.short	0x0100
        /*0292*/ 	.byte	0x08
	.zero		1


	//   ....[15]....
        /*0294*/ 	.word	0x00000780
        /*0298*/ 	.word	0x000000ff
        /*029c*/ 	.word	0x0002a8a0
        /*02a0*/ 	.short	0x0100
        /*02a2*/ 	.byte	0x08
	.zero		1


	//   ....[16]....
        /*02a4*/ 	.word	0x00000790
        /*02a8*/ 	.word	0x000000ff
        /*02ac*/ 	.word	0x0002a898
        /*02b0*/ 	.short	0x0100
        /*02b2*/ 	.byte	0x08
	.zero		1


	//   ....[17]....
        /*02b4*/ 	.word	0x000007a0
        /*02b8*/ 	.word	0x000000ff
        /*02bc*/ 	.word	0x0002a8a8
        /*02c0*/ 	.short	0x0100
        /*02c2*/ 	.byte	0x08
	.zero		1


	//   ....[18]....
        /*02c4*/ 	.word	0x000008d0
        /*02c8*/ 	.word	0x000000ff
        /*02cc*/ 	.word	0x0002a8b0
        /*02d0*/ 	.short	0x0100
        /*02d2*/ 	.byte	0x08
	.zero		1


	//   ....[19]....
        /*02d4*/ 	.word	0x000008e0
        /*02d8*/ 	.word	0x000000ff
        /*02dc*/ 	.word	0x0002a8c0
        /*02e0*/ 	.short	0x0100
        /*02e2*/ 	.byte	0x08
	.zero		1


	//   ....[20]....
        /*02e4*/ 	.word	0x000008f0
        /*02e8*/ 	.word	0x000000ff
        /*02ec*/ 	.word	0x0002a8b8
        /*02f0*/ 	.short	0x0100
        /*02f2*/ 	.byte	0x08
	.zero		1


	//   ....[21]....
        /*02f4*/ 	.word	0x00000900
        /*02f8*/ 	.word	0x000000ff
        /*02fc*/ 	.word	0x0002a8c8
        /*0300*/ 	.short	0x0100
        /*0302*/ 	.byte	0x08
	.zero		1


	//   ....[22]....
        /*0304*/ 	.word	0x00001910
        /*0308*/ 	.word	0x000000ff
        /*030c*/ 	.word	0x0002a800
        /*0310*/ 	.short	0x010a
        /*0312*/ 	.byte	0x25
	.zero		1


	//   ....[23]....
        /*0314*/ 	.word	0x000019a0
        /*0318*/ 	.word	0x00000003
        /*031c*/ 	.word	0x0002a830
        /*0320*/ 	.short	0x010a
        /*0322*/ 	.byte	0x3f
	.zero		1


	//   ....[24]....
        /*0324*/ 	.word	0x00001a20
        /*0328*/ 	.word	0x00000003
        /*032c*/ 	.word	0x0002a830
        /*0330*/ 	.short	0x010a
        /*0332*/ 	.byte	0x3f
	.zero		1


	//   ....[25]....
        /*0334*/ 	.word	0x000021a0
        /*0338*/ 	.word	0x00000003
        /*033c*/ 	.word	0x00000000
        /*0340*/ 	.short	0x0101
        /*0342*/ 	.byte	0x3f
	.zero		1


	//   ....[26]....
        /*0344*/ 	.word	0x00004b20
        /*0348*/ 	.word	0x000000ff
        /*034c*/ 	.word	0x0002a830
        /*0350*/ 	.short	0x010a
        /*0352*/ 	.byte	0x07
	.zero		1


	//   ....[27]....
        /*0354*/ 	.word	0x00004b60
        /*0358*/ 	.word	0x000000ff
        /*035c*/ 	.word	0x0002a830
        /*0360*/ 	.short	0x010a
        /*0362*/ 	.byte	0x07
	.zero		1


	//   ....[28]....
        /*0364*/ 	.word	0x00005420
        /*0368*/ 	.word	0x000000ff
        /*036c*/ 	.word	0x0002a850
        /*0370*/ 	.short	0x010a
        /*0372*/ 	.byte	0x06
	.zero		1


	//   ....[29]....
        /*0374*/ 	.word	0x00005460
        /*0378*/ 	.word	0x000000ff
        /*037c*/ 	.word	0x0002a850
        /*0380*/ 	.short	0x010a
        /*0382*/ 	.byte	0x06
	.zero		1


	//   ....[30]....
        /*0384*/ 	.word	0x00005d60
        /*0388*/ 	.word	0x0000006a
        /*038c*/ 	.word	0x00000000
        /*0390*/ 	.short	0x0101
        /*0392*/ 	.byte	0x3f
	.zero		1


	//   ....[31]....
        /*0394*/ 	.word	0x00007850
        /*0398*/ 	.word	0x00000062
        /*039c*/ 	.word	0x00000000
        /*03a0*/ 	.short	0x0101
        /*03a2*/ 	.byte	0x3f
	.zero		1


	//   ....[32]....
        /*03a4*/ 	.word	0x00008030
        /*03a8*/ 	.word	0x000000ff
        /*03ac*/ 	.word	0x0002a830
        /*03b0*/ 	.short	0x010a
        /*03b2*/ 	.byte	0x06
	.zero		1


	//   ....[33]....
        /*03b4*/ 	.word	0x00008070
        /*03b8*/ 	.word	0x000000ff
        /*03bc*/ 	.word	0x0002a830
        /*03c0*/ 	.short	0x010a
        /*03c2*/ 	.byte	0x06
	.zero		1


	//   ....[34]....
        /*03c4*/ 	.word	0x00008930
        /*03c8*/ 	.word	0x000000ff
        /*03cc*/ 	.word	0x0002a850
        /*03d0*/ 	.short	0x010a
        /*03d2*/ 	.byte	0x0a
	.zero		1


	//   ....[35]....
        /*03d4*/ 	.word	0x00008970
        /*03d8*/ 	.word	0x000000ff
        /*03dc*/ 	.word	0x0002a850
        /*03e0*/ 	.short	0x010a
        /*03e2*/ 	.byte	0x0a
	.zero		1


	//   ....[36]....
        /*03e4*/ 	.word	0x00009ef0
        /*03e8*/ 	.word	0x00000058
        /*03ec*/ 	.word	0x00000000
        /*03f0*/ 	.short	0x0101
        /*03f2*/ 	.byte	0x3f
	.zero		1


	//   ....[37]....
        /*03f4*/ 	.word	0x00009f90
        /*03f8*/ 	.word	0x00000058
        /*03fc*/ 	.word	0x00000000
        /*0400*/ 	.short	0x0101
        /*0402*/ 	.byte	0x3f
	.zero		1


	//   ....[38]....
        /*0404*/ 	.word	0x0000a2d0
        /*0408*/ 	.word	0x000000ff
        /*040c*/ 	.word	0x0002a830
        /*0410*/ 	.short	0x010a
        /*0412*/ 	.byte	0x06
	.zero		1


	//   ....[39]....
        /*0414*/ 	.word	0x0000a310
        /*0418*/ 	.word	0x000000ff
        /*041c*/ 	.word	0x0002a830
        /*0420*/ 	.short	0x010a
        /*0422*/ 	.byte	0x06
	.zero		1


	//   ....[40]....
        /*0424*/ 	.word	0x0000abd0
        /*0428*/ 	.word	0x000000ff
        /*042c*/ 	.word	0x0002a850
        /*0430*/ 	.short	0x010a
        /*0432*/ 	.byte	0x0a
	.zero		1


	//   ....[41]....
        /*0434*/ 	.word	0x0000ac10
        /*0438*/ 	.word	0x000000ff
        /*043c*/ 	.word	0x0002a850
        /*0440*/ 	.short	0x010a
        /*0442*/ 	.byte	0x0a
	.zero		1


	//   ....[42]....
        /*0444*/ 	.word	0x0000b530
        /*0448*/ 	.word	0x0000006a
        /*044c*/ 	.word	0x00000000
        /*0450*/ 	.short	0x0101
        /*0452*/ 	.byte	0x3f
	.zero		1


	//   ....[43]....
        /*0454*/ 	.word	0x0000cf80
        /*0458*/ 	.word	0x00000062
        /*045c*/ 	.word	0x00000000
        /*0460*/ 	.short	0x0101
        /*0462*/ 	.byte	0x3f
	.zero		1


	//   ....[44]....
        /*0464*/ 	.word	0x0000d970
        /*0468*/ 	.word	0x000000ff
        /*046c*/ 	.word	0x0002a850
        /*0470*/ 	.short	0x010a
        /*0472*/ 	.byte	0x05
	.zero		1


	//   ....[45]....
        /*0474*/ 	.word	0x0000d9b0
        /*0478*/ 	.word	0x000000ff
        /*047c*/ 	.word	0x0002a850
        /*0480*/ 	.short	0x010a
        /*0482*/ 	.byte	0x05
	.zero		1


	//   ....[46]....
        /*0484*/ 	.word	0x0000de60
        /*0488*/ 	.word	0x00000007
        /*048c*/ 	.word	0x00000000
        /*0490*/ 	.short	0x0101
        /*0492*/ 	.byte	0x3f
	.zero		1


	//   ....[47]....
        /*0494*/ 	.word	0x0000ebe0
        /*0498*/ 	.word	0x000000ff
        /*049c*/ 	.word	0x00000000
        /*04a0*/ 	.short	0x0101
        /*04a2*/ 	.byte	0x05
	.zero		1


	//   ....[48]....
        /*04a4*/ 	.word	0x00010660
        /*04a8*/ 	.word	0x00000008
        /*04ac*/ 	.word	0x0002a840
        /*04b0*/ 	.short	0x010a
        /*04b2*/ 	.byte	0x3f
	.zero		1


	//   ....[49]....
        /*04b4*/ 	.word	0x00010af0
        /*04b8*/ 	.word	0x000000ff
        /*04bc*/ 	.word	0x0002a820
        /*04c0*/ 	.short	0x010a
        /*04c2*/ 	.byte	0x26
	.zero		1


	//   ....[50]....
        /*04c4*/ 	.word	0x00010dd0
        /*04c8*/ 	.word	0x00000003
        /*04cc*/ 	.word	0x0002a840
        /*04d0*/ 	.short	0x010a
        /*04d2*/ 	.byte	0x3f
	.zero		1


	//   ....[51]....
        /*04d4*/ 	.word	0x00011040
        /*04d8*/ 	.word	0x00000002
        /*04dc*/ 	.word	0x00000060
        /*04e0*/ 	.short	0x010a
        /*04e2*/ 	.byte	0x3f
	.zero		1


	//   ....[52]....
        /*04e4*/ 	.word	0x00011510
        /*04e8*/ 	.word	0x00000003
        /*04ec*/ 	.word	0x0002a840
        /*04f0*/ 	.short	0x010a
        /*04f2*/ 	.byte	0x3f
	.zero		1


	//   ....[53]....
        /*04f4*/ 	.word	0x00011780
        /*04f8*/ 	.word	0x00000002
        /*04fc*/ 	.word	0x00000060
        /*0500*/ 	.short	0x010a
        /*0502*/ 	.byte	0x3f
	.zero		1


	//   ....[54]....
        /*0504*/ 	.word	0x00011b70
        /*0508*/ 	.word	0x00000002
        /*050c*/ 	.word	0x0002a840
        /*0510*/ 	.short	0x010a
        /*0512*/ 	.byte	0x3f
	.zero		1


	//   ....[55]....
        /*0514*/ 	.word	0x00011e10
        /*0518*/ 	.word	0x00000002
        /*051c*/ 	.word	0x00000060
        /*0520*/ 	.short	0x010a
        /*0522*/ 	.byte	0x3f
	.zero		1


	//   ....[56]....
        /*0524*/ 	.word	0x000121d0
        /*0528*/ 	.word	0x00000003
        /*052c*/ 	.word	0x0002a860
        /*0530*/ 	.short	0x010a
        /*0532*/ 	.byte	0x3f
	.zero		1


	//   ....[57]....
        /*0534*/ 	.word	0x000125e0
        /*0538*/ 	.word	0x00000007
        /*053c*/ 	.word	0x0002a820
        /*0540*/ 	.short	0x010a
        /*0542*/ 	.byte	0x3f
	.zero		1


	//   ....[58]....
        /*0544*/ 	.word	0x00012750
        /*0548*/ 	.word	0x00000005
        /*054c*/ 	.word	0x00000000
        /*0550*/ 	.short	0x010a
        /*0552*/ 	.byte	0x3f
	.zero		1


	//   ....[59]....
        /*0554*/ 	.word	0x000127c0
        /*0558*/ 	.word	0x00000003
        /*055c*/ 	.word	0x00000000
        /*0560*/ 	.short	0x010a
        /*0562*/ 	.byte	0x3f
	.zero		1


	//   ....[60]....
        /*0564*/ 	.word	0x00012820
        /*0568*/ 	.word	0x00000005
        /*056c*/ 	.word	0x00000000
        /*0570*/ 	.short	0x010a
        /*0572*/ 	.byte	0x3f
	.zero		1


	//   ....[61]....
        /*0574*/ 	.word	0x00012850
        /*0578*/ 	.word	0x00000003
        /*057c*/ 	.word	0x00000000
        /*0580*/ 	.short	0x010a
        /*0582*/ 	.byte	0x3f
	.zero		1


	//   ....[62]....
        /*0584*/ 	.word	0x000128c0
        /*0588*/ 	.word	0x00000003
        /*058c*/ 	.word	0x0002a800
        /*0590*/ 	.short	0x010a
        /*0592*/ 	.byte	0x3f
	.zero		1


	//   ....[63]....
        /*0594*/ 	.word	0x00012910
        /*0598*/ 	.word	0x00000003
        /*059c*/ 	.word	0x0002a830
        /*05a0*/ 	.short	0x010a
        /*05a2*/ 	.byte	0x3f
	.zero		1


	//   ....[64]....
        /*05a4*/ 	.word	0x00012970
        /*05a8*/ 	.word	0x00000058
        /*05ac*/ 	.word	0x0002a830
        /*05b0*/ 	.short	0x010a
        /*05b2*/ 	.byte	0x3f
	.zero		1


	//   ....[65]....
        /*05b4*/ 	.word	0x000129d0
        /*05b8*/ 	.word	0x00000015
        /*05bc*/ 	.word	0x0002a850
        /*05c0*/ 	.short	0x010a
        /*05c2*/ 	.byte	0x3f
	.zero		1


	//   ....[66]....
        /*05c4*/ 	.word	0x00012a30
        /*05c8*/ 	.word	0x0000000f
        /*05cc*/ 	.word	0x0002a830
        /*05d0*/ 	.short	0x010a
        /*05d2*/ 	.byte	0x3f
	.zero		1


	//   ....[67]....
        /*05d4*/ 	.word	0x00012a90
        /*05d8*/ 	.word	0x0000000f
        /*05dc*/ 	.word	0x0002a850
        /*05e0*/ 	.short	0x010a
        /*05e2*/ 	.byte	0x3f
	.zero		1


	//   ....[68]....
        /*05e4*/ 	.word	0x00012af0
        /*05e8*/ 	.word	0x0000000f
        /*05ec*/ 	.word	0x0002a830
        /*05f0*/ 	.short	0x010a
        /*05f2*/ 	.byte	0x3f
	.zero		1


	//   ....[69]....
        /*05f4*/ 	.word	0x00012b50
        /*05f8*/ 	.word	0x0000000f
        /*05fc*/ 	.word	0x0002a850
        /*0600*/ 	.short	0x010a
        /*0602*/ 	.byte	0x3f
	.zero		1


	//   ....[70]....
        /*0604*/ 	.word	0x00012bb0
        /*0608*/ 	.word	0x00000003
        /*060c*/ 	.word	0x0002a850
        /*0610*/ 	.short	0x010a
        /*0612*/ 	.byte	0x3f
	.zero		1


	//   ....[71]....
        /*0614*/ 	.word	0x00012d30
        /*0618*/ 	.word	0x00000008
        /*061c*/ 	.word	0x0002a840
        /*0620*/ 	.short	0x010a
        /*0622*/ 	.byte	0x3f
	.zero		1


	//   ....[72]....
        /*0624*/ 	.word	0x00012d90
        /*0628*/ 	.word	0x00000008
        /*062c*/ 	.word	0x0002a820
        /*0630*/ 	.short	0x010a
        /*0632*/ 	.byte	0x3f
	.zero		1


	//   ....[73]....
        /*0634*/ 	.word	0x00012de0
        /*0638*/ 	.word	0x00000003
        /*063c*/ 	.word	0x0002a840
        /*0640*/ 	.short	0x010a
        /*0642*/ 	.byte	0x3f
	.zero		1


	//   ....[74]....
        /*0644*/ 	.word	0x00012e30
        /*0648*/ 	.word	0x00000002
        /*064c*/ 	.word	0x00000060
        /*0650*/ 	.short	0x010a
        /*0652*/ 	.byte	0x3f
	.zero		1


	//   ....[75]....
        /*0654*/ 	.word	0x00012e80
        /*0658*/ 	.word	0x00000003
        /*065c*/ 	.word	0x0002a840
        /*0660*/ 	.short	0x010a
        /*0662*/ 	.byte	0x3f
	.zero		1


	//   ....[76]....
        /*0664*/ 	.word	0x00012ed0
        /*0668*/ 	.word	0x00000002
        /*066c*/ 	.word	0x00000060
        /*0670*/ 	.short	0x010a
        /*0672*/ 	.byte	0x3f
	.zero		1


	//   ....[77]....
        /*0674*/ 	.word	0x00012f20
        /*0678*/ 	.word	0x00000002
        /*067c*/ 	.word	0x0002a840
        /*0680*/ 	.short	0x010a
        /*0682*/ 	.byte	0x3f
	.zero		1


	//   ....[78]....
        /*0684*/ 	.word	0x00012f70
        /*0688*/ 	.word	0x00000002
        /*068c*/ 	.word	0x00000060
        /*0690*/ 	.short	0x010a
        /*0692*/ 	.byte	0x3f
	.zero		1


	//   ....[79]....
        /*0694*/ 	.word	0x00012fc0
        /*0698*/ 	.word	0x00000003
        /*069c*/ 	.word	0x0002a860
        /*06a0*/ 	.short	0x010a
        /*06a2*/ 	.byte	0x3f
	.zero		1


	//   ....[80]....
        /*06a4*/ 	.word	0x000130a0
        /*06a8*/ 	.word	0x00000007
        /*06ac*/ 	.word	0x0002a820
        /*06b0*/ 	.short	0x010a
        /*06b2*/ 	.byte	0x3f
	.zero		1


	//   ....[81]....
        /*06b4*/ 	.word	0x000130f0
        /*06b8*/ 	.word	0x00000005
        /*06bc*/ 	.word	0x00000000
        /*06c0*/ 	.short	0x010a
        /*06c2*/ 	.byte	0x3f
	.zero		1


	//   ....[82]....
        /*06c4*/ 	.word	0x00013140
        /*06c8*/ 	.word	0x00000003
        /*06cc*/ 	.word	0x00000000
        /*06d0*/ 	.short	0x010a
        /*06d2*/ 	.byte	0x3f
	.zero		1


	//   ....[83]....
        /*06d4*/ 	.word	0x00013190
        /*06d8*/ 	.word	0x00000005
        /*06dc*/ 	.word	0x00000000
        /*06e0*/ 	.short	0x010a
        /*06e2*/ 	.byte	0x3f
	.zero		1


	//----- nvinfo : EIATTR_NUM_MBARRIERS
	.align		4
.L_217:
        /*06e4*/ 	.byte	0x03, 0x38
        /*06e6*/ 	.short	0x0016


	//----- nvinfo : EIATTR_EXIT_INSTR_OFFSETS
	.align		4
        /*06e8*/ 	.byte	0x04, 0x1c
        /*06ea*/ 	.short	(.L_219 - .L_218)


	//   ....[0]....
.L_218:
        /*06ec*/ 	.word	0x00000a40


	//   ....[1]....
        /*06f0*/ 	.word	0x0000f4a0


	//   ....[2]....
        /*06f4*/ 	.word	0x0000f500


	//   ....[3]....
        /*06f8*/ 	.word	0x00012650


	//   ....[4]....
        /*06fc*/ 	.word	0x000128a0


	//----- nvinfo : EIATTR_MAX_THREADS
	.align		4
.L_219:
        /*0700*/ 	.byte	0x04, 0x05
        /*0702*/ 	.short	(.L_221 - .L_220)
.L_220:
        /*0704*/ 	.word	0x00000180
        /*0708*/ 	.word	0x00000001
        /*070c*/ 	.word	0x00000001


	//----- nvinfo : EIATTR_CRS_STACK_SIZE
	.align		4
.L_221:
        /*0710*/ 	.byte	0x04, 0x1e
        /*0712*/ 	.short	(.L_223 - .L_222)
.L_222:
        /*0714*/ 	.word	0x00000000


	//----- nvinfo : EIATTR_CBANK_PARAM_SIZE
	.align		4
.L_223:
        /*0718*/ 	.byte	0x03, 0x19
        /*071a*/ 	.short	0x0bf0


	//----- nvinfo : EIATTR_PARAM_CBANK
	.align		4
        /*071c*/ 	.byte	0x04, 0x0a
        /*071e*/ 	.short	(.L_225 - .L_224)
	.align		4
.L_224:
        /*0720*/ 	.word	index@(.nv.constant0._ZN7cutlass13device_kernelIN5flash11enable_sm90INS1_16FlashAttnFwdSm90INS1_25CollectiveMainloopFwdSm90ILi2EN4cute5tupleIJNS5_1CILi1EEES8_S8_EEENS6_IJNS7_ILi128EEENS7_ILi96EEENS7_ILi192EEEEEELi128ENS_6half_tEfNS_4arch4Sm90ELb0ELb1ELb1ELb0ELb0ELb0ELb0ELb1ELb1ELb0ELb0ELb0EEENS1_21CollectiveEpilogueFwdINS6_IJSA_SA_SB_EEES9_SE_SG_Li256ELb0ELb0ELb0ELb0EEENS1_30DynamicPersistentTileSchedulerILi256ELi32ELb0ELb0ELb1EEEEEEEEEvNT_6ParamsE)
        /*0724*/ 	.short	0x0210
        /*0726*/ 	.short	0x0bf0


	//----- nvinfo : EIATTR_SW_WAR
	.align		4
.L_225:
        /*0728*/ 	.byte	0x04, 0x36
        /*072a*/ 	.short	(.L_227 - .L_226)
.L_226:
        /*072c*/ 	.word	0x00000008
.L_227:


//--------------------- .nv.info._ZN7cutlass13device_kernelIN5flash11enable_sm90INS1_16FlashAttnFwdSm90INS1_25CollectiveMainloopFwdSm90ILi2EN4cute5tupleIJNS5_1CILi1EEES8_S8_EEENS6_IJNS7_ILi128EEENS7_ILi96EEENS7_ILi192EEEEEELi128ENS_6half_tEfNS_4arch4Sm90ELb0ELb1ELb1ELb1ELb0ELb0ELb0ELb1ELb1ELb0ELb0ELb0EEENS1_21CollectiveEpilogueFwdINS6_IJSA_SA_SB_EEES9_SE_SG_Li256ELb1ELb0ELb0ELb0EEENS1_36VarlenDynamicPersistentTileSchedulerILi128ELi96ELi256ELi32ELb0ELb0ELb1ELb1ELb0ELb1EEEEEEEEEvNT_6ParamsE --------------------------
	.section	.nv.info._ZN7cutlass13device_kernelIN5flash11enable_sm90INS1_16FlashAttnFwdSm90INS1_25CollectiveMainloopFwdSm90ILi2EN4cute5tupleIJNS5_1CILi1EEES8_S8_EEENS6_IJNS7_ILi128EEENS7_ILi96EEENS7_ILi192EEEEEELi128ENS_6half_tEfNS_4arch4Sm90ELb0ELb1ELb1ELb1ELb0ELb0ELb0ELb1ELb1ELb0ELb0ELb0EEENS1_21CollectiveEpilogueFwdINS6_IJSA_SA_SB_EEES9_SE_SG_Li256ELb1ELb0ELb0ELb0EEENS1_36VarlenDynamicPersistentTileSchedulerILi128ELi96ELi256ELi32ELb0ELb0ELb1ELb1ELb0ELb1EEEEEEEEEvNT_6ParamsE,"",@"SHT_CUDA_INFO"
	.sectionflags	@""
	.align	4


	//----- nvinfo : EIATTR_CUDA_API_VERSION
	.align		4
        /*0000*/ 	.byte	0x04, 0x37
        /*0002*/ 	.short	(.L_229 - .L_228)
.L_228:
        /*0004*/ 	.word	0x00000082


	//----- nvinfo : EIATTR_KPARAM_INFO
	.align		4
.L_229:
        /*0008*/ 	.byte	0x04, 0x17
        /*000a*/ 	.short	(.L_231 - .L_230)
.L_230:
        /*000c*/ 	.word	0x00000000
        /*0010*/ 	.short	0x0000
        /*0012*/ 	.short	0x0070
        /*0014*/ 	.byte	0x00, 0xf0, 0x01, 0x28


	//----- nvinfo : EIATTR_SPARSE_MMA_MASK
	.align		4
.L_231:
        /*0018*/ 	.byte	0x03, 0x50
        /*001a*/ 	.short	0x0000


	//----- nvinfo : EIATTR_MAXREG_COUNT
	.align		4
        /*001c*/ 	.byte	0x03, 0x1b
        /*001e*/ 	.short	0x00a8


	//----- nvinfo : EIATTR_NUM_BARRIERS
	.align		4
        /*0020*/ 	.byte	0x02, 0x4c
        /*0022*/ 	.byte	0x09
	.zero		1


	//----- nvinfo : EIATTR_EXTERNS
	.align		4
        /*0024*/ 	.byte	0x04, 0x0f
        /*0026*/ 	.short	(.L_233 - .L_232)


	//   ....[0]....
	.align		4
.L_232:
        /*0028*/ 	.word	index@(__assertfail)


	//----- nvinfo : EIATTR_ANNOTATIONS
	.align		4
.L_233:
        /*002c*/ 	.byte	0x04, 0x55
        /*002e*/ 	.short	(.L_235 - .L_234)


	//   ....[0]....
.L_234:
        /* <DEDUP_REMOVED lines=34> */


	//----- nvinfo : EIATTR_MERCURY_ISA_VERSION
	.align		4
.L_235:
        /*0240*/ 	.byte	0x03, 0x5f
        /*0242*/ 	.short	0x0101


	//----- nvinfo : EIATTR_UNUSED_LOAD_BYTE_OFFSET
	.align		4
        /*0244*/ 	.byte	0x04, 0x44
        /*0246*/ 	.short	(.L_237 - .L_236)


	//   ....[0]....
.L_236:
        /*0248*/ 	.word	0x00000a10
        /*024c*/ 	.word	0x0000fff0


	//   ....[1]....
        /*0250*/ 	.word	0x0000e270
        /*0254*/ 	.word	0x0000fff0


	//----- nvinfo : EIATTR_INT_WARP_WIDE_INSTR_OFFSETS
	.align		4
.L_237:
        /*0258*/ 	.byte	0x04, 0x31
        /*025a*/ 	.short	(.L_239 - .L_238)


	//   ....[0]....
.L_238:
        /*025c*/ 	.word	0x00000150


	//   ....[1]....
        /*0260*/ 	.word	0x00000190


	//   ....[2]....
        /*0264*/ 	.word	0x00000250


	//   ....[3]....
        /*0268*/ 	.word	0x000115e0


	//   ....[4]....
        /*026c*/ 	.word	0x00011680


	//   ....[5]....
        /*0270*/ 	.word	0x00011b90


	//   ....[6]....
        /*0274*/ 	.word	0x00011c10


	//   ....[7]....
        /*0278*/ 	.word	0x00011d20


	//   ....[8]....
        /*027c*/ 	.word	0x00011e10


	//   ....[9]....
        /*0280*/ 	.word	0x00014170


	//   ....[10]....
        /*0284*/ 	.word	0x00014210


	//----- nvinfo : EIATTR_COOP_GROUP_MASK_REGIDS
	.align		4
.L_239:
        /*0288*/ 	.byte	0x04, 0x29
        /*028a*/ 	.short	(.L_241 - .L_240)


	//   ....[0]....
.L_240:
        /*028c*/ 	.word	0xffffffff


	//   ....[1]....
        /*0290*/ 	.word	0xffffffff


	//   ....[2]....
        /*0294*/ 	.word	0xffffffff


	//   ....[3]....
        /*0298*/ 	.word	0xffffffff


	//   ....[4]....
        /*029c*/ 	.word	0xffffffff


	//   ....[5]....
        /*02a0*/ 	.word	0xffffffff


	//   ....[6]....
        /*02a4*/ 	.word	0xffffffff


	//   ....[7]....
        /*02a8*/ 	.word	0xffffffff


	//   ....[8]....
        /*02ac*/ 	.word	0xffffffff


	//   ....[9]....
        /*02b0*/ 	.word	0xffffffff


	//   ....[10]....
        /*02b4*/ 	.word	0xffffffff


	//   ....[11]....
        /*02b8*/ 	.word	0xffffffff


	//   ....[12]....
        /*02bc*/ 	.word	0xffffffff


	//   ....[13]....
        /*02c0*/ 	.word	0xffffffff


	//   ....[14]....
        /*02c4*/ 	.word	0xffffffff


	//   ....[15]....
        /*02c8*/ 	.word	0xffffffff


	//   ....[16]....
        /*02cc*/ 	.word	0xffffffff


	//   ....[17]....
        /*02d0*/ 	.word	0xffffffff


	//   ....[18]....
        /*02d4*/ 	.word	0xffffffff


	//   ....[19]....
        /*02d8*/ 	.word	0xffffffff


	//   ....[20]....
        /*02dc*/ 	.word	0xffffffff


	//   ....[21]....
        /*02e0*/ 	.word	0xffffffff


	//   ....[22]....
        /*02e4*/ 	.word	0xffffffff


	//   ....[23]....
        /*02e8*/ 	.word	0xffffffff


	//   ....[24]....
        /*02ec*/ 	.word	0xffffffff


	//   ....[25]....
        /*02f0*/ 	.word	0xffffffff


	//   ....[26]....
        /*02f4*/ 	.word	0xffffffff


	//   ....[27]....
        /*02f8*/ 	.word	0xffffffff


	//   ....[28]....
        /*02fc*/ 	.word	0xffffffff


	//   ....[29]....
        /*0300*/ 	.word	0xffffffff


	//   ....[30]....
        /*0304*/ 	.word	0xffffffff


	//   ....[31]....
        /*0308*/ 	.word	0xffffffff


	//   ....[32]....
        /*030c*/ 	.word	0xffffffff


	//   ....[33]....
        /*0310*/ 	.word	0xffffffff


	//   ....[34]....
        /*0314*/ 	.word	0xffffffff


	//   ....[35]....
        /*0318*/ 	.word	0xffffffff


	//   ....[36]....
        /*031c*/ 	.word	0xffffffff


	//   ....[37]....
        /*0320*/ 	.word	0xffffffff


	//   ....[38]....
        /*0324*/ 	.word	0xffffffff


	//   ....[39]....
        /*0328*/ 	.word	0xffffffff


	//   ....[40]....
        /*032c*/ 	.word	0xffffffff


	//   ....[41]....
        /*0330*/ 	.word	0xffffffff


	//   ....[42]....
        /*0334*/ 	.word	0xffffffff


	//   ....[43]....
        /*0338*/ 	.word	0xffffffff


	//   ....[44]....
        /*033c*/ 	.word	0xffffffff


	//   ....[45]....
        /*0340*/ 	.word	0xffffffff


	//   ....[46]....
        /*0344*/ 	.word	0xffffffff


	//   ....[47]....
        /*0348*/ 	.word	0xffffffff


	//   ....[48]....
        /*034c*/ 	.word	0xffffffff


	//   ....[49]....
        /*0350*/ 	.word	0xffffffff


	//   ....[50]....
        /*0354*/ 	.word	0xffffffff


	//   ....[51]....
        /*0358*/ 	.word	0xffffffff


	//   ....[52]....
        /*035c*/ 	.word	0xffffffff


	//   ....[53]....
        /*0360*/ 	.word	0xffffffff


	//   ....[54]....
        /*0364*/ 	.word	0xffffffff


	//   ....[55]....
        /*0368*/ 	.word	0xffffffff


	//   ....[56]....
        /*036c*/ 	.word	0xffffffff


	//   ....[57]....
        /*0370*/ 	.word	0xffffffff


	//   ....[58]....
        /*0374*/ 	.word	0xffffffff


	//   ....[59]....
        /*0378*/ 	.word	0xffffffff


	//   ....[60]....
        /*037c*/ 	.word	0xffffffff


	//   ....[61]....
        /*0380*/ 	.word	0xffffffff


	//   ....[62]....
        /*0384*/ 	.word	0x0500000f


	//   ....[63]....
        /*0388*/ 	.word	0x0500000f


	//   ....[64]....
        /*038c*/ 	.word	0x0500000f


	//   ....[65]....
        /*0390*/ 	.word	0x0500000f


	//   ....[66]....
        /*0394*/ 	.word	0x0500000f


	//   ....[67]....
        /*0398*/ 	.word	0x0500000f


	//   ....[68]....
        /*039c*/ 	.word	0x0500000f


	//   ....[69]....
        /*03a0*/ 	.word	0x0500000f


	//   ....[70]....
        /*03a4*/ 	.word	0x0500000f


	//   ....[71]....
        /*03a8*/ 	.word	0x0500000f


	//   ....[72]....
        /*03ac*/ 	.word	0x0500000f


	//   ....[73]....
        /*03b0*/ 	.word	0x0500000f


	//   ....[74]....
        /*03b4*/ 	.word	0x0500000f


	//   ....[75]....
        /*03b8*/ 	.word	0x0500000f


	//   ....[76]....
        /*03bc*/ 	.word	0x0500000f


	//   ....[77]....
        /*03c0*/ 	.word	0x0500000f


	//   ....[78]....
        /*03c4*/ 	.word	0x0500000f


	//   ....[79]....
        /*03c8*/ 	.word	0x0500000f


	//   ....[80]....
        /*03cc*/ 	.word	0x0500000f


	//----- nvinfo : EIATTR_COOP_GROUP_INSTR_OFFSETS
	.align		4
.L_241:
        /*03d0*/ 	.byte	0x04, 0x28
        /*03d2*/ 	.short	(.L_243 - .L_242)


	//   ....[0]....
.L_242:
        /*03d4*/ 	.word	0x00000060


	//   ....[1]....
        /*03d8*/ 	.word	0x00000160


	//   ....[2]....
        /*03dc*/ 	.word	0x00000260


	//   ....[3]....
        /*03e0*/ 	.word	0x000003d0


	//   ....[4]....
        /*03e4*/ 	.word	0x00000530


	//   ....[5]....
        /*03e8*/ 	.word	0x00000650


	//   ....[6]....
        /*03ec*/ 	.word	0x000007b0


	//   ....[7]....
        /*03f0*/ 	.word	0x000016a0


	//   ....[8]....
        /*03f4*/ 	.word	0x000037f0


	//   ....[9]....
        /*03f8*/ 	.word	0x00003820


	//   ....[10]....
        /*03fc*/ 	.word	0x00003c20


	//   ....[11]....
        /*0400*/ 	.word	0x00003ca0


	//   ....[12]....
        /*0404*/ 	.word	0x00006ba0


	//   ....[13]....
        /*0408*/ 	.word	0x00006cb0


	//   ....[14]....
        /*040c*/ 	.word	0x000072e0


	//   ....[15]....
        /*0410*/ 	.word	0x00007350


	//   ....[16]....
        /*0414*/ 	.word	0x000092e0


	//   ....[17]....
        /*0418*/ 	.word	0x00009310


	//   ....[18]....
        /*041c*/ 	.word	0x00009670


	//   ....[19]....
        /*0420*/ 	.word	0x000096f0


	//   ....[20]....
        /*0424*/ 	.word	0x0000c400


	//   ....[21]....
        /*0428*/ 	.word	0x0000c510


	//   ....[22]....
        /*042c*/ 	.word	0x0000caf0


	//   ....[23]....
        /*0430*/ 	.word	0x0000cb60


	//   ....[24]....
        /*0434*/ 	.word	0x0000d9c0


	//   ....[25]....
        /*0438*/ 	.word	0x0000d9f0


	//   ....[26]....
        /*043c*/ 	.word	0x0000daf0


	//   ....[27]....
        /*0440*/ 	.word	0x0000db00


	//   ....[28]....
        /*0444*/ 	.word	0x000100e0


	//   ....[29]....
        /*0448*/ 	.word	0x00010280


	//   ....[30]....
        /*044c*/ 	.word	0x000102b0


	//   ....[31]....
        /*0450*/ 	.word	0x000102e0


	//   ....[32]....
        /*0454*/ 	.word	0x00010320


	//   ....[33]....
        /*0458*/ 	.word	0x00010370


	//   ....[34]....
        /*045c*/ 	.word	0x000103d0


	//   ....[35]....
        /*0460*/ 	.word	0x000105c0


	//   ....[36]....
        /*0464*/ 	.word	0x00010620


	//   ....[37]....
        /*0468*/ 	.word	0x00010660


	//   ....[38]....
        /*046c*/ 	.word	0x000106a0


	//   ....[39]....
        /*0470*/ 	.word	0x000106d0


	//   ....[40]....
        /*0474*/ 	.word	0x00010700


	//   ....[41]....
        /*0478*/ 	.word	0x000107a0


	//   ....[42]....
        /*047c*/ 	.word	0x00010800


	//   ....[43]....
        /*0480*/ 	.word	0x00010890


	//   ....[44]....
        /*0484*/ 	.word	0x00014620


	//   ....[45]....
        /*0488*/ 	.word	0x00014630


	//   ....[46]....
        /*048c*/ 	.word	0x00014750


	//   ....[47]....
        /*0490*/ 	.word	0x000147b0


	//   ....[48]....
        /*0494*/ 	.word	0x000147f0


	//   ....[49]....
        /*0498*/ 	.word	0x00014830


	//   ....[50]....
        /*049c*/ 	.word	0x00014860


	//   ....[51]....
        /*04a0*/ 	.word	0x00014890


	//   ....[52]....
        /*04a4*/ 	.word	0x00014a30


	//   ....[53]....
        /*04a8*/ 	.word	0x00014a90


	//   ....[54]....
        /*04ac*/ 	.word	0x00014ad0


	//   ....[55]....
        /*04b0*/ 	.word	0x00014b10


	//   ....[56]....
        /*04b4*/ 	.word	0x00014b40


	//   ....[57]....
        /*04b8*/ 	.word	0x00014b70


	//   ....[58]....
        /*04bc*/ 	.word	0x00014c30


	//   ....[59]....
        /*04c0*/ 	.word	0x00014c50


	//   ....[60]....
        /*04c4*/ 	.word	0x00014cc0


	//   ....[61]....
        /*04c8*/ 	.word	0x00015360


	//   ....[62]....
        /*04cc*/ 	.word	0x000159f0


	//   ....[63]....
        /*04d0*/ 	.word	0x00015e10


	//   ....[64]....
        /*04d4*/ 	.word	0x00015ea0


	//   ....[65]....
        /*04d8*/ 	.word	0x00015f40


	//   ....[66]....
        /*04dc*/ 	.word	0x00015ff0


	//   ....[67]....
        /*04e0*/ 	.word	0x00016070


	//   ....[68]....
        /*04e4*/ 	.word	0x000160f0


	//   ....[69]....
        /*04e8*/ 	.word	0x00016170


	//   ....[70]....
        /*04ec*/ 	.word	0x000161f0


	//   ....[71]....
        /*04f0*/ 	.word	0x00016280


	//   ....[72]....
        /*04f4*/ 	.word	0x00016330


	//   ....[73]....
        /*04f8*/ 	.word	0x000163b0


	//   ....[74]....
        /*04fc*/ 	.word	0x00016430


	//   ....[75]....
        /*0500*/ 	.word	0x000164b0


	//   ....[76]....
        /*0504*/ 	.word	0x00016530


	//   ....[77]....
        /*0508*/ 	.word	0x000165a0


	//   ....[78]....
        /*050c*/ 	.word	0x00016640


	//   ....[79]....
        /*0510*/ 	.word	0x000166d0


	//   ....[80]....
        /*0514*/ 	.word	0x00016800


	//----- nvinfo : EIATTR_REG_RECONFIG
	.align		4
.L_243:
        /*0518*/ 	.byte	0x01, 0x54
	.zero		2


	//----- nvinfo : EIATTR_SYSCALL_OFFSETS
	.align		4
        /*051c*/ 	.byte	0x04, 0x46
        /*051e*/ 	.short	(.L_245 - .L_244)


	//   ....[0]....
.L_244:
        /*0520*/ 	.word	0x00001880


	//   ....[1]....
        /*0524*/ 	.word	0x00011810


	//   ....[2]....
        /*0528*/ 	.word	0x00011950


	//   ....[3]....
        /*052c*/ 	.word	0x00011a50


	//----- nvinfo : EIATTR_MBARRIER_INSTR_OFFSETS
	.align		4
.L_245:
        /*0530*/ 	.byte	0x04, 0x39
        /*0532*/ 	.short	(.L_247 - .L_246)


	//   ....[0]....
.L_246:
        /*0534*/ 	.word	0x00000280
        /*0538*/ 	.word	0x000000ff
        /*053c*/ 	.word	0x0002a800
        /*0540*/ 	.short	0x0100
        /*0542*/ 	.byte	0x08
	.zero		1


	//   ....[1]....
        /*0544*/ 	.word	0x00000290
        /*0548*/ 	.word	0x000000ff
        /*054c*/ 	.word	0x0002a820
        /*0550*/ 	.short	0x0100
        /*0552*/ 	.byte	0x08
	.zero		1


	//   ....[2]....
        /*0554*/ 	.word	0x00000380
        /*0558*/ 	.word	0x000000ff
        /*055c*/ 	.word	0x0002a830
        /*0560*/ 	.short	0x0100
        /*0562*/ 	.byte	0x08
	.zero		1


	//   ....[3]....
        /*0564*/ 	.word	0x00000390
        /*0568*/ 	.word	0x000000ff
        /*056c*/ 	.word	0x0002a840
        /*0570*/ 	.short	0x0100
        /*0572*/ 	.byte	0x08
	.zero		1


	//   ....[4]....
        /*0574*/ 	.word	0x000003a0
        /*0578*/ 	.word	0x000000ff
        /*057c*/ 	.word	0x0002a838
        /*0580*/ 	.short	0x0100
        /*0582*/ 	.byte	0x08
	.zero		1


	//   ....[5]....
        /*0584*/ 	.word	0x000003b0
        /*0588*/ 	.word	0x000000ff
        /*058c*/ 	.word	0x0002a848
        /*0590*/ 	.short	0x0100
        /*0592*/ 	.byte	0x08
	.zero		1


	//   ....[6]....
        /*0594*/ 	.word	0x000004e0
        /*0598*/ 	.word	0x000000ff
        /*059c*/ 	.word	0x0002a850
        /*05a0*/ 	.short	0x0100
        /*05a2*/ 	.byte	0x08
	.zero		1


	//   ....[7]....
        /*05a4*/ 	.word	0x000004f0
        /*05a8*/ 	.word	0x000000ff
        /*05ac*/ 	.word	0x0002a860
        /*05b0*/ 	.short	0x0100
        /*05b2*/ 	.byte	0x08
	.zero		1


	//   ....[8]....
        /*05b4*/ 	.word	0x00000500
        /*05b8*/ 	.word	0x000000ff
        /*05bc*/ 	.word	0x0002a858
        /*05c0*/ 	.short	0x0100
        /*05c2*/ 	.byte	0x08
	.zero		1


	//   ....[9]....
        /*05c4*/ 	.word	0x00000510
        /*05c8*/ 	.word	0x000000ff
        /*05cc*/ 	.word	0x0002a868
        /*05d0*/ 	.short	0x0100
        /*05d2*/ 	.byte	0x08
	.zero		1


	//   ....[10]....
        /*05d4*/ 	.word	0x00000600
        /*05d8*/ 	.word	0x000000ff
        /*05dc*/ 	.word	0x0002a870
        /*05e0*/ 	.short	0x0100
        /*05e2*/ 	.byte	0x06
	.zero		1


	//   ....[11]....
        /*05e4*/ 	.word	0x00000610
        /*05e8*/ 	.word	0x000000ff
        /*05ec*/ 	.word	0x0002a880
        /*05f0*/ 	.short	0x0100
        /*05f2*/ 	.byte	0x06
	.zero		1


	//   ....[12]....
        /*05f4*/ 	.word	0x00000620
        /*05f8*/ 	.word	0x000000ff
        /*05fc*/ 	.word	0x0002a878
        /*0600*/ 	.short	0x0100
        /*0602*/ 	.byte	0x06
	.zero		1


	//   ....[13]....
        /*0604*/ 	.word	0x00000630
        /*0608*/ 	.word	0x000000ff
        /*060c*/ 	.word	0x0002a888
        /*0610*/ 	.short	0x0100
        /*0612*/ 	.byte	0x06
	.zero		1


	//   ....[14]....
        /*0614*/ 	.word	0x00000760
        /*0618*/ 	.word	0x000000ff
        /*061c*/ 	.word	0x0002a890
        /*0620*/ 	.short	0x0100
        /*0622*/ 	.byte	0x08
	.zero		1


	//   ....[15]....
        /*0624*/ 	.word	0x00000770
        /*0628*/ 	.word	0x000000ff
        /*062c*/ 	.word	0x0002a8a0
        /*0630*/ 	.short	0x0100
        /*0632*/ 	.byte	0x08
	.zero		1


	//   ....[16]....
        /*0634*/ 	.word	0x00000780
        /*0638*/ 	.word	0x000000ff
        /*063c*/ 	.word	0x0002a898
        /*0640*/ 	.short	0x0100
        /*0642*/ 	.byte	0x08
	.zero		1


	//   ....[17]....
        /*0644*/ 	.word	0x00000790
        /*0648*/ 	.word	0x000000ff
        /*064c*/ 	.word	0x0002a8a8
        /*0650*/ 	.short	0x0100
        /*0652*/ 	.byte	0x08
	.zero		1


	//   ....[18]....
        /*0654*/ 	.word	0x000008c0
        /*0658*/ 	.word	0x000000ff
        /*065c*/ 	.word	0x0002a8b0
        /*0660*/ 	.short	0x0100
        /*0662*/ 	.byte	0x08
	.zero		1


	//   ....[19]....
        /*0664*/ 	.word	0x000008d0
        /*0668*/ 	.word	0x000000ff
        /*066c*/ 	.word	0x0002a8c0
        /*0670*/ 	.short	0x0100
        /*0672*/ 	.byte	0x08
	.zero		1


	//   ....[20]....
        /*0674*/ 	.word	0x000008e0
        /*0678*/ 	.word	0x000000ff
        /*067c*/ 	.word	0x0002a8b8
        /*0680*/ 	.short	0x0100
        /*0682*/ 	.byte	0x08
	.zero		1


	//   ....[21]....
        /*0684*/ 	.word	0x000008f0
        /*0688*/ 	.word	0x000000ff
        /*068c*/ 	.word	0x0002a8c8
        /*0690*/ 	.short	0x0100
        /*0692*/ 	.byte	0x08
	.zero		1


	//   ....[22]....
        /*0694*/ 	.word	0x000018e0
        /*0698*/ 	.word	0x000000ff
        /*069c*/ 	.word	0x0002a800
        /*06a0*/ 	.short	0x010a
        /*06a2*/ 	.byte	0x27
	.zero		1


	//   ....[23]....
        /*06a4*/ 	.word	0x00001960
        /*06a8*/ 	.word	0x00000003
        /*06ac*/ 	.word	0x0002a830
        /*06b0*/ 	.short	0x010a
        /*06b2*/ 	.byte	0x3f
	.zero		1


	//   ....[24]....
        /*06b4*/ 	.word	0x00001a00
        /*06b8*/ 	.word	0x00000003
        /*06bc*/ 	.word	0x0002a830
        /*06c0*/ 	.short	0x010a
        /*06c2*/ 	.byte	0x3f
	.zero		1


	//   ....[25]....
        /*06c4*/ 	.word	0x000023a0
        /*06c8*/ 	.word	0x00000002
        /*06cc*/ 	.word	0x00000000
        /*06d0*/ 	.short	0x0101
        /*06d2*/ 	.byte	0x3f
	.zero		1


	//   ....[26]....
        /*06d4*/ 	.word	0x00004a40
        /*06d8*/ 	.word	0x000000ff
        /*06dc*/ 	.word	0x0002a830
        /*06e0*/ 	.short	0x010a
        /*06e2*/ 	.byte	0x06
	.zero		1


	//   ....[27]....
        /*06e4*/ 	.word	0x00004a80
        /*06e8*/ 	.word	0x000000ff
        /*06ec*/ 	.word	0x0002a830
        /*06f0*/ 	.short	0x010a
        /*06f2*/ 	.byte	0x06
	.zero		1


	//   ....[28]....
        /*06f4*/ 	.word	0x00005340
        /*06f8*/ 	.word	0x000000ff
        /*06fc*/ 	.word	0x0002a850
        /*0700*/ 	.short	0x010a
        /*0702*/ 	.byte	0x0b
	.zero		1


	//   ....[29]....
        /*0704*/ 	.word	0x00005380
        /*0708*/ 	.word	0x000000ff
        /*070c*/ 	.word	0x0002a850
        /*0710*/ 	.short	0x010a
        /*0712*/ 	.byte	0x0b
	.zero		1


	//   ....[30]....
        /*0714*/ 	.word	0x00005cb0
        /*0718*/ 	.word	0x00000067
        /*071c*/ 	.word	0x00000000
        /*0720*/ 	.short	0x0101
        /*0722*/ 	.byte	0x3f
	.zero		1


	//   ....[31]....
        /*0724*/ 	.word	0x000077d0
        /*0728*/ 	.word	0x0000005e
        /*072c*/ 	.word	0x00000000
        /*0730*/ 	.short	0x0101
        /*0732*/ 	.byte	0x3f
	.zero		1


	//   ....[32]....
        /*0734*/ 	.word	0x00007f70
        /*0738*/ 	.word	0x000000ff
        /*073c*/ 	.word	0x0002a830
        /*0740*/ 	.short	0x010a
        /*0742*/ 	.byte	0x06
	.zero		1


	//   ....[33]....
        /*0744*/ 	.word	0x00007fb0
        /*0748*/ 	.word	0x000000ff
        /*074c*/ 	.word	0x0002a830
        /*0750*/ 	.short	0x010a
        /*0752*/ 	.byte	0x06
	.zero		1


	//   ....[34]....
        /*0754*/ 	.word	0x00008870
        /*0758*/ 	.word	0x000000ff
        /*075c*/ 	.word	0x0002a850
        /*0760*/ 	.short	0x010a
        /*0762*/ 	.byte	0x0b
	.zero		1


	//   ....[35]....
        /*0764*/ 	.word	0x000088b0
        /*0768*/ 	.word	0x000000ff
        /*076c*/ 	.word	0x0002a850
        /*0770*/ 	.short	0x010a
        /*0772*/ 	.byte	0x0b
	.zero		1


	//   ....[36]....
        /*0774*/ 	.word	0x00009d90
        /*0778*/ 	.word	0x0000000d
        /*077c*/ 	.word	0x00000000
        /*0780*/ 	.short	0x0101
        /*0782*/ 	.byte	0x3f
	.zero		1


	//   ....[37]....
        /*0784*/ 	.word	0x00009e40
        /*0788*/ 	.word	0x0000000d
        /*078c*/ 	.word	0x00000000
        /*0790*/ 	.short	0x0101
        /*0792*/ 	.byte	0x3f
	.zero		1


	//   ....[38]....
        /*0794*/ 	.word	0x0000a260
        /*0798*/ 	.word	0x000000ff
        /*079c*/ 	.word	0x0002a830
        /*07a0*/ 	.short	0x010a
        /*07a2*/ 	.byte	0x06
	.zero		1


	//   ....[39]....
        /*07a4*/ 	.word	0x0000a2a0
        /*07a8*/ 	.word	0x000000ff
        /*07ac*/ 	.word	0x0002a830
        /*07b0*/ 	.short	0x010a
        /*07b2*/ 	.byte	0x06
	.zero		1


	//   ....[40]....
        /*07b4*/ 	.word	0x0000ab60
        /*07b8*/ 	.word	0x000000ff
        /*07bc*/ 	.word	0x0002a850
        /*07c0*/ 	.short	0x010a
        /*07c2*/ 	.byte	0x0b
	.zero		1


	//   ....[41]....
        /*07c4*/ 	.word	0x0000aba0
        /*07c8*/ 	.word	0x000000ff
        /*07cc*/ 	.word	0x0002a850
        /*07d0*/ 	.short	0x010a
        /*07d2*/ 	.byte	0x0b
	.zero		1


	//   ....[42]....
        /*07d4*/ 	.word	0x0000b500
        /*07d8*/ 	.word	0x00000066
        /*07dc*/ 	.word	0x00000000
        /*07e0*/ 	.short	0x0101
        /*07e2*/ 	.byte	0x3f
	.zero		1


	//   ....[43]....
        /*07e4*/ 	.word	0x0000ce60
        /*07e8*/ 	.word	0x0000005c
        /*07ec*/ 	.word	0x00000000
        /*07f0*/ 	.short	0x0101
        /*07f2*/ 	.byte	0x3f
	.zero		1


	//   ....[44]....
        /*07f4*/ 	.word	0x0000d930
        /*07f8*/ 	.word	0x000000ff
        /*07fc*/ 	.word	0x0002a850
        /*0800*/ 	.short	0x010a
        /*0802*/ 	.byte	0x05
	.zero		1


	//   ....[45]....
        /*0804*/ 	.word	0x0000d970
        /*0808*/ 	.word	0x000000ff
        /*080c*/ 	.word	0x0002a850
        /*0810*/ 	.short	0x010a
        /*0812*/ 	.byte	0x05
	.zero		1


	//   ....[46]....
        /*0814*/ 	.word	0x0000de10
        /*0818*/ 	.word	0x00000004
        /*081c*/ 	.word	0x00000000
        /*0820*/ 	.short	0x0101
        /*0822*/ 	.byte	0x3f
	.zero		1


	//   ....[47]....
        /*0824*/ 	.word	0x0000f060
        /*0828*/ 	.word	0x00000003
        /*082c*/ 	.word	0x00000000
        /*0830*/ 	.short	0x0101
        /*0832*/ 	.byte	0x3f
	.zero		1


	//   ....[48]....
        /*0834*/ 	.word	0x00012160
        /*0838*/ 	.word	0x00000009
        /*083c*/ 	.word	0x0002a840
        /*0840*/ 	.short	0x010a
        /*0842*/ 	.byte	0x3f
	.zero		1


	//   ....[49]....
        /*0844*/ 	.word	0x00012710
        /*0848*/ 	.word	0x0000000a
        /*084c*/ 	.word	0x0002a820
        /*0850*/ 	.short	0x010a
        /*0852*/ 	.byte	0x3f
	.zero		1


	//   ....[50]....
        /*0854*/ 	.word	0x00012a60
        /*0858*/ 	.word	0x00000002
        /*085c*/ 	.word	0x0002a840
        /*0860*/ 	.short	0x010a
        /*0862*/ 	.byte	0x3f
	.zero		1


	//   ....[51]....
        /*0864*/ 	.word	0x00012d60
        /*0868*/ 	.word	0x00000003
        /*086c*/ 	.word	0x00000060
        /*0870*/ 	.short	0x010a
        /*0872*/ 	.byte	0x3f
	.zero		1


	//   ....[52]....
        /*0874*/ 	.word	0x00013360
        /*0878*/ 	.word	0x00000002
        /*087c*/ 	.word	0x0002a840
        /*0880*/ 	.short	0x010a
        /*0882*/ 	.byte	0x3f
	.zero		1


	//   ....[53]....
        /*0884*/ 	.word	0x00013660
        /*0888*/ 	.word	0x00000003
        /*088c*/ 	.word	0x00000060
        /*0890*/ 	.short	0x010a
        /*0892*/ 	.byte	0x3f
	.zero		1


	//   ....[54]....
        /*0894*/ 	.word	0x00013b40
        /*0898*/ 	.word	0x00000002
        /*089c*/ 	.word	0x0002a840
        /*08a0*/ 	.short	0x010a
        /*08a2*/ 	.byte	0x3f
	.zero		1


	//   ....[55]....
        /*08a4*/ 	.word	0x00013e50
        /*08a8*/ 	.word	0x00000002
        /*08ac*/ 	.word	0x00000060
        /*08b0*/ 	.short	0x010a
        /*08b2*/ 	.byte	0x3f
	.zero		1


	//   ....[56]....
        /*08b4*/ 	.word	0x000142d0
        /*08b8*/ 	.word	0x00000003
        /*08bc*/ 	.word	0x0002a860
        /*08c0*/ 	.short	0x010a
        /*08c2*/ 	.byte	0x3f
	.zero		1


	//   ....[57]....
        /*08c4*/ 	.word	0x000152e0
        /*08c8*/ 	.word	0x00000000
        /*08cc*/ 	.word	0x0002a820
        /*08d0*/ 	.short	0x010a
        /*08d2*/ 	.byte	0x3f
	.zero		1


	//   ....[58]....
        /*08d4*/ 	.word	0x000154a0
        /*08d8*/ 	.word	0x00000006
        /*08dc*/ 	.word	0x00000000
        /*08e0*/ 	.short	0x010a
        /*08e2*/ 	.byte	0x3f
	.zero		1


	//   ....[59]....
        /*08e4*/ 	.word	0x00015510
        /*08e8*/ 	.word	0x00000007
        /*08ec*/ 	.word	0x00000000
        /*08f0*/ 	.short	0x010a
        /*08f2*/ 	.byte	0x3f
	.zero		1


	//   ....[60]....
        /*08f4*/ 	.word	0x00015580
        /*08f8*/ 	.word	0x00000004
        /*08fc*/ 	.word	0x00000000
        /*0900*/ 	.short	0x010a
        /*0902*/ 	.byte	0x3f
	.zero		1


	//   ....[61]....
        /*0904*/ 	.word	0x000155b0
        /*0908*/ 	.word	0x00000003
        /*090c*/ 	.word	0x00000000
        /*0910*/ 	.short	0x010a
        /*0912*/ 	.byte	0x3f
	.zero		1


	//   ....[62]....
        /*0914*/ 	.word	0x00015620
        /*0918*/ 	.word	0x00000003
        /*091c*/ 	.word	0x0002a800
        /*0920*/ 	.short	0x010a
        /*0922*/ 	.byte	0x3f
	.zero		1


	//   ....[63]....
        /*0924*/ 	.word	0x00015670
        /*0928*/ 	.word	0x00000003
        /*092c*/ 	.word	0x0002a830
        /*0930*/ 	.short	0x010a
        /*0932*/ 	.byte	0x3f
	.zero		1


	//   ....[64]....
        /*0934*/ 	.word	0x000156d0
        /*0938*/ 	.word	0x0000000e
        /*093c*/ 	.word	0x0002a830
        /*0940*/ 	.short	0x010a
        /*0942*/ 	.byte	0x3f
	.zero		1


	//   ....[65]....
        /*0944*/ 	.word	0x00015730
        /*0948*/ 	.word	0x0000000b
        /*094c*/ 	.word	0x0002a850
        /*0950*/ 	.short	0x010a
        /*0952*/ 	.byte	0x3f
	.zero		1


	//   ....[66]....
        /*0954*/ 	.word	0x00015790
        /*0958*/ 	.word	0x00000009
        /*095c*/ 	.word	0x0002a830
        /*0960*/ 	.short	0x010a
        /*0962*/ 	.byte	0x3f
	.zero		1


	//   ....[67]....
        /*0964*/ 	.word	0x000157f0
        /*0968*/ 	.word	0x00000009
        /*096c*/ 	.word	0x0002a850
        /*0970*/ 	.short	0x010a
        /*0972*/ 	.byte	0x3f
	.zero		1


	//   ....[68]....
        /*0974*/ 	.word	0x00015850
        /*0978*/ 	.word	0x00000009
        /*097c*/ 	.word	0x0002a830
        /*0980*/ 	.short	0x010a
        /*0982*/ 	.byte	0x3f
	.zero		1


	//   ....[69]....
        /*0984*/ 	.word	0x000158b0
        /*0988*/ 	.word	0x00000009
        /*098c*/ 	.word	0x0002a850
        /*0990*/ 	.short	0x010a
        /*0992*/ 	.byte	0x3f
	.zero		1


	//   ....[70]....
        /*0994*/ 	.word	0x00015910
        /*0998*/ 	.word	0x00000003
        /*099c*/ 	.word	0x0002a850
        /*09a0*/ 	.short	0x010a
        /*09a2*/ 	.byte	0x3f
	.zero		1


	//   ....[71]....
        /*09a4*/ 	.word	0x00015ab0
        /*09a8*/ 	.word	0x00000009
        /*09ac*/ 	.word	0x0002a840
        /*09b0*/ 	.short	0x010a
        /*09b2*/ 	.byte	0x3f
	.zero		1


	//   ....[72]....
        /*09b4*/ 	.word	0x00015b30
        /*09b8*/ 	.word	0x00000008
        /*09bc*/ 	.word	0x0002a820
        /*09c0*/ 	.short	0x010a
        /*09c2*/ 	.byte	0x3f
	.zero		1


	//   ....[73]....
        /*09c4*/ 	.word	0x00015b80
        /*09c8*/ 	.word	0x00000002
        /*09cc*/ 	.word	0x0002a840
        /*09d0*/ 	.short	0x010a
        /*09d2*/ 	.byte	0x3f
	.zero		1


	//   ....[74]....
        /*09d4*/ 	.word	0x00015bd0
        /*09d8*/ 	.word	0x00000003
        /*09dc*/ 	.word	0x00000060
        /*09e0*/ 	.short	0x010a
        /*09e2*/ 	.byte	0x3f
	.zero		1


	//   ....[75]....
        /*09e4*/ 	.word	0x00015c20
        /*09e8*/ 	.word	0x00000002
        /*09ec*/ 	.word	0x0002a840
        /*09f0*/ 	.short	0x010a
        /*09f2*/ 	.byte	0x3f
	.zero		1


	//   ....[76]....
        /*09f4*/ 	.word	0x00015c70
        /*09f8*/ 	.word	0x00000003
        /*09fc*/ 	.word	0x00000060
        /*0a00*/ 	.short	0x010a
        /*0a02*/ 	.byte	0x3f
	.zero		1


	//   ....[77]....
        /*0a04*/ 	.word	0x00015cc0
        /*0a08*/ 	.word	0x00000002
        /*0a0c*/ 	.word	0x0002a840
        /*0a10*/ 	.short	0x010a
        /*0a12*/ 	.byte	0x3f
	.zero		1


	//   ....[78]....
        /*0a14*/ 	.word	0x00015d10
        /*0a18*/ 	.word	0x00000002
        /*0a1c*/ 	.word	0x00000060
        /*0a20*/ 	.short	0x010a
        /*0a22*/ 	.byte	0x3f
	.zero		1


	//   ....[79]....
        /*0a24*/ 	.word	0x00015d60
        /*0a28*/ 	.word	0x00000003
        /*0a2c*/ 	.word	0x0002a860
        /*0a30*/ 	.short	0x010a
        /*0a32*/ 	.byte	0x3f
	.zero		1


	//   ....[80]....
        /*0a34*/ 	.word	0x00016720
        /*0a38*/ 	.word	0x00000000
        /*0a3c*/ 	.word	0x0002a820
        /*0a40*/ 	.short	0x010a
        /*0a42*/ 	.byte	0x3f
	.zero		1


	//   ....[81]....
        /*0a44*/ 	.word	0x000168c0
        /*0a48*/ 	.word	0x00000006
        /*0a4c*/ 	.word	0x00000000
        /*0a50*/ 	.short	0x010a
        /*0a52*/ 	.byte	0x3f
	.zero		1


	//   ....[82]....
        /*0a54*/ 	.word	0x00016910
        /*0a58*/ 	.word	0x00000007
        /*0a5c*/ 	.word	0x00000000
        /*0a60*/ 	.short	0x010a
        /*0a62*/ 	.byte	0x3f
	.zero		1


	//   ....[83]....
        /*0a64*/ 	.word	0x00016960
        /*0a68*/ 	.word	0x00000004
        /*0a6c*/ 	.word	0x00000000
        /*0a70*/ 	.short	0x010a
        /*0a72*/ 	.byte	0x3f
	.zero		1


	//----- nvinfo : EIATTR_NUM_MBARRIERS
	.align		4
.L_247:
        /*0a74*/ 	.byte	0x03, 0x38
        /*0a76*/ 	.short	0x0016


	//----- nvinfo : EIATTR_EXIT_INSTR_OFFSETS
	.align		4
        /*0a78*/ 	.byte	0x04, 0x1c
        /*0a7a*/ 	.short	(.L_249 - .L_248)


	//   ....[0]....
.L_248:
        /*0a7c*/ 	.word	0x00000a50


	//   ....[1]....
        /*0a80*/ 	.word	0x000100a0


	//   ....[2]....
        /*0a84*/ 	.word	0x00010100


	//   ....[3]....
        /*0a88*/ 	.word	0x00015600


	//----- nvinfo : EIATTR_MAX_THREADS
	.align		4
.L_249:
        /*0a8c*/ 	.byte	0x04, 0x05
        /*0a8e*/ 	.short	(.L_251 - .L_250)
.L_250:
        /*0a90*/ 	.word	0x00000180
        /*0a94*/ 	.word	0x00000001
        /*0a98*/ 	.word	0x00000001


	//----- nvinfo : EIATTR_CRS_STACK_SIZE
	.align		4
.L_251:
        /*0a9c*/ 	.byte	0x04, 0x1e
        /*0a9e*/ 	.short	(.L_253 - .L_252)
.L_252:
        /*0aa0*/ 	.word	0x00000000


	//----- nvinfo : EIATTR_CBANK_PARAM_SIZE
	.align		4
.L_253:
        /*0aa4*/ 	.byte	0x03, 0x19
        /*0aa6*/ 	.short	0x0a70


	//----- nvinfo : EIATTR_PARAM_CBANK
	.align		4
        /*0aa8*/ 	.byte	0x04, 0x0a
        /*0aaa*/ 	.short	(.L_255 - .L_254)
	.align		4
.L_254:
        /*0aac*/ 	.word	index@(.nv.constant0._ZN7cutlass13device_kernelIN5flash11enable_sm90INS1_16FlashAttnFwdSm90INS1_25CollectiveMainloopFwdSm90ILi2EN4cute5tupleIJNS5_1CILi1EEES8_S8_EEENS6_IJNS7_ILi128EEENS7_ILi96EEENS7_ILi192EEEEEELi128ENS_6half_tEfNS_4arch4Sm90ELb0ELb1ELb1ELb1ELb0ELb0ELb0ELb1ELb1ELb0ELb0ELb0EEENS1_21CollectiveEpilogueFwdINS6_IJSA_SA_SB_EEES9_SE_SG_Li256ELb1ELb0ELb0ELb0EEENS1_36VarlenDynamicPersistentTileSchedulerILi128ELi96ELi256ELi32ELb0ELb0ELb1ELb1ELb0ELb1EEEEEEEEEvNT_6ParamsE)
        /*0ab0*/ 	.short	0x0210
        /*0ab2*/ 	.short	0x0a70


	//----- nvinfo : EIATTR_SW_WAR
	.align		4
.L_255:
        /*0ab4*/ 	.byte	0x04, 0x36
        /*0ab6*/ 	.short	(.L_257 - .L_256)
.L_256:
        /*0ab8*/ 	.word	0x00000008
.L_257:


//--------------------- .nv.info._ZN7cutlass13device_kernelIN5flash11enable_sm90INS1_16FlashAttnFwdSm90INS1_25CollectiveMainloopFwdSm90ILi2EN4cute5tupleIJNS5_1CILi1EEES8_S8_EEENS6_IJNS7_ILi128EEENS7_ILi96EEENS7_ILi192EEEEEELi128ENS_6half_tEfNS_4arch4Sm90ELb0ELb1ELb1ELb1ELb0ELb1ELb0ELb1ELb1ELb0ELb0ELb0EEENS1_21CollectiveEpilogueFwdINS6_IJSA_SA_SB_EEES9_SE_SG_Li256ELb1ELb0ELb0ELb0EEENS1_36VarlenDynamicPersistentTileSchedulerILi128ELi96ELi256ELi32ELb0ELb0ELb1ELb1ELb0ELb1EEEEEEEEEvNT_6ParamsE --------------------------
	.section	.nv.info._ZN7cutlass13device_kernelIN5flash11enable_sm90INS1_16FlashAttnFwdSm90INS1_25CollectiveMainloopFwdSm90ILi2EN4cute5tupleIJNS5_1CILi1EEES8_S8_EEENS6_IJNS7_ILi128EEENS7_ILi96EEENS7_ILi192EEEEEELi128ENS_6half_tEfNS_4arch4Sm90ELb0ELb1ELb1ELb1ELb0ELb1ELb0ELb1ELb1ELb0ELb0ELb0EEENS1_21CollectiveEpilogueFwdINS6_IJSA_SA_SB_EEES9_SE_SG_Li256ELb1ELb0ELb0ELb0EEENS1_36VarlenDynamicPersistentTileSchedulerILi128ELi96ELi256ELi32ELb0ELb0ELb1ELb1ELb0ELb1EEEEEEEEEvNT_6ParamsE,"",@"SHT_CUDA_INFO"
	.sectionflags	@""
	.align	4


	//----- nvinfo : EIATTR_CUDA_API_VERSION
	.align		4
        /*0000*/ 	.byte	0x04, 0x37
        /*0002*/ 	.short	(.L_259 - .L_258)
.L_258:
        /*0004*/ 	.word	0x00000082


	//----- nvinfo : EIATTR_KPARAM_INFO
	.align		4
.L_259:
        /*0008*/ 	.byte	0x04, 0x17
        /*000a*/ 	.short	(.L_261 - .L_260)
.L_260:
        /*000c*/ 	.word	0x00000000
        /*0010*/ 	.short	0x0000
        /*0012*/ 	.short	0x0070
        /*0014*/ 	.byte	0x00, 0xf0, 0x01, 0x28


	//----- nvinfo : EIATTR_SPARSE_MMA_MASK
	.align		4
.L_261:
        /*0018*/ 	.byte	0x03, 0x50
        /*001a*/ 	.short	0x0000


	//----- nvinfo : EIATTR_MAXREG_COUNT
	.align		4
        /*001c*/ 	.byte	0x03, 0x1b
        /*001e*/ 	.short	0x00a8


	//----- nvinfo : EIATTR_NUM_BARRIERS
	.align		4
        /*0020*/ 	.byte	0x02, 0x4c
        /*0022*/ 	.byte	0x10
	.zero		1


	//----- nvinfo : EIATTR_EXTERNS
	.align		4
        /*0024*/ 	.byte	0x04, 0x0f
        /*0026*/ 	.short	(.L_263 - .L_262)


	//   ....[0]....
	.align		4
.L_262:
        /*0028*/ 	.word	index@(__assertfail)


	//----- nvinfo : EIATTR_ANNOTATIONS
	.align		4
.L_263:
        /*002c*/ 	.byte	0x04, 0x55
        /*002e*/ 	.short	(.L_265 - .L_264)


	//   ....[0]....
.L_264:
        /* <DEDUP_REMOVED lines=63> */


	//----- nvinfo : EIATTR_MERCURY_ISA_VERSION
	.align		4
.L_265:
        /*0410*/ 	.byte	0x03, 0x5f
        /*0412*/ 	.short	0x0101


	//----- nvinfo : EIATTR_UNUSED_LOAD_BYTE_OFFSET
	.align		4
        /*0414*/ 	.byte	0x04, 0x44
        /*0416*/ 	.short	(.L_267 - .L_266)


	//   ....[0]....
.L_266:
        /*0418*/ 	.word	0x00000ab0
        /*041c*/ 	.word	0x0000fff0


	//   ....[1]....
        /*0420*/ 	.word	0x0001f5c0
        /*0424*/ 	.word	0x0000fff0


	//----- nvinfo : EIATTR_INT_WARP_WIDE_INSTR_OFFSETS
	.align		4
.L_267:
        /*0428*/ 	.byte	0x04, 0x31
        /*042a*/ 	.short	(.L_269 - .L_268)


	//   ....[0]....
.L_268:
        /*042c*/ 	.word	0x000001c0


	//   ....[1]....
        /*0430*/ 	.word	0x00000200


	//   ....[2]....
        /*0434*/ 	.word	0x00000270


	//   ....[3]....
        /*0438*/ 	.word	0x00023c10


	//   ....[4]....
        /*043c*/ 	.word	0x00023cb0


	//   ....[5]....
        /*0440*/ 	.word	0x000241b0


	//   ....[6]....
        /*0444*/ 	.word	0x000241f0


	//   ....[7]....
        /*0448*/ 	.word	0x00024350


	//   ....[8]....
        /*044c*/ 	.word	0x00024440


	//   ....[9]....
        /*0450*/ 	.word	0x00026790


	//   ....[10]....
        /*0454*/ 	.word	0x00026830


	//----- nvinfo : EIATTR_COOP_GROUP_MASK_REGIDS
	.align		4
.L_269:
        /*0458*/ 	.byte	0x04, 0x29
        /*045a*/ 	.short	(.L_271 - .L_270)


	//   ....[0]....
.L_270:
        /*045c*/ 	.word	0xffffffff


	//   ....[1]....
        /*0460*/ 	.word	0xffffffff


	//   ....[2]....
        /*0464*/ 	.word	0xffffffff


	//   ....[3]....
        /*0468*/ 	.word	0xffffffff


	//   ....[4]....
        /*046c*/ 	.word	0xffffffff


	//   ....[5]....
        /*0470*/ 	.word	0xffffffff


	//   ....[6]....
        /*0474*/ 	.word	0xffffffff


	//   ....[7]....
        /*0478*/ 	.word	0xffffffff


	//   ....[8]....
        /*047c*/ 	.word	0xffffffff


	//   ....[9]....
        /*0480*/ 	.word	0xffffffff


	//   ....[10]....
        /*0484*/ 	.word	0xffffffff


	//   ....[11]....
        /*0488*/ 	.word	0xffffffff


	//   ....[12]....
        /*048c*/ 	.word	0xffffffff


	//   ....[13]....
        /*0490*/ 	.word	0xffffffff


	//   ....[14]....
        /*0494*/ 	.word	0xffffffff


	//   ....[15]....
        /*0498*/ 	.word	0xffffffff


	//   ....[16]....
        /*049c*/ 	.word	0xffffffff


	//   ....[17]....
        /*04a0*/ 	.word	0xffffffff


	//   ....[18]....
        /*04a4*/ 	.word	0xffffffff


	//   ....[19]....
        /*04a8*/ 	.word	0xffffffff


	//   ....[20]....
        /*04ac*/ 	.word	0xffffffff


	//   ....[21]....
        /*04b0*/ 	.word	0xffffffff


	//   ....[22]....
        /*04b4*/ 	.word	0xffffffff


	//   ....[23]....
        /*04b8*/ 	.word	0xffffffff


	//   ....[24]....
        /*04bc*/ 	.word	0xffffffff


	//   ....[25]....
        /*04c0*/ 	.word	0xffffffff


	//   ....[26]....
        /*04c4*/ 	.word	0xffffffff


	//   ....[27]....
        /*04c8*/ 	.word	0xffffffff


	//   ....[28]....
        /*04cc*/ 	.word	0xffffffff


	//   ....[29]....
        /*04d0*/ 	.word	0xffffffff


	//   ....[30]....
        /*04d4*/ 	.word	0xffffffff


	//   ....[31]....
        /*04d8*/ 	.word	0xffffffff


	//   ....[32]....
        /*04dc*/ 	.word	0xffffffff


	//   ....[33]....
        /*04e0*/ 	.word	0xffffffff


	//   ....[34]....
        /*04e4*/ 	.word	0xffffffff


	//   ....[35]....
        /*04e8*/ 	.word	0xffffffff


	//   ....[36]....
        /*04ec*/ 	.word	0xffffffff


	//   ....[37]....
        /*04f0*/ 	.word	0xffffffff


	//   ....[38]....
        /*04f4*/ 	.word	0xffffffff


	//   ....[39]....
        /*04f8*/ 	.word	0xffffffff


	//   ....[40]....
        /*04fc*/ 	.word	0xffffffff


	//   ....[41]....
        /*0500*/ 	.word	0xffffffff


	//   ....[42]....
        /*0504*/ 	.word	0xffffffff


	//   ....[43]....
        /*0508*/ 	.word	0xffffffff


	//   ....[44]....
        /*050c*/ 	.word	0xffffffff


	//   ....[45]....
        /*0510*/ 	.word	0xffffffff


	//   ....[46]....
        /*0514*/ 	.word	0xffffffff


	//   ....[47]....
        /*0518*/ 	.word	0xffffffff


	//   ....[48]....
        /*051c*/ 	.word	0xffffffff


	//   ....[49]....
        /*0520*/ 	.word	0xffffffff


	//   ....[50]....
        /*0524*/ 	.word	0xffffffff


	//   ....[51]....
        /*0528*/ 	.word	0xffffffff


	//   ....[52]....
        /*052c*/ 	.word	0xffffffff


	//   ....[53]....
        /*0530*/ 	.word	0xffffffff


	//   ....[54]....
        /*0534*/ 	.word	0xffffffff


	//   ....[55]....
        /*0538*/ 	.word	0xffffffff


	//   ....[56]....
        /*053c*/ 	.word	0xffffffff


	//   ....[57]....
        /*0540*/ 	.word	0xffffffff


	//   ....[58]....
        /*0544*/ 	.word	0xffffffff


	//   ....[59]....
        /*0548*/ 	.word	0xffffffff


	//   ....[60]....
        /*054c*/ 	.word	0xffffffff


	//   ....[61]....
        /*0550*/ 	.word	0xffffffff


	//   ....[62]....
        /*0554*/ 	.word	0x0500000f


	//   ....[63]....
        /*0558*/ 	.word	0x0500000f


	//   ....[64]....
        /*055c*/ 	.word	0x0500000f


	//   ....[65]....
        /*0560*/ 	.word	0x0500000f


	//   ....[66]....
        /*0564*/ 	.word	0x0500000f


	//   ....[67]....
        /*0568*/ 	.word	0x0500000f


	//   ....[68]....
        /*056c*/ 	.word	0x0500000f


	//   ....[69]....
        /*0570*/ 	.word	0x0500000f


	//   ....[70]....
        /*0574*/ 	.word	0x0500000f


	//   ....[71]....
        /*0578*/ 	.word	0x0500000f


	//   ....[72]....
        /*057c*/ 	.word	0x0500000f


	//   ....[73]....
        /*0580*/ 	.word	0x0500000f


	//   ....[74]....
        /*0584*/ 	.word	0x0500000f


	//   ....[75]....
        /*0588*/ 	.word	0x0500000f


	//   ....[76]....
        /*058c*/ 	.word	0x0500000f


	//   ....[77]....
        /*0590*/ 	.word	0x0500000f


	//   ....[78]....
        /*0594*/ 	.word	0x0500000f


	//   ....[79]....
        /*0598*/ 	.word	0x0500000f


	//   ....[80]....
        /*059c*/ 	.word	0x0500000f


	//   ....[81]....
        /*05a0*/ 	.word	0x0500000f


	//   ....[82]....
        /*05a4*/ 	.word	0x0500000f


	//   ....[83]....
        /*05a8*/ 	.word	0x0500000f


	//   ....[84]....
        /*05ac*/ 	.word	0x0500000f


	//   ....[85]....
        /*05b0*/ 	.word	0x0500000f


	//   ....[86]....
        /*05b4*/ 	.word	0x0500000f


	//   ....[87]....
        /*05b8*/ 	.word	0x0500000f


	//   ....[88]....
        /*05bc*/ 	.word	0x0500000f


	//   ....[89]....
        /*05c0*/ 	.word	0x0500000f


	//   ....[90]....
        /*05c4*/ 	.word	0x0500000f


	//   ....[91]....
        /*05c8*/ 	.word	0x0500000f


	//   ....[92]....
        /*05cc*/ 	.word	0x0500000f


	//   ....[93]....
        /*05d0*/ 	.word	0x0500000f


	//   ....[94]....
        /*05d4*/ 	.word	0x0500000f


	//   ....[95]....
        /*05d8*/ 	.word	0x0500000f


	//   ....[96]....
        /*05dc*/ 	.word	0x0500000f


	//   ....[97]....
        /*05e0*/ 	.word	0x0500000f


	//----- nvinfo : EIATTR_COOP_GROUP_INSTR_OFFSETS
	.align		4
.L_271:
        /*05e4*/ 	.byte	0x04, 0x28
        /*05e6*/ 	.short	(.L_273 - .L_272)


	//   ....[0]....
.L_272:
        /*05e8*/ 	.word	0x00000060


	//   ....[1]....
        /*05ec*/ 	.word	0x000001d0


	//   ....[2]....
        /*05f0*/ 	.word	0x00000220


	//   ....[3]....
        /*05f4*/ 	.word	0x00000450


	//   ....[4]....
        /*05f8*/ 	.word	0x000005b0


	//   ....[5]....
        /*05fc*/ 	.word	0x000006d0


	//   ....[6]....
        /*0600*/ 	.word	0x00000830


	//   ....[7]....
        /*0604*/ 	.word	0x0000adb0


	//   ....[8]....
        /*0608*/ 	.word	0x00013cb0


	//   ....[9]....
        /*060c*/ 	.word	0x00013db0


	//   ....[10]....
        /*0610*/ 	.word	0x000143d0


	//   ....[11]....
        /*0614*/ 	.word	0x00014460


	//   ....[12]....
        /*0618*/ 	.word	0x00017840


	//   ....[13]....
        /*061c*/ 	.word	0x000178f0


	//   ....[14]....
        /*0620*/ 	.word	0x00017e40


	//   ....[15]....
        /*0624*/ 	.word	0x00017ee0


	//   ....[16]....
        /*0628*/ 	.word	0x0001a0e0


	//   ....[17]....
        /*062c*/ 	.word	0x0001a110


	//   ....[18]....
        /*0630*/ 	.word	0x0001a560


	//   ....[19]....
        /*0634*/ 	.word	0x0001a5e0


	//   ....[20]....
        /*0638*/ 	.word	0x0001d7c0


	//   ....[21]....
        /*063c*/ 	.word	0x0001d860


	//   ....[22]....
        /*0640*/ 	.word	0x0001dd90


	//   ....[23]....
        /*0644*/ 	.word	0x0001de20


	//   ....[24]....
        /*0648*/ 	.word	0x0001ed00


	//   ....[25]....
        /*064c*/ 	.word	0x0001ed40


	//   ....[26]....
        /*0650*/ 	.word	0x0001ee30


	//   ....[27]....
        /*0654*/ 	.word	0x0001f050


	//   ....[28]....
        /*0658*/ 	.word	0x000214a0


	//   ....[29]....
        /*065c*/ 	.word	0x00021630


	//   ....[30]....
        /*0660*/ 	.word	0x00021660


	//   ....[31]....
        /*0664*/ 	.word	0x000216a0


	//   ....[32]....
        /*0668*/ 	.word	0x00021700


	//   ....[33]....
        /*066c*/ 	.word	0x00021760


	//   ....[34]....
        /*0670*/ 	.word	0x000217b0


	//   ....[35]....
        /*0674*/ 	.word	0x00021970


	//   ....[36]....
        /*0678*/ 	.word	0x000219d0


	//   ....[37]....
        /*067c*/ 	.word	0x00021a10


	//   ....[38]....
        /*0680*/ 	.word	0x00021a50


	//   ....[39]....
        /*0684*/ 	.word	0x00021a80


	//   ....[40]....
        /*0688*/ 	.word	0x00021ab0


	//   ....[41]....
        /*068c*/ 	.word	0x00021b50


	//   ....[42]....
        /*0690*/ 	.word	0x00021bb0


	//   ....[43]....
        /*0694*/ 	.word	0x00021c40


	//   ....[44]....
        /*0698*/ 	.word	0x00026c40


	//   ....[45]....
        /*069c*/ 	.word	0x00026c50


	//   ....[46]....
        /*06a0*/ 	.word	0x00026d70


	//   ....[47]....
        /*06a4*/ 	.word	0x00026dd0


	//   ....[48]....
        /*06a8*/ 	.word	0x00026e10


	//   ....[49]....
        /*06ac*/ 	.word	0x00026e50


	//   ....[50]....
        /*06b0*/ 	.word	0x00026e80


	//   ....[51]....
        /*06b4*/ 	.word	0x00026eb0


	//   ....[52]....
        /*06b8*/ 	.word	0x00027050


	//   ....[53]....
        /*06bc*/ 	.word	0x000270b0


	//   ....[54]....
        /*06c0*/ 	.word	0x000270f0


	//   ....[55]....
        /*06c4*/ 	.word	0x00027130


	//   ....[56]....
        /*06c8*/ 	.word	0x00027160


	//   ....[57]....
        /*06cc*/ 	.word	0x00027190


	//   ....[58]....
        /*06d0*/ 	.word	0x00027250


	//   ....[59]....
        /*06d4*/ 	.word	0x00027270


	//   ....[60]....
        /*06d8*/ 	.word	0x000272e0


	//   ....[61]....
        /*06dc*/ 	.word	0x00027980


	//   ....[62]....
        /*06e0*/ 	.word	0x00027dc0


	//   ....[63]....
        /*06e4*/ 	.word	0x00027e60


	//   ....[64]....
        /*06e8*/ 	.word	0x00027f00


	//   ....[65]....
        /*06ec*/ 	.word	0x00027fa0


	//   ....[66]....
        /*06f0*/ 	.word	0x00028040


	//   ....[67]....
        /*06f4*/ 	.word	0x000280e0


	//   ....[68]....
        /*06f8*/ 	.word	0x00028180


	//   ....[69]....
        /*06fc*/ 	.word	0x00028220


	//   ....[70]....
        /*0700*/ 	.word	0x00028310


	//   ....[71]....
        /*0704*/ 	.word	0x000283b0


	//   ....[72]....
        /*0708*/ 	.word	0x00028450


	//   ....[73]....
        /*070c*/ 	.word	0x000284f0


	//   ....[74]....
        /*0710*/ 	.word	0x00028590


	//   ....[75]....
        /*0714*/ 	.word	0x00028630


	//   ....[76]....
        /*0718*/ 	.word	0x000286d0


	//   ....[77]....
        /*071c*/ 	.word	0x00028770


	//   ....[78]....
        /*0720*/ 	.word	0x00028b10


	//   ....[79]....
        /*0724*/ 	.word	0x00028df0


	//   ....[80]....
        /*0728*/ 	.word	0x00029210


	//   ....[81]....
        /*072c*/ 	.word	0x000292a0


	//   ....[82]....
        /*0730*/ 	.word	0x00029340


	//   ....[83]....
        /*0734*/ 	.word	0x000293f0


	//   ....[84]....
        /*0738*/ 	.word	0x00029470


	//   ....[85]....
        /*073c*/ 	.word	0x000294f0


	//   ....[86]....
        /*0740*/ 	.word	0x00029570


	//   ....[87]....
        /*0744*/ 	.word	0x000295f0


	//   ....[88]....
        /*0748*/ 	.word	0x00029680


	//   ....[89]....
        /*074c*/ 	.word	0x00029730


	//   ....[90]....
        /*0750*/ 	.word	0x000297b0


	//   ....[91]....
        /*0754*/ 	.word	0x00029830


	//   ....[92]....
        /*0758*/ 	.word	0x000298b0


	//   ....[93]....
        /*075c*/ 	.word	0x00029930


	//   ....[94]....
        /*0760*/ 	.word	0x000299a0


	//   ....[95]....
        /*0764*/ 	.word	0x00029a40


	//   ....[96]....
        /*0768*/ 	.word	0x00029ad0


	//   ....[97]....
        /*076c*/ 	.word	0x00029c00


	//----- nvinfo : EIATTR_REG_RECONFIG
	.align		4
.L_273:
        /*0770*/ 	.byte	0x01, 0x54
	.zero		2


	//----- nvinfo : EIATTR_SYSCALL_OFFSETS
	.align		4
        /*0774*/ 	.byte	0x04, 0x46
        /*0776*/ 	.short	(.L_275 - .L_274)


	//   ....[0]....
.L_274:
        /*0778*/ 	.word	0x00001c50


	//   ....[1]....
        /*077c*/ 	.word	0x00001da0


	//   ....[2]....
        /*0780*/ 	.word	0x0000af50


	//   ....[3]....
        /*0784*/ 	.word	0x0000b3f0


	//   ....[4]....
        /*0788*/ 	.word	0x00023e40


	//   ....[5]....
        /*078c*/ 	.word	0x00023f80


	//   ....[6]....
        /*0790*/ 	.word	0x00024080


	//----- nvinfo : EIATTR_MBARRIER_INSTR_OFFSETS
	.align		4
.L_275:
        /*0794*/ 	.byte	0x04, 0x39
        /*0796*/ 	.short	(.L_277 - .L_276)


	//   ....[0]....
.L_276:
        /*0798*/ 	.word	0x00000300
        /*079c*/ 	.word	0x000000ff
        /*07a0*/ 	.word	0x0002a800
        /*07a4*/ 	.short	0x0100
        /*07a6*/ 	.byte	0x08
	.zero		1


	//   ....[1]....
        /*07a8*/ 	.word	0x00000310
        /*07ac*/ 	.word	0x000000ff
        /*07b0*/ 	.word	0x0002a820
        /*07b4*/ 	.short	0x0100
        /*07b6*/ 	.byte	0x08
	.zero		1


	//   ....[2]....
        /*07b8*/ 	.word	0x00000400
        /*07bc*/ 	.word	0x000000ff
        /*07c0*/ 	.word	0x0002a830
        /*07c4*/ 	.short	0x0100
        /*07c6*/ 	.byte	0x08
	.zero		1


	//   ....[3]....
        /*07c8*/ 	.word	0x00000410
        /*07cc*/ 	.word	0x000000ff
        /*07d0*/ 	.word	0x0002a840
        /*07d4*/ 	.short	0x0100
        /*07d6*/ 	.byte	0x08
	.zero		1


	//   ....[4]....
        /*07d8*/ 	.word	0x00000420
        /*07dc*/ 	.word	0x000000ff
        /*07e0*/ 	.word	0x0002a838
        /*07e4*/ 	.short	0x0100
        /*07e6*/ 	.byte	0x08
	.zero		1


	//   ....[5]....
        /*07e8*/ 	.word	0x00000430
        /*07ec*/ 	.word	0x000000ff
        /*07f0*/ 	.word	0x0002a848
        /*07f4*/ 	.short	0x0100
        /*07f6*/ 	.byte	0x08
	.zero		1


	//   ....[6]....
        /*07f8*/ 	.word	0x00000560
        /*07fc*/ 	.word	0x000000ff
        /*0800*/ 	.word	0x0002a850
        /*0804*/ 	.short	0x0100
        /*0806*/ 	.byte	0x08
	.zero		1


	//   ....[7]....
        /*0808*/ 	.word	0x00000570
        /*080c*/ 	.word	0x000000ff
        /*0810*/ 	.word	0x0002a860
        /*0814*/ 	.short	0x0100
        /*0816*/ 	.byte	0x08
	.zero		1


	//   ....[8]....
        /*0818*/ 	.word	0x00000580
        /*081c*/ 	.word	0x000000ff
        /*0820*/ 	.word	0x0002a858
        /*0824*/ 	.short	0x0100
        /*0826*/ 	.byte	0x08
	.zero		1


	//   ....[9]....
        /*0828*/ 	.word	0x00000590
        /*082c*/ 	.word	0x000000ff
        /*0830*/ 	.word	0x0002a868
        /*0834*/ 	.short	0x0100
        /*0836*/ 	.byte	0x08
	.zero		1


	//   ....[10]....
        /*0838*/ 	.word	0x00000680
        /*083c*/ 	.word	0x000000ff
        /*0840*/ 	.word	0x0002a870
        /*0844*/ 	.short	0x0100
        /*0846*/ 	.byte	0x06
	.zero		1


	//   ....[11]....
        /*0848*/ 	.word	0x00000690
        /*084c*/ 	.word	0x000000ff
        /*0850*/ 	.word	0x0002a880
        /*0854*/ 	.short	0x0100
        /*0856*/ 	.byte	0x06
	.zero		1


	//   ....[12]....
        /*0858*/ 	.word	0x000006a0
        /*085c*/ 	.word	0x000000ff
        /*0860*/ 	.word	0x0002a878
        /*0864*/ 	.short	0x0100
        /*0866*/ 	.byte	0x06
	.zero		1


	//   ....[13]....
        /*0868*/ 	.word	0x000006b0
        /*086c*/ 	.word	0x000000ff
        /*0870*/ 	.word	0x0002a888
        /*0874*/ 	.short	0x0100
        /*0876*/ 	.byte	0x06
	.zero		1


	//   ....[14]....
        /*0878*/ 	.word	0x000007e0
        /*087c*/ 	.word	0x000000ff
        /*0880*/ 	.word	0x0002a890
        /*0884*/ 	.short	0x0100
        /*0886*/ 	.byte	0x08
	.zero		1


	//   ....[15]....
        /*0888*/ 	.word	0x000007f0
        /*088c*/ 	.word	0x000000ff
        /*0890*/ 	.word	0x0002a8a0
        /*0894*/ 	.short	0x0100
        /*0896*/ 	.byte	0x08
	.zero		1


	//   ....[16]....
        /*0898*/ 	.word	0x00000800
        /*089c*/ 	.word	0x000000ff
        /*08a0*/ 	.word	0x0002a898
        /*08a4*/ 	.short	0x0100
        /*08a6*/ 	.byte	0x08
	.zero		1


	//   ....[17]....
        /*08a8*/ 	.word	0x00000810
        /*08ac*/ 	.word	0x000000ff
        /*08b0*/ 	.word	0x0002a8a8
        /*08b4*/ 	.short	0x0100
        /*08b6*/ 	.byte	0x08
	.zero		1


	//   ....[18]....
        /*08b8*/ 	.word	0x00000940
        /*08bc*/ 	.word	0x000000ff
        /*08c0*/ 	.word	0x0002a8b0
        /*08c4*/ 	.short	0x0100
        /*08c6*/ 	.byte	0x08
	.zero		1


	//   ....[19]....
        /*08c8*/ 	.word	0x00000950
        /*08cc*/ 	.word	0x000000ff
        /*08d0*/ 	.word	0x0002a8c0
        /*08d4*/ 	.short	0x0100
        /*08d6*/ 	.byte	0x08
	.zero		1


	//   ....[20]....
        /*08d8*/ 	.word	0x00000960
        /*08dc*/ 	.word	0x000000ff
        /*08e0*/ 	.word	0x0002a8b8
        /*08e4*/ 	.short	0x0100
        /*08e6*/ 	.byte	0x08
	.zero		1


	//   ....[21]....
        /*08e8*/ 	.word	0x00000970
        /*08ec*/ 	.word	0x000000ff
        /*08f0*/ 	.word	0x0002a8c8
        /*08f4*/ 	.short	0x0100
        /*08f6*/ 	.byte	0x08
	.zero		1


	//   ....[22]....
        /*08f8*/ 	.word	0x00003a00
        /*08fc*/ 	.word	0x00000004
        /*0900*/ 	.word	0x0002a890
        /*0904*/ 	.short	0x010a
        /*0906*/ 	.byte	0x3f
	.zero		1


	//   ....[23]....
        /*0908*/ 	.word	0x00006dc0
        /*090c*/ 	.word	0x00000004
        /*0910*/ 	.word	0x0002a890
        /*0914*/ 	.short	0x010a
        /*0916*/ 	.byte	0x3f
	.zero		1


	//   ....[24]....
        /*0918*/ 	.word	0x00009e20
        /*091c*/ 	.word	0x00000004
        /*0920*/ 	.word	0x0002a890
        /*0924*/ 	.short	0x010a
        /*0926*/ 	.byte	0x3f
	.zero		1


	//   ....[25]....
        /*0928*/ 	.word	0x0000a210
        /*092c*/ 	.word	0x00000020
        /*0930*/ 	.word	0x00000000
        /*0934*/ 	.short	0x0101
        /*0936*/ 	.byte	0x3f
	.zero		1


	//   ....[26]....
        /*0938*/ 	.word	0x0000a250
        /*093c*/ 	.word	0x00000004
        /*0940*/ 	.word	0x0002a8b0
        /*0944*/ 	.short	0x010a
        /*0946*/ 	.byte	0x3f
	.zero		1


	//   ....[27]....
        /*0948*/ 	.word	0x0000a720
        /*094c*/ 	.word	0x00000004
        /*0950*/ 	.word	0x00000000
        /*0954*/ 	.short	0x0101
        /*0956*/ 	.byte	0x3f
	.zero		1


	//   ....[28]....
        /*0958*/ 	.word	0x0000afd0
        /*095c*/ 	.word	0x00000012
        /*0960*/ 	.word	0x0002a800
        /*0964*/ 	.short	0x010a
        /*0966*/ 	.byte	0x3f
	.zero		1


	//   ....[29]....
        /*0968*/ 	.word	0x0000b020
        /*096c*/ 	.word	0x00000012
        /*0970*/ 	.word	0x0002a800
        /*0974*/ 	.short	0x010a
        /*0976*/ 	.byte	0x3f
	.zero		1


	//   ....[30]....
        /*0978*/ 	.word	0x0000c3d0
        /*097c*/ 	.word	0x00000012
        /*0980*/ 	.word	0x0002a800
        /*0984*/ 	.short	0x010a
        /*0986*/ 	.byte	0x3f
	.zero		1


	//   ....[31]....
        /*0988*/ 	.word	0x0000f560
        /*098c*/ 	.word	0x00000012
        /*0990*/ 	.word	0x0002a800
        /*0994*/ 	.short	0x010a
        /*0996*/ 	.byte	0x3f
	.zero		1


	//   ....[32]....
        /*0998*/ 	.word	0x00011d70
        /*099c*/ 	.word	0x00000004
        /*09a0*/ 	.word	0x0002a830
        /*09a4*/ 	.short	0x010a
        /*09a6*/ 	.byte	0x3f
	.zero		1


	//   ....[33]....
        /*09a8*/ 	.word	0x00011de0
        /*09ac*/ 	.word	0x00000004
        /*09b0*/ 	.word	0x0002a830
        /*09b4*/ 	.short	0x010a
        /*09b6*/ 	.byte	0x3f
	.zero		1


	//   ....[34]....
        /*09b8*/ 	.word	0x00012790
        /*09bc*/ 	.word	0x00000004
        /*09c0*/ 	.word	0x00000000
        /*09c4*/ 	.short	0x0101
        /*09c6*/ 	.byte	0x3f
	.zero		1


	//   ....[35]....
        /*09c8*/ 	.word	0x00015210
        /*09cc*/ 	.word	0x000000c0
        /*09d0*/ 	.word	0x0002a830
        /*09d4*/ 	.short	0x010a
        /*09d6*/ 	.byte	0x3f
	.zero		1


	//   ....[36]....
        /*09d8*/ 	.word	0x00015280
        /*09dc*/ 	.word	0x000000c0
        /*09e0*/ 	.word	0x0002a830
        /*09e4*/ 	.short	0x010a
        /*09e6*/ 	.byte	0x3f
	.zero		1


	//   ....[37]....
        /*09e8*/ 	.word	0x00015e00
        /*09ec*/ 	.word	0x0000000c
        /*09f0*/ 	.word	0x0002a850
        /*09f4*/ 	.short	0x010a
        /*09f6*/ 	.byte	0x3f
	.zero		1


	//   ....[38]....
        /*09f8*/ 	.word	0x00015ea0
        /*09fc*/ 	.word	0x0000000c
        /*0a00*/ 	.word	0x0002a850
        /*0a04*/ 	.short	0x010a
        /*0a06*/ 	.byte	0x3f
	.zero		1


	//   ....[39]....
        /*0a08*/ 	.word	0x00016830
        /*0a0c*/ 	.word	0x000000c0
        /*0a10*/ 	.word	0x00000000
        /*0a14*/ 	.short	0x0101
        /*0a16*/ 	.byte	0x3f
	.zero		1


	//   ....[40]....
        /*0a18*/ 	.word	0x00017fa0
        /*0a1c*/ 	.word	0x00000071
        /*0a20*/ 	.word	0x00000000
        /*0a24*/ 	.short	0x0101
        /*0a26*/ 	.byte	0x3f
	.zero		1


	//   ....[41]....
        /*0a28*/ 	.word	0x00018b60
        /*0a2c*/ 	.word	0x0000000a
        /*0a30*/ 	.word	0x0002a830
        /*0a34*/ 	.short	0x010a
        /*0a36*/ 	.byte	0x3f
	.zero		1


	//   ....[42]....
        /*0a38*/ 	.word	0x00018bd0
        /*0a3c*/ 	.word	0x0000000a
        /*0a40*/ 	.word	0x0002a830
        /*0a44*/ 	.short	0x010a
        /*0a46*/ 	.byte	0x3f
	.zero		1


	//   ....[43]....
        /*0a48*/ 	.word	0x00019750
        /*0a4c*/ 	.word	0x00000014
        /*0a50*/ 	.word	0x0002a850
        /*0a54*/ 	.short	0x010a
        /*0a56*/ 	.byte	0x3f
	.zero		1


	//   ....[44]....
        /*0a58*/ 	.word	0x000197a0
        /*0a5c*/ 	.word	0x00000014
        /*0a60*/ 	.word	0x0002a850
        /*0a64*/ 	.short	0x010a
        /*0a66*/ 	.byte	0x3f
	.zero		1


	//   ....[45]....
        /*0a68*/ 	.word	0x0001ab50
        /*0a6c*/ 	.word	0x0000000d
        /*0a70*/ 	.word	0x00000000
        /*0a74*/ 	.short	0x0101
        /*0a76*/ 	.byte	0x3f
	.zero		1


	//   ....[46]....
        /*0a78*/ 	.word	0x0001ac80
        /*0a7c*/ 	.word	0x0000000f
        /*0a80*/ 	.word	0x00000000
        /*0a84*/ 	.short	0x0101
        /*0a86*/ 	.byte	0x3f
	.zero		1


	//   ....[47]....
        /*0a88*/ 	.word	0x0001b170
        /*0a8c*/ 	.word	0x0000000f
        /*0a90*/ 	.word	0x0002a830
        /*0a94*/ 	.short	0x010a
        /*0a96*/ 	.byte	0x3f
	.zero		1


	//   ....[48]....
        /*0a98*/ 	.word	0x0001b1e0
        /*0a9c*/ 	.word	0x0000000f
        /*0aa0*/ 	.word	0x0002a830
        /*0aa4*/ 	.short	0x010a
        /*0aa6*/ 	.byte	0x3f
	.zero		1


	//   ....[49]....
        /*0aa8*/ 	.word	0x0001bd60
        /*0aac*/ 	.word	0x0000000a
        /*0ab0*/ 	.word	0x0002a850
        /*0ab4*/ 	.short	0x010a
        /*0ab6*/ 	.byte	0x3f
	.zero		1


	//   ....[50]....
        /*0ab8*/ 	.word	0x0001be00
        /*0abc*/ 	.word	0x0000000a
        /*0ac0*/ 	.word	0x0002a850
        /*0ac4*/ 	.short	0x010a
        /*0ac6*/ 	.byte	0x3f
	.zero		1


	//   ....[51]....
        /*0ac8*/ 	.word	0x0001c730
        /*0acc*/ 	.word	0x00000006
        /*0ad0*/ 	.word	0x00000000
        /*0ad4*/ 	.short	0x0101
        /*0ad6*/ 	.byte	0x3f
	.zero		1


	//   ....[52]....
        /*0ad8*/ 	.word	0x0001e280
        /*0adc*/ 	.word	0x0000006d
        /*0ae0*/ 	.word	0x00000000
        /*0ae4*/ 	.short	0x0101
        /*0ae6*/ 	.byte	0x3f
	.zero		1


	//   ....[53]....
        /*0ae8*/ 	.word	0x0001ebe0
        /*0aec*/ 	.word	0x0000000d
        /*0af0*/ 	.word	0x0002a850
        /*0af4*/ 	.short	0x010a
        /*0af6*/ 	.byte	0x3f
	.zero		1


	//   ....[54]....
        /*0af8*/ 	.word	0x0001ec80
        /*0afc*/ 	.word	0x0000000d
        /*0b00*/ 	.word	0x0002a850
        /*0b04*/ 	.short	0x010a
        /*0b06*/ 	.byte	0x3f
	.zero		1


	//   ....[55]....
        /*0b08*/ 	.word	0x0001f150
        /*0b0c*/ 	.word	0x0000000c
        /*0b10*/ 	.word	0x00000000
        /*0b14*/ 	.short	0x0101
        /*0b16*/ 	.byte	0x3f
	.zero		1


	//   ....[56]....
        /*0b18*/ 	.word	0x00020400
        /*0b1c*/ 	.word	0x00000000
        /*0b20*/ 	.word	0x00000000
        /*0b24*/ 	.short	0x0101
        /*0b26*/ 	.byte	0x3f
	.zero		1


	//   ....[57]....
        /*0b28*/ 	.word	0x00022c70
        /*0b2c*/ 	.word	0x00000008
        /*0b30*/ 	.word	0x0002a820
        /*0b34*/ 	.short	0x010a
        /*0b36*/ 	.byte	0x3f
	.zero		1


	//   ....[58]....
        /*0b38*/ 	.word	0x00022d00
        /*0b3c*/ 	.word	0x00000009
        /*0b40*/ 	.word	0x0002a8a0
        /*0b44*/ 	.short	0x010a
        /*0b46*/ 	.byte	0x3f
	.zero		1


	//   ....[59]....
        /*0b48*/ 	.word	0x00022f90
        /*0b4c*/ 	.word	0x00000009
        /*0b50*/ 	.word	0x0002a8c0
        /*0b54*/ 	.short	0x010a
        /*0b56*/ 	.byte	0x3f
	.zero		1


	//   ....[60]....
        /*0b58*/ 	.word	0x000232d0
        /*0b5c*/ 	.word	0x00000009
        /*0b60*/ 	.word	0x0002a8a0
        /*0b64*/ 	.short	0x010a
        /*0b66*/ 	.byte	0x3f
	.zero		1


	//   ....[61]....
        /*0b68*/ 	.word	0x00023550
        /*0b6c*/ 	.word	0x00000009
        /*0b70*/ 	.word	0x0002a8c0
        /*0b74*/ 	.short	0x010a
        /*0b76*/ 	.byte	0x3f
	.zero		1


	//   ....[62]....
        /*0b78*/ 	.word	0x00024780
        /*0b7c*/ 	.word	0x00000007
        /*0b80*/ 	.word	0x0002a840
        /*0b84*/ 	.short	0x010a
        /*0b86*/ 	.byte	0x3f
	.zero		1


	//   ....[63]....
        /*0b88*/ 	.word	0x00024d30
        /*0b8c*/ 	.word	0x0000000a
        /*0b90*/ 	.word	0x0002a820
        /*0b94*/ 	.short	0x010a
        /*0b96*/ 	.byte	0x3f
	.zero		1


	//   ....[64]....
        /*0b98*/ 	.word	0x00025080
        /*0b9c*/ 	.word	0x00000003
        /*0ba0*/ 	.word	0x0002a840
        /*0ba4*/ 	.short	0x010a
        /*0ba6*/ 	.byte	0x3f
	.zero		1


	//   ....[65]....
        /*0ba8*/ 	.word	0x00025380
        /*0bac*/ 	.word	0x00000008
        /*0bb0*/ 	.word	0x00000060
        /*0bb4*/ 	.short	0x010a
        /*0bb6*/ 	.byte	0x3f
	.zero		1


	//   ....[66]....
        /*0bb8*/ 	.word	0x00025980
        /*0bbc*/ 	.word	0x00000002
        /*0bc0*/ 	.word	0x0002a840
        /*0bc4*/ 	.short	0x010a
        /*0bc6*/ 	.byte	0x3f
	.zero		1


	//   ....[67]....
        /*0bc8*/ 	.word	0x00025c80
        /*0bcc*/ 	.word	0x00000003
        /*0bd0*/ 	.word	0x00000060
        /*0bd4*/ 	.short	0x010a
        /*0bd6*/ 	.byte	0x3f
	.zero		1


	//   ....[68]....
        /*0bd8*/ 	.word	0x00026160
        /*0bdc*/ 	.word	0x00000002
        /*0be0*/ 	.word	0x0002a840
        /*0be4*/ 	.short	0x010a
        /*0be6*/ 	.byte	0x3f
	.zero		1


	//   ....[69]....
        /*0be8*/ 	.word	0x00026470
        /*0bec*/ 	.word	0x00000002
        /*0bf0*/ 	.word	0x00000060
        /*0bf4*/ 	.short	0x010a
        /*0bf6*/ 	.byte	0x3f
	.zero		1


	//   ....[70]....
        /*0bf8*/ 	.word	0x000268f0
        /*0bfc*/ 	.word	0x00000003
        /*0c00*/ 	.word	0x0002a860
        /*0c04*/ 	.short	0x010a
        /*0c06*/ 	.byte	0x3f
	.zero		1


	//   ....[71]....
        /*0c08*/ 	.word	0x00027900
        /*0c0c*/ 	.word	0x00000000
        /*0c10*/ 	.word	0x0002a820
        /*0c14*/ 	.short	0x010a
        /*0c16*/ 	.byte	0x3f
	.zero		1


	//   ....[72]....
        /*0c18*/ 	.word	0x00027ab0
        /*0c1c*/ 	.word	0x00000006
        /*0c20*/ 	.word	0x00000000
        /*0c24*/ 	.short	0x010a
        /*0c26*/ 	.byte	0x3f
	.zero		1


	//   ....[73]....
        /*0c28*/ 	.word	0x00027b20
        /*0c2c*/ 	.word	0x00000007
        /*0c30*/ 	.word	0x00000000
        /*0c34*/ 	.short	0x010a
        /*0c36*/ 	.byte	0x3f
	.zero		1


	//   ....[74]....
        /*0c38*/ 	.word	0x00027b90
        /*0c3c*/ 	.word	0x00000004
        /*0c40*/ 	.word	0x00000000
        /*0c44*/ 	.short	0x010a
        /*0c46*/ 	.byte	0x3f
	.zero		1


	//   ....[75]....
        /*0c48*/ 	.word	0x00027bc0
        /*0c4c*/ 	.word	0x00000003
        /*0c50*/ 	.word	0x00000000
        /*0c54*/ 	.short	0x010a
        /*0c56*/ 	.byte	0x3f
	.zero		1


	//   ....[76]....
        /*0c58*/ 	.word	0x00027c20
        /*0c5c*/ 	.word	0x00000004
        /*0c60*/ 	.word	0x0002a890
        /*0c64*/ 	.short	0x010a
        /*0c66*/ 	.byte	0x3f
	.zero		1


	//   ....[77]....
        /*0c68*/ 	.word	0x00027c70
        /*0c6c*/ 	.word	0x00000004
        /*0c70*/ 	.word	0x0002a890
        /*0c74*/ 	.short	0x010a
        /*0c76*/ 	.byte	0x3f
	.zero		1


	//   ....[78]....
        /*0c78*/ 	.word	0x00027cc0
        /*0c7c*/ 	.word	0x00000004
        /*0c80*/ 	.word	0x0002a890
        /*0c84*/ 	.short	0x010a
        /*0c86*/ 	.byte	0x3f
	.zero		1


	//   ....[79]....
        /*0c88*/ 	.word	0x00027d10
        /*0c8c*/ 	.word	0x00000004
        /*0c90*/ 	.word	0x0002a8b0
        /*0c94*/ 	.short	0x010a
        /*0c96*/ 	.byte	0x3f
	.zero		1


	//   ....[80]....
        /*0c98*/ 	.word	0x00028260
        /*0c9c*/ 	.word	0x00000012
        /*0ca0*/ 	.word	0x0002a800
        /*0ca4*/ 	.short	0x010a
        /*0ca6*/ 	.byte	0x3f
	.zero		1


	//   ....[81]....
        /*0ca8*/ 	.word	0x000287b0
        /*0cac*/ 	.word	0x00000012
        /*0cb0*/ 	.word	0x0002a800
        /*0cb4*/ 	.short	0x010a
        /*0cb6*/ 	.byte	0x3f
	.zero		1


	//   ....[82]....
        /*0cb8*/ 	.word	0x00028800
        /*0cbc*/ 	.word	0x00000004
        /*0cc0*/ 	.word	0x0002a830
        /*0cc4*/ 	.short	0x010a
        /*0cc6*/ 	.byte	0x3f
	.zero		1


	//   ....[83]....
        /*0cc8*/ 	.word	0x00028850
        /*0ccc*/ 	.word	0x000000c0
        /*0cd0*/ 	.word	0x0002a830
        /*0cd4*/ 	.short	0x010a
        /*0cd6*/ 	.byte	0x3f
	.zero		1


	//   ....[84]....
        /*0cd8*/ 	.word	0x000288a0
        /*0cdc*/ 	.word	0x0000000c
        /*0ce0*/ 	.word	0x0002a850
        /*0ce4*/ 	.short	0x010a
        /*0ce6*/ 	.byte	0x3f
	.zero		1


	//   ....[85]....
        /*0ce8*/ 	.word	0x000288f0
        /*0cec*/ 	.word	0x0000000a
        /*0cf0*/ 	.word	0x0002a830
        /*0cf4*/ 	.short	0x010a
        /*0cf6*/ 	.byte	0x3f
	.zero		1


	//   ....[86]....
        /*0cf8*/ 	.word	0x00028940
        /*0cfc*/ 	.word	0x00000014
        /*0d00*/ 	.word	0x0002a850
        /*0d04*/ 	.short	0x010a
        /*0d06*/ 	.byte	0x3f
	.zero		1


	//   ....[87]....
        /*0d08*/ 	.word	0x00028990
        /*0d0c*/ 	.word	0x0000000f
        /*0d10*/ 	.word	0x0002a830
        /*0d14*/ 	.short	0x010a
        /*0d16*/ 	.byte	0x3f
	.zero		1


	//   ....[88]....
        /*0d18*/ 	.word	0x000289e0
        /*0d1c*/ 	.word	0x0000000a
        /*0d20*/ 	.word	0x0002a850
        /*0d24*/ 	.short	0x010a
        /*0d26*/ 	.byte	0x3f
	.zero		1


	//   ....[89]....
        /*0d28*/ 	.word	0x00028a30
        /*0d2c*/ 	.word	0x0000000d
        /*0d30*/ 	.word	0x0002a850
        /*0d34*/ 	.short	0x010a
        /*0d36*/ 	.byte	0x3f
	.zero		1


	//   ....[90]....
        /*0d38*/ 	.word	0x00028bd0
        /*0d3c*/ 	.word	0x00000008
        /*0d40*/ 	.word	0x0002a820
        /*0d44*/ 	.short	0x010a
        /*0d46*/ 	.byte	0x3f
	.zero		1


	//   ....[91]....
        /*0d48*/ 	.word	0x00028c20
        /*0d4c*/ 	.word	0x00000009
        /*0d50*/ 	.word	0x0002a8a0
        /*0d54*/ 	.short	0x010a
        /*0d56*/ 	.byte	0x3f
	.zero		1


	//   ....[92]....
        /*0d58*/ 	.word	0x00028c70
        /*0d5c*/ 	.word	0x00000009
        /*0d60*/ 	.word	0x0002a8c0
        /*0d64*/ 	.short	0x010a
        /*0d66*/ 	.byte	0x3f
	.zero		1


	//   ....[93]....
        /*0d68*/ 	.word	0x00028cc0
        /*0d6c*/ 	.word	0x00000009
        /*0d70*/ 	.word	0x0002a8a0
        /*0d74*/ 	.short	0x010a
        /*0d76*/ 	.byte	0x3f
	.zero		1


	//   ....[94]....
        /*0d78*/ 	.word	0x00028d10
        /*0d7c*/ 	.word	0x00000009
        /*0d80*/ 	.word	0x0002a8c0
        /*0d84*/ 	.short	0x010a
        /*0d86*/ 	.byte	0x3f
	.zero		1


	//   ....[95]....
        /*0d88*/ 	.word	0x00028eb0
        /*0d8c*/ 	.word	0x00000007
        /*0d90*/ 	.word	0x0002a840
        /*0d94*/ 	.short	0x010a
        /*0d96*/ 	.byte	0x3f
	.zero		1


	//   ....[96]....
        /*0d98*/ 	.word	0x00028f30
        /*0d9c*/ 	.word	0x00000003
        /*0da0*/ 	.word	0x0002a820
        /*0da4*/ 	.short	0x010a
        /*0da6*/ 	.byte	0x3f
	.zero		1


	//   ....[97]....
        /*0da8*/ 	.word	0x00028f80
        /*0dac*/ 	.word	0x00000003
        /*0db0*/ 	.word	0x0002a840
        /*0db4*/ 	.short	0x010a
        /*0db6*/ 	.byte	0x3f
	.zero		1


	//   ....[98]....
        /*0db8*/ 	.word	0x00028fd0
        /*0dbc*/ 	.word	0x00000008
        /*0dc0*/ 	.word	0x00000060
        /*0dc4*/ 	.short	0x010a
        /*0dc6*/ 	.byte	0x3f
	.zero		1


	//   ....[99]....
        /*0dc8*/ 	.word	0x00029020
        /*0dcc*/ 	.word	0x00000002
        /*0dd0*/ 	.word	0x0002a840
        /*0dd4*/ 	.short	0x010a
        /*0dd6*/ 	.byte	0x3f
	.zero		1


	//   ....[100]....
        /*0dd8*/ 	.word	0x00029070
        /*0ddc*/ 	.word	0x00000003
        /*0de0*/ 	.word	0x00000060
        /*0de4*/ 	.short	0x010a
        /*0de6*/ 	.byte	0x3f
	.zero		1


	//   ....[101]....
        /*0de8*/ 	.word	0x000290c0
        /*0dec*/ 	.word	0x00000002
        /*0df0*/ 	.word	0x0002a840
        /*0df4*/ 	.short	0x010a
        /*0df6*/ 	.byte	0x3f
	.zero		1


	//   ....[102]....
        /*0df8*/ 	.word	0x00029110
        /*0dfc*/ 	.word	0x00000002
        /*0e00*/ 	.word	0x00000060
        /*0e04*/ 	.short	0x010a
        /*0e06*/ 	.byte	0x3f
	.zero		1


	//   ....[103]....
        /*0e08*/ 	.word	0x00029160
        /*0e0c*/ 	.word	0x00000003
        /*0e10*/ 	.word	0x0002a860
        /*0e14*/ 	.short	0x010a
        /*0e16*/ 	.byte	0x3f
	.zero		1


	//   ....[104]....
        /*0e18*/ 	.word	0x00029b20
        /*0e1c*/ 	.word	0x00000000
        /*0e20*/ 	.word	0x0002a820
        /*0e24*/ 	.short	0x010a
        /*0e26*/ 	.byte	0x3f
	.zero		1


	//   ....[105]....
        /*0e28*/ 	.word	0x00029cc0
        /*0e2c*/ 	.word	0x00000006
        /*0e30*/ 	.word	0x00000000
        /*0e34*/ 	.short	0x010a
        /*0e36*/ 	.byte	0x3f
	.zero		1


	//   ....[106]....
        /*0e38*/ 	.word	0x00029d10
        /*0e3c*/ 	.word	0x00000007
        /*0e40*/ 	.word	0x00000000
        /*0e44*/ 	.short	0x010a
        /*0e46*/ 	.byte	0x3f
	.zero		1


	//   ....[107]....
        /*0e48*/ 	.word	0x00029d60
        /*0e4c*/ 	.word	0x00000004
        /*0e50*/ 	.word	0x00000000
        /*0e54*/ 	.short	0x010a
        /*0e56*/ 	.byte	0x3f
	.zero		1


	//----- nvinfo : EIATTR_NUM_MBARRIERS
	.align		4
.L_277:
        /*0e58*/ 	.byte	0x03, 0x38
        /*0e5a*/ 	.short	0x0016


	//----- nvinfo : EIATTR_EXIT_INSTR_OFFSETS
	.align		4
        /*0e5c*/ 	.byte	0x04, 0x1c
        /*0e5e*/ 	.short	(.L_279 - .L_278)


	//   ....[0]....
.L_278:
        /*0e60*/ 	.word	0x00027c10


	//----- nvinfo : EIATTR_MAX_THREADS
	.align		4
.L_279:
        /*0e64*/ 	.byte	0x04, 0x05
        /*0e66*/ 	.short	(.L_281 - .L_280)
.L_280:
        /*0e68*/ 	.word	0x00000180
        /*0e6c*/ 	.word	0x00000001
        /*0e70*/ 	.word	0x00000001


	//----- nvinfo : EIATTR_CRS_STACK_SIZE
	.align		4
.L_281:
        /*0e74*/ 	.byte	0x04, 0x1e
        /*0e76*/ 	.short	(.L_283 - .L_282)
.L_282:
        /*0e78*/ 	.word	0x00000000


	//----- nvinfo : EIATTR_CBANK_PARAM_SIZE
	.align		4
.L_283:
        /*0e7c*/ 	.byte	0x03, 0x19
        /*0e7e*/ 	.short	0x0a70


	//----- nvinfo : EIATTR_PARAM_CBANK
	.align		4
        /*0e80*/ 	.byte	0x04, 0x0a
        /*0e82*/ 	.short	(.L_285 - .L_284)
	.align		4
.L_284:
        /*0e84*/ 	.word	index@(.nv.constant0._ZN7cutlass13device_kernelIN5flash11enable_sm90INS1_16FlashAttnFwdSm90INS1_25CollectiveMainloopFwdSm90ILi2EN4cute5tupleIJNS5_1CILi1EEES8_S8_EEENS6_IJNS7_ILi128EEENS7_ILi96EEENS7_ILi192EEEEEELi128ENS_6half_tEfNS_4arch4Sm90ELb0ELb1ELb1ELb1ELb0ELb1ELb0ELb1ELb1ELb0ELb0ELb0EEENS1_21CollectiveEpilogueFwdINS6_IJSA_SA_SB_EEES9_SE_SG_Li256ELb1ELb0ELb0ELb0EEENS1_36VarlenDynamicPersistentTileSchedulerILi128ELi96ELi256ELi32ELb0ELb0ELb1ELb1ELb0ELb1EEEEEEEEEvNT_6ParamsE)
        /*0e88*/ 	.short	0x0210
        /*0e8a*/ 	.short	0x0a70


	//----- nvinfo : EIATTR_SW_WAR
	.align		4
.L_285:
        /*0e8c*/ 	.byte	0x04, 0x36
        /*0e8e*/ 	.short	(.L_287 - .L_286)
.L_286:
        /*0e90*/ 	.word	0x00000008
.L_287:


//--------------------- .nv.info._ZN7cutlass13device_kernelIN5flash11enable_sm90INS1_16FlashAttnFwdSm90INS1_25CollectiveMainloopFwdSm90ILi2EN4cute5tupleIJNS5_1CILi1EEES8_S8_EEENS6_IJNS7_ILi128EEESA_NS7_ILi192EEEEEELi128ENS_6half_tEfNS_4arch4Sm90ELb1ELb0ELb1ELb0ELb0ELb0ELb0ELb1ELb1ELb0ELb0ELb0EEENS1_21CollectiveEpilogueFwdINS6_IJSA_SA_SA_EEES9_SD_SF_Li256ELb0ELb0ELb0ELb0EEENS1_30DynamicPersistentTileSchedulerILi256ELi32ELb0ELb0ELb1EEEEEEEEEvNT_6ParamsE --------------------------
	.section	.nv.info._ZN7cutlass13device_kernelIN5flash11enable_sm90INS1_16FlashAttnFwdSm90INS1_25CollectiveMainloopFwdSm90ILi2EN4cute5tupleIJNS5_1CILi1EEES8_S8_EEENS6_IJNS7_ILi128EEESA_NS7_ILi192EEEEEELi128ENS_6half_tEfNS_4arch4Sm90ELb1ELb0ELb1ELb0ELb0ELb0ELb0ELb1ELb1ELb0ELb0ELb0EEENS1_21CollectiveEpilogueFwdINS6_IJSA_SA_SA_EEES9_SD_SF_Li256ELb0ELb0ELb0ELb0EEENS1_30DynamicPersistentTileSchedulerILi256ELi32ELb0ELb0ELb1EEEEEEEEEvNT_6ParamsE,"",@"SHT_CUDA_INFO"
	.sectionflags	@""
	.align	4


	//----- nvinfo : EIATTR_CUDA_API_VERSION
	.align		4
        /*0000*/ 	.byte	0x04, 0x37
        /*0002*/ 	.short	(.L_289 - .L_288)
.L_288:
        /*0004*/ 	.word	0x00000082


	//----- nvinfo : EIATTR_KPARAM_INFO
	.align		4
.L_289:
        /*0008*/ 	.byte	0x04, 0x17
        /*000a*/ 	.short	(.L_291 - .L_290)
.L_290:
        /*000c*/ 	.word	0x00000000
        /*0010*/ 	.short	0x0000
        /*0012*/ 	.short	0x0070
        /*0014*/ 	.byte	0x00, 0xf0, 0x01, 0x2e


	//----- nvinfo : EIATTR_SPARSE_MMA_MASK
	.align		4
.L_291:
        /*0018*/ 	.byte	0x03, 0x50
        /*001a*/ 	.short	0x0000


	//----- nvinfo : EIATTR_MAXREG_COUNT
	.align		4
        /*001c*/ 	.byte	0x03, 0x1b
        /*001e*/ 	.short	0x00a8


	//----- nvinfo : EIATTR_NUM_BARRIERS
	.align		4
        /*0020*/ 	.byte	0x02, 0x4c
        /*0022*/ 	.byte	0x09
	.zero		1


	//----- nvinfo : EIATTR_EXTERNS
	.align		4
        /*0024*/ 	.byte	0x04, 0x0f
        /*0026*/ 	.short	(.L_293 - .L_292)


	//   ....[0]....
	.align		4
.L_292:
        /*0028*/ 	.word	index@(__assertfail)


	//----- nvinfo : EIATTR_ANNOTATIONS
	.align		4
.L_293:
        /*002c*/ 	.byte	0x04, 0x55
        /*002e*/ 	.short	(.L_295 - .L_294)


	//   ....[0]....
.L_294:
        /*0030*/ 	.word	0x00000001
        /*0034*/ 	.byte	0x70, 0x09, 0x00, 0x00, 0x01, 0x00, 0x00, 0x00, 0x40, 0x0a, 0x00, 0x00, 0x01, 0x00, 0x00, 0x00
        /*0044*/ 	.byte	0x00, 0xf3, 0x00, 0x00


	//----- nvinfo : EIATTR_MERCURY_ISA_VERSION
	.align		4
.L_295:
        /*0048*/ 	.byte	0x03, 0x5f
        /*004a*/ 	.short	0x0101


	//----- nvinfo : EIATTR_INT_WARP_WIDE_INSTR_OFFSETS
	.align		4
        /*004c*/ 	.byte	0x04, 0x31
        /*004e*/ 	.short	(.L_297 - .L_296)


	//   ....[0]....
.L_296:
        /*0050*/ 	.word	0x00000190


	//   ....[1]....
        /*0054*/ 	.word	0x000001c0


	//   ....[2]....
        /*0058*/ 	.word	0x000001d0


	//   ....[3]....
        /*005c*/ 	.word	0x0000cae0


	//   ....[4]....
        /*0060*/ 	.word	0x0000cb80


	//   ....[5]....
        /*0064*/ 	.word	0x0000d0e0


	//   ....[6]....
        /*0068*/ 	.word	0x0000ed40


	//   ....[7]....
        /*006c*/ 	.word	0x0000ede0


	//----- nvinfo : EIATTR_COOP_GROUP_MASK_REGIDS
	.align		4
.L_297:
        /*0070*/ 	.byte	0x04, 0x29
        /*0072*/ 	.short	(.L_299 - .L_298)


	//   ....[0]....
.L_298:
        /*0074*/ 	.word	0xffffffff


	//   ....[1]....
        /*0078*/ 	.word	0xffffffff


	//   ....[2]....
        /*007c*/ 	.word	0xffffffff


	//   ....[3]....
        /*0080*/ 	.word	0xffffffff


	//   ....[4]....
        /*0084*/ 	.word	0xffffffff


	//   ....[5]....
        /*0088*/ 	.word	0xffffffff


	//   ....[6]....
        /*008c*/ 	.word	0xffffffff


	//   ....[7]....
        /*0090*/ 	.word	0xffffffff


	//   ....[8]....
        /*0094*/ 	.word	0xffffffff


	//   ....[9]....
        /*0098*/ 	.word	0xffffffff


	//   ....[10]....
        /*009c*/ 	.word	0xffffffff


	//   ....[11]....
        /*00a0*/ 	.word	0xffffffff


	//   ....[12]....
        /*00a4*/ 	.word	0xffffffff


	//   ....[13]....
        /*00a8*/ 	.word	0xffffffff


	//   ....[14]....
        /*00ac*/ 	.word	0xffffffff


	//   ....[15]....
        /*00b0*/ 	.word	0xffffffff


	//   ....[16]....
        /*00b4*/ 	.word	0xffffffff


	//   ....[17]....
        /*00b8*/ 	.word	0xffffffff


	//   ....[18]....
        /*00bc*/ 	.word	0xffffffff


	//   ....[19]....
        /*00c0*/ 	.word	0xffffffff


	//   ....[20]....
        /*00c4*/ 	.word	0xffffffff


	//   ....[21]....
        /*00c8*/ 	.word	0xffffffff


	//   ....[22]....
        /*00cc*/ 	.word	0xffffffff


	//   ....[23]....
        /*00d0*/ 	.word	0xffffffff


	//   ....[24]....
        /*00d4*/ 	.word	0xffffffff


	//   ....[25]....
        /*00d8*/ 	.word	0xffffffff


	//   ....[26]....
        /*00dc*/ 	.word	0xffffffff


	//   ....[27]....
        /*00e0*/ 	.word	0xffffffff


	//   ....[28]....
        /*00e4*/ 	.word	0x0500000f


	//   ....[29]....
        /*00e8*/ 	.word	0x0500000f


	//----- nvinfo : EIATTR_COOP_GROUP_INSTR_OFFSETS
	.align		4
.L_299:
        /*00ec*/ 	.byte	0x04, 0x28
        /*00ee*/ 	.short	(.L_301 - .L_300)


	//   ....[0]....
.L_300:
        /*00f0*/ 	.word	0x00000060


	//   ....[1]....
        /*00f4*/ 	.word	0x000001a0


	//   ....[2]....
        /*00f8*/ 	.word	0x000001f0


	//   ....[3]....
        /*00fc*/ 	.word	0x000003e0


	//   ....[4]....
        /*0100*/ 	.word	0x00000540


	//   ....[5]....
        /*0104*/ 	.word	0x00000660


	//   ....[6]....
        /*0108*/ 	.word	0x000007c0


	//   ....[7]....
        /*010c*/ 	.word	0x00001420


	//   ....[8]....
        /*0110*/ 	.word	0x00002e20


	//   ....[9]....
        /*0114*/ 	.word	0x00002e90


	//   ....[10]....
        /*0118*/ 	.word	0x000038d0


	//   ....[11]....
        /*011c*/ 	.word	0x00003940


	//   ....[12]....
        /*0120*/ 	.word	0x000065a0


	//   ....[13]....
        /*0124*/ 	.word	0x000066a0


	//   ....[14]....
        /*0128*/ 	.word	0x00006db0


	//   ....[15]....
        /*012c*/ 	.word	0x00006e00


	//   ....[16]....
        /*0130*/ 	.word	0x000092f0


	//   ....[17]....
        /*0134*/ 	.word	0x00009340


	//   ....[18]....
        /*0138*/ 	.word	0x000095c0


	//   ....[19]....
        /*013c*/ 	.word	0x00009640


	//   ....[20]....
        /*0140*/ 	.word	0x0000a970


	//   ....[21]....
        /*0144*/ 	.word	0x0000a9a0


	//   ....[22]....
        /*0148*/ 	.word	0x0000aaa0


	//   ....[23]....
        /*014c*/ 	.word	0x0000aac0


	//   ....[24]....
        /*0150*/ 	.word	0x0000b900


	//   ....[25]....
        /*0154*/ 	.word	0x0000c570


	//   ....[26]....
        /*0158*/ 	.word	0x0000f0f0


	//   ....[27]....
        /*015c*/ 	.word	0x0000f2a0


	//   ....[28]....
        /*0160*/ 	.word	0x0000f830


	//   ....[29]....
        /*0164*/ 	.word	0x0000fc10


	//----- nvinfo : EIATTR_REG_RECONFIG
	.align		4
.L_301:
        /*0168*/ 	.byte	0x01, 0x54
	.zero		2


	//----- nvinfo : EIATTR_SYSCALL_OFFSETS
	.align		4
        /*016c*/ 	.byte	0x04, 0x46
        /*016e*/ 	.short	(.L_303 - .L_302)


	//   ....[0]....
.L_302:
        /*0170*/ 	.word	0x000015d0


	//   ....[1]....
        /*0174*/ 	.word	0x0000cd10


	//   ....[2]....
        /*0178*/ 	.word	0x0000ce50


	//   ....[3]....
        /*017c*/ 	.word	0x0000cf50


	//----- nvinfo : EIATTR_MBARRIER_INSTR_OFFSETS
	.align		4
.L_303:
        /*0180*/ 	.byte	0x04, 0x39
        /*0182*/ 	.short	(.L_305 - .L_304)


	//   ....[0]....
.L_304:
        /*0184*/ 	.word	0x00000290
        /*0188*/ 	.word	0x000000ff
        /*018c*/ 	.word	0x00034800
        /*0190*/ 	.short	0x0100
        /*0192*/ 	.byte	0x06
	.zero		1


	//   ....[1]....
        /*0194*/ 	.word	0x000002a0
        /*0198*/ 	.word	0x000000ff
        /*019c*/ 	.word	0x00034820
        /*01a0*/ 	.short	0x0100
        /*01a2*/ 	.byte	0x06
	.zero		1


	//   ....[2]....
        /*01a4*/ 	.word	0x00000390
        /*01a8*/ 	.word	0x000000ff
        /*01ac*/ 	.word	0x00034830
        /*01b0*/ 	.short	0x0100
        /*01b2*/ 	.byte	0x08
	.zero		1


	//   ....[3]....
        /*01b4*/ 	.word	0x000003a0
        /*01b8*/ 	.word	0x000000ff
        /*01bc*/ 	.word	0x00034840
        /*01c0*/ 	.short	0x0100
        /*01c2*/ 	.byte	0x08
	.zero		1


	//   ....[4]....
        /*01c4*/ 	.word	0x000003b0
        /*01c8*/ 	.word	0x000000ff
        /*01cc*/ 	.word	0x00034838
        /*01d0*/ 	.short	0x0100
        /*01d2*/ 	.byte	0x08
	.zero		1


	//   ....[5]....
        /*01d4*/ 	.word	0x000003c0
        /*01d8*/ 	.word	0x000000ff
        /*01dc*/ 	.word	0x00034848
        /*01e0*/ 	.short	0x0100
        /*01e2*/ 	.byte	0x08
	.zero		1


	//   ....[6]....
        /*01e4*/ 	.word	0x000004f0
        /*01e8*/ 	.word	0x000000ff
        /*01ec*/ 	.word	0x00034850
        /*01f0*/ 	.short	0x0100
        /*01f2*/ 	.byte	0x08
	.zero		1


	//   ....[7]....
        /*01f4*/ 	.word	0x00000500
        /*01f8*/ 	.word	0x000000ff
        /*01fc*/ 	.word	0x00034860
        /*0200*/ 	.short	0x0100
        /*0202*/ 	.byte	0x08
	.zero		1


	//   ....[8]....
        /*0204*/ 	.word	0x00000510
        /*0208*/ 	.word	0x000000ff
        /*020c*/ 	.word	0x00034858
        /*0210*/ 	.short	0x0100
        /*0212*/ 	.byte	0x08
	.zero		1


	//   ....[9]....
        /*0214*/ 	.word	0x00000520
        /*0218*/ 	.word	0x000000ff
        /*021c*/ 	.word	0x00034868
        /*0220*/ 	.short	0x0100
        /*0222*/ 	.byte	0x08
	.zero		1


	//   ....[10]....
        /*0224*/ 	.word	0x00000610
        /*0228*/ 	.word	0x000000ff
        /*022c*/ 	.word	0x00034870
        /*0230*/ 	.short	0x0100
        /*0232*/ 	.byte	0x06
	.zero		1


	//   ....[11]....
        /*0234*/ 	.word	0x00000620
        /*0238*/ 	.word	0x000000ff
        /*023c*/ 	.word	0x00034880
        /*0240*/ 	.short	0x0100
        /*0242*/ 	.byte	0x06
	.zero		1


	//   ....[12]....
        /*0244*/ 	.word	0x00000630
        /*0248*/ 	.word	0x000000ff
        /*024c*/ 	.word	0x00034878
        /*0250*/ 	.short	0x0100
        /*0252*/ 	.byte	0x06
	.zero		1


	//   ....[13]....
        /*0254*/ 	.word	0x00000640
        /*0258*/ 	.word	0x000000ff
        /*025c*/ 	.word	0x00034888
        /*0260*/ 	.short	0x0100
        /*0262*/ 	.byte	0x06
	.zero		1


	//   ....[14]....
        /*0264*/ 	.word	0x00000770
        /*0268*/ 	.word	0x000000ff
        /*026c*/ 	.word	0x00034890
        /*0270*/ 	.short	0x0100
        /*0272*/ 	.byte	0x08
	.zero		1


	//   ....[15]....
        /*0274*/ 	.word	0x00000780
        /*0278*/ 	.word	0x000000ff
        /*027c*/ 	.word	0x000348a0
        /*0280*/ 	.short	0x0100
        /*0282*/ 	.byte	0x08
	.zero		1


	//   ....[16]....
        /*0284*/ 	.word	0x00000790
        /*0288*/ 	.word	0x000000ff
        /*028c*/ 	.word	0x00034898
        /*0290*/ 	.short	0x0100
        /*0292*/ 	.byte	0x08
	.zero		1


	//   ....[17]....
        /*0294*/ 	.word	0x000007a0
        /*0298*/ 	.word	0x000000ff
        /*029c*/ 	.word	0x000348a8
        /*02a0*/ 	.short	0x0100
        /*02a2*/ 	.byte	0x08
	.zero		1


	//   ....[18]....
        /*02a4*/ 	.word	0x000008d0
        /*02a8*/ 	.word	0x000000ff
        /*02ac*/ 	.word	0x000348b0
        /*02b0*/ 	.short	0x0100
        /*02b2*/ 	.byte	0x08
	.zero		1


	//   ....[19]....
        /*02b4*/ 	.word	0x000008e0
        /*02b8*/ 	.word	0x000000ff
        /*02bc*/ 	.word	0x000348c0
        /*02c0*/ 	.short	0x0100
        /*02c2*/ 	.byte	0x08
	.zero		1


	//   ....[20]....
        /*02c4*/ 	.word	0x000008f0
        /*02c8*/ 	.word	0x000000ff
        /*02cc*/ 	.word	0x000348b8
        /*02d0*/ 	.short	0x0100
        /*02d2*/ 	.byte	0x08
	.zero		1


	//   ....[21]....
        /*02d4*/ 	.word	0x00000900
        /*02d8*/ 	.word	0x000000ff
        /*02dc*/ 	.word	0x000348c8
        /*02e0*/ 	.short	0x0100
        /*02e2*/ 	.byte	0x08
	.zero		1


	//   ....[22]....
        /*02e4*/ 	.word	0x00001670
        /*02e8*/ 	.word	0x000000ff
        /*02ec*/ 	.word	0x00034800
        /*02f0*/ 	.short	0x010a
        /*02f2*/ 	.byte	0x26
	.zero		1


	//   ....[23]....
        /*02f4*/ 	.word	0x000016f0
        /*02f8*/ 	.word	0x00000000
        /*02fc*/ 	.word	0x00034830
        /*0300*/ 	.short	0x010a
        /*0302*/ 	.byte	0x3f
	.zero		1


	//   ....[24]....
        /*0304*/ 	.word	0x00001760
        /*0308*/ 	.word	0x00000000
        /*030c*/ 	.word	0x00034830
        /*0310*/ 	.short	0x010a
        /*0312*/ 	.byte	0x3f
	.zero		1


	//   ....[25]....
        /*0314*/ 	.word	0x00002910
        /*0318*/ 	.word	0x00000000
        /*031c*/ 	.word	0x00000000
        /*0320*/ 	.short	0x0101
        /*0322*/ 	.byte	0x3f
	.zero		1


	//   ....[26]....
        /*0324*/ 	.word	0x000049b0
        /*0328*/ 	.word	0x000000ff
        /*032c*/ 	.word	0x00034830
        /*0330*/ 	.short	0x010a
        /*0332*/ 	.byte	0x25
	.zero		1


	//   ....[27]....
        /*0334*/ 	.word	0x000049f0
        /*0338*/ 	.word	0x000000ff
        /*033c*/ 	.word	0x00034830
        /*0340*/ 	.short	0x010a
        /*0342*/ 	.byte	0x25
	.zero		1


	//   ....[28]....
        /*0344*/ 	.word	0x000052b0
        /*0348*/ 	.word	0x000000ff
        /*034c*/ 	.word	0x00034850
        /*0350*/ 	.short	0x010a
        /*0352*/ 	.byte	0x06
	.zero		1


	//   ....[29]....
        /*0354*/ 	.word	0x000052f0
        /*0358*/ 	.word	0x000000ff
        /*035c*/ 	.word	0x00034850
        /*0360*/ 	.short	0x010a
        /*0362*/ 	.byte	0x06
	.zero		1


	//   ....[30]....
        /*0364*/ 	.word	0x00007580
        /*0368*/ 	.word	0x00000003
        /*036c*/ 	.word	0x00000000
        /*0370*/ 	.short	0x0101
        /*0372*/ 	.byte	0x3f
	.zero		1


	//   ....[31]....
        /*0374*/ 	.word	0x000075b0
        /*0378*/ 	.word	0x00000037
        /*037c*/ 	.word	0x00000000
        /*0380*/ 	.short	0x0101
        /*0382*/ 	.byte	0x3f
	.zero		1


	//   ....[32]....
        /*0384*/ 	.word	0x00007c20
        /*0388*/ 	.word	0x000000ff
        /*038c*/ 	.word	0x00034830
        /*0390*/ 	.short	0x010a
        /*0392*/ 	.byte	0x06
	.zero		1


	//   ....[33]....
        /*0394*/ 	.word	0x00007c60
        /*0398*/ 	.word	0x000000ff
        /*039c*/ 	.word	0x00034830
        /*03a0*/ 	.short	0x010a
        /*03a2*/ 	.byte	0x06
	.zero		1


	//   ....[34]....
        /*03a4*/ 	.word	0x00008520
        /*03a8*/ 	.word	0x000000ff
        /*03ac*/ 	.word	0x00034850
        /*03b0*/ 	.short	0x010a
        /*03b2*/ 	.byte	0x06
	.zero		1


	//   ....[35]....
        /*03b4*/ 	.word	0x00008560
        /*03b8*/ 	.word	0x000000ff
        /*03bc*/ 	.word	0x00034850
        /*03c0*/ 	.short	0x010a
        /*03c2*/ 	.byte	0x06
	.zero		1


	//   ....[36]....
        /*03c4*/ 	.word	0x00009ee0
        /*03c8*/ 	.word	0x00000025
        /*03cc*/ 	.word	0x00000000
        /*03d0*/ 	.short	0x0101
        /*03d2*/ 	.byte	0x3f
	.zero		1


	//   ....[37]....
        /*03d4*/ 	.word	0x00009f30
        /*03d8*/ 	.word	0x0000002e
        /*03dc*/ 	.word	0x00000000
        /*03e0*/ 	.short	0x0101
        /*03e2*/ 	.byte	0x3f
	.zero		1


	//   ....[38]....
        /*03e4*/ 	.word	0x0000a8e0
        /*03e8*/ 	.word	0x000000ff
        /*03ec*/ 	.word	0x00034850
        /*03f0*/ 	.short	0x010a
        /*03f2*/ 	.byte	0x05
	.zero		1


	//   ....[39]....
        /*03f4*/ 	.word	0x0000a920
        /*03f8*/ 	.word	0x000000ff
        /*03fc*/ 	.word	0x00034850
        /*0400*/ 	.short	0x010a
        /*0402*/ 	.byte	0x05
	.zero		1


	//   ....[40]....
        /*0404*/ 	.word	0x0000ae60
        /*0408*/ 	.word	0x00000007
        /*040c*/ 	.word	0x00000000
        /*0410*/ 	.short	0x0101
        /*0412*/ 	.byte	0x3f
	.zero		1


	//   ....[41]....
        /*0414*/ 	.word	0x0000bc10
        /*0418*/ 	.word	0x000000ff
        /*041c*/ 	.word	0x00000000
        /*0420*/ 	.short	0x0101
        /*0422*/ 	.byte	0x05
	.zero		1


	//   ....[42]....
        /*0424*/ 	.word	0x0000d3d0
        /*0428*/ 	.word	0x00000008
        /*042c*/ 	.word	0x00034840
        /*0430*/ 	.short	0x010a
        /*0432*/ 	.byte	0x3f
	.zero		1


	//   ....[43]....
        /*0434*/ 	.word	0x0000d840
        /*0438*/ 	.word	0x000000ff
        /*043c*/ 	.word	0x00034820
        /*0440*/ 	.short	0x010a
        /*0442*/ 	.byte	0x26
	.zero		1


	//   ....[44]....
        /*0444*/ 	.word	0x0000db40
        /*0448*/ 	.word	0x00000003
        /*044c*/ 	.word	0x00034840
        /*0450*/ 	.short	0x010a
        /*0452*/ 	.byte	0x3f
	.zero		1


	//   ....[45]....
        /*0454*/ 	.word	0x0000dd90
        /*0458*/ 	.word	0x00000002
        /*045c*/ 	.word	0x00000060
        /*0460*/ 	.short	0x010a
        /*0462*/ 	.byte	0x3f
	.zero		1


	//   ....[46]....
        /*0464*/ 	.word	0x0000e230
        /*0468*/ 	.word	0x00000003
        /*046c*/ 	.word	0x00034840
        /*0470*/ 	.short	0x010a
        /*0472*/ 	.byte	0x3f
	.zero		1


	//   ....[47]....
        /*0474*/ 	.word	0x0000e480
        /*0478*/ 	.word	0x00000002
        /*047c*/ 	.word	0x00000060
        /*0480*/ 	.short	0x010a
        /*0482*/ 	.byte	0x3f
	.zero		1


	//   ....[48]....
        /*0484*/ 	.word	0x0000e880
        /*0488*/ 	.word	0x00000002
        /*048c*/ 	.word	0x00034840
        /*0490*/ 	.short	0x010a
        /*0492*/ 	.byte	0x3f
	.zero		1


	//   ....[49]....
        /*0494*/ 	.word	0x0000ead0
        /*0498*/ 	.word	0x00000002
        /*049c*/ 	.word	0x00000060
        /*04a0*/ 	.short	0x010a
        /*04a2*/ 	.byte	0x3f
	.zero		1


	//   ....[50]....
        /*04a4*/ 	.word	0x0000ee80
        /*04a8*/ 	.word	0x00000003
        /*04ac*/ 	.word	0x00034860
        /*04b0*/ 	.short	0x010a
        /*04b2*/ 	.byte	0x3f
	.zero		1


	//   ....[51]....
        /*04b4*/ 	.word	0x0000f250
        /*04b8*/ 	.word	0x00000007
        /*04bc*/ 	.word	0x00034820
        /*04c0*/ 	.short	0x010a
        /*04c2*/ 	.byte	0x3f
	.zero		1


	//   ....[52]....
        /*04c4*/ 	.word	0x0000f3c0
        /*04c8*/ 	.word	0x00000005
        /*04cc*/ 	.word	0x00000000
        /*04d0*/ 	.short	0x010a
        /*04d2*/ 	.byte	0x3f
	.zero		1


	//   ....[53]....
        /*04d4*/ 	.word	0x0000f430
        /*04d8*/ 	.word	0x00000003
        /*04dc*/ 	.word	0x00000000
        /*04e0*/ 	.short	0x010a
        /*04e2*/ 	.byte	0x3f
	.zero		1


	//   ....[54]....
        /*04e4*/ 	.word	0x0000f490
        /*04e8*/ 	.word	0x00000005
        /*04ec*/ 	.word	0x00000000
        /*04f0*/ 	.short	0x010a
        /*04f2*/ 	.byte	0x3f
	.zero		1


	//   ....[55]....
        /*04f4*/ 	.word	0x0000f4c0
        /*04f8*/ 	.word	0x00000003
        /*04fc*/ 	.word	0x00000000
        /*0500*/ 	.short	0x010a
        /*0502*/ 	.byte	0x3f
	.zero		1


	//   ....[56]....
        /*0504*/ 	.word	0x0000f530
        /*0508*/ 	.word	0x00000003
        /*050c*/ 	.word	0x00034800
        /*0510*/ 	.short	0x010a
        /*0512*/ 	.byte	0x3f
	.zero		1


	//   ....[57]....
        /*0514*/ 	.word	0x0000f580
        /*0518*/ 	.word	0x00000000
        /*051c*/ 	.word	0x00034830
        /*0520*/ 	.short	0x010a
        /*0522*/ 	.byte	0x3f
	.zero		1


	//   ....[58]....
        /*0524*/ 	.word	0x0000f5e0
        /*0528*/ 	.word	0x0000000c
        /*052c*/ 	.word	0x00034830
        /*0530*/ 	.short	0x010a
        /*0532*/ 	.byte	0x3f
	.zero		1


	//   ....[59]....
        /*0534*/ 	.word	0x0000f640
        /*0538*/ 	.word	0x00000005
        /*053c*/ 	.word	0x00034850
        /*0540*/ 	.short	0x010a
        /*0542*/ 	.byte	0x3f
	.zero		1


	//   ....[60]....
        /*0544*/ 	.word	0x0000f6a0
        /*0548*/ 	.word	0x0000000c
        /*054c*/ 	.word	0x00034830
        /*0550*/ 	.short	0x010a
        /*0552*/ 	.byte	0x3f
	.zero		1


	//   ....[61]....
        /*0554*/ 	.word	0x0000f700
        /*0558*/ 	.word	0x00000005
        /*055c*/ 	.word	0x00034850
        /*0560*/ 	.short	0x010a
        /*0562*/ 	.byte	0x3f
	.zero		1


	//   ....[62]....
        /*0564*/ 	.word	0x0000f760
        /*0568*/ 	.word	0x00000007
        /*056c*/ 	.word	0x00034850
        /*0570*/ 	.short	0x010a
        /*0572*/ 	.byte	0x3f
	.zero		1


	//   ....[63]....
        /*0574*/ 	.word	0x0000f8e0
        /*0578*/ 	.word	0x00000008
        /*057c*/ 	.word	0x00034840
        /*0580*/ 	.short	0x010a
        /*0582*/ 	.byte	0x3f
	.zero		1


	//   ....[64]....
        /*0584*/ 	.word	0x0000f940
        /*0588*/ 	.word	0x00000008
        /*058c*/ 	.word	0x00034820
        /*0590*/ 	.short	0x010a
        /*0592*/ 	.byte	0x3f
	.zero		1


	//   ....[65]....
        /*0594*/ 	.word	0x0000f990
        /*0598*/ 	.word	0x00000003
        /*059c*/ 	.word	0x00034840
        /*05a0*/ 	.short	0x010a
        /*05a2*/ 	.byte	0x3f
	.zero		1


	//   ....[66]....
        /*05a4*/ 	.word	0x0000f9e0
        /*05a8*/ 	.word	0x00000002
        /*05ac*/ 	.word	0x00000060
        /*05b0*/ 	.short	0x010a
        /*05b2*/ 	.byte	0x3f
	.zero		1


	//   ....[67]....
        /*05b4*/ 	.word	0x0000fa30
        /*05b8*/ 	.word	0x00000003
        /*05bc*/ 	.word	0x00034840
        /*05c0*/ 	.short	0x010a
        /*05c2*/ 	.byte	0x3f
	.zero		1


	//   ....[68]....
        /*05c4*/ 	.word	0x0000fa80
        /*05c8*/ 	.word	0x00000002
        /*05cc*/ 	.word	0x00000060
        /*05d0*/ 	.short	0x010a
        /*05d2*/ 	.byte	0x3f
	.zero		1


	//   ....[69]....
        /*05d4*/ 	.word	0x0000fad0
        /*05d8*/ 	.word	0x00000002
        /*05dc*/ 	.word	0x00034840
        /*05e0*/ 	.short	0x010a
        /*05e2*/ 	.byte	0x3f
	.zero		1


	//   ....[70]....
        /*05e4*/ 	.word	0x0000fb20
        /*05e8*/ 	.word	0x00000002
        /*05ec*/ 	.word	0x00000060
        /*05f0*/ 	.short	0x010a
        /*05f2*/ 	.byte	0x3f
	.zero		1


	//   ....[71]....
        /*05f4*/ 	.word	0x0000fb70
        /*05f8*/ 	.word	0x00000003
        /*05fc*/ 	.word	0x00034860
        /*0600*/ 	.short	0x010a
        /*0602*/ 	.byte	0x3f
	.zero		1


	//   ....[72]....
        /*0604*/ 	.word	0x0000fc50
        /*0608*/ 	.word	0x00000007
        /*060c*/ 	.word	0x00034820
        /*0610*/ 	.short	0x010a
        /*0612*/ 	.byte	0x3f
	.zero		1


	//   ....[73]....
        /*0614*/ 	.word	0x0000fca0
        /*0618*/ 	.word	0x00000005
        /*061c*/ 	.word	0x00000000
        /*0620*/ 	.short	0x010a
        /*0622*/ 	.byte	0x3f
	.zero		1


	//   ....[74]....
        /*0624*/ 	.word	0x0000fcf0
        /*0628*/ 	.word	0x00000003
        /*062c*/ 	.word	0x00000000
        /*0630*/ 	.short	0x010a
        /*0632*/ 	.byte	0x3f
	.zero		1


	//   ....[75]....
        /*0634*/ 	.word	0x0000fd40
        /*0638*/ 	.word	0x00000005
        /*063c*/ 	.word	0x00000000
        /*0640*/ 	.short	0x010a
        /*0642*/ 	.byte	0x3f
	.zero		1


	//----- nvinfo : EIATTR_NUM_MBARRIERS
	.align		4
.L_305:
        /*0644*/ 	.byte	0x03, 0x38
        /*0646*/ 	.short	0x0016


	//----- nvinfo : EIATTR_EXIT_INSTR_OFFSETS
	.align		4
        /*0648*/ 	.byte	0x04, 0x1c
        /*064a*/ 	.short	(.L_307 - .L_306)


	//   ....[0]....
.L_306:
        /*064c*/ 	.word	0x00000a30


	//   ....[1]....
        /*0650*/ 	.word	0x0000c530


	//   ....[2]....
        /*0654*/ 	.word	0x0000c590


	//   ....[3]....
        /*0658*/ 	.word	0x0000f2c0


	//   ....[4]....
        /*065c*/ 	.word	0x0000f510


	//----- nvinfo : EIATTR_MAX_THREADS
	.align		4
.L_307:
        /*0660*/ 	.byte	0x04, 0x05
        /*0662*/ 	.short	(.L_309 - .L_308)
.L_308:
        /*0664*/ 	.word	0x00000180
        /*0668*/ 	.word	0x00000001
        /*066c*/ 	.word	0x00000001


	//----- nvinfo : EIATTR_CRS_STACK_SIZE
	.align		4
.L_309:
        /*0670*/ 	.byte	0x04, 0x1e
        /*0672*/ 	.short	(.L_311 - .L_310)
.L_310:
        /*0674*/ 	.word	0x00000000


	//----- nvinfo : EIATTR_CBANK_PARAM_SIZE
	.align		4
.L_311:
        /*0678*/ 	.byte	0x03, 0x19
        /*067a*/ 	.short	0x0bf0


	//----- nvinfo : EIATTR_PARAM_CBANK
	.align		4
        /*067c*/ 	.byte	0x04, 0x0a
        /*067e*/ 	.short	(.L_313 - .L_312)
	.align		4
.L_312:
        /*0680*/ 	.word	index@(.nv.constant0._ZN7cutlass13device_kernelIN5flash11enable_sm90INS1_16FlashAttnFwdSm90INS1_25CollectiveMainloopFwdSm90ILi2EN4cute5tupleIJNS5_1CILi1EEES8_S8_EEENS6_IJNS7_ILi128EEESA_NS7_ILi192EEEEEELi128ENS_6half_tEfNS_4arch4Sm90ELb1ELb0ELb1ELb0ELb0ELb0ELb0ELb1ELb1ELb0ELb0ELb0EEENS1_21CollectiveEpilogueFwdINS6_IJSA_SA_SA_EEES9_SD_SF_Li256ELb0ELb0ELb0ELb0EEENS1_30DynamicPersistentTileSchedulerILi256ELi32ELb0ELb0ELb1EEEEEEEEEvNT_6ParamsE)
        /*0684*/ 	.short	0x0210
        /*0686*/ 	.short	0x0bf0


	//----- nvinfo : EIATTR_SW_WAR
	.align		4
.L_313:
        /*0688*/ 	.byte	0x04, 0x36
        /*068a*/ 	.short	(.L_315 - .L_314)
.L_314:
        /*068c*/ 	.word	0x00000008
.L_315:


//--------------------- .nv.info._ZN7cutlass13device_kernelIN5flash11enable_sm90INS1_16FlashAttnFwdSm90INS1_25CollectiveMainloopFwdSm90ILi2EN4cute5tupleIJNS5_1CILi1EEES8_S8_EEENS6_IJNS7_ILi128EEESA_NS7_ILi192EEEEEELi128ENS_6half_tEfNS_4arch4Sm90ELb1ELb0ELb1ELb1ELb0ELb0ELb0ELb1ELb1ELb0ELb0ELb0EEENS1_21CollectiveEpilogueFwdINS6_IJSA_SA_SA_EEES9_SD_SF_Li256ELb1ELb0ELb0ELb0EEENS1_36VarlenDynamicPersistentTileSchedulerILi128ELi128ELi256ELi32ELb0ELb0ELb1ELb1ELb1ELb1EEEEEEEEEvNT_6ParamsE --------------------------
	.section	.nv.info._ZN7cutlass13device_kernelIN5flash11enable_sm90INS1_16FlashAttnFwdSm90INS1_25CollectiveMainloopFwdSm90ILi2EN4cute5tupleIJNS5_1CILi1EEES8_S8_EEENS6_IJNS7_ILi128EEESA_NS7_ILi192EEEEEELi128ENS_6half_tEfNS_4arch4Sm90ELb1ELb0ELb1ELb1ELb0ELb0ELb0ELb1ELb1ELb0ELb0ELb0EEENS1_21CollectiveEpilogueFwdINS6_IJSA_SA_SA_EEES9_SD_SF_Li256ELb1ELb0ELb0ELb0EEENS1_36VarlenDynamicPersistentTileSchedulerILi128ELi128ELi256ELi32ELb0ELb0ELb1ELb1ELb1ELb1EEEEEEEEEvNT_6ParamsE,"",@"SHT_CUDA_INFO"
	.sectionflags	@""
	.align	4


	//----- nvinfo : EIATTR_CUDA_API_VERSION
	.align		4
        /*0000*/ 	.byte	0x04, 0x37
        /*0002*/ 	.short	(.L_317 - .L_316)
.L_316:
        /*0004*/ 	.word	0x00000082


	//----- nvinfo : EIATTR_KPARAM_INFO
	.align		4
.L_317:
        /*0008*/ 	.byte	0x04, 0x17
        /*000a*/ 	.short	(.L_319 - .L_318)
.L_318:
        /*000c*/ 	.word	0x00000000
        /*0010*/ 	.short	0x0000
        /*0012*/ 	.short	0x0070
        /*0014*/ 	.byte	0x00, 0xf0, 0x01, 0x28


	//----- nvinfo : EIATTR_SPARSE_MMA_MASK
	.align		4
.L_319:
        /*0018*/ 	.byte	0x03, 0x50
        /*001a*/ 	.short	0x0000


	//----- nvinfo : EIATTR_MAXREG_COUNT
	.align		4
        /*001c*/ 	.byte	0x03, 0x1b
        /*001e*/ 	.short	0x00a8


	//----- nvinfo : EIATTR_NUM_BARRIERS
	.align		4
        /*0020*/ 	.byte	0x02, 0x4c
        /*0022*/ 	.byte	0x09
	.zero		1


	//----- nvinfo : EIATTR_EXTERNS
	.align		4
        /*0024*/ 	.byte	0x04, 0x0f
        /*0026*/ 	.short	(.L_321 - .L_320)


	//   ....[0]....
	.align		4
.L_320:
        /*0028*/ 	.word	index@(__assertfail)


	//----- nvinfo : EIATTR_ANNOTATIONS
	.align		4
.L_321:
        /*002c*/ 	.byte	0x04, 0x55
        /*002e*/ 	.short	(.L_323 - .L_322)


	//   ....[0]....
.L_322:
        /* <DEDUP_REMOVED lines=33> */


	//----- nvinfo : EIATTR_MERCURY_ISA_VERSION
	.align		4
.L_323:
        /*0230*/ 	.byte	0x03, 0x5f
        /*0232*/ 	.short	0x0101


	//----- nvinfo : EIATTR_UNUSED_LOAD_BYTE_OFFSET
	.align		4
        /*0234*/ 	.byte	0x04, 0x44
        /*0236*/ 	.short	(.L_325 - .L_324)


	//   ....[0]....
.L_324:
        /*0238*/ 	.word	0x00000a40
        /*023c*/ 	.word	0x0000fff0


	//   ....[1]....
        /*0240*/ 	.word	0x0000b520
        /*0244*/ 	.word	0x0000fff0


	//----- nvinfo : EIATTR_INT_WARP_WIDE_INSTR_OFFSETS
	.align		4
.L_325:
        /*0248*/ 	.byte	0x04, 0x31
        /*024a*/ 	.short	(.L_327 - .L_326)


	//   ....[0]....
.L_326:
        /*024c*/ 	.word	0x00000160


	//   ....[1]....
        /*0250*/ 	.word	0x000001a0


	//   ....[2]....
        /*0254*/ 	.word	0x00000210


	//   ....[3]....
        /*0258*/ 	.word	0x0000e940


	//   ....[4]....
        /*025c*/ 	.word	0x0000e9e0


	//   ....[5]....
        /*0260*/ 	.word	0x0000ee70


	//   ....[6]....
        /*0264*/ 	.word	0x0000eea0


	//   ....[7]....
        /*0268*/ 	.word	0x0000f0b0


	//   ....[8]....
        /*026c*/ 	.word	0x0000f1a0


	//   ....[9]....
        /*0270*/ 	.word	0x000114a0


	//   ....[10]....
        /*0274*/ 	.word	0x00011540


	//----- nvinfo : EIATTR_COOP_GROUP_MASK_REGIDS
	.align		4
.L_327:
        /*0278*/ 	.byte	0x04, 0x29
        /*027a*/ 	.short	(.L_329 - .L_328)


	//   ....[0]....
.L_328:
        /*027c*/ 	.word	0xffffffff


	//   ....[1]....
        /*0280*/ 	.word	0xffffffff


	//   ....[2]....
        /*0284*/ 	.word	0xffffffff


	//   ....[3]....
        /*0288*/ 	.word	0xffffffff


	//   ....[4]....
        /*028c*/ 	.word	0xffffffff


	//   ....[5]....
        /*0290*/ 	.word	0xffffffff


	//   ....[6]....
        /*0294*/ 	.word	0xffffffff


	//   ....[7]....
        /*0298*/ 	.word	0xffffffff


	//   ....[8]....
        /*029c*/ 	.word	0xffffffff


	//   ....[9]....
        /*02a0*/ 	.word	0xffffffff


	//   ....[10]....
        /*02a4*/ 	.word	0xffffffff


	//   ....[11]....
        /*02a8*/ 	.word	0xffffffff


	//   ....[12]....
        /*02ac*/ 	.word	0xffffffff


	//   ....[13]....
        /*02b0*/ 	.word	0xffffffff


	//   ....[14]....
        /*02b4*/ 	.word	0xffffffff


	//   ....[15]....
        /*02b8*/ 	.word	0xffffffff


	//   ....[16]....
        /*02bc*/ 	.word	0xffffffff


	//   ....[17]....
        /*02c0*/ 	.word	0xffffffff


	//   ....[18]....
        /*02c4*/ 	.word	0xffffffff


	//   ....[19]....
        /*02c8*/ 	.word	0xffffffff


	//   ....[20]....
        /*02cc*/ 	.word	0xffffffff


	//   ....[21]....
        /*02d0*/ 	.word	0xffffffff


	//   ....[22]....
        /*02d4*/ 	.word	0xffffffff


	//   ....[23]....
        /*02d8*/ 	.word	0xffffffff


	//   ....[24]....
        /*02dc*/ 	.word	0xffffffff


	//   ....[25]....
        /*02e0*/ 	.word	0xffffffff


	//   ....[26]....
        /*02e4*/ 	.word	0xffffffff


	//   ....[27]....
        /*02e8*/ 	.word	0xffffffff


	//   ....[28]....
        /*02ec*/ 	.word	0xffffffff


	//   ....[29]....
        /*02f0*/ 	.word	0xffffffff


	//   ....[30]....
        /*02f4*/ 	.word	0xffffffff


	//   ....[31]....
        /*02f8*/ 	.word	0xffffffff


	//   ....[32]....
        /*02fc*/ 	.word	0xffffffff


	//   ....[33]....
        /*0300*/ 	.word	0xffffffff


	//   ....[34]....
        /*0304*/ 	.word	0xffffffff


	//   ....[35]....
        /*0308*/ 	.word	0xffffffff


	//   ....[36]....
        /*030c*/ 	.word	0xffffffff


	//   ....[37]....
        /*0310*/ 	.word	0xffffffff


	//   ....[38]....
        /*0314*/ 	.word	0xffffffff


	//   ....[39]....
        /*0318*/ 	.word	0xffffffff


	//   ....[40]....
        /*031c*/ 	.word	0xffffffff


	//   ....[41]....
        /*0320*/ 	.word	0xffffffff


	//   ....[42]....
        /*0324*/ 	.word	0xffffffff


	//   ....[43]....
        /*0328*/ 	.word	0xffffffff


	//   ....[44]....
        /*032c*/ 	.word	0xffffffff


	//   ....[45]....
        /*0330*/ 	.word	0xffffffff


	//   ....[46]....
        /*0334*/ 	.word	0xffffffff


	//   ....[47]....
        /*0338*/ 	.word	0xffffffff


	//   ....[48]....
        /*033c*/ 	.word	0xffffffff


	//   ....[49]....
        /*0340*/ 	.word	0xffffffff


	//   ....[50]....
        /*0344*/ 	.word	0xffffffff


	//   ....[51]....
        /*0348*/ 	.word	0xffffffff


	//   ....[52]....
        /*034c*/ 	.word	0xffffffff


	//   ....[53]....
        /*0350*/ 	.word	0xffffffff


	//   ....[54]....
        /*0354*/ 	.word	0xffffffff


	//   ....[55]....
        /*0358*/ 	.word	0xffffffff


	//   ....[56]....
        /*035c*/ 	.word	0xffffffff


	//   ....[57]....
        /*0360*/ 	.word	0xffffffff


	//   ....[58]....
        /*0364*/ 	.word	0x0500000f


	//   ....[59]....
        /*0368*/ 	.word	0x0500000f


	//   ....[60]....
        /*036c*/ 	.word	0x0500000f


	//   ....[61]....
        /*0370*/ 	.word	0x0500000f


	//   ....[62]....
        /*0374*/ 	.word	0x0500000f


	//   ....[63]....
        /*0378*/ 	.word	0x0500000f


	//   ....[64]....
        /*037c*/ 	.word	0x0500000f


	//   ....[65]....
        /*0380*/ 	.word	0x0500000f


	//   ....[66]....
        /*0384*/ 	.word	0x0500000f


	//   ....[67]....
        /*0388*/ 	.word	0x0500000f


	//   ....[68]....
        /*038c*/ 	.word	0x0500000f


	//   ....[69]....
        /*0390*/ 	.word	0x0500000f


	//   ....[70]....
        /*0394*/ 	.word	0x0500000f


	//   ....[71]....
        /*0398*/ 	.word	0x0500000f


	//   ....[72]....
        /*039c*/ 	.word	0x0500000f


	//   ....[73]....
        /*03a0*/ 	.word	0x0500000f


	//   ....[74]....
        /*03a4*/ 	.word	0x0500000f


	//   ....[75]....
        /*03a8*/ 	.word	0x0500000f


	//   ....[76]....
        /*03ac*/ 	.word	0x0500000f


	//----- nvinfo : EIATTR_COOP_GROUP_INSTR_OFFSETS
	.align		4
.L_329:
        /*03b0*/ 	.byte	0x04, 0x28
        /*03b2*/ 	.short	(.L_331 - .L_330)


	//   ....[0]....
.L_330:
        /*03b4*/ 	.word	0x00000060


	//   ....[1]....
        /*03b8*/ 	.word	0x00000170


	//   ....[2]....
        /*03bc*/ 	.word	0x000001c0


	//   ....[3]....
        /*03c0*/ 	.word	0x000003f0


	//   ....[4]....
        /*03c4*/ 	.word	0x00000550


	//   ....[5]....
        /*03c8*/ 	.word	0x00000670


	//   ....[6]....
        /*03cc*/ 	.word	0x000007d0


	//   ....[7]....
        /*03d0*/ 	.word	0x00001650


	//   ....[8]....
        /*03d4*/ 	.word	0x000030a0


	//   ....[9]....
        /*03d8*/ 	.word	0x00003110


	//   ....[10]....
        /*03dc*/ 	.word	0x00003b10


	//   ....[11]....
        /*03e0*/ 	.word	0x00003b80


	//   ....[12]....
        /*03e4*/ 	.word	0x00006650


	//   ....[13]....
        /*03e8*/ 	.word	0x00006810


	//   ....[14]....
        /*03ec*/ 	.word	0x00006f40


	//   ....[15]....
        /*03f0*/ 	.word	0x00006fa0


	//   ....[16]....
        /*03f4*/ 	.word	0x00009580


	//   ....[17]....
        /*03f8*/ 	.word	0x000095d0


	//   ....[18]....
        /*03fc*/ 	.word	0x00009860


	//   ....[19]....
        /*0400*/ 	.word	0x000098e0


	//   ....[20]....
        /*0404*/ 	.word	0x0000abd0


	//   ....[21]....
        /*0408*/ 	.word	0x0000ac00


	//   ....[22]....
        /*040c*/ 	.word	0x0000ad00


	//   ....[23]....
        /*0410*/ 	.word	0x0000ad30


	//   ....[24]....
        /*0414*/ 	.word	0x0000d6e0


	//   ....[25]....
        /*0418*/ 	.word	0x0000d870


	//   ....[26]....
        /*041c*/ 	.word	0x0000d8a0


	//   ....[27]....
        /*0420*/ 	.word	0x0000d8e0


	//   ....[28]....
        /*0424*/ 	.word	0x0000d950


	//   ....[29]....
        /*0428*/ 	.word	0x0000d9b0


	//   ....[30]....
        /*042c*/ 	.word	0x0000d9f0


	//   ....[31]....
        /*0430*/ 	.word	0x0000dba0


	//   ....[32]....
        /*0434*/ 	.word	0x0000dc00


	//   ....[33]....
        /*0438*/ 	.word	0x0000dc40


	//   ....[34]....
        /*043c*/ 	.word	0x0000dc80


	//   ....[35]....
        /*0440*/ 	.word	0x0000dcb0


	//   ....[36]....
        /*0444*/ 	.word	0x0000dce0


	//   ....[37]....
        /*0448*/ 	.word	0x0000dd80


	//   ....[38]....
        /*044c*/ 	.word	0x0000dde0


	//   ....[39]....
        /*0450*/ 	.word	0x0000de70


	//   ....[40]....
        /*0454*/ 	.word	0x00011950


	//   ....[41]....
        /*0458*/ 	.word	0x00011960


	//   ....[42]....
        /*045c*/ 	.word	0x00011a80


	//   ....[43]....
        /*0460*/ 	.word	0x00011ae0


	//   ....[44]....
        /*0464*/ 	.word	0x00011b20


	//   ....[45]....
        /*0468*/ 	.word	0x00011b60


	//   ....[46]....
        /*046c*/ 	.word	0x00011b90


	//   ....[47]....
        /*0470*/ 	.word	0x00011bc0


	//   ....[48]....
        /*0474*/ 	.word	0x00011d60


	//   ....[49]....
        /*0478*/ 	.word	0x00011dc0


	//   ....[50]....
        /*047c*/ 	.word	0x00011e00


	//   ....[51]....
        /*0480*/ 	.word	0x00011e40


	//   ....[52]....
        /*0484*/ 	.word	0x00011e70


	//   ....[53]....
        /*0488*/ 	.word	0x00011ea0


	//   ....[54]....
        /*048c*/ 	.word	0x00011f60


	//   ....[55]....
        /*0490*/ 	.word	0x00011f80


	//   ....[56]....
        /*0494*/ 	.word	0x00011ff0


	//   ....[57]....
        /*0498*/ 	.word	0x00012690


	//   ....[58]....
        /*049c*/ 	.word	0x00012c80


	//   ....[59]....
        /*04a0*/ 	.word	0x000130a0


	//   ....[60]....
        /*04a4*/ 	.word	0x00013130


	//   ....[61]....
        /*04a8*/ 	.word	0x000131d0


	//   ....[62]....
        /*04ac*/ 	.word	0x00013280


	//   ....[63]....
        /*04b0*/ 	.word	0x00013300


	//   ....[64]....
        /*04b4*/ 	.word	0x00013380


	//   ....[65]....
        /*04b8*/ 	.word	0x00013400


	//   ....[66]....
        /*04bc*/ 	.word	0x00013480


	//   ....[67]....
        /*04c0*/ 	.word	0x00013510


	//   ....[68]....
        /*04c4*/ 	.word	0x000135c0


	//   ....[69]....
        /*04c8*/ 	.word	0x00013640


	//   ....[70]....
        /*04cc*/ 	.word	0x000136c0


	//   ....[71]....
        /*04d0*/ 	.word	0x00013740


	//   ....[72]....
        /*04d4*/ 	.word	0x000137c0


	//   ....[73]....
        /*04d8*/ 	.word	0x00013830


	//   ....[74]....
        /*04dc*/ 	.word	0x000138d0


	//   ....[75]....
        /*04e0*/ 	.word	0x00013960


	//   ....[76]....
        /*04e4*/ 	.word	0x00013a90


	//----- nvinfo : EIATTR_REG_RECONFIG
	.align		4
.L_331:
        /*04e8*/ 	.byte	0x01, 0x54
	.zero		2


	//----- nvinfo : EIATTR_SYSCALL_OFFSETS
	.align		4
        /*04ec*/ 	.byte	0x04, 0x46
        /*04ee*/ 	.short	(.L_333 - .L_332)


	//   ....[0]....
.L_332:
        /*04f0*/ 	.word	0x00001830


	//   ....[1]....
        /*04f4*/ 	.word	0x0000eb70


	//   ....[2]....
        /*04f8*/ 	.word	0x0000ecb0


	//   ....[3]....
        /*04fc*/ 	.word	0x0000edb0


	//----- nvinfo : EIATTR_MBARRIER_INSTR_OFFSETS
	.align		4
.L_333:
        /*0500*/ 	.byte	0x04, 0x39
        /*0502*/ 	.short	(.L_335 - .L_334)


	//   ....[0]....
.L_334:
        /*0504*/ 	.word	0x000002a0
        /*0508*/ 	.word	0x000000ff
        /*050c*/ 	.word	0x00034800
        /*0510*/ 	.short	0x0100
        /*0512*/ 	.byte	0x08
	.zero		1


	//   ....[1]....
        /*0514*/ 	.word	0x000002b0
        /*0518*/ 	.word	0x000000ff
        /*051c*/ 	.word	0x00034820
        /*0520*/ 	.short	0x0100
        /*0522*/ 	.byte	0x08
	.zero		1


	//   ....[2]....
        /*0524*/ 	.word	0x000003a0
        /*0528*/ 	.word	0x000000ff
        /*052c*/ 	.word	0x00034830
        /*0530*/ 	.short	0x0100
        /*0532*/ 	.byte	0x08
	.zero		1


	//   ....[3]....
        /*0534*/ 	.word	0x000003b0
        /*0538*/ 	.word	0x000000ff
        /*053c*/ 	.word	0x00034840
        /*0540*/ 	.short	0x0100
        /*0542*/ 	.byte	0x08
	.zero		1


	//   ....[4]....
        /*0544*/ 	.word	0x000003c0
        /*0548*/ 	.word	0x000000ff
        /*054c*/ 	.word	0x00034838
        /*0550*/ 	.short	0x0100
        /*0552*/ 	.byte	0x08
	.zero		1


	//   ....[5]....
        /*0554*/ 	.word	0x000003d0
        /*0558*/ 	.word	0x000000ff
        /*055c*/ 	.word	0x00034848
        /*0560*/ 	.short	0x0100
        /*0562*/ 	.byte	0x08
	.zero		1


	//   ....[6]....
        /*0564*/ 	.word	0x00000500
        /*0568*/ 	.word	0x000000ff
        /*056c*/ 	.word	0x00034850
        /*0570*/ 	.short	0x0100
        /*0572*/ 	.byte	0x08
	.zero		1


	//   ....[7]....
        /*0574*/ 	.word	0x00000510
        /*0578*/ 	.word	0x000000ff
        /*057c*/ 	.word	0x00034860
        /*0580*/ 	.short	0x0100
        /*0582*/ 	.byte	0x08
	.zero		1


	//   ....[8]....
        /*0584*/ 	.word	0x00000520
        /*0588*/ 	.word	0x000000ff
        /*058c*/ 	.word	0x00034858
        /*0590*/ 	.short	0x0100
        /*0592*/ 	.byte	0x08
	.zero		1


	//   ....[9]....
        /*0594*/ 	.word	0x00000530
        /*0598*/ 	.word	0x000000ff
        /*059c*/ 	.word	0x00034868
        /*05a0*/ 	.short	0x0100
        /*05a2*/ 	.byte	0x08
	.zero		1


	//   ....[10]....
        /*05a4*/ 	.word	0x00000620
        /*05a8*/ 	.word	0x000000ff
        /*05ac*/ 	.word	0x00034870
        /*05b0*/ 	.short	0x0100
        /*05b2*/ 	.byte	0x06
	.zero		1


	//   ....[11]....
        /*05b4*/ 	.word	0x00000630
        /*05b8*/ 	.word	0x000000ff
        /*05bc*/ 	.word	0x00034880
        /*05c0*/ 	.short	0x0100
        /*05c2*/ 	.byte	0x06
	.zero		1


	//   ....[12]....
        /*05c4*/ 	.word	0x00000640
        /*05c8*/ 	.word	0x000000ff
        /*05cc*/ 	.word	0x00034878
        /*05d0*/ 	.short	0x0100
        /*05d2*/ 	.byte	0x06
	.zero		1


	//   ....[13]....
        /*05d4*/ 	.word	0x00000650
        /*05d8*/ 	.word	0x000000ff
        /*05dc*/ 	.word	0x00034888
        /*05e0*/ 	.short	0x0100
        /*05e2*/ 	.byte	0x06
	.zero		1


	//   ....[14]....
        /*05e4*/ 	.word	0x00000780
        /*05e8*/ 	.word	0x000000ff
        /*05ec*/ 	.word	0x00034890
        /*05f0*/ 	.short	0x0100
        /*05f2*/ 	.byte	0x08
	.zero		1


	//   ....[15]....
        /*05f4*/ 	.word	0x00000790
        /*05f8*/ 	.word	0x000000ff
        /*05fc*/ 	.word	0x000348a0
        /*0600*/ 	.short	0x0100
        /*0602*/ 	.byte	0x08
	.zero		1


	//   ....[16]....
        /*0604*/ 	.word	0x000007a0
        /*0608*/ 	.word	0x000000ff
        /*060c*/ 	.word	0x00034898
        /*0610*/ 	.short	0x0100
        /*0612*/ 	.byte	0x08
	.zero		1


	//   ....[17]....
        /*0614*/ 	.word	0x000007b0
        /*0618*/ 	.word	0x000000ff
        /*061c*/ 	.word	0x000348a8
        /*0620*/ 	.short	0x0100
        /*0622*/ 	.byte	0x08
	.zero		1


	//   ....[18]....
        /*0624*/ 	.word	0x000008e0
        /*0628*/ 	.word	0x000000ff
        /*062c*/ 	.word	0x000348b0
        /*0630*/ 	.short	0x0100
        /*0632*/ 	.byte	0x08
	.zero		1


	//   ....[19]....
        /*0634*/ 	.word	0x000008f0
        /*0638*/ 	.word	0x000000ff
        /*063c*/ 	.word	0x000348c0
        /*0640*/ 	.short	0x0100
        /*0642*/ 	.byte	0x08
	.zero		1


	//   ....[20]....
        /*0644*/ 	.word	0x00000900
        /*0648*/ 	.word	0x000000ff
        /*064c*/ 	.word	0x000348b8
        /*0650*/ 	.short	0x0100
        /*0652*/ 	.byte	0x08
	.zero		1


	//   ....[21]....
        /*0654*/ 	.word	0x00000910
        /*0658*/ 	.word	0x000000ff
        /*065c*/ 	.word	0x000348c8
        /*0660*/ 	.short	0x0100
        /*0662*/ 	.byte	0x08
	.zero		1


	//   ....[22]....
        /*0664*/ 	.word	0x000018d0
        /*0668*/ 	.word	0x000000ff
        /*066c*/ 	.word	0x00034800
        /*0670*/ 	.short	0x010a
        /*0672*/ 	.byte	0x26
	.zero		1


	//   ....[23]....
        /*0674*/ 	.word	0x00001950
        /*0678*/ 	.word	0x00000000
        /*067c*/ 	.word	0x00034830
        /*0680*/ 	.short	0x010a
        /*0682*/ 	.byte	0x3f
	.zero		1


	//   ....[24]....
        /*0684*/ 	.word	0x000019c0
        /*0688*/ 	.word	0x00000000
        /*068c*/ 	.word	0x00034830
        /*0690*/ 	.short	0x010a
        /*0692*/ 	.byte	0x3f
	.zero		1


	//   ....[25]....
        /*0694*/ 	.word	0x00002b00
        /*0698*/ 	.word	0x00000000
        /*069c*/ 	.word	0x00000000
        /*06a0*/ 	.short	0x0101
        /*06a2*/ 	.byte	0x3f
	.zero		1


	//   ....[26]....
        /*06a4*/ 	.word	0x00004b90
        /*06a8*/ 	.word	0x000000ff
        /*06ac*/ 	.word	0x00034830
        /*06b0*/ 	.short	0x010a
        /*06b2*/ 	.byte	0x08
	.zero		1


	//   ....[27]....
        /*06b4*/ 	.word	0x00004bd0
        /*06b8*/ 	.word	0x000000ff
        /*06bc*/ 	.word	0x00034830
        /*06c0*/ 	.short	0x010a
        /*06c2*/ 	.byte	0x08
	.zero		1


	//   ....[28]....
        /*06c4*/ 	.word	0x000054f0
        /*06c8*/ 	.word	0x000000ff
        /*06cc*/ 	.word	0x00034850
        /*06d0*/ 	.short	0x010a
        /*06d2*/ 	.byte	0x09
	.zero		1


	//   ....[29]....
        /*06d4*/ 	.word	0x00005530
        /*06d8*/ 	.word	0x000000ff
        /*06dc*/ 	.word	0x00034850
        /*06e0*/ 	.short	0x010a
        /*06e2*/ 	.byte	0x09
	.zero		1


	//   ....[30]....
        /*06e4*/ 	.word	0x000076e0
        /*06e8*/ 	.word	0x00000003
        /*06ec*/ 	.word	0x00000000
        /*06f0*/ 	.short	0x0101
        /*06f2*/ 	.byte	0x3f
	.zero		1


	//   ....[31]....
        /*06f4*/ 	.word	0x00007730
        /*06f8*/ 	.word	0x00000035
        /*06fc*/ 	.word	0x00000000
        /*0700*/ 	.short	0x0101
        /*0702*/ 	.byte	0x3f
	.zero		1


	//   ....[32]....
        /*0704*/ 	.word	0x00007e30
        /*0708*/ 	.word	0x000000ff
        /*070c*/ 	.word	0x00034830
        /*0710*/ 	.short	0x010a
        /*0712*/ 	.byte	0x08
	.zero		1


	//   ....[33]....
        /*0714*/ 	.word	0x00007e70
        /*0718*/ 	.word	0x000000ff
        /*071c*/ 	.word	0x00034830
        /*0720*/ 	.short	0x010a
        /*0722*/ 	.byte	0x08
	.zero		1


	//   ....[34]....
        /*0724*/ 	.word	0x00008790
        /*0728*/ 	.word	0x000000ff
        /*072c*/ 	.word	0x00034850
        /*0730*/ 	.short	0x010a
        /*0732*/ 	.byte	0x08
	.zero		1


	//   ....[35]....
        /*0734*/ 	.word	0x000087d0
        /*0738*/ 	.word	0x000000ff
        /*073c*/ 	.word	0x00034850
        /*0740*/ 	.short	0x010a
        /*0742*/ 	.byte	0x08
	.zero		1


	//   ....[36]....
        /*0744*/ 	.word	0x0000a140
        /*0748*/ 	.word	0x00000023
        /*074c*/ 	.word	0x00000000
        /*0750*/ 	.short	0x0101
        /*0752*/ 	.byte	0x3f
	.zero		1


	//   ....[37]....
        /*0754*/ 	.word	0x0000a190
        /*0758*/ 	.word	0x0000002c
        /*075c*/ 	.word	0x00000000
        /*0760*/ 	.short	0x0101
        /*0762*/ 	.byte	0x3f
	.zero		1


	//   ....[38]....
        /*0764*/ 	.word	0x0000ab40
        /*0768*/ 	.word	0x000000ff
        /*076c*/ 	.word	0x00034850
        /*0770*/ 	.short	0x010a
        /*0772*/ 	.byte	0x05
	.zero		1


	//   ....[39]....
        /*0774*/ 	.word	0x0000ab80
        /*0778*/ 	.word	0x000000ff
        /*077c*/ 	.word	0x00034850
        /*0780*/ 	.short	0x010a
        /*0782*/ 	.byte	0x05
	.zero		1


	//   ....[40]....
        /*0784*/ 	.word	0x0000b0c0
        /*0788*/ 	.word	0x00000008
        /*078c*/ 	.word	0x00000000
        /*0790*/ 	.short	0x0101
        /*0792*/ 	.byte	0x3f
	.zero		1


	//   ....[41]....
        /*0794*/ 	.word	0x0000c490
        /*0798*/ 	.word	0x00000003
        /*079c*/ 	.word	0x00000000
        /*07a0*/ 	.short	0x0101
        /*07a2*/ 	.byte	0x3f
	.zero		1


	//   ....[42]....
        /*07a4*/ 	.word	0x0000f4f0
        /*07a8*/ 	.word	0x00000008
        /*07ac*/ 	.word	0x00034840
        /*07b0*/ 	.short	0x010a
        /*07b2*/ 	.byte	0x3f
	.zero		1


	//   ....[43]....
        /*07b4*/ 	.word	0x0000faa0
        /*07b8*/ 	.word	0x00000009
        /*07bc*/ 	.word	0x00034820
        /*07c0*/ 	.short	0x010a
        /*07c2*/ 	.byte	0x3f
	.zero		1


	//   ....[44]....
        /*07c4*/ 	.word	0x0000fdd0
        /*07c8*/ 	.word	0x00000002
        /*07cc*/ 	.word	0x00034840
        /*07d0*/ 	.short	0x010a
        /*07d2*/ 	.byte	0x3f
	.zero		1


	//   ....[45]....
        /*07d4*/ 	.word	0x000100d0
        /*07d8*/ 	.word	0x00000003
        /*07dc*/ 	.word	0x00000060
        /*07e0*/ 	.short	0x010a
        /*07e2*/ 	.byte	0x3f
	.zero		1


	//   ....[46]....
        /*07e4*/ 	.word	0x000106a0
        /*07e8*/ 	.word	0x00000002
        /*07ec*/ 	.word	0x00034840
        /*07f0*/ 	.short	0x010a
        /*07f2*/ 	.byte	0x3f
	.zero		1


	//   ....[47]....
        /*07f4*/ 	.word	0x000109a0
        /*07f8*/ 	.word	0x00000003
        /*07fc*/ 	.word	0x00000060
        /*0800*/ 	.short	0x010a
        /*0802*/ 	.byte	0x3f
	.zero		1


	//   ....[48]....
        /*0804*/ 	.word	0x00010e70
        /*0808*/ 	.word	0x00000002
        /*080c*/ 	.word	0x00034840
        /*0810*/ 	.short	0x010a
        /*0812*/ 	.byte	0x3f
	.zero		1


	//   ....[49]....
        /*0814*/ 	.word	0x00011180
        /*0818*/ 	.word	0x00000002
        /*081c*/ 	.word	0x00000060
        /*0820*/ 	.short	0x010a
        /*0822*/ 	.byte	0x3f
	.zero		1


	//   ....[50]....
        /*0824*/ 	.word	0x00011600
        /*0828*/ 	.word	0x00000003
        /*082c*/ 	.word	0x00034860
        /*0830*/ 	.short	0x010a
        /*0832*/ 	.byte	0x3f
	.zero		1


	//   ....[51]....
        /*0834*/ 	.word	0x00012610
        /*0838*/ 	.word	0x00000000
        /*083c*/ 	.word	0x00034820
        /*0840*/ 	.short	0x010a
        /*0842*/ 	.byte	0x3f
	.zero		1


	//   ....[52]....
        /*0844*/ 	.word	0x000127f0
        /*0848*/ 	.word	0x00000006
        /*084c*/ 	.word	0x00000000
        /*0850*/ 	.short	0x010a
        /*0852*/ 	.byte	0x3f
	.zero		1


	//   ....[53]....
        /*0854*/ 	.word	0x00012860
        /*0858*/ 	.word	0x00000007
        /*085c*/ 	.word	0x00000000
        /*0860*/ 	.short	0x010a
        /*0862*/ 	.byte	0x3f
	.zero		1


	//   ....[54]....
        /*0864*/ 	.word	0x000128d0
        /*0868*/ 	.word	0x00000004
        /*086c*/ 	.word	0x00000000
        /*0870*/ 	.short	0x010a
        /*0872*/ 	.byte	0x3f
	.zero		1


	//   ....[55]....
        /*0874*/ 	.word	0x00012900
        /*0878*/ 	.word	0x00000003
        /*087c*/ 	.word	0x00000000
        /*0880*/ 	.short	0x010a
        /*0882*/ 	.byte	0x3f
	.zero		1


	//   ....[56]....
        /*0884*/ 	.word	0x00012970
        /*0888*/ 	.word	0x00000003
        /*088c*/ 	.word	0x00034800
        /*0890*/ 	.short	0x010a
        /*0892*/ 	.byte	0x3f
	.zero		1


	//   ....[57]....
        /*0894*/ 	.word	0x000129c0
        /*0898*/ 	.word	0x00000000
        /*089c*/ 	.word	0x00034830
        /*08a0*/ 	.short	0x010a
        /*08a2*/ 	.byte	0x3f
	.zero		1


	//   ....[58]....
        /*08a4*/ 	.word	0x00012a20
        /*08a8*/ 	.word	0x0000000a
        /*08ac*/ 	.word	0x00034830
        /*08b0*/ 	.short	0x010a
        /*08b2*/ 	.byte	0x3f
	.zero		1


	//   ....[59]....
        /*08b4*/ 	.word	0x00012a80
        /*08b8*/ 	.word	0x00000005
        /*08bc*/ 	.word	0x00034850
        /*08c0*/ 	.short	0x010a
        /*08c2*/ 	.byte	0x3f
	.zero		1


	//   ....[60]....
        /*08c4*/ 	.word	0x00012ae0
        /*08c8*/ 	.word	0x0000000a
        /*08cc*/ 	.word	0x00034830
        /*08d0*/ 	.short	0x010a
        /*08d2*/ 	.byte	0x3f
	.zero		1


	//   ....[61]....
        /*08d4*/ 	.word	0x00012b40
        /*08d8*/ 	.word	0x00000005
        /*08dc*/ 	.word	0x00034850
        /*08e0*/ 	.short	0x010a
        /*08e2*/ 	.byte	0x3f
	.zero		1


	//   ....[62]....
        /*08e4*/ 	.word	0x00012ba0
        /*08e8*/ 	.word	0x00000007
        /*08ec*/ 	.word	0x00034850
        /*08f0*/ 	.short	0x010a
        /*08f2*/ 	.byte	0x3f
	.zero		1


	//   ....[63]....
        /*08f4*/ 	.word	0x00012d40
        /*08f8*/ 	.word	0x00000008
        /*08fc*/ 	.word	0x00034840
        /*0900*/ 	.short	0x010a
        /*0902*/ 	.byte	0x3f
	.zero		1


	//   ....[64]....
        /*0904*/ 	.word	0x00012dc0
        /*0908*/ 	.word	0x00000008
        /*090c*/ 	.word	0x00034820
        /*0910*/ 	.short	0x010a
        /*0912*/ 	.byte	0x3f
	.zero		1


	//   ....[65]....
        /*0914*/ 	.word	0x00012e10
        /*0918*/ 	.word	0x00000002
        /*091c*/ 	.word	0x00034840
        /*0920*/ 	.short	0x010a
        /*0922*/ 	.byte	0x3f
	.zero		1


	//   ....[66]....
        /*0924*/ 	.word	0x00012e60
        /*0928*/ 	.word	0x00000003
        /*092c*/ 	.word	0x00000060
        /*0930*/ 	.short	0x010a
        /*0932*/ 	.byte	0x3f
	.zero		1


	//   ....[67]....
        /*0934*/ 	.word	0x00012eb0
        /*0938*/ 	.word	0x00000002
        /*093c*/ 	.word	0x00034840
        /*0940*/ 	.short	0x010a
        /*0942*/ 	.byte	0x3f
	.zero		1


	//   ....[68]....
        /*0944*/ 	.word	0x00012f00
        /*0948*/ 	.word	0x00000003
        /*094c*/ 	.word	0x00000060
        /*0950*/ 	.short	0x010a
        /*0952*/ 	.byte	0x3f
	.zero		1


	//   ....[69]....
        /*0954*/ 	.word	0x00012f50
        /*0958*/ 	.word	0x00000002
        /*095c*/ 	.word	0x00034840
        /*0960*/ 	.short	0x010a
        /*0962*/ 	.byte	0x3f
	.zero		1


	//   ....[70]....
        /*0964*/ 	.word	0x00012fa0
        /*0968*/ 	.word	0x00000002
        /*096c*/ 	.word	0x00000060
        /*0970*/ 	.short	0x010a
        /*0972*/ 	.byte	0x3f
	.zero		1


	//   ....[71]....
        /*0974*/ 	.word	0x00012ff0
        /*0978*/ 	.word	0x00000003
        /*097c*/ 	.word	0x00034860
        /*0980*/ 	.short	0x010a
        /*0982*/ 	.byte	0x3f
	.zero		1


	//   ....[72]....
        /*0984*/ 	.word	0x000139b0
        /*0988*/ 	.word	0x00000000
        /*098c*/ 	.word	0x00034820
        /*0990*/ 	.short	0x010a
        /*0992*/ 	.byte	0x3f
	.zero		1


	//   ....[73]....
        /*0994*/ 	.word	0x00013b50
        /*0998*/ 	.word	0x00000006
        /*099c*/ 	.word	0x00000000
        /*09a0*/ 	.short	0x010a
        /*09a2*/ 	.byte	0x3f
	.zero		1


	//   ....[74]....
        /*09a4*/ 	.word	0x00013ba0
        /*09a8*/ 	.word	0x00000007
        /*09ac*/ 	.word	0x00000000
        /*09b0*/ 	.short	0x010a
        /*09b2*/ 	.byte	0x3f
	.zero		1


	//   ....[75]....
        /*09b4*/ 	.word	0x00013bf0
        /*09b8*/ 	.word	0x00000004
        /*09bc*/ 	.word	0x00000000
        /*09c0*/ 	.short	0x010a
        /*09c2*/ 	.byte	0x3f
	.zero		1


	//----- nvinfo : EIATTR_NUM_MBARRIERS
	.align		4
.L_335:
        /*09c4*/ 	.byte	0x03, 0x38
        /*09c6*/ 	.short	0x0016


	//----- nvinfo : EIATTR_EXIT_INSTR_OFFSETS
	.align		4
        /*09c8*/ 	.byte	0x04, 0x1c
        /*09ca*/ 	.short	(.L_337 - .L_336)


	//   ....[0]....
.L_336:
        /*09cc*/ 	.word	0x00000a80


	//   ....[1]....
        /*09d0*/ 	.word	0x0000d6a0


	//   ....[2]....
        /*09d4*/ 	.word	0x0000d700


	//   ....[3]....
        /*09d8*/ 	.word	0x00012950


	//----- nvinfo : EIATTR_MAX_THREADS
	.align		4
.L_337:
        /*09dc*/ 	.byte	0x04, 0x05
        /*09de*/ 	.short	(.L_339 - .L_338)
.L_338:
        /*09e0*/ 	.word	0x00000180
        /*09e4*/ 	.word	0x00000001
        /*09e8*/ 	.word	0x00000001


	//----- nvinfo : EIATTR_CRS_STACK_SIZE
	.align		4
.L_339:
        /*09ec*/ 	.byte	0x04, 0x1e
        /*09ee*/ 	.short	(.L_341 - .L_340)
.L_340:
        /*09f0*/ 	.word	0x00000000


	//----- nvinfo : EIATTR_CBANK_PARAM_SIZE
	.align		4
.L_341:
        /*09f4*/ 	.byte	0x03, 0x19
        /*09f6*/ 	.short	0x0a70


	//----- nvinfo : EIATTR_PARAM_CBANK
	.align		4
        /*09f8*/ 	.byte	0x04, 0x0a
        /*09fa*/ 	.short	(.L_343 - .L_342)
	.align		4
.L_342:
        /*09fc*/ 	.word	index@(.nv.constant0._ZN7cutlass13device_kernelIN5flash11enable_sm90INS1_16FlashAttnFwdSm90INS1_25CollectiveMainloopFwdSm90ILi2EN4cute5tupleIJNS5_1CILi1EEES8_S8_EEENS6_IJNS7_ILi128EEESA_NS7_ILi192EEEEEELi128ENS_6half_tEfNS_4arch4Sm90ELb1ELb0ELb1ELb1ELb0ELb0ELb0ELb1ELb1ELb0ELb0ELb0EEENS1_21CollectiveEpilogueFwdINS6_IJSA_SA_SA_EEES9_SD_SF_Li256ELb1ELb0ELb0ELb0EEENS1_36VarlenDynamicPersistentTileSchedulerILi128ELi128ELi256ELi32ELb0ELb0ELb1ELb1ELb1ELb1EEEEEEEEEvNT_6ParamsE)
        /*0a00*/ 	.short	0x0210
        /*0a02*/ 	.short	0x0a70


	//----- nvinfo : EIATTR_SW_WAR
	.align		4
.L_343:
        /*0a04*/ 	.byte	0x04, 0x36
        /*0a06*/ 	.short	(.L_345 - .L_344)
.L_344:
        /*0a08*/ 	.word	0x00000008
.L_345:


//--------------------- .nv.info._ZN7cutlass13device_kernelIN5flash11enable_sm90INS1_16FlashAttnFwdSm90INS1_25CollectiveMainloopFwdSm90ILi2EN4cute5tupleIJNS5_1CILi1EEES8_S8_EEENS6_IJNS7_ILi128EEESA_NS7_ILi192EEEEEELi128ENS_6half_tEfNS_4arch4Sm90ELb1ELb0ELb1ELb1ELb0ELb1ELb0ELb1ELb1ELb0ELb0ELb0EEENS1_21CollectiveEpilogueFwdINS6_IJSA_SA_SA_EEES9_SD_SF_Li256ELb1ELb0ELb0ELb0EEENS1_36VarlenDynamicPersistentTileSchedulerILi128ELi128ELi256ELi32ELb0ELb0ELb1ELb1ELb1ELb1EEEEEEEEEvNT_6ParamsE --------------------------
	.section	.nv.info._ZN7cutlass13device_kernelIN5flash11enable_sm90INS1_16FlashAttnFwdSm90INS1_25CollectiveMainloopFwdSm90ILi2EN4cute5tupleIJNS5_1CILi1EEES8_S8_EEENS6_IJNS7_ILi128EEESA_NS7_ILi192EEEEEELi128ENS_6half_tEfNS_4arch4Sm90ELb1ELb0ELb1ELb1ELb0ELb1ELb0ELb1ELb1ELb0ELb0ELb0EEENS1_21CollectiveEpilogueFwdINS6_IJSA_SA_SA_EEES9_SD_SF_Li256ELb1ELb0ELb0ELb0EEENS1_36VarlenDynamicPersistentTileSchedulerILi128ELi128ELi256ELi32ELb0ELb0ELb1ELb1ELb1ELb1EEEEEEEEEvNT_6ParamsE,"",@"SHT_CUDA_INFO"
	.sectionflags	@""
	.align	4


	//----- nvinfo : EIATTR_CUDA_API_VERSION
	.align		4
        /*0000*/ 	.byte	0x04, 0x37
        /*0002*/ 	.short	(.L_347 - .L_346)
.L_346:
        /*0004*/ 	.word	0x00000082


	//----- nvinfo : EIATTR_KPARAM_INFO
	.align		4
.L_347:
        /*0008*/ 	.byte	0x04, 0x17
        /*000a*/ 	.short	(.L_349 - .L_348)
.L_348:
        /*000c*/ 	.word	0x00000000
        /*0010*/ 	.short	0x0000
        /*0012*/ 	.short	0x0070
        /*0014*/ 	.byte	0x00, 0xf0, 0x01, 0x28


	//----- nvinfo : EIATTR_SPARSE_MMA_MASK
	.align		4
.L_349:
        /*0018*/ 	.byte	0x03, 0x50
        /*001a*/ 	.short	0x0000


	//----- nvinfo : EIATTR_MAXREG_COUNT
	.align		4
        /*001c*/ 	.byte	0x03, 0x1b
        /*001e*/ 	.short	0x00a8


	//----- nvinfo : EIATTR_NUM_BARRIERS
	.align		4
        /*0020*/ 	.byte	0x02, 0x4c
        /*0022*/ 	.byte	0x10
	.zero		1


	//----- nvinfo : EIATTR_EXTERNS
	.align		4
        /*0024*/ 	.byte	0x04, 0x0f
        /*0026*/ 	.short	(.L_351 - .L_350)


	//   ....[0]....
	.align		4
.L_350:
        /*0028*/ 	.word	index@(__assertfail)


	//----- nvinfo : EIATTR_ANNOTATIONS
	.align		4
.L_351:
        /*002c*/ 	.byte	0x04, 0x55
        /*002e*/ 	.short	(.L_353 - .L_352)


	//   ....[0]....
.L_352:
        /* <DEDUP_REMOVED lines=54> */


	//----- nvinfo : EIATTR_MERCURY_ISA_VERSION
	.align		4
.L_353:
        /*0378*/ 	.byte	0x03, 0x5f
        /*037a*/ 	.short	0x0101


	//----- nvinfo : EIATTR_UNUSED_LOAD_BYTE_OFFSET
	.align		4
        /*037c*/ 	.byte	0x04, 0x44
        /*037e*/ 	.short	(.L_355 - .L_354)


	//   ....[0]....
.L_354:
        /*0380*/ 	.word	0x00000ab0
        /*0384*/ 	.word	0x0000fff0


	//   ....[1]....
        /*0388*/ 	.word	0x0001b940
        /*038c*/ 	.word	0x0000fff0


	//----- nvinfo : EIATTR_INT_WARP_WIDE_INSTR_OFFSETS
	.align		4
.L_355:
        /*0390*/ 	.byte	0x04, 0x31
        /*0392*/ 	.short	(.L_357 - .L_356)


	//   ....[0]....
.L_356:
        /*0394*/ 	.word	0x000001b0


	//   ....[1]....
        /*0398*/ 	.word	0x000001f0


	//   ....[2]....
        /*039c*/ 	.word	0x000002b0


	//   ....[3]....
        /*03a0*/ 	.word	0x0001f870


	//   ....[4]....
        /*03a4*/ 	.word	0x0001f900


	//   ....[5]....
        /*03a8*/ 	.word	0x0001fd80


	//   ....[6]....
        /*03ac*/ 	.word	0x0001fdb0


	//   ....[7]....
        /*03b0*/ 	.word	0x0001ffc0


	//   ....[8]....
        /*03b4*/ 	.word	0x000200b0


	//   ....[9]....
        /*03b8*/ 	.word	0x00022340


	//   ....[10]....
        /*03bc*/ 	.word	0x000223d0


	//----- nvinfo : EIATTR_COOP_GROUP_MASK_REGIDS
	.align		4
.L_357:
        /*03c0*/ 	.byte	0x04, 0x29
        /*03c2*/ 	.short	(.L_359 - .L_358)


	//   ....[0]....
.L_358:
        /*03c4*/ 	.word	0xffffffff


	//   ....[1]....
        /*03c8*/ 	.word	0xffffffff


	//   ....[2]....
        /*03cc*/ 	.word	0xffffffff


	//   ....[3]....
        /*03d0*/ 	.word	0xffffffff


	//   ....[4]....
        /*03d4*/ 	.word	0xffffffff


	//   ....[5]....
        /*03d8*/ 	.word	0xffffffff


	//   ....[6]....
        /*03dc*/ 	.word	0xffffffff


	//   ....[7]....
        /*03e0*/ 	.word	0xffffffff


	//   ....[8]....
        /*03e4*/ 	.word	0xffffffff


	//   ....[9]....
        /*03e8*/ 	.word	0xffffffff


	//   ....[10]....
        /*03ec*/ 	.word	0xffffffff


	//   ....[11]....
        /*03f0*/ 	.word	0xffffffff


	//   ....[12]....
        /*03f4*/ 	.word	0xffffffff


	//   ....[13]....
        /*03f8*/ 	.word	0xffffffff


	//   ....[14]....
        /*03fc*/ 	.word	0xffffffff


	//   ....[15]....
        /*0400*/ 	.word	0xffffffff


	//   ....[16]....
        /*0404*/ 	.word	0xffffffff


	//   ....[17]....
        /*0408*/ 	.word	0xffffffff


	//   ....[18]....
        /*040c*/ 	.word	0xffffffff


	//   ....[19]....
        /*0410*/ 	.word	0xffffffff


	//   ....[20]....
        /*0414*/ 	.word	0xffffffff


	//   ....[21]....
        /*0418*/ 	.word	0xffffffff


	//   ....[22]....
        /*041c*/ 	.word	0xffffffff


	//   ....[23]....
        /*0420*/ 	.word	0xffffffff


	//   ....[24]....
        /*0424*/ 	.word	0xffffffff


	//   ....[25]....
        /*0428*/ 	.word	0xffffffff


	//   ....[26]....
        /*042c*/ 	.word	0xffffffff


	//   ....[27]....
        /*0430*/ 	.word	0xffffffff


	//   ....[28]....
        /*0434*/ 	.word	0xffffffff


	//   ....[29]....
        /*0438*/ 	.word	0xffffffff


	//   ....[30]....
        /*043c*/ 	.word	0xffffffff


	//   ....[31]....
        /*0440*/ 	.word	0xffffffff


	//   ....[32]....
        /*0444*/ 	.word	0xffffffff


	//   ....[33]....
        /*0448*/ 	.word	0xffffffff


	//   ....[34]....
        /*044c*/ 	.word	0xffffffff


	//   ....[35]....
        /*0450*/ 	.word	0xffffffff


	//   ....[36]....
        /*0454*/ 	.word	0xffffffff


	//   ....[37]....
        /*0458*/ 	.word	0xffffffff


	//   ....[38]....
        /*045c*/ 	.word	0xffffffff


	//   ....[39]....
        /*0460*/ 	.word	0xffffffff


	//   ....[40]....
        /*0464*/ 	.word	0xffffffff


	//   ....[41]....
        /*0468*/ 	.word	0xffffffff


	//   ....[42]....
        /*046c*/ 	.word	0xffffffff


	//   ....[43]....
        /*0470*/ 	.word	0xffffffff


	//   ....[44]....
        /*0474*/ 	.word	0xffffffff


	//   ....[45]....
        /*0478*/ 	.word	0xffffffff


	//   ....[46]....
        /*047c*/ 	.word	0xffffffff


	//   ....[47]....
        /*0480*/ 	.word	0xffffffff


	//   ....[48]....
        /*0484*/ 	.word	0xffffffff


	//   ....[49]....
        /*0488*/ 	.word	0xffffffff


	//   ....[50]....
        /*048c*/ 	.word	0xffffffff


	//   ....[51]....
        /*0490*/ 	.word	0xffffffff


	//   ....[52]....
        /*0494*/ 	.word	0xffffffff


	//   ....[53]....
        /*0498*/ 	.word	0xffffffff


	//   ....[54]....
        /*049c*/ 	.word	0xffffffff


	//   ....[55]....
        /*04a0*/ 	.word	0xffffffff


	//   ....[56]....
        /*04a4*/ 	.word	0xffffffff


	//   ....[57]....
        /*04a8*/ 	.word	0xffffffff


	//   ....[58]....
        /*04ac*/ 	.word	0x0500000f


	//   ....[59]....
        /*04b0*/ 	.word	0x0500000f


	//   ....[60]....
        /*04b4*/ 	.word	0x0500000f


	//   ....[61]....
        /*04b8*/ 	.word	0x0500000f


	//   ....[62]....
        /*04bc*/ 	.word	0x0500000f


	//   ....[63]....
        /*04c0*/ 	.word	0x0500000f


	//   ....[64]....
        /*04c4*/ 	.word	0x0500000f


	//   ....[65]....
        /*04c8*/ 	.word	0x0500000f


	//   ....[66]....
        /*04cc*/ 	.word	0x0500000f


	//   ....[67]....
        /*04d0*/ 	.word	0x0500000f


	//   ....[68]....
        /*04d4*/ 	.word	0x0500000f


	//   ....[69]....
        /*04d8*/ 	.word	0x0500000f


	//   ....[70]....
        /*04dc*/ 	.word	0x0500000f


	//   ....[71]....
        /*04e0*/ 	.word	0x0500000f


	//   ....[72]....
        /*04e4*/ 	.word	0x0500000f


	//   ....[73]....
        /*04e8*/ 	.word	0x0500000f


	//   ....[74]....
        /*04ec*/ 	.word	0x0500000f


	//   ....[75]....
        /*04f0*/ 	.word	0x0500000f


	//   ....[76]....
        /*04f4*/ 	.word	0x0500000f


	//   ....[77]....
        /*04f8*/ 	.word	0x0500000f


	//   ....[78]....
        /*04fc*/ 	.word	0x0500000f


	//   ....[79]....
        /*0500*/ 	.word	0x0500000f


	//   ....[80]....
        /*0504*/ 	.word	0x0500000f


	//   ....[81]....
        /*0508*/ 	.word	0x0500000f


	//   ....[82]....
        /*050c*/ 	.word	0x0500000f


	//   ....[83]....
        /*0510*/ 	.word	0x0500000f


	//   ....[84]....
        /*0514*/ 	.word	0x0500000f


	//   ....[85]....
        /*0518*/ 	.word	0x0500000f


	//   ....[86]....
        /*051c*/ 	.word	0x0500000f


	//   ....[87]....
        /*0520*/ 	.word	0x0500000f


	//   ....[88]....
        /*0524*/ 	.word	0x0500000f


	//   ....[89]....
        /*0528*/ 	.word	0x0500000f


	//   ....[90]....
        /*052c*/ 	.word	0x0500000f


	//   ....[91]....
        /*0530*/ 	.word	0x0500000f


	//   ....[92]....
        /*0534*/ 	.word	0x0500000f


	//   ....[93]....
        /*0538*/ 	.word	0x0500000f


	//----- nvinfo : EIATTR_COOP_GROUP_INSTR_OFFSETS
	.align		4
.L_359:
        /*053c*/ 	.byte	0x04, 0x28
        /*053e*/ 	.short	(.L_361 - .L_360)


	//   ....[0]....
.L_360:
        /*0540*/ 	.word	0x00000060


	//   ....[1]....
        /*0544*/ 	.word	0x000001c0


	//   ....[2]....
        /*0548*/ 	.word	0x000002c0


	//   ....[3]....
        /*054c*/ 	.word	0x00000430


	//   ....[4]....
        /*0550*/ 	.word	0x00000590


	//   ....[5]....
        /*0554*/ 	.word	0x000006b0


	//   ....[6]....
        /*0558*/ 	.word	0x00000810


	//   ....[7]....
        /*055c*/ 	.word	0x0000a380


	//   ....[8]....
        /*0560*/ 	.word	0x00012cd0


	//   ....[9]....
        /*0564*/ 	.word	0x00012d40


	//   ....[10]....
        /*0568*/ 	.word	0x00013750


	//   ....[11]....
        /*056c*/ 	.word	0x000137a0


	//   ....[12]....
        /*0570*/ 	.word	0x00016510


	//   ....[13]....
        /*0574*/ 	.word	0x00016540


	//   ....[14]....
        /*0578*/ 	.word	0x00017050


	//   ....[15]....
        /*057c*/ 	.word	0x000170a0


	//   ....[16]....
        /*0580*/ 	.word	0x00019520


	//   ....[17]....
        /*0584*/ 	.word	0x00019580


	//   ....[18]....
        /*0588*/ 	.word	0x00019cd0


	//   ....[19]....
        /*058c*/ 	.word	0x00019d30


	//   ....[20]....
        /*0590*/ 	.word	0x0001afb0


	//   ....[21]....
        /*0594*/ 	.word	0x0001aff0


	//   ....[22]....
        /*0598*/ 	.word	0x0001b0d0


	//   ....[23]....
        /*059c*/ 	.word	0x0001b3d0


	//   ....[24]....
        /*05a0*/ 	.word	0x0001d700


	//   ....[25]....
        /*05a4*/ 	.word	0x0001d870


	//   ....[26]....
        /*05a8*/ 	.word	0x0001d8a0


	//   ....[27]....
        /*05ac*/ 	.word	0x0001d8e0


	//   ....[28]....
        /*05b0*/ 	.word	0x0001d950


	//   ....[29]....
        /*05b4*/ 	.word	0x0001d9b0


	//   ....[30]....
        /*05b8*/ 	.word	0x0001d9f0


	//   ....[31]....
        /*05bc*/ 	.word	0x0001db90


	//   ....[32]....
        /*05c0*/ 	.word	0x0001dbf0


	//   ....[33]....
        /*05c4*/ 	.word	0x0001dc30


	//   ....[34]....
        /*05c8*/ 	.word	0x0001dc70


	//   ....[35]....
        /*05cc*/ 	.word	0x0001dca0


	//   ....[36]....
        /*05d0*/ 	.word	0x0001dcd0


	//   ....[37]....
        /*05d4*/ 	.word	0x0001dd60


	//   ....[38]....
        /*05d8*/ 	.word	0x0001ddc0


	//   ....[39]....
        /*05dc*/ 	.word	0x0001de50


	//   ....[40]....
        /*05e0*/ 	.word	0x000227e0


	//   ....[41]....
        /*05e4*/ 	.word	0x000227f0


	//   ....[42]....
        /*05e8*/ 	.word	0x00022900


	//   ....[43]....
        /*05ec*/ 	.word	0x00022960


	//   ....[44]....
        /*05f0*/ 	.word	0x000229a0


	//   ....[45]....
        /*05f4*/ 	.word	0x000229e0


	//   ....[46]....
        /*05f8*/ 	.word	0x00022a10


	//   ....[47]....
        /*05fc*/ 	.word	0x00022a40


	//   ....[48]....
        /*0600*/ 	.word	0x00022bd0


	//   ....[49]....
        /*0604*/ 	.word	0x00022c30


	//   ....[50]....
        /*0608*/ 	.word	0x00022c70


	//   ....[51]....
        /*060c*/ 	.word	0x00022cb0


	//   ....[52]....
        /*0610*/ 	.word	0x00022ce0


	//   ....[53]....
        /*0614*/ 	.word	0x00022d10


	//   ....[54]....
        /*0618*/ 	.word	0x00022dd0


	//   ....[55]....
        /*061c*/ 	.word	0x00022df0


	//   ....[56]....
        /*0620*/ 	.word	0x00022e60


	//   ....[57]....
        /*0624*/ 	.word	0x000234f0


	//   ....[58]....
        /*0628*/ 	.word	0x00023930


	//   ....[59]....
        /*062c*/ 	.word	0x000239d0


	//   ....[60]....
        /*0630*/ 	.word	0x00023a70


	//   ....[61]....
        /*0634*/ 	.word	0x00023b10


	//   ....[62]....
        /*0638*/ 	.word	0x00023bb0


	//   ....[63]....
        /*063c*/ 	.word	0x00023c50


	//   ....[64]....
        /*0640*/ 	.word	0x00023cf0


	//   ....[65]....
        /*0644*/ 	.word	0x00023d90


	//   ....[66]....
        /*0648*/ 	.word	0x00023e80


	//   ....[67]....
        /*064c*/ 	.word	0x00023f20


	//   ....[68]....
        /*0650*/ 	.word	0x00023fc0


	//   ....[69]....
        /*0654*/ 	.word	0x00024060


	//   ....[70]....
        /*0658*/ 	.word	0x00024100


	//   ....[71]....
        /*065c*/ 	.word	0x000241a0


	//   ....[72]....
        /*0660*/ 	.word	0x00024240


	//   ....[73]....
        /*0664*/ 	.word	0x000242e0


	//   ....[74]....
        /*0668*/ 	.word	0x000245e0


	//   ....[75]....
        /*066c*/ 	.word	0x000248c0


	//   ....[76]....
        /*0670*/ 	.word	0x00024ce0


	//   ....[77]....
        /*0674*/ 	.word	0x00024d70


	//   ....[78]....
        /*0678*/ 	.word	0x00024e10


	//   ....[79]....
        /*067c*/ 	.word	0x00024ec0


	//   ....[80]....
        /*0680*/ 	.word	0x00024f40


	//   ....[81]....
        /*0684*/ 	.word	0x00024fc0


	//   ....[82]....
        /*0688*/ 	.word	0x00025040


	//   ....[83]....
        /*068c*/ 	.word	0x000250c0


	//   ....[84]....
        /*0690*/ 	.word	0x00025150


	//   ....[85]....
        /*0694*/ 	.word	0x00025200


	//   ....[86]....
        /*0698*/ 	.word	0x00025280


	//   ....[87]....
        /*069c*/ 	.word	0x00025300


	//   ....[88]....
        /*06a0*/ 	.word	0x00025380


	//   ....[89]....
        /*06a4*/ 	.word	0x00025400


	//   ....[90]....
        /*06a8*/ 	.word	0x00025470


	//   ....[91]....
        /*06ac*/ 	.word	0x00025510


	//   ....[92]....
        /*06b0*/ 	.word	0x000255a0


	//   ....[93]....
        /*06b4*/ 	.word	0x000256d0


	//----- nvinfo : EIATTR_REG_RECONFIG
	.align		4
.L_361:
        /*06b8*/ 	.byte	0x01, 0x54
	.zero		2


	//----- nvinfo : EIATTR_SYSCALL_OFFSETS
	.align		4
        /*06bc*/ 	.byte	0x04, 0x46
        /*06be*/ 	.short	(.L_363 - .L_362)


	//   ....[0]....
.L_362:
        /*06c0*/ 	.word	0x00001910


	//   ....[1]....
        /*06c4*/ 	.word	0x00001a60


	//   ....[2]....
        /*06c8*/ 	.word	0x0000a510


	//   ....[3]....
        /*06cc*/ 	.word	0x0000a980


	//   ....[4]....
        /*06d0*/ 	.word	0x0001fa90


	//   ....[5]....
        /*06d4*/ 	.word	0x0001fbd0


	//   ....[6]....
        /*06d8*/ 	.word	0x0001fcd0


	//----- nvinfo : EIATTR_MBARRIER_INSTR_OFFSETS
	.align		4
.L_363:
        /*06dc*/ 	.byte	0x04, 0x39
        /*06de*/ 	.short	(.L_365 - .L_364)


	//   ....[0]....
.L_364:
        /*06e0*/ 	.word	0x000002e0
        /*06e4*/ 	.word	0x000000ff
        /*06e8*/ 	.word	0x00034800
        /*06ec*/ 	.short	0x0100
        /*06ee*/ 	.byte	0x08
	.zero		1


	//   ....[1]....
        /*06f0*/ 	.word	0x000002f0
        /*06f4*/ 	.word	0x000000ff
        /*06f8*/ 	.word	0x00034820
        /*06fc*/ 	.short	0x0100
        /*06fe*/ 	.byte	0x08
	.zero		1


	//   ....[2]....
        /*0700*/ 	.word	0x000003e0
        /*0704*/ 	.word	0x000000ff
        /*0708*/ 	.word	0x00034830
        /*070c*/ 	.short	0x0100
        /*070e*/ 	.byte	0x08
	.zero		1


	//   ....[3]....
        /*0710*/ 	.word	0x000003f0
        /*0714*/ 	.word	0x000000ff
        /*0718*/ 	.word	0x00034840
        /*071c*/ 	.short	0x0100
        /*071e*/ 	.byte	0x08
	.zero		1


	//   ....[4]....
        /*0720*/ 	.word	0x00000400
        /*0724*/ 	.word	0x000000ff
        /*0728*/ 	.word	0x00034838
        /*072c*/ 	.short	0x0100
        /*072e*/ 	.byte	0x08
	.zero		1


	//   ....[5]....
        /*0730*/ 	.word	0x00000410
        /*0734*/ 	.word	0x000000ff
        /*0738*/ 	.word	0x00034848
        /*073c*/ 	.short	0x0100
        /*073e*/ 	.byte	0x08
	.zero		1


	//   ....[6]....
        /*0740*/ 	.word	0x00000540
        /*0744*/ 	.word	0x000000ff
        /*0748*/ 	.word	0x00034850
        /*074c*/ 	.short	0x0100
        /*074e*/ 	.byte	0x08
	.zero		1


	//   ....[7]....
        /*0750*/ 	.word	0x00000550
        /*0754*/ 	.word	0x000000ff
        /*0758*/ 	.word	0x00034860
        /*075c*/ 	.short	0x0100
        /*075e*/ 	.byte	0x08
	.zero		1


	//   ....[8]....
        /*0760*/ 	.word	0x00000560
        /*0764*/ 	.word	0x000000ff
        /*0768*/ 	.word	0x00034858
        /*076c*/ 	.short	0x0100
        /*076e*/ 	.byte	0x08
	.zero		1


	//   ....[9]....
        /*0770*/ 	.word	0x00000570
        /*0774*/ 	.word	0x000000ff
        /*0778*/ 	.word	0x00034868
        /*077c*/ 	.short	0x0100
        /*077e*/ 	.byte	0x08
	.zero		1


	//   ....[10]....
        /*0780*/ 	.word	0x00000660
        /*0784*/ 	.word	0x000000ff
        /*0788*/ 	.word	0x00034870
        /*078c*/ 	.short	0x0100
        /*078e*/ 	.byte	0x06
	.zero		1


	//   ....[11]....
        /*0790*/ 	.word	0x00000670
        /*0794*/ 	.word	0x000000ff
        /*0798*/ 	.word	0x00034880
        /*079c*/ 	.short	0x0100
        /*079e*/ 	.byte	0x06
	.zero		1


	//   ....[12]....
        /*07a0*/ 	.word	0x00000680
        /*07a4*/ 	.word	0x000000ff
        /*07a8*/ 	.word	0x00034878
        /*07ac*/ 	.short	0x0100
        /*07ae*/ 	.byte	0x06
	.zero		1


	//   ....[13]....
        /*07b0*/ 	.word	0x00000690
        /*07b4*/ 	.word	0x000000ff
        /*07b8*/ 	.word	0x00034888
        /*07bc*/ 	.short	0x0100
        /*07be*/ 	.byte	0x06
	.zero		1


	//   ....[14]....
        /*07c0*/ 	.word	0x000007c0
        /*07c4*/ 	.word	0x000000ff
        /*07c8*/ 	.word	0x00034890
        /*07cc*/ 	.short	0x0100
        /*07ce*/ 	.byte	0x08
	.zero		1


	//   ....[15]....
        /*07d0*/ 	.word	0x000007d0
        /*07d4*/ 	.word	0x000000ff
        /*07d8*/ 	.word	0x000348a0
        /*07dc*/ 	.short	0x0100
        /*07de*/ 	.byte	0x08
	.zero		1


	//   ....[16]....
        /*07e0*/ 	.word	0x000007e0
        /*07e4*/ 	.word	0x000000ff
        /*07e8*/ 	.word	0x00034898
        /*07ec*/ 	.short	0x0100
        /*07ee*/ 	.byte	0x08
	.zero		1


	//   ....[17]....
        /*07f0*/ 	.word	0x000007f0
        /*07f4*/ 	.word	0x000000ff
        /*07f8*/ 	.word	0x000348a8
        /*07fc*/ 	.short	0x0100
        /*07fe*/ 	.byte	0x08
	.zero		1


	//   ....[18]....
        /*0800*/ 	.word	0x00000920
        /*0804*/ 	.word	0x000000ff
        /*0808*/ 	.word	0x000348b0
        /*080c*/ 	.short	0x0100
        /*080e*/ 	.byte	0x08
	.zero		1


	//   ....[19]....
        /*0810*/ 	.word	0x00000930
        /*0814*/ 	.word	0x000000ff
        /*0818*/ 	.word	0x000348c0
        /*081c*/ 	.short	0x0100
        /*081e*/ 	.byte	0x08
	.zero		1


	//   ....[20]....
        /*0820*/ 	.word	0x00000940
        /*0824*/ 	.word	0x000000ff
        /*0828*/ 	.word	0x000348b8
        /*082c*/ 	.short	0x0100
        /*082e*/ 	.byte	0x08
	.zero		1


	//   ....[21]....
        /*0830*/ 	.word	0x00000950
        /*0834*/ 	.word	0x000000ff
        /*0838*/ 	.word	0x000348c8
        /*083c*/ 	.short	0x0100
        /*083e*/ 	.byte	0x08
	.zero		1


	//   ....[22]....
        /*0840*/ 	.word	0x00003540
        /*0844*/ 	.word	0x00000003
        /*0848*/ 	.word	0x00034890
        /*084c*/ 	.short	0x010a
        /*084e*/ 	.byte	0x3f
	.zero		1


	//   ....[23]....
        /*0850*/ 	.word	0x000067a0
        /*0854*/ 	.word	0x00000003
        /*0858*/ 	.word	0x00034890
        /*085c*/ 	.short	0x010a
        /*085e*/ 	.byte	0x3f
	.zero		1


	//   ....[24]....
        /*0860*/ 	.word	0x00009770
        /*0864*/ 	.word	0x00000003
        /*0868*/ 	.word	0x00034890
        /*086c*/ 	.short	0x010a
        /*086e*/ 	.byte	0x3f
	.zero		1


	//   ....[25]....
        /*0870*/ 	.word	0x00009b40
        /*0874*/ 	.word	0x00000024
        /*0878*/ 	.word	0x00000000
        /*087c*/ 	.short	0x0101
        /*087e*/ 	.byte	0x3f
	.zero		1


	//   ....[26]....
        /*0880*/ 	.word	0x00009b80
        /*0884*/ 	.word	0x00000003
        /*0888*/ 	.word	0x000348b0
        /*088c*/ 	.short	0x010a
        /*088e*/ 	.byte	0x3f
	.zero		1


	//   ....[27]....
        /*0890*/ 	.word	0x0000a050
        /*0894*/ 	.word	0x00000003
        /*0898*/ 	.word	0x00000000
        /*089c*/ 	.short	0x0101
        /*089e*/ 	.byte	0x3f
	.zero		1


	//   ....[28]....
        /*08a0*/ 	.word	0x0000a590
        /*08a4*/ 	.word	0x00000012
        /*08a8*/ 	.word	0x00034800
        /*08ac*/ 	.short	0x010a
        /*08ae*/ 	.byte	0x3f
	.zero		1


	//   ....[29]....
        /*08b0*/ 	.word	0x0000a5e0
        /*08b4*/ 	.word	0x00000012
        /*08b8*/ 	.word	0x00034800
        /*08bc*/ 	.short	0x010a
        /*08be*/ 	.byte	0x3f
	.zero		1


	//   ....[30]....
        /*08c0*/ 	.word	0x0000b950
        /*08c4*/ 	.word	0x00000012
        /*08c8*/ 	.word	0x00034800
        /*08cc*/ 	.short	0x010a
        /*08ce*/ 	.byte	0x3f
	.zero		1


	//   ....[31]....
        /*08d0*/ 	.word	0x0000eac0
        /*08d4*/ 	.word	0x00000012
        /*08d8*/ 	.word	0x00034800
        /*08dc*/ 	.short	0x010a
        /*08de*/ 	.byte	0x3f
	.zero		1


	//   ....[32]....
        /*08e0*/ 	.word	0x000112e0
        /*08e4*/ 	.word	0x00000000
        /*08e8*/ 	.word	0x00034830
        /*08ec*/ 	.short	0x010a
        /*08ee*/ 	.byte	0x3f
	.zero		1


	//   ....[33]....
        /*08f0*/ 	.word	0x00011360
        /*08f4*/ 	.word	0x00000000
        /*08f8*/ 	.word	0x00034830
        /*08fc*/ 	.short	0x010a
        /*08fe*/ 	.byte	0x3f
	.zero		1


	//   ....[34]....
        /*0900*/ 	.word	0x00012720
        /*0904*/ 	.word	0x00000000
        /*0908*/ 	.word	0x00000000
        /*090c*/ 	.short	0x0101
        /*090e*/ 	.byte	0x3f
	.zero		1


	//   ....[35]....
        /*0910*/ 	.word	0x000147f0
        /*0914*/ 	.word	0x0000000e
        /*0918*/ 	.word	0x00034830
        /*091c*/ 	.short	0x010a
        /*091e*/ 	.byte	0x3f
	.zero		1


	//   ....[36]....
        /*0920*/ 	.word	0x00014860
        /*0924*/ 	.word	0x0000000e
        /*0928*/ 	.word	0x00034830
        /*092c*/ 	.short	0x010a
        /*092e*/ 	.byte	0x3f
	.zero		1


	//   ....[37]....
        /*0930*/ 	.word	0x000153e0
        /*0934*/ 	.word	0x0000000f
        /*0938*/ 	.word	0x00034850
        /*093c*/ 	.short	0x010a
        /*093e*/ 	.byte	0x3f
	.zero		1


	//   ....[38]....
        /*0940*/ 	.word	0x00015430
        /*0944*/ 	.word	0x0000000f
        /*0948*/ 	.word	0x00034850
        /*094c*/ 	.short	0x010a
        /*094e*/ 	.byte	0x3f
	.zero		1


	//   ....[39]....
        /*0950*/ 	.word	0x00017a30
        /*0954*/ 	.word	0x0000000e
        /*0958*/ 	.word	0x00000000
        /*095c*/ 	.short	0x0101
        /*095e*/ 	.byte	0x3f
	.zero		1


	//   ....[40]....
        /*0960*/ 	.word	0x00017a80
        /*0964*/ 	.word	0x0000000f
        /*0968*/ 	.word	0x00000000
        /*096c*/ 	.short	0x0101
        /*096e*/ 	.byte	0x3f
	.zero		1


	//   ....[41]....
        /*0970*/ 	.word	0x00017e10
        /*0974*/ 	.word	0x00000008
        /*0978*/ 	.word	0x00034830
        /*097c*/ 	.short	0x010a
        /*097e*/ 	.byte	0x3f
	.zero		1


	//   ....[42]....
        /*0980*/ 	.word	0x00017e80
        /*0984*/ 	.word	0x00000008
        /*0988*/ 	.word	0x00034830
        /*098c*/ 	.short	0x010a
        /*098e*/ 	.byte	0x3f
	.zero		1


	//   ....[43]....
        /*0990*/ 	.word	0x00018a00
        /*0994*/ 	.word	0x0000000e
        /*0998*/ 	.word	0x00034850
        /*099c*/ 	.short	0x010a
        /*099e*/ 	.byte	0x3f
	.zero		1


	//   ....[44]....
        /*09a0*/ 	.word	0x00018a50
        /*09a4*/ 	.word	0x0000000e
        /*09a8*/ 	.word	0x00034850
        /*09ac*/ 	.short	0x010a
        /*09ae*/ 	.byte	0x3f
	.zero		1


	//   ....[45]....
        /*09b0*/ 	.word	0x0001a360
        /*09b4*/ 	.word	0x00000007
        /*09b8*/ 	.word	0x00000000
        /*09bc*/ 	.short	0x0101
        /*09be*/ 	.byte	0x3f
	.zero		1


	//   ....[46]....
        /*09c0*/ 	.word	0x0001a520
        /*09c4*/ 	.word	0x0000000d
        /*09c8*/ 	.word	0x00000000
        /*09cc*/ 	.short	0x0101
        /*09ce*/ 	.byte	0x3f
	.zero		1


	//   ....[47]....
        /*09d0*/ 	.word	0x0001ae90
        /*09d4*/ 	.word	0x0000000b
        /*09d8*/ 	.word	0x00034850
        /*09dc*/ 	.short	0x010a
        /*09de*/ 	.byte	0x3f
	.zero		1


	//   ....[48]....
        /*09e0*/ 	.word	0x0001af30
        /*09e4*/ 	.word	0x0000000b
        /*09e8*/ 	.word	0x00034850
        /*09ec*/ 	.short	0x010a
        /*09ee*/ 	.byte	0x3f
	.zero		1


	//   ....[49]....
        /*09f0*/ 	.word	0x0001b4c0
        /*09f4*/ 	.word	0x0000000a
        /*09f8*/ 	.word	0x00000000
        /*09fc*/ 	.short	0x0101
        /*09fe*/ 	.byte	0x3f
	.zero		1


	//   ....[50]....
        /*0a00*/ 	.word	0x0001c710
        /*0a04*/ 	.word	0x00000000
        /*0a08*/ 	.word	0x00000000
        /*0a0c*/ 	.short	0x0101
        /*0a0e*/ 	.byte	0x3f
	.zero		1


	//   ....[51]....
        /*0a10*/ 	.word	0x0001eb80
        /*0a14*/ 	.word	0x00000005
        /*0a18*/ 	.word	0x00034820
        /*0a1c*/ 	.short	0x010a
        /*0a1e*/ 	.byte	0x3f
	.zero		1


	//   ....[52]....
        /*0a20*/ 	.word	0x0001ec10
        /*0a24*/ 	.word	0x00000006
        /*0a28*/ 	.word	0x000348a0
        /*0a2c*/ 	.short	0x010a
        /*0a2e*/ 	.byte	0x3f
	.zero		1


	//   ....[53]....
        /*0a30*/ 	.word	0x0001eea0
        /*0a34*/ 	.word	0x00000006
        /*0a38*/ 	.word	0x000348c0
        /*0a3c*/ 	.short	0x010a
        /*0a3e*/ 	.byte	0x3f
	.zero		1


	//   ....[54]....
        /*0a40*/ 	.word	0x0001f260
        /*0a44*/ 	.word	0x00000007
        /*0a48*/ 	.word	0x000348a0
        /*0a4c*/ 	.short	0x010a
        /*0a4e*/ 	.byte	0x3f
	.zero		1


	//   ....[55]....
        /*0a50*/ 	.word	0x0001f4d0
        /*0a54*/ 	.word	0x00000007
        /*0a58*/ 	.word	0x000348c0
        /*0a5c*/ 	.short	0x010a
        /*0a5e*/ 	.byte	0x3f
	.zero		1


	//   ....[56]....
        /*0a60*/ 	.word	0x000203e0
        /*0a64*/ 	.word	0x00000007
        /*0a68*/ 	.word	0x00034840
        /*0a6c*/ 	.short	0x010a
        /*0a6e*/ 	.byte	0x3f
	.zero		1


	//   ....[57]....
        /*0a70*/ 	.word	0x00020990
        /*0a74*/ 	.word	0x0000000a
        /*0a78*/ 	.word	0x00034820
        /*0a7c*/ 	.short	0x010a
        /*0a7e*/ 	.byte	0x3f
	.zero		1


	//   ....[58]....
        /*0a80*/ 	.word	0x00020ca0
        /*0a84*/ 	.word	0x00000007
        /*0a88*/ 	.word	0x00034840
        /*0a8c*/ 	.short	0x010a
        /*0a8e*/ 	.byte	0x3f
	.zero		1


	//   ....[59]....
        /*0a90*/ 	.word	0x00020fa0
        /*0a94*/ 	.word	0x00000008
        /*0a98*/ 	.word	0x00000060
        /*0a9c*/ 	.short	0x010a
        /*0a9e*/ 	.byte	0x3f
	.zero		1


	//   ....[60]....
        /*0aa0*/ 	.word	0x00021560
        /*0aa4*/ 	.word	0x00000002
        /*0aa8*/ 	.word	0x00034840
        /*0aac*/ 	.short	0x010a
        /*0aae*/ 	.byte	0x3f
	.zero		1


	//   ....[61]....
        /*0ab0*/ 	.word	0x00021860
        /*0ab4*/ 	.word	0x00000003
        /*0ab8*/ 	.word	0x00000060
        /*0abc*/ 	.short	0x010a
        /*0abe*/ 	.byte	0x3f
	.zero		1


	//   ....[62]....
        /*0ac0*/ 	.word	0x00021d20
        /*0ac4*/ 	.word	0x00000002
        /*0ac8*/ 	.word	0x00034840
        /*0acc*/ 	.short	0x010a
        /*0ace*/ 	.byte	0x3f
	.zero		1


	//   ....[63]....
        /*0ad0*/ 	.word	0x00022030
        /*0ad4*/ 	.word	0x00000002
        /*0ad8*/ 	.word	0x00000060
        /*0adc*/ 	.short	0x010a
        /*0ade*/ 	.byte	0x3f
	.zero		1


	//   ....[64]....
        /*0ae0*/ 	.word	0x00022490
        /*0ae4*/ 	.word	0x00000003
        /*0ae8*/ 	.word	0x00034860
        /*0aec*/ 	.short	0x010a
        /*0aee*/ 	.byte	0x3f
	.zero		1


	//   ....[65]....
        /*0af0*/ 	.word	0x00023470
        /*0af4*/ 	.word	0x00000000
        /*0af8*/ 	.word	0x00034820
        /*0afc*/ 	.short	0x010a
        /*0afe*/ 	.byte	0x3f
	.zero		1


	//   ....[66]....
        /*0b00*/ 	.word	0x00023620
        /*0b04*/ 	.word	0x00000006
        /*0b08*/ 	.word	0x00000000
        /*0b0c*/ 	.short	0x010a
        /*0b0e*/ 	.byte	0x3f
	.zero		1


	//   ....[67]....
        /*0b10*/ 	.word	0x00023690
        /*0b14*/ 	.word	0x00000007
        /*0b18*/ 	.word	0x00000000
        /*0b1c*/ 	.short	0x010a
        /*0b1e*/ 	.byte	0x3f
	.zero		1


	//   ....[68]....
        /*0b20*/ 	.word	0x00023700
        /*0b24*/ 	.word	0x00000004
        /*0b28*/ 	.word	0x00000000
        /*0b2c*/ 	.short	0x010a
        /*0b2e*/ 	.byte	0x3f
	.zero		1


	//   ....[69]....
        /*0b30*/ 	.word	0x00023730
        /*0b34*/ 	.word	0x00000003
        /*0b38*/ 	.word	0x00000000
        /*0b3c*/ 	.short	0x010a
        /*0b3e*/ 	.byte	0x3f
	.zero		1


	//   ....[70]....
        /*0b40*/ 	.word	0x00023790
        /*0b44*/ 	.word	0x00000003
        /*0b48*/ 	.word	0x00034890
        /*0b4c*/ 	.short	0x010a
        /*0b4e*/ 	.byte	0x3f
	.zero		1


	//   ....[71]....
        /*0b50*/ 	.word	0x000237e0
        /*0b54*/ 	.word	0x00000003
        /*0b58*/ 	.word	0x00034890
        /*0b5c*/ 	.short	0x010a
        /*0b5e*/ 	.byte	0x3f
	.zero		1


	//   ....[72]....
        /*0b60*/ 	.word	0x00023830
        /*0b64*/ 	.word	0x00000003
        /*0b68*/ 	.word	0x00034890
        /*0b6c*/ 	.short	0x010a
        /*0b6e*/ 	.byte	0x3f
	.zero		1


	//   ....[73]....
        /*0b70*/ 	.word	0x00023880
        /*0b74*/ 	.word	0x00000003
        /*0b78*/ 	.word	0x000348b0
        /*0b7c*/ 	.short	0x010a
        /*0b7e*/ 	.byte	0x3f
	.zero		1


	//   ....[74]....
        /*0b80*/ 	.word	0x00023dd0
        /*0b84*/ 	.word	0x00000012
        /*0b88*/ 	.word	0x00034800
        /*0b8c*/ 	.short	0x010a
        /*0b8e*/ 	.byte	0x3f
	.zero		1


	//   ....[75]....
        /*0b90*/ 	.word	0x00024320
        /*0b94*/ 	.word	0x00000012
        /*0b98*/ 	.word	0x00034800
        /*0b9c*/ 	.short	0x010a
        /*0b9e*/ 	.byte	0x3f
	.zero		1


	//   ....[76]....
        /*0ba0*/ 	.word	0x00024370
        /*0ba4*/ 	.word	0x00000000
        /*0ba8*/ 	.word	0x00034830
        /*0bac*/ 	.short	0x010a
        /*0bae*/ 	.byte	0x3f
	.zero		1


	//   ....[77]....
        /*0bb0*/ 	.word	0x000243c0
        /*0bb4*/ 	.word	0x0000000e
        /*0bb8*/ 	.word	0x00034830
        /*0bbc*/ 	.short	0x010a
        /*0bbe*/ 	.byte	0x3f
	.zero		1


	//   ....[78]....
        /*0bc0*/ 	.word	0x00024410
        /*0bc4*/ 	.word	0x0000000f
        /*0bc8*/ 	.word	0x00034850
        /*0bcc*/ 	.short	0x010a
        /*0bce*/ 	.byte	0x3f
	.zero		1


	//   ....[79]....
        /*0bd0*/ 	.word	0x00024460
        /*0bd4*/ 	.word	0x00000008
        /*0bd8*/ 	.word	0x00034830
        /*0bdc*/ 	.short	0x010a
        /*0bde*/ 	.byte	0x3f
	.zero		1


	//   ....[80]....
        /*0be0*/ 	.word	0x000244b0
        /*0be4*/ 	.word	0x0000000e
        /*0be8*/ 	.word	0x00034850
        /*0bec*/ 	.short	0x010a
        /*0bee*/ 	.byte	0x3f
	.zero		1


	//   ....[81]....
        /*0bf0*/ 	.word	0x00024500
        /*0bf4*/ 	.word	0x0000000b
        /*0bf8*/ 	.word	0x00034850
        /*0bfc*/ 	.short	0x010a
        /*0bfe*/ 	.byte	0x3f
	.zero		1


	//   ....[82]....
        /*0c00*/ 	.word	0x000246a0
        /*0c04*/ 	.word	0x00000005
        /*0c08*/ 	.word	0x00034820
        /*0c0c*/ 	.short	0x010a
        /*0c0e*/ 	.byte	0x3f
	.zero		1


	//   ....[83]....
        /*0c10*/ 	.word	0x000246f0
        /*0c14*/ 	.word	0x00000006
        /*0c18*/ 	.word	0x000348a0
        /*0c1c*/ 	.short	0x010a
        /*0c1e*/ 	.byte	0x3f
	.zero		1


	//   ....[84]....
        /*0c20*/ 	.word	0x00024740
        /*0c24*/ 	.word	0x00000006
        /*0c28*/ 	.word	0x000348c0
        /*0c2c*/ 	.short	0x010a
        /*0c2e*/ 	.byte	0x3f
	.zero		1


	//   ....[85]....
        /*0c30*/ 	.word	0x00024790
        /*0c34*/ 	.word	0x00000007
        /*0c38*/ 	.word	0x000348a0
        /*0c3c*/ 	.short	0x010a
        /*0c3e*/ 	.byte	0x3f
	.zero		1


	//   ....[86]....
        /*0c40*/ 	.word	0x000247e0
        /*0c44*/ 	.word	0x00000007
        /*0c48*/ 	.word	0x000348c0
        /*0c4c*/ 	.short	0x010a
        /*0c4e*/ 	.byte	0x3f
	.zero		1


	//   ....[87]....
        /*0c50*/ 	.word	0x00024980
        /*0c54*/ 	.word	0x00000007
        /*0c58*/ 	.word	0x00034840
        /*0c5c*/ 	.short	0x010a
        /*0c5e*/ 	.byte	0x3f
	.zero		1


	//   ....[88]....
        /*0c60*/ 	.word	0x00024a00
        /*0c64*/ 	.word	0x00000003
        /*0c68*/ 	.word	0x00034820
        /*0c6c*/ 	.short	0x010a
        /*0c6e*/ 	.byte	0x3f
	.zero		1


	//   ....[89]....
        /*0c70*/ 	.word	0x00024a50
        /*0c74*/ 	.word	0x00000007
        /*0c78*/ 	.word	0x00034840
        /*0c7c*/ 	.short	0x010a
        /*0c7e*/ 	.byte	0x3f
	.zero		1


	//   ....[90]....
        /*0c80*/ 	.word	0x00024aa0
        /*0c84*/ 	.word	0x00000008
        /*0c88*/ 	.word	0x00000060
        /*0c8c*/ 	.short	0x010a
        /*0c8e*/ 	.byte	0x3f
	.zero		1


	//   ....[91]....
        /*0c90*/ 	.word	0x00024af0
        /*0c94*/ 	.word	0x00000002
        /*0c98*/ 	.word	0x00034840
        /*0c9c*/ 	.short	0x010a
        /*0c9e*/ 	.byte	0x3f
	.zero		1


	//   ....[92]....
        /*0ca0*/ 	.word	0x00024b40
        /*0ca4*/ 	.word	0x00000003
        /*0ca8*/ 	.word	0x00000060
        /*0cac*/ 	.short	0x010a
        /*0cae*/ 	.byte	0x3f
	.zero		1


	//   ....[93]....
        /*0cb0*/ 	.word	0x00024b90
        /*0cb4*/ 	.word	0x00000002
        /*0cb8*/ 	.word	0x00034840
        /*0cbc*/ 	.short	0x010a
        /*0cbe*/ 	.byte	0x3f
	.zero		1


	//   ....[94]....
        /*0cc0*/ 	.word	0x00024be0
        /*0cc4*/ 	.word	0x00000002
        /*0cc8*/ 	.word	0x00000060
        /*0ccc*/ 	.short	0x010a
        /*0cce*/ 	.byte	0x3f
	.zero		1


	//   ....[95]....
        /*0cd0*/ 	.word	0x00024c30
        /*0cd4*/ 	.word	0x00000003
        /*0cd8*/ 	.word	0x00034860
        /*0cdc*/ 	.short	0x010a
        /*0cde*/ 	.byte	0x3f
	.zero		1


	//   ....[96]....
        /*0ce0*/ 	.word	0x000255f0
        /*0ce4*/ 	.word	0x00000000
        /*0ce8*/ 	.word	0x00034820
        /*0cec*/ 	.short	0x010a
        /*0cee*/ 	.byte	0x3f
	.zero		1


	//   ....[97]....
        /*0cf0*/ 	.word	0x00025790
        /*0cf4*/ 	.word	0x00000006
        /*0cf8*/ 	.word	0x00000000
        /*0cfc*/ 	.short	0x010a
        /*0cfe*/ 	.byte	0x3f
	.zero		1


	//   ....[98]....
        /*0d00*/ 	.word	0x000257e0
        /*0d04*/ 	.word	0x00000007
        /*0d08*/ 	.word	0x00000000
        /*0d0c*/ 	.short	0x010a
        /*0d0e*/ 	.byte	0x3f
	.zero		1


	//   ....[99]....
        /*0d10*/ 	.word	0x00025830
        /*0d14*/ 	.word	0x00000004
        /*0d18*/ 	.word	0x00000000
        /*0d1c*/ 	.short	0x010a
        /*0d1e*/ 	.byte	0x3f
	.zero		1


	//----- nvinfo : EIATTR_NUM_MBARRIERS
	.align		4
.L_365:
        /*0d20*/ 	.byte	0x03, 0x38
        /*0d22*/ 	.short	0x0016


	//----- nvinfo : EIATTR_EXIT_INSTR_OFFSETS
	.align		4
        /*0d24*/ 	.byte	0x04, 0x1c
        /*0d26*/ 	.short	(.L_367 - .L_366)


	//   ....[0]....
.L_366:
        /*0d28*/ 	.word	0x00023780


	//----- nvinfo : EIATTR_MAX_THREADS
	.align		4
.L_367:
        /*0d2c*/ 	.byte	0x04, 0x05
        /*0d2e*/ 	.short	(.L_369 - .L_368)
.L_368:
        /*0d30*/ 	.word	0x00000180
        /*0d34*/ 	.word	0x00000001
        /*0d38*/ 	.word	0x00000001


	//----- nvinfo : EIATTR_CRS_STACK_SIZE
	.align		4
.L_369:
        /*0d3c*/ 	.byte	0x04, 0x1e
        /*0d3e*/ 	.short	(.L_371 - .L_370)
.L_370:
        /*0d40*/ 	.word	0x00000000


	//----- nvinfo : EIATTR_CBANK_PARAM_SIZE
	.align		4
.L_371:
        /*0d44*/ 	.byte	0x03, 0x19
        /*0d46*/ 	.short	0x0a70


	//----- nvinfo : EIATTR_PARAM_CBANK
	.align		4
        /*0d48*/ 	.byte	0x04, 0x0a
        /*0d4a*/ 	.short	(.L_373 - .L_372)
	.align		4
.L_372:
        /*0d4c*/ 	.word	index@(.nv.constant0._ZN7cutlass13device_kernelIN5flash11enable_sm90INS1_16FlashAttnFwdSm90INS1_25CollectiveMainloopFwdSm90ILi2EN4cute5tupleIJNS5_1CILi1EEES8_S8_EEENS6_IJNS7_ILi128EEESA_NS7_ILi192EEEEEELi128ENS_6half_tEfNS_4arch4Sm90ELb1ELb0ELb1ELb1ELb0ELb1ELb0ELb1ELb1ELb0ELb0ELb0EEENS1_21CollectiveEpilogueFwdINS6_IJSA_SA_SA_EEES9_SD_SF_Li256ELb1ELb0ELb0ELb0EEENS1_36VarlenDynamicPersistentTileSchedulerILi128ELi128ELi256ELi32ELb0ELb0ELb1ELb1ELb1ELb1EEEEEEEEEvNT_6ParamsE)
        /*0d50*/ 	.short	0x0210
        /*0d52*/ 	.short	0x0a70


	//----- nvinfo : EIATTR_SW_WAR
	.align		4
.L_373:
        /*0d54*/ 	.byte	0x04, 0x36
        /*0d56*/ 	.short	(.L_375 - .L_374)
.L_374:
        /*0d58*/ 	.word	0x00000008
.L_375:


//--------------------- .nv.callgraph             --------------------------
	.section	.nv.callgraph,"",@"SHT_CUDA_CALLGRAPH"
	.align	4
	.sectionentsize	8
	.align		4
        /*0000*/ 	.word	0x00000000
	.align		4
        /*0004*/ 	.word	0xffffffff
	.align		4
        /*0008*/ 	.word	index@(_ZN7cutlass13device_kernelIN5flash11enable_sm90INS1_16FlashAttnFwdSm90INS1_25CollectiveMainloopFwdSm90ILi2EN4cute5tupleIJNS5_1CILi1EEES8_S8_EEENS6_IJNS7_ILi128EEESA_NS7_ILi192EEEEEELi128ENS_6half_tEfNS_4arch4Sm90ELb0ELb0ELb1ELb0ELb0ELb0ELb0ELb1ELb1ELb0ELb0ELb0EEENS1_21CollectiveEpilogueFwdINS6_IJSA_SA_SA_EEES9_SD_SF_Li256ELb0ELb0ELb0ELb0EEENS1_29StaticPersistentTileSchedulerILb0EEEEEEEEEvNT_6ParamsE)
	.align		4
        /*000c*/ 	.word	index@(__assertfail)
	.align		4
        /*0010*/ 	.word	index@(_ZN7cutlass13device_kernelIN5flash11enable_sm90INS1_16FlashAttnFwdSm90INS1_25CollectiveMainloopFwdSm90ILi2EN4cute5tupleIJNS5_1CILi2EEENS7_ILi1EEES9_EEENS6_IJNS7_ILi128EEESB_NS7_ILi192EEEEEELi128ENS_6half_tEfNS_4arch4Sm90ELb0ELb0ELb1ELb0ELb0ELb0ELb0ELb1ELb1ELb0ELb0ELb0EEENS1_21CollectiveEpilogueFwdINS6_IJSB_SB_SB_EEESA_SE_SG_Li256ELb0ELb0ELb0ELb0EEENS1_29StaticPersistentTileSchedulerILb0EEEEEEEEEvNT_6ParamsE)
	.align		4
        /*0014*/ 	.word	index@(__assertfail)
	.align		4
        /*0018*/ 	.word	index@(_ZN7cutlass13device_kernelIN5flash11enable_sm90INS1_16FlashAttnFwdSm90INS1_25CollectiveMainloopFwdSm90ILi2EN4cute5tupleIJNS5_1CILi1EEES8_S8_EEENS6_IJNS7_ILi128EEESA_NS7_ILi192EEEEEELi128ENS_6half_tEfNS_4arch4Sm90ELb0ELb0ELb1ELb1ELb0ELb0ELb0ELb1ELb1ELb0ELb0ELb0EEENS1_21CollectiveEpilogueFwdINS6_IJSA_SA_SA_EEES9_SD_SF_Li256ELb1ELb0ELb0ELb0EEENS1_36VarlenDynamicPersistentTileSchedulerILi128ELi128ELi256ELi32ELb0ELb0ELb1ELb0ELb1ELb1EEEEEEEEEvNT_6ParamsE)
	.align		4
        /*001c*/ 	.word	index@(__assertfail)
	.align		4
        /*0020*/ 	.word	index@(_ZN7cutlass13device_kernelIN5flash11enable_sm90INS1_16FlashAttnFwdSm90INS1_25CollectiveMainloopFwdSm90ILi2EN4cute5tupleIJNS5_1CILi1EEES8_S8_EEENS6_IJNS7_ILi128EEESA_NS7_ILi192EEEEEELi128ENS_6half_tEfNS_4arch4Sm90ELb0ELb0ELb1ELb1ELb0ELb1ELb0ELb1ELb1ELb0ELb0ELb0EEENS1_21CollectiveEpilogueFwdINS6_IJSA_SA_SA_EEES9_SD_SF_Li256ELb1ELb0ELb0ELb0EEENS1_36VarlenDynamicPersistentTileSchedulerILi128ELi128ELi256ELi32ELb0ELb0ELb1ELb0ELb1ELb1EEEEEEEEEvNT_6ParamsE)
	.align		4
        /*0024*/ 	.word	index@(__assertfail)
	.align		4
        /*0028*/ 	.word	index@(_ZN7cutlass13device_kernelIN5flash11enable_sm90INS1_16FlashAttnFwdSm90INS1_25CollectiveMainloopFwdSm90ILi2EN4cute5tupleIJNS5_1CILi1EEES8_S8_EEENS6_IJNS7_ILi128EEENS7_ILi96EEENS7_ILi192EEEEEELi128ENS_6half_tEfNS_4arch4Sm90ELb0ELb1ELb1ELb0ELb0ELb0ELb0ELb1ELb1ELb0ELb0ELb0EEENS1_21CollectiveEpilogueFwdINS6_IJSA_SA_SB_EEES9_SE_SG_Li256ELb0ELb0ELb0ELb0EEENS1_30DynamicPersistentTileSchedulerILi256ELi32ELb0ELb0ELb1EEEEEEEEEvNT_6ParamsE)
	.align		4
        /*002c*/ 	.word	index@(__assertfail)
	.align		4
        /*0030*/ 	.word	index@(_ZN7cutlass13device_kernelIN5flash11enable_sm90INS1_16FlashAttnFwdSm90INS1_25CollectiveMainloopFwdSm90ILi2EN4cute5tupleIJNS5_1CILi1EEES8_S8_EEENS6_IJNS7_ILi128EEENS7_ILi96EEENS7_ILi192EEEEEELi128ENS_6half_tEfNS_4arch4Sm90ELb0ELb1ELb1ELb1ELb0ELb0ELb0ELb1ELb1ELb0ELb0ELb0EEENS1_21CollectiveEpilogueFwdINS6_IJSA_SA_SB_EEES9_SE_SG_Li256ELb1ELb0ELb0ELb0EEENS1_36VarlenDynamicPersistentTileSchedulerILi128ELi96ELi256ELi32ELb0ELb0ELb1ELb1ELb0ELb1EEEEEEEEEvNT_6ParamsE)
	.align		4
        /*0034*/ 	.word	index@(__assertfail)
	.align		4
        /*0038*/ 	.word	index@(_ZN7cutlass13device_kernelIN5flash11enable_sm90INS1_16FlashAttnFwdSm90INS1_25CollectiveMainloopFwdSm90ILi2EN4cute5tupleIJNS5_1CILi1EEES8_S8_EEENS6_IJNS7_ILi128EEENS7_ILi96EEENS7_ILi192EEEEEELi128ENS_6half_tEfNS_4arch4Sm90ELb0ELb1ELb1ELb1ELb0ELb1ELb0ELb1ELb1ELb0ELb0ELb0EEENS1_21CollectiveEpilogueFwdINS6_IJSA_SA_SB_EEES9_SE_SG_Li256ELb1ELb0ELb0ELb0EEENS1_36VarlenDynamicPersistentTileSchedulerILi128ELi96ELi256ELi32ELb0ELb0ELb1ELb1ELb0ELb1EEEEEEEEEvNT_6ParamsE)
	.align		4
        /*003c*/ 	.word	index@(__assertfail)
	.align		4
        /*0040*/ 	.word	index@(_ZN7cutlass13device_kernelIN5flash11enable_sm90INS1_16FlashAttnFwdSm90INS1_25CollectiveMainloopFwdSm90ILi2EN4cute5tupleIJNS5_1CILi1EEES8_S8_EEENS6_IJNS7_ILi128EEESA_NS7_ILi192EEEEEELi128ENS_6half_tEfNS_4arch4Sm90ELb1ELb0ELb1ELb0ELb0ELb0ELb0ELb1ELb1ELb0ELb0ELb0EEENS1_21CollectiveEpilogueFwdINS6_IJSA_SA_SA_EEES9_SD_SF_Li256ELb0ELb0ELb0ELb0EEENS1_30DynamicPersistentTileSchedulerILi256ELi32ELb0ELb0ELb1EEEEEEEEEvNT_6ParamsE)
	.align		4
        /*0044*/ 	.word	index@(__assertfail)
	.align		4
        /*0048*/ 	.word	index@(_ZN7cutlass13device_kernelIN5flash11enable_sm90INS1_16FlashAttnFwdSm90INS1_25CollectiveMainloopFwdSm90ILi2EN4cute5tupleIJNS5_1CILi1EEES8_S8_EEENS6_IJNS7_ILi128EEESA_NS7_ILi192EEEEEELi128ENS_6half_tEfNS_4arch4Sm90ELb1ELb0ELb1ELb1ELb0ELb0ELb0ELb1ELb1ELb0ELb0ELb0EEENS1_21CollectiveEpilogueFwdINS6_IJSA_SA_SA_EEES9_SD_SF_Li256ELb1ELb0ELb0ELb0EEENS1_36VarlenDynamicPersistentTileSchedulerILi128ELi128ELi256ELi32ELb0ELb0ELb1ELb1ELb1ELb1EEEEEEEEEvNT_6ParamsE)
	.align		4
        /*004c*/ 	.word	index@(__assertfail)
	.align		4
        /*0050*/ 	.word	index@(_ZN7cutlass13device_kernelIN5flash11enable_sm90INS1_16FlashAttnFwdSm90INS1_25CollectiveMainloopFwdSm90ILi2EN4cute5tupleIJNS5_1CILi1EEES8_S8_EEENS6_IJNS7_ILi128EEESA_NS7_ILi192EEEEEELi128ENS_6half_tEfNS_4arch4Sm90ELb1ELb0ELb1ELb1ELb0ELb1ELb0ELb1ELb1ELb0ELb0ELb0EEENS1_21CollectiveEpilogueFwdINS6_IJSA_SA_SA_EEES9_SD_SF_Li256ELb1ELb0ELb0ELb0EEENS1_36VarlenDynamicPersistentTileSchedulerILi128ELi128ELi256ELi32ELb0ELb0ELb1ELb1ELb1ELb1EEEEEEEEEvNT_6ParamsE)
	.align		4
        /*0054*/ 	.word	index@(__assertfail)
	.align		4
        /*0058*/ 	.word	0x00000000
	.align		4
        /*005c*/ 	.word	0xfffffffe
	.align		4
        /*0060*/ 	.word	0x00000000
	.align		4
        /*0064*/ 	.word	0xfffffffd
	.align		4
        /*0068*/ 	.word	0x00000000
	.align		4
        /*006c*/ 	.word	0xfffffffc


//--------------------- .nv.constant4             --------------------------
	.section	.nv.constant4,"a",@progbits
	.align	8
	.align		8
.nv.constant4:
        /*0000*/ 	.dword	__assertfail
	.align		8
        /*0008*/ 	.dword	__unnamed_1
	.align		8
        /*0010*/ 	.dword	__unnamed_2
	.align		8
        /*0018*/ 	.dword	__unnamed_3
	.align		8
        /*0020*/ 	.dword	__unnamed_4
	.align		8
        /*0028*/ 	.dword	__unnamed_5
	.align		8
        /*0030*/ 	.dword	__unnamed_6
	.align		8
        /*0038*/ 	.dword	__unnamed_7
	.align		8
        /*0040*/ 	.dword	__unnamed_8
	.align		8
        /*0048*/ 	.dword	__unnamed_9
	.align		8
        /*0050*/ 	.dword	__unnamed_10
	.align		8
        /*0058*/ 	.dword	__unnamed_11
	.align		8
        /*0060*/ 	.dword	_ZN78_INTERNAL_62a4a2dc_42_flash_fwd_hdim192_128_fp16_softcap_sm90_cu_49158569_31754cuda3std3__45__cpo5beginE
	.align		8
        /*0068*/ 	.dword	_ZN78_INTERNAL_62a4a2dc_42_flash_fwd_hdim192_128_fp16_softcap_sm90_cu_49158569_31754cuda3std3__45__cpo3endE
	.align		8
        /*0070*/ 	.dword	_ZN78_INTERNAL_62a4a2dc_42_flash_fwd_hdim192_128_fp16_softcap_sm90_cu_49158569_31754cuda3std3__45__cpo6cbeginE
	.align		8
        /*0078*/ 	.dword	_ZN78_INTERNAL_62a4a2dc_42_flash_fwd_hdim192_128_fp16_softcap_sm90_cu_49158569_31754cuda3std3__45__cpo4cendE
	.align		8
        /*0080*/ 	.dword	_ZN78_INTERNAL_62a4a2dc_42_flash_fwd_hdim192_128_fp16_softcap_sm90_cu_49158569_31754cuda3std3__480_GLOBAL__N__62a4a2dc_42_flash_fwd_hdim192_128_fp16_softcap_sm90_cu_49158569_31756ignoreE
	.align		8
        /*0088*/ 	.dword	_ZN78_INTERNAL_62a4a2dc_42_flash_fwd_hdim192_128_fp16_softcap_sm90_cu_49158569_31754cuda3std3__419piecewise_constructE
	.align		8
        /*0090*/ 	.dword	_ZN78_INTERNAL_62a4a2dc_42_flash_fwd_hdim192_128_fp16_softcap_sm90_cu_49158569_31754cuda3std3__48in_placeE
	.align		8
        /*0098*/ 	.dword	_ZN78_INTERNAL_62a4a2dc_42_flash_fwd_hdim192_128_fp16_softcap_sm90_cu_49158569_31754cuda3std6ranges3__45__cpo4swapE
	.align		8
        /*00a0*/ 	.dword	_ZN78_INTERNAL_62a4a2dc_42_flash_fwd_hdim192_128_fp16_softcap_sm90_cu_49158569_31754cuda3std6ranges3__45__cpo9iter_moveE
	.align		8
        /*00a8*/ 	.dword	_ZN78_INTERNAL_62a4a2dc_42_flash_fwd_hdim192_128_fp16_softcap_sm90_cu_49158569_31754cute7productE
	.align		8
        /*00b0*/ 	.dword	_ZN78_INTERNAL_62a4a2dc_42_flash_fwd_hdim192_128_fp16_softcap_sm90_cu_49158569_31754cute1_E
	.align		8
        /*00b8*/ 	.dword	$str$23
	.align		8
        /*00c0*/ 	.dword	$str$24


//--------------------- .text._ZN7cutlass13device_kernelIN5flash11enable_sm90INS1_16FlashAttnFwdSm90INS1_25CollectiveMainloopFwdSm90ILi2EN4cute5tupleIJNS5_1CILi1EEES8_S8_EEENS6_IJNS7_ILi128EEESA_NS7_ILi192EEEEEELi128ENS_6half_tEfNS_4arch4Sm90ELb0ELb0ELb1ELb0ELb0ELb0ELb0ELb1ELb1ELb0ELb0ELb0EEENS1_21CollectiveEpilogueFwdINS6_IJSA_SA_SA_EEES9_SD_SF_Li256ELb0ELb0ELb0ELb0EEENS1_29StaticPersistentTileSchedulerILb0EEEEEEEEEvNT_6ParamsE --------------------------
	.section	.text._ZN7cutlass13device_kernelIN5flash11enable_sm90INS1_16FlashAttnFwdSm90INS1_25CollectiveMainloopFwdSm90ILi2EN4cute5tupleIJNS5_1CILi1EEES8_S8_EEENS6_IJNS7_ILi128EEESA_NS7_ILi192EEEEEELi128ENS_6half_tEfNS_4arch4Sm90ELb0ELb0ELb1ELb0ELb0ELb0ELb0ELb1ELb1ELb0ELb0ELb0EEENS1_21CollectiveEpilogueFwdINS6_IJSA_SA_SA_EEES9_SD_SF_Li256ELb0ELb0ELb0ELb0EEENS1_29StaticPersistentTileSchedulerILb0EEEEEEEEEvNT_6ParamsE,"ax",@progbits
	.align	128
.text._ZN7cutlass13device_kernelIN5flash11enable_sm90INS1_16FlashAttnFwdSm90INS1_25CollectiveMainloopFwdSm90ILi2EN4cute5tupleIJNS5_1CILi1EEES8_S8_EEENS6_IJNS7_ILi128EEESA_NS7_ILi192EEEEEELi128ENS_6half_tEfNS_4arch4Sm90ELb0ELb0ELb1ELb0ELb0ELb0ELb0ELb1ELb1ELb0ELb0ELb0EEENS1_21CollectiveEpilogueFwdINS6_IJSA_SA_SA_EEES9_SD_SF_Li256ELb0ELb0ELb0ELb0EEENS1_29StaticPersistentTileSchedulerILb0EEEEEEEEEvNT_6ParamsE:
        .type           _ZN7cutlass13device_kernelIN5flash11enable_sm90INS1_16FlashAttnFwdSm90INS1_25CollectiveMainloopFwdSm90ILi2EN4cute5tupleIJNS5_1CILi1EEES8_S8_EEENS6_IJNS7_ILi128EEESA_NS7_ILi192EEEEEELi128ENS_6half_tEfNS_4arch4Sm90ELb0ELb0ELb1ELb0ELb0ELb0ELb0ELb1ELb1ELb0ELb0ELb0EEENS1_21CollectiveEpilogueFwdINS6_IJSA_SA_SA_EEES9_SD_SF_Li256ELb0ELb0ELb0ELb0EEENS1_29StaticPersistentTileSchedulerILb0EEEEEEEEEvNT_6ParamsE,@function
        .size           _ZN7cutlass13device_kernelIN5flash11enable_sm90INS1_16FlashAttnFwdSm90INS1_25CollectiveMainloopFwdSm90ILi2EN4cute5tupleIJNS5_1CILi1EEES8_S8_EEENS6_IJNS7_ILi128EEESA_NS7_ILi192EEEEEELi128ENS_6half_tEfNS_4arch4Sm90ELb0ELb0ELb1ELb0ELb0ELb0ELb0ELb1ELb1ELb0ELb0ELb0EEENS1_21CollectiveEpilogueFwdINS6_IJSA_SA_SA_EEES9_SD_SF_Li256ELb0ELb0ELb0ELb0EEENS1_29StaticPersistentTileSchedulerILb0EEEEEEEEEvNT_6ParamsE,(.L_x_2656 - _ZN7cutlass13device_kernelIN5flash11enable_sm90INS1_16FlashAttnFwdSm90INS1_25CollectiveMainloopFwdSm90ILi2EN4cute5tupleIJNS5_1CILi1EEES8_S8_EEENS6_IJNS7_ILi128EEESA_NS7_ILi192EEEEEELi128ENS_6half_tEfNS_4arch4Sm90ELb0ELb0ELb1ELb0ELb0ELb0ELb0ELb1ELb1ELb0ELb0ELb0EEENS1_21CollectiveEpilogueFwdINS6_IJSA_SA_SA_EEES9_SD_SF_Li256ELb0ELb0ELb0ELb0EEENS1_29StaticPersistentTileSchedulerILb0EEEEEEEEEvNT_6ParamsE)
        .other          _ZN7cutlass13device_kernelIN5flash11enable_sm90INS1_16FlashAttnFwdSm90INS1_25CollectiveMainloopFwdSm90ILi2EN4cute5tupleIJNS5_1CILi1EEES8_S8_EEENS6_IJNS7_ILi128EEESA_NS7_ILi192EEEEEELi128ENS_6half_tEfNS_4arch4Sm90ELb0ELb0ELb1ELb0ELb0ELb0ELb0ELb1ELb1ELb0ELb0ELb0EEENS1_21CollectiveEpilogueFwdINS6_IJSA_SA_SA_EEES9_SD_SF_Li256ELb0ELb0ELb0ELb0EEENS1_29StaticPersistentTileSchedulerILb0EEEEEEEEEvNT_6ParamsE,@"STO_CUDA_ENTRY STV_DEFAULT"
_ZN7cutlass13device_kernelIN5flash11enable_sm90INS1_16FlashAttnFwdSm90INS1_25CollectiveMainloopFwdSm90ILi2EN4cute5tupleIJNS5_1CILi1EEES8_S8_EEENS6_IJNS7_ILi128EEESA_NS7_ILi192EEEEEELi128ENS_6half_tEfNS_4arch4Sm90ELb0ELb0ELb1ELb0ELb0ELb0ELb0ELb1ELb1ELb0ELb0ELb0EEENS1_21CollectiveEpilogueFwdINS6_IJSA_SA_SA_EEES9_SD_SF_Li256ELb0ELb0ELb0ELb0EEENS1_29StaticPersistentTileSchedulerILb0EEEEEEEEEvNT_6ParamsE:
[----:B------:R-:W1:Y:S02]  /*0000*/  LDC R1, c[0x0][0x28] ;  /* 0x00000a00ff017b82 */ /* 0x000e640000000800 */
[----:B-1----:R-:W-:Y:S01]  /*0010*/  VIADD R1, R1, 0xffffffe0 ;  /* 0xffffffe001017836 */ /* 0x002fe20000000000 */
[----:B------:R-:W1:Y:S01]  /*0020*/  S2R R3, SR_TID.X ;  /* 0x0000000000037919 */ /* 0x000e620000002100 */
[----:B------:R-:W-:Y:S01]  /*0030*/  ELECT P0, URZ, PT ;  /* 0x00000000003f782f */ /* 0x000fe20003800000 */
[----:B------:R-:W-:Y:S01]  /*0040*/  BSSY B0, `(.L_x_0) ;  /* 0x0000013000007945 */ /* 0x000fe20003800000 */
[----:B-1----:R-:W-:-:S05]  /*0050*/  SHF.R.U32.HI R0, RZ, 0x5, R3 ;  /* 0x00000005ff007819 */ /* 0x002fca0000011603 */
[----:B------:R-:W1:Y:S02]  /*0060*/  SHFL.IDX PT, R2, R0, RZ, 0x1f ;  /* 0x00001fff00027589 */ /* 0x000e6400000e0000 */
[----:B-1----:R-:W-:-:S13]  /*0070*/  ISETP.EQ.AND P0, PT, R2, RZ, P0 ;  /* 0x000000ff0200720c */ /* 0x002fda0000702270 */
[----:B------:R-:W-:Y:S05]  /*0080*/  @!P0 BRA `(.L_x_1) ;  /* 0x0000000000388947 */ /* 0x000fea0003800000 */
[----:B------:R-:W-:Y:S02]  /*0090*/  ULDC.64 UR4, c[0x0][0x198] ;  /* 0x0000660000047ab9 */ /* 0x000fe40000000a00 */
[----:B------:R-:W-:Y:S02]  /*00a0*/  UIADD3 UR6, UP0, UR4, 0x270, URZ ;  /* 0x0000027004067890 */ /* 0x000fe4000ff1e03f */
[----:B------:R-:W-:Y:S02]  /*00b0*/  UIADD3 UR8, UP1, UR4, 0x370, URZ ;  /* 0x0000037004087890 */ /* 0x000fe4000ff3e03f */
[----:B------:R-:W-:Y:S02]  /*00c0*/  UIADD3 UR10, UP2, UR4, 0x470, URZ ;  /* 0x00000470040a7890 */ /* 0x000fe4000ff5e03f */
[----:B------:R-:W-:Y:S02]  /*00d0*/  UIADD3 UR4, UP3, UR4, 0x9f0, URZ ;  /* 0x000009f004047890 */ /* 0x000fe4000ff7e03f */
[----:B------:R-:W-:-:S02]  /*00e0*/  UIADD3.X UR7, URZ, UR5, URZ, UP0, !UPT ;  /* 0x000000053f077290 */ /* 0x000fc400087fe43f */
[----:B------:R-:W-:Y:S02]  /*00f0*/  UIADD3.X UR9, URZ, UR5, URZ, UP1, !UPT ;  /* 0x000000053f097290 */ /* 0x000fe40008ffe43f */
[----:B------:R-:W-:Y:S02]  /*0100*/  UIADD3.X UR11, URZ, UR5, URZ, UP2, !UPT ;  /* 0x000000053f0b7290 */ /* 0x000fe400097fe43f */
[----:B------:R-:W-:-:S03]  /*0110*/  UIADD3.X UR5, URZ, UR5, URZ, UP3, !UPT ;  /* 0x000000053f057290 */ /* 0x000fc60009ffe43f */
[----:B------:R1:W-:Y:S02]  /*0120*/  UTMACCTL.PF [UR6] ;  /* 0x00000000060079b9 */ /* 0x0003e40008040000 */
[----:B------:R1:W-:Y:S02]  /*0130*/  UTMACCTL.PF [UR8] ;  /* 0x00000000080079b9 */ /* 0x0003e40008040000 */
[----:B------:R1:W-:Y:S02]  /*0140*/  UTMACCTL.PF [UR10] ;  /* 0x000000000a0079b9 */ /* 0x0003e40008040000 */
[----:B------:R1:W-:Y:S02]  /*0150*/  UTMACCTL.PF [UR4] ;  /* 0x00000000040079b9 */ /* 0x0003e40008040000 */
[----:B-1----:R-:W-:Y:S01]  /*0160*/  NOP ;  /* 0x0000000000007918 */ /* 0x002fe20000000000 */
.L_x_1:
[----:B------:R-:W-:Y:S05]  /*0170*/  BSYNC B0 ;  /* 0x0000000000007941 */ /* 0x000fea0003800000 */
.L_x_0:
[----:B------:R-:W-:Y:S01]  /*0180*/  VOTEU.ANY UP0, P0 ;  /* 0x00000000003f7886 */ /* 0x000fe20000000100 */
[----:B------:R-:W1:Y:S01]  /*0190*/  SHFL.IDX PT, R2, R0, RZ, 0x1f ;  /* 0x00001fff00027589 */ /* 0x000e6200000e0000 */
[----:B------:R-:W-:Y:S01]  /*01a0*/  UMOV UR4, 0x1 ;  /* 0x0000000100047882 */ /* 0x000fe20000000000 */
[----:B------:R-:W-:Y:S02]  /*01b0*/  VOTEU.ANY UP1, P0 ;  /* 0x00000000003f7886 */ /* 0x000fe40000020100 */
[----:B------:R-:W2:Y:S01]  /*01c0*/  @UP0 S2UR UR7, SR_CgaCtaId ;  /* 0x00000000000709c3 */ /* 0x000ea20000008800 */
[----:B------:R-:W-:Y:S01]  /*01d0*/  @UP0 UMOV UR6, 0x400 ;  /* 0x0000040000060882 */ /* 0x000fe20000000000 */
[----:B------:R-:W-:-:S04]  /*01e0*/  @UP0 UIADD3 UR4, -UR4, 0x100000, URZ ;  /* 0x0010000004040890 */ /* 0x000fc8000fffe13f */
[----:B------:R-:W-:Y:S02]  /*01f0*/  @UP0 USHF.L.U32 UR5, UR4, 0xb, URZ ;  /* 0x0000000b04050899 */ /* 0x000fe4000800063f */
[----:B------:R-:W-:Y:S01]  /*0200*/  @UP0 USHF.L.U32 UR4, UR4, 0x1, URZ ;  /* 0x0000000104040899 */ /* 0x000fe2000800063f */
[----:B-1----:R-:W-:Y:S02]  /*0210*/  ISETP.NE.AND P1, PT, R2, RZ, PT ;  /* 0x000000ff0200720c */ /* 0x002fe40003f25270 */
[----:B------:R-:W-:Y:S01]  /*0220*/  SHF.R.U32.HI R2, RZ, 0x7, R3 ;  /* 0x00000007ff027819 */ /* 0x000fe20000011603 */
[----:B--2---:R-:W-:Y:S01]  /*0230*/  @UP0 ULEA UR6, UR7, UR6, 0x18 ;  /* 0x0000000607060291 */ /* 0x004fe2000f8ec03f */
[----:B------:R-:W-:-:S04]  /*0240*/  VOTEU.ANY UP0, P0 ;  /* 0x00000000003f7886 */ /* 0x000fc80000000100 */
[----:B------:R-:W1:Y:S04]  /*0250*/  SHFL.IDX PT, R2, R2, RZ, 0x1f ;  /* 0x00001fff02027589 */ /* 0x000e6800000e0000 */
[----:B------:R-:W2:Y:S03]  /*0260*/  FENCE.VIEW.ASYNC.S ;  /* 0x00000000000073c6 */ /* 0x000ea60000000000 */
[----:B--2---:R2:W3:Y:S01]  /*0270*/  @UP0 SYNCS.EXCH.64 URZ, [UR6+0x34800], UR4 ;  /* 0x03480004063f05b2 */ /* 0x0044e20008000100 */
[----:B------:R2:W4:Y:S01]  /*0280*/  @UP1 SYNCS.EXCH.64 URZ, [UR6+0x34820], UR4 ;  /* 0x03482004063f15b2 */ /* 0x0005220008000100 */
[----:B------:R-:W-:Y:S05]  /*0290*/  @P1 BRA `(.L_x_2) ;  /* 0x0000000000481947 */ /* 0x000fea0003800000 */
[----:B--2---:R-:W2:Y:S01]  /*02a0*/  S2UR UR5, SR_CgaCtaId ;  /* 0x00000000000579c3 */ /* 0x004ea20000008800 */
[----:B------:R-:W-:Y:S01]  /*02b0*/  UMOV UR4, 0x400 ;  /* 0x0000040000047882 */ /* 0x000fe20000000000 */
[----:B------:R-:W-:Y:S01]  /*02c0*/  UMOV UR6, 0x1 ;  /* 0x0000000100067882 */ /* 0x000fe20000000000 */
[----:B------:R-:W-:Y:S01]  /*02d0*/  UMOV UR9, 0x2 ;  /* 0x0000000200097882 */ /* 0x000fe20000000000 */
[----:B------:R-:W-:-:S04]  /*02e0*/  UIADD3 UR6, -UR6, 0x100000, URZ ;  /* 0x0010000006067890 */ /* 0x000fc8000fffe13f */
[----:B------:R-:W-:Y:S02]  /*02f0*/  USHF.L.U32 UR7, UR6, 0xb, URZ ;  /* 0x0000000b06077899 */ /* 0x000fe4000800063f */
[----:B------:R-:W-:Y:S01]  /*0300*/  USHF.L.U32 UR6, UR6, 0x1, URZ ;  /* 0x0000000106067899 */ /* 0x000fe2000800063f */
[----:B------:R-:W-:Y:S01]  /*0310*/  ELECT P0, URZ, PT ;  /* 0x00000000003f782f */ /* 0x000fe20003800000 */
[----:B--2---:R-:W-:Y:S02]  /*0320*/  ULEA UR8, UR5, UR4, 0x18 ;  /* 0x0000000405087291 */ /* 0x004fe4000f8ec03f */
[----:B------:R-:W-:-:S04]  /*0330*/  UIADD3 UR4, -UR9, 0x100000, URZ ;  /* 0x0010000009047890 */ /* 0x000fc8000fffe13f */
[----:B------:R-:W-:Y:S02]  /*0340*/  USHF.L.U32 UR5, UR4, 0xb, URZ ;  /* 0x0000000b04057899 */ /* 0x000fe4000800063f */
[----:B------:R-:W-:Y:S01]  /*0350*/  USHF.L.U32 UR4, UR4, 0x1, URZ ;  /* 0x0000000104047899 */ /* 0x000fe2000800063f */
[----:B------:R-:W2:Y:S03]  /*0360*/  FENCE.VIEW.ASYNC.S ;  /* 0x00000000000073c6 */ /* 0x000ea60000000000 */
[----:B--2---:R2:W1:Y:S08]  /*0370*/  SYNCS.EXCH.64 URZ, [UR8+0x34830], UR6 ;  /* 0x03483006083f75b2 */ /* 0x0044700008000100 */
[----:B------:R2:W1:Y:S01]  /*0380*/  SYNCS.EXCH.64 URZ, [UR8+0x34840], UR4 ;  /* 0x03484004083f75b2 */ /* 0x0004620008000100 */
[----:B------:R2:W1:Y:S01]  /*0390*/  SYNCS.EXCH.64 URZ, [UR8+0x34838], UR6 ;  /* 0x03483806083f75b2 */ /* 0x0004620008000100 */
[----:B------:R2:W1:Y:S01]  /*03a0*/  SYNCS.EXCH.64 URZ, [UR8+0x34848], UR4 ;  /* 0x03484804083f75b2 */ /* 0x0004620008000100 */
[----:B------:R-:W-:Y:S01]  /*03b0*/  NOP ;  /* 0x0000000000007918 */ /* 0x000fe20000000000 */
.L_x_2:
[----:B------:R-:W5:Y:S01]  /*03c0*/  SHFL.IDX PT, R4, R0, RZ, 0x1f ;  /* 0x00001fff00047589 */ /* 0x000f6200000e0000 */
[----:B------:R-:W-:Y:S01]  /*03d0*/  NOP ;  /* 0x0000000000007918 */ /* 0x000fe20000000000 */
[----:B-----5:R-:W-:-:S13]  /*03e0*/  ISETP.NE.AND P0, PT, R4, RZ, PT ;  /* 0x000000ff0400720c */ /* 0x020fda0003f05270 */
[----:B------:R-:W-:Y:S05]  /*03f0*/  @P0 BRA `(.L_x_3) ;  /* 0x0000000000480947 */ /* 0x000fea0003800000 */
[----:B--2---:R-:W2:Y:S01]  /*0400*/  S2UR UR5, SR_CgaCtaId ;  /* 0x00000000000579c3 */ /* 0x004ea20000008800 */
[----:B------:R-:W-:Y:S01]  /*0410*/  UMOV UR4, 0x400 ;  /* 0x0000040000047882 */ /* 0x000fe20000000000 */
[----:B------:R-:W-:Y:S01]  /*0420*/  UMOV UR6, 0x1 ;  /* 0x0000000100067882 */ /* 0x000fe20000000000 */
[----:B------:R-:W-:Y:S01]  /*0430*/  UMOV UR7, 0x2 ;  /* 0x0000000200077882 */ /* 0x000fe20000000000 */
[----:B------:R-:W-:Y:S01]  /*0440*/  ELECT P0, URZ, PT ;  /* 0x00000000003f782f */ /* 0x000fe20003800000 */
[----:B--2---:R-:W-:Y:S02]  /*0450*/  ULEA UR8, UR5, UR4, 0x18 ;  /* 0x0000000405087291 */ /* 0x004fe4000f8ec03f */
[----:B------:R-:W-:-:S04]  /*0460*/  UIADD3 UR4, -UR6, 0x100000, URZ ;  /* 0x0010000006047890 */ /* 0x000fc8000fffe13f */
[----:B------:R-:W-:Y:S02]  /*0470*/  USHF.L.U32 UR5, UR4, 0xb, URZ ;  /* 0x0000000b04057899 */ /* 0x000fe4000800063f */
[----:B------:R-:W-:Y:S02]  /*0480*/  USHF.L.U32 UR4, UR4, 0x1, URZ ;  /* 0x0000000104047899 */ /* 0x000fe4000800063f */
        /* <DEDUP_REMOVED lines=9> */
.L_x_3:
[----:B------:R-:W5:Y:S01]  /*0520*/  SHFL.IDX PT, R4, R0, RZ, 0x1f ;  /* 0x00001fff00047589 */ /* 0x000f6200000e0000 */
[----:B------:R-:W-:Y:S01]  /*0530*/  NOP ;  /* 0x0000000000007918 */ /* 0x000fe20000000000 */
[----:B-----5:R-:W-:-:S13]  /*0540*/  ISETP.NE.AND P0, PT, R4, RZ, PT ;  /* 0x000000ff0400720c */ /* 0x020fda0003f05270 */
[----:B------:R-:W-:Y:S05]  /*0550*/  @P0 BRA `(.L_x_4) ;  /* 0x0000000000380947 */ /* 0x000fea0003800000 */
[----:B--2---:R-:W2:Y:S01]  /*0560*/  S2UR UR5, SR_CgaCtaId ;  /* 0x00000000000579c3 */ /* 0x004ea20000008800 */
[----:B------:R-:W-:Y:S01]  /*0570*/  UMOV UR4, 0x400 ;  /* 0x0000040000047882 */ /* 0x000fe20000000000 */
[----:B------:R-:W-:Y:S01]  /*0580*/  UMOV UR7, 0x1 ;  /* 0x0000000100077882 */ /* 0x000fe20000000000 */
[----:B------:R-:W-:Y:S01]  /*0590*/  ELECT P0, URZ, PT ;  /* 0x00000000003f782f */ /* 0x000fe20003800000 */
[----:B--2---:R-:W-:Y:S02]  /*05a0*/  ULEA UR6, UR5, UR4, 0x18 ;  /* 0x0000000405067291 */ /* 0x004fe4000f8ec03f */
[----:B------:R-:W-:-:S04]  /*05b0*/  UIADD3 UR4, -UR7, 0x100000, URZ ;  /* 0x0010000007047890 */ /* 0x000fc8000fffe13f */
[----:B------:R-:W-:Y:S02]  /*05c0*/  USHF.L.U32 UR5, UR4, 0xb, URZ ;  /* 0x0000000b04057899 */ /* 0x000fe4000800063f */
[----:B------:R-:W-:Y:S01]  /*05d0*/  USHF.L.U32 UR4, UR4, 0x1, URZ ;  /* 0x0000000104047899 */ /* 0x000fe2000800063f */
[----:B------:R-:W2:Y:S11]  /*05e0*/  FENCE.VIEW.ASYNC.S ;  /* 0x00000000000073c6 */ /* 0x000eb60000000000 */
[----:B--2---:R2:W1:Y:S01]  /*05f0*/  SYNCS.EXCH.64 URZ, [UR6+0x34870], UR4 ;  /* 0x03487004063f75b2 */ /* 0x0044620008000100 */
[----:B------:R2:W1:Y:S01]  /*0600*/  SYNCS.EXCH.64 URZ, [UR6+0x34880], UR4 ;  /* 0x03488004063f75b2 */ /* 0x0004620008000100 */
[----:B------:R2:W1:Y:S01]  /*0610*/  SYNCS.EXCH.64 URZ, [UR6+0x34878], UR4 ;  /* 0x03487804063f75b2 */ /* 0x0004620008000100 */
[----:B------:R2:W1:Y:S01]  /*0620*/  SYNCS.EXCH.64 URZ, [UR6+0x34888], UR4 ;  /* 0x03488804063f75b2 */ /* 0x0004620008000100 */
[----:B------:R-:W-:Y:S01]  /*0630*/  NOP ;  /* 0x0000000000007918 */ /* 0x000fe20000000000 */
.L_x_4:
        /* <DEDUP_REMOVED lines=22> */
.L_x_5:
        /* <DEDUP_REMOVED lines=22> */
.L_x_6:
[----:B-1----:R-:W-:Y:S01]  /*0900*/  ISETP.NE.AND P0, PT, R2, RZ, PT ;  /* 0x000000ff0200720c */ /* 0x002fe20003f05270 */
[----:B------:R-:W-:Y:S01]  /*0910*/  IMAD.MOV.U32 R2, RZ, RZ, 0x1 ;  /* 0x00000001ff027424 */ /* 0x000fe200078e00ff */
[----:B------:R-:W-:-:S04]  /*0920*/  NOP ;  /* 0x0000000000007918 */ /* 0x000fc80000000000 */
[----:B------:R-:W-:-:S05]  /*0930*/  SEL R2, R2, 0x2, !P0 ;  /* 0x0000000202027807 */ /* 0x000fca0004000000 */
[----:B------:R1:W-:Y:S01]  /*0940*/  STL [R1+0x1c], R2 ;  /* 0x00001c0201007387 */ /* 0x0003e20000100800 */
[----:B---34-:R-:W-:Y:S06]  /*0950*/  BAR.SYNC.DEFER_BLOCKING 0x0 ;  /* 0x0000000000007b1d */ /* 0x018fec0000010000 */
[----:B------:R-:W-:Y:S05]  /*0960*/  @!P0 BRA `(.L_x_7) ;  /* 0x0000007800108947 */ /* 0x000fea0003800000 */
.L_x_8:
[----:B------:R-:W-:-:S08]  /*0970*/  NOP ;  /* 0x0000000000007918 */ /* 0x000fd00000000000 */
[----:B------:R-:W3:Y:S02]  /*0980*/  USETMAXREG.TRY_ALLOC.CTAPOOL UP0, 0xf0 ;  /* 0x000000f0000079c8 */ /* 0x000ee40008000600 */
[----:B---3--:R-:W-:-:S13]  /*0990*/  PLOP3.LUT P0, PT, PT, PT, UP0, 0x80, 0x0 ;  /* 0x000000000000781c */ /* 0x008fda0003f0f008 */
[----:B------:R-:W-:Y:S05]  /*09a0*/  @!P0 BRA `(.L_x_8) ;  /* 0xfffffffc00f08947 */ /* 0x000fea000383ffff */
[----:B--2---:R-:W2:Y:S08]  /*09b0*/  S2UR UR7, SR_CTAID.X ;  /* 0x00000000000779c3 */ /* 0x004eb00000002500 */
[----:B------:R-:W-:Y:S08]  /*09c0*/  BAR.ARV 0x8, 0x120 ;  /* 0x0204800000007b1d */ /* 0x000ff00000002000 */
[----:B------:R-:W2:Y:S02]  /*09d0*/  LDC R0, c[0x0][0xda4] ;  /* 0x00036900ff007b82 */ /* 0x000ea40000000800 */
[----:B--2---:R-:W-:-:S13]  /*09e0*/  ISETP.LE.AND P0, PT, R0, UR7, PT ;  /* 0x0000000700007c0c */ /* 0x004fda000bf03270 */
[----:B------:R-:W-:Y:S05]  /*09f0*/  @P0 EXIT ;  /* 0x000000000000094d */ /* 0x000fea0003800000 */
[----:B------:R-:W2:Y:S01]  /*0a00*/  LDL.LU R8, [R1+0x1c] ;  /* 0x00001c0001087983 */ /* 0x000ea20000300800 */
[----:B------:R-:W-:Y:S01]  /*0a10*/  IADD3 R0, R3, -0x80, RZ ;  /* 0xffffff8003007810 */ /* 0x000fe20007ffe0ff */
[----:B------:R-:W3:Y:S01]  /*0a20*/  S2UR UR4, SR_CgaCtaId ;  /* 0x00000000000479c3 */ /* 0x000ee20000008800 */
[----:B------:R-:W-:Y:S01]  /*0a30*/  UMOV UR60, 0x400 ;  /* 0x00000400003c7882 */ /* 0x000fe20000000000 */
[----:B------:R-:W-:Y:S01]  /*0a40*/  MOV R18, UR7 ;  /* 0x0000000700127c02 */ /* 0x000fe20008000f00 */
[----:B------:R-:W-:Y:S01]  /*0a50*/  IMAD.MOV.U32 R19, RZ, RZ, RZ ;  /* 0x000000ffff137224 */ /* 0x000fe200078e00ff */
[----:B------:R-:W-:Y:S01]  /*0a60*/  SHF.R.S32.HI R3, RZ, 0x1f, R0 ;  /* 0x0000001fff037819 */ /* 0x000fe20000011400 */
[----:B------:R-:W-:Y:S01]  /*0a70*/  UMOV UR39, URZ ;  /* 0x0000003f00277c82 */ /* 0x000fe20008000000 */
[----:B------:R-:W-:Y:S02]  /*0a80*/  UMOV UR38, URZ ;  /* 0x0000003f00267c82 */ /* 0x000fe40008000000 */
[CC--:B------:R-:W-:Y:S01]  /*0a90*/  LEA.HI R5, R3.reuse, R0.reuse, RZ, 0x7 ;  /* 0x0000000003057211 */ /* 0x0c0fe200078f38ff */
[----:B------:R-:W4:Y:S01]  /*0aa0*/  S2UR UR6, SR_SWINHI ;  /* 0x00000000000679c3 */ /* 0x000f220000002f00 */
[----:B------:R-:W-:-:S02]  /*0ab0*/  LEA.HI R4, R3, R0, RZ, 0x4 ;  /* 0x0000000003047211 */ /* 0x000fc400078f20ff */
[----:B------:R-:W-:Y:S02]  /*0ac0*/  LOP3.LUT R7, R5, 0xffffff80, RZ, 0xc0, !PT ;  /* 0xffffff8005077812 */ /* 0x000fe400078ec0ff */
[----:B------:R-:W-:Y:S02]  /*0ad0*/  SHF.R.S32.HI R11, RZ, 0x4, R4 ;  /* 0x00000004ff0b7819 */ /* 0x000fe40000011404 */
[----:B------:R-:W-:Y:S01]  /*0ae0*/  LOP3.LUT R9, R4, 0x3fffff0, RZ, 0xc0, !PT ;  /* 0x03fffff004097812 */ /* 0x000fe200078ec0ff */
[----:B------:R-:W-:Y:S01]  /*0af0*/  IMAD.IADD R22, R0, 0x1, -R7 ;  /* 0x0000000100167824 */ /* 0x000fe200078e0a07 */
[----:B------:R-:W-:Y:S02]  /*0b00*/  LEA.HI R185, R3, R0, RZ, 0x5 ;  /* 0x0000000003b97211 */ /* 0x000fe400078f28ff */
[----:B------:R-:W-:Y:S01]  /*0b10*/  LEA.HI R4, R4, R11, RZ, 0x1 ;  /* 0x0000000b04047211 */ /* 0x000fe200078f08ff */
[----:B------:R-:W-:Y:S01]  /*0b20*/  IMAD.IADD R0, R0, 0x1, -R9 ;  /* 0x0000000100007824 */ /* 0x000fe200078e0a09 */
[----:B------:R-:W-:-:S02]  /*0b30*/  SHF.R.S32.HI R7, RZ, 0x1f, R22 ;  /* 0x0000001fff077819 */ /* 0x000fc40000011416 */
[----:B------:R-:W-:Y:S01]  /*0b40*/  LOP3.LUT R4, R4, 0x1ffffffe, RZ, 0xc0, !PT ;  /* 0x1ffffffe04047812 */ /* 0x000fe200078ec0ff */
[----:B---3--:R-:W-:Y:S01]  /*0b50*/  ULEA UR60, UR4, UR60, 0x18 ;  /* 0x0000003c043c7291 */ /* 0x008fe2000f8ec03f */
[----:B-1----:R-:W-:Y:S02]  /*0b60*/  LEA.HI R2, R7, R22, RZ, 0x2 ;  /* 0x0000001607027211 */ /* 0x002fe400078f10ff */
[----:B------:R-:W-:Y:S02]  /*0b70*/  SHF.R.S32.HI R185, RZ, 0x5, R185 ;  /* 0x00000005ffb97819 */ /* 0x000fe400000114b9 */
[--C-:B------:R-:W-:Y:S02]  /*0b80*/  SHF.R.S32.HI R3, RZ, 0x2, R2.reuse ;  /* 0x00000002ff037819 */ /* 0x100fe40000011402 */
[----:B------:R-:W-:Y:S01]  /*0b90*/  SHF.R.S32.HI R6, RZ, 0x1f, R2 ;  /* 0x0000001fff067819 */ /* 0x000fe20000011402 */
[----:B------:R-:W-:Y:S01]  /*0ba0*/  IMAD R9, R185, 0x10, R0 ;  /* 0x00000010b9097824 */ /* 0x000fe200078e0200 */
[----:B------:R-:W-:Y:S01]  /*0bb0*/  SHF.R.S32.HI R184, RZ, 0x7, R5 ;  /* 0x00000007ffb87819 */ /* 0x000fe20000011405 */
[----:B------:R-:W-:Y:S01]  /*0bc0*/  UMOV UR4, UR60 ;  /* 0x0000003c00047c82 */ /* 0x000fe20008000000 */
[----:B----4-:R-:W-:Y:S01]  /*0bd0*/  UMOV UR5, UR6 ;  /* 0x0000000600057c82 */ /* 0x010fe20008000000 */
[----:B------:R-:W-:Y:S01]  /*0be0*/  LEA.HI R6, R6, R3, RZ, 0x3 ;  /* 0x0000000306067211 */ /* 0x000fe200078f18ff */
[----:B------:R-:W-:Y:S01]  /*0bf0*/  IMAD.U32 R16, RZ, RZ, UR4 ;  /* 0x00000004ff107e24 */ /* 0x000fe2000f8e00ff */
[----:B------:R-:W-:-:S02]  /*0c00*/  IADD3 R4, R11, -R4, RZ ;  /* 0x800000040b047210 */ /* 0x000fc40007ffe0ff */
[----:B------:R-:W-:Y:S02]  /*0c10*/  LOP3.LUT R6, R6, 0xfffffff8, RZ, 0xc0, !PT ;  /* 0xfffffff806067812 */ /* 0x000fe400078ec0ff */
[----:B------:R-:W-:Y:S01]  /*0c20*/  LEA.HI R7, R7, R22, RZ, 0x5 ;  /* 0x0000001607077211 */ /* 0x000fe200078f28ff */
[----:B------:R-:W-:Y:S01]  /*0c30*/  IMAD R4, R9, 0x8, R4 ;  /* 0x0000000809047824 */ /* 0x000fe200078e0204 */
[----:B------:R-:W-:Y:S02]  /*0c40*/  LEA.HI R5, R5, R184, RZ, 0x1 ;  /* 0x000000b805057211 */ /* 0x000fe400078f08ff */
[----:B------:R-:W-:Y:S01]  /*0c50*/  IADD3 R9, R3, -R6, RZ ;  /* 0x8000000603097210 */ /* 0x000fe20007ffe0ff */
[----:B------:R-:W-:Y:S01]  /*0c60*/  IMAD.MOV.U32 R6, RZ, RZ, -0x2 ;  /* 0xfffffffeff067424 */ /* 0x000fe200078e00ff */
[----:B------:R-:W-:Y:S02]  /*0c70*/  LOP3.LUT R3, R2, 0x7ffffffc, RZ, 0xc0, !PT ;  /* 0x7ffffffc02037812 */ /* 0x000fe400078ec0ff */
[----:B------:R-:W-:Y:S01]  /*0c80*/  SHF.R.S32.HI R0, RZ, 0x5, R7 ;  /* 0x00000005ff007819 */ /* 0x000fe20000011407 */
[----:B------:R-:W-:Y:S01]  /*0c90*/  IMAD.SHL.U32 R7, R4, 0x8, RZ ;  /* 0x0000000804077824 */ /* 0x000fe200078e00ff */
[----:B------:R-:W-:Y:S01]  /*0ca0*/  LOP3.LUT R5, R5, 0x3fffffe, RZ, 0xc0, !PT ;  /* 0x03fffffe05057812 */ /* 0x000fe200078ec0ff */
[----:B------:R-:W-:Y:S01]  /*0cb0*/  IMAD.IADD R3, R22, 0x1, -R3 ;  /* 0x0000000116037824 */ /* 0x000fe200078e0a03 */
[----:B------:R-:W-:-:S02]  /*0cc0*/  MOV R17, UR5 ;  /* 0x0000000500117c02 */ /* 0x000fc40008000f00 */
[----:B------:R-:W-:Y:S01]  /*0cd0*/  LEA R0, R0, R9, 0x4 ;  /* 0x0000000900007211 */ /* 0x000fe200078e20ff */
[----:B------:R-:W-:Y:S02]  /*0ce0*/  IMAD.IADD R5, R184, 0x1, -R5 ;  /* 0x00000001b8057824 */ /* 0x000fe400078e0a05 */
[----:B------:R-:W-:Y:S02]  /*0cf0*/  IMAD R187, R3, R6, 0x80 ;  /* 0x0000008003bb7424 */ /* 0x000fe400078e0206 */
[----:B------:R-:W-:-:S04]  /*0d00*/  IMAD.WIDE R16, R7, 0x2, R16 ;  /* 0x0000000207107825 */ /* 0x000fc800078e0210 */
[----:B------:R-:W-:Y:S01]  /*0d10*/  IMAD R186, R5, 0x40, R0 ;  /* 0x0000004005ba7824 */ /* 0x000fe200078e0200 */
[----:B--2---:R-:W-:-:S07]  /*0d20*/  LOP3.LUT R2, R8, 0x1, RZ, 0xfc, !PT ;  /* 0x0000000108027812 */ /* 0x004fce00078efcff */
.L_x_31:
[----:B-1----:R-:W1:Y:S01]  /*0d30*/  SHFL.IDX PT, R0, R184, RZ, 0x1f ;  /* 0x00001fffb8007589 */ /* 0x002e6200000e0000 */
[----:B------:R-:W2:Y:S01]  /*0d40*/  LDC R88, c[0x0][0x2e0] ;  /* 0x0000b800ff587b82 */ /* 0x000ea20000000800 */
[----:B------:R-:W-:Y:S01]  /*0d50*/  ULDC UR4, c[0x0][0xda8] ;  /* 0x00036a0000047ab9 */ /* 0x000fe20000000800 */
[----:B------:R-:W-:Y:S01]  /*0d60*/  R2UR UR13, R18 ;  /* 0x00000000120d72ca */ /* 0x000fe200000e0000 */
[----:B------:R-:W-:Y:S01]  /*0d70*/  ULDC.64 UR8, c[0x0][0x3f8] ;  /* 0x0000fe0000087ab9 */ /* 0x000fe20000000a00 */
[----:B------:R-:W-:Y:S02]  /*0d80*/  UISETP.NE.AND UP1, UPT, UR4, 0x1, UPT ;  /* 0x000000010400788c */ /* 0x000fe4000bf25270 */
[----:B------:R-:W-:Y:S01]  /*0d90*/  UISETP.NE.U32.AND UP0, UPT, UR8, URZ, UPT ;  /* 0x0000003f0800728c */ /* 0x000fe2000bf05070 */
[----:B------:R-:W-:Y:S01]  /*0da0*/  ULDC UR4, c[0x0][0xdb4] ;  /* 0x00036d0000047ab9 */ /* 0x000fe20000000800 */
[----:B------:R-:W-:Y:S02]  /*0db0*/  ULDC UR6, c[0x0][0x404] ;  /* 0x0001010000067ab9 */ /* 0x000fe40000000800 */
[----:B------:R-:W-:-:S02]  /*0dc0*/  UISETP.NE.AND.EX UP0, UPT, UR9, URZ, UPT, UP0 ;  /* 0x0000003f0900728c */ /* 0x000fc4000bf05300 */
[----:B------:R-:W-:Y:S02]  /*0dd0*/  UIADD3 UR9, UR60, 0x10400, URZ ;  /* 0x000104003c097890 */ /* 0x000fe4000fffe03f */
[----:B------:R-:W-:Y:S02]  /*0de0*/  UISETP.NE.AND UP2, UPT, UR4, 0x1, UPT ;  /* 0x000000010400788c */ /* 0x000fe4000bf45270 */
[----:B------:R-:W-:Y:S01]  /*0df0*/  USEL UR6, UR6, 0x1, UP0 ;  /* 0x0000000106067887 */ /* 0x000fe20008000000 */
[----:B------:R-:W-:Y:S01]  /*0e00*/  @UP1 ULDC UR4, c[0x0][0xdac] ;  /* 0x00036b0000041ab9 */ /* 0x000fe20000000800 */
[----:B------:R-:W-:Y:S02]  /*0e10*/  ULOP3.LUT UP3, URZ, UR9, 0x3ff, URZ, 0xc0, !UPT ;  /* 0x000003ff093f7892 */ /* 0x000fe4000f86c03f */
[----:B------:R-:W-:Y:S01]  /*0e20*/  UIMAD.WIDE.U32 UR4, UR13, UR4, URZ ;  /* 0x000000040d0472a5 */ /* 0x000fe2000f8e003f */
[----:B-1----:R-:W-:Y:S01]  /*0e30*/  R2UR UR7, R0 ;  /* 0x00000000000772ca */ /* 0x002fe200000e0000 */
[----:B------:R-:W-:Y:S01]  /*0e40*/  @UP1 ULDC UR12, c[0x0][0xdb0] ;  /* 0x00036c00000c1ab9 */ /* 0x000fe20000000800 */
[----:B------:R-:W-:Y:S01]  /*0e50*/  UMOV UR61, UR13 ;  /* 0x0000000d003d7c82 */ /* 0x000fe20008000000 */
[----:B--2---:R-:W-:Y:S01]  /*0e60*/  IMAD R88, R88, UR6, RZ ;  /* 0x0000000658587c24 */ /* 0x004fe2000f8e02ff */
[----:B------:R-:W-:Y:S01]  /*0e70*/  @UP1 USHF.R.U32.HI UR61, URZ, UR12, UR5 ;  /* 0x0000000c3f3d1299 */ /* 0x000fe20008011605 */
[----:B------:R-:W-:Y:S01]  /*0e80*/  PLOP3.LUT P0, PT, PT, PT, UP3, 0x80, 0x0 ;  /* 0x000000000000781c */ /* 0x000fe20003f0f038 */
[----:B------:R-:W-:Y:S01]  /*0e90*/  @UP2 ULDC.64 UR10, c[0x0][0xdb8] ;  /* 0x00036e00000a2ab9 */ /* 0x000fe20000000a00 */
[----:B------:R-:W-:Y:S01]  /*0ea0*/  VIADD R0, R88, 0x7f ;  /* 0x0000007f58007836 */ /* 0x000fe20000000000 */
[----:B------:R-:W-:-:S03]  /*0eb0*/  UIMAD.WIDE.U32 UR4, UR61, UR10, URZ ;  /* 0x0000000a3d0472a5 */ /* 0x000fc6000f8e003f */
[----:B------:R-:W-:Y:S01]  /*0ec0*/  UMOV UR36, UR61 ;  /* 0x0000003d00247c82 */ /* 0x000fe20008000000 */
[----:B------:R-:W-:Y:S01]  /*0ed0*/  SHF.R.S32.HI R3, RZ, 0x1f, R0 ;  /* 0x0000001fff037819 */ /* 0x000fe20000011400 */
[----:B------:R-:W-:Y:S02]  /*0ee0*/  ULEA.HI UR8, UR7, UR7, URZ, 0x1 ;  /* 0x0000000707087291 */ /* 0x000fe4000f8f083f */
[----:B------:R-:W-:Y:S01]  /*0ef0*/  UMOV UR4, UR13 ;  /* 0x0000000d00047c82 */ /* 0x000fe20008000000 */
[----:B------:R-:W-:Y:S01]  /*0f00*/  LEA.HI R3, R3, R0, RZ, 0x7 ;  /* 0x0000000003037211 */ /* 0x000fe200078f38ff */
[----:B------:R-:W-:Y:S01]  /*0f10*/  ULOP3.LUT UR8, UR8, 0x1e, URZ, 0xc0, !UPT ;  /* 0x0000001e08087892 */ /* 0x000fe2000f8ec03f */
[----:B------:R-:W-:Y:S01]  /*0f20*/  MOV R23, UR4 ;  /* 0x0000000400177c02 */ /* 0x000fe20008000f00 */
[----:B------:R-:W-:Y:S01]  /*0f30*/  @UP2 USHF.R.U32.HI UR36, URZ, UR11, UR5 ;  /* 0x0000000b3f242299 */ /* 0x000fe20008011605 */
[----:B------:R-:W-:Y:S01]  /*0f40*/  SHF.R.S32.HI R188, RZ, 0x7, R3 ;  /* 0x00000007ffbc7819 */ /* 0x000fe20000011403 */
[----:B------:R-:W-:-:S04]  /*0f50*/  UIADD3 UR8, UR7, -UR8, URZ ;  /* 0x8000000807087290 */ /* 0x000fc8000fffe03f */
[----:B------:R-:W-:-:S04]  /*0f60*/  ULEA UR8, UR8, UR9, 0xd ;  /* 0x0000000908087291 */ /* 0x000fc8000f8e683f */
[----:B------:R-:W-:-:S04]  /*0f70*/  USHF.R.U32.HI UR8, URZ, 0x4, UR8 ;  /* 0x000000043f087899 */ /* 0x000fc80008011608 */
[----:B------:R-:W-:Y:S01]  /*0f80*/  ULOP3.LUT UR40, UR8, 0x3fff, URZ, 0xc0, !UPT ;  /* 0x00003fff08287892 */ /* 0x000fe2000f8ec03f */
[----:B------:R-:W-:Y:S11]  /*0f90*/  @!P0 BRA `(.L_x_9) ;  /* 0x0000000000408947 */ /* 0x000ff60003800000 */
[----:B------:R-:W-:Y:S01]  /*0fa0*/  MOV R0, 0x0 ;  /* 0x0000000000007802 */ /* 0x000fe20000000f00 */
[----:B------:R-:W-:Y:S01]  /*0fb0*/  ULDC.64 UR4, c[0x4][0xb8] ;  /* 0x01002e0000047ab9 */ /* 0x000fe20000000a00 */
[----:B------:R-:W-:Y:S01]  /*0fc0*/  ULDC.64 UR6, c[0x4][0x28] ;  /* 0x01000a0000067ab9 */ /* 0x000fe20000000a00 */
[----:B------:R-:W-:Y:S01]  /*0fd0*/  IMAD.U32 R4, RZ, RZ, UR4 ;  /* 0x00000004ff047e24 */ /* 0x000fe2000f8e00ff */
[----:B------:R1:W2:Y:S01]  /*0fe0*/  LDC.64 R14, c[0x4][R0] ;  /* 0x01000000000e7b82 */ /* 0x0002a20000000a00 */
[----:B------:R-:W-:Y:S01]  /*0ff0*/  IMAD.U32 R5, RZ, RZ, UR5 ;  /* 0x00000005ff057e24 */ /* 0x000fe2000f8e00ff */
[----:B------:R-:W-:Y:S01]  /*1000*/  ULDC.64 UR4, c[0x4][0xc0] ;  /* 0x0100300000047ab9 */ /* 0x000fe20000000a00 */
[----:B------:R-:W-:Y:S01]  /*1010*/  IMAD.U32 R10, RZ, RZ, UR6 ;  /* 0x00000006ff0a7e24 */ /* 0x000fe2000f8e00ff */
[----:B------:R-:W-:Y:S01]  /*1020*/  MOV R6, UR4 ;  /* 0x0000000400067c02 */ /* 0x000fe20008000f00 */
[----:B------:R-:W-:Y:S01]  /*1030*/  IMAD.U32 R7, RZ, RZ, UR5 ;  /* 0x00000005ff077e24 */ /* 0x000fe2000f8e00ff */
[----:B------:R-:W-:Y:S01]  /*1040*/  MOV R11, UR7 ;  /* 0x00000007000b7c02 */ /* 0x000fe20008000f00 */
[----:B------:R-:W-:Y:S01]  /*1050*/  IMAD.MOV.U32 R8, RZ, RZ, 0x70 ;  /* 0x00000070ff087424 */ /* 0x000fe200078e00ff */
[----:B------:R-:W-:Y:S01]  /*1060*/  MOV R13, RZ ;  /* 0x000000ff000d7202 */ /* 0x000fe20000000f00 */
[----:B-1----:R-:W-:-:S07]  /*1070*/  IMAD.MOV.U32 R12, RZ, RZ, 0x1 ;  /* 0x00000001ff0c7424 */ /* 0x002fce00078e00ff */
[----:B------:R-:W-:-:S07]  /*1080*/  LEPC R20, `(.L_x_9) ;  /* 0x000000001014794e */ /* 0x000fce0000000000 */
[----:B--2---:R-:W-:Y:S05]  /*1090*/  CALL.ABS.NOINC R14 ;  /* 0x000000000e007343 */ /* 0x004fea0003c00000 */
.L_x_9:
[----:B------:R-:W-:Y:S02]  /*10a0*/  LOP3.LUT R0, R19, 0x1, RZ, 0xc0, !PT ;  /* 0x0000000113007812 */ /* 0x000fe400078ec0ff */
[----:B------:R-:W-:Y:S02]  /*10b0*/  ISETP.NE.AND P0, PT, R2, 0x3, PT ;  /* 0x000000030200780c */ /* 0x000fe40003f05270 */
[----:B------:R-:W-:-:S04]  /*10c0*/  SHF.L.U32 R0, R0, 0x1f, RZ ;  /* 0x0000001f00007819 */ /* 0x000fc800000006ff */
[----:B------:R-:W1:Y:S02]  /*10d0*/  SYNCS.PHASECHK.TRANS64.TRYWAIT P1, [UR60+0x34800], R0 ;  /* 0x03480000ff0075a7 */ /* 0x000e64000802017c */
[----:B-1----:R-:W-:Y:S05]  /*10e0*/  @!P1 BRA `(.L_x_10) ;  /* 0x000000a0008c9947 */ /* 0x002fea0003800000 */
.L_x_89:
[----:B------:R-:W-:Y:S05]  /*10f0*/  @!P0 BRA `(.L_x_11) ;  /* 0x0000000000048947 */ /* 0x000fea0003800000 */
[----:B------:R-:W-:Y:S01]  /*1100*/  BPT.TRAP 0x1 ;  /* 0x000000040000795c */ /* 0x000fe20000300000 */
.L_x_11:
[----:B-1----:R-:W-:Y:S02]  /*1110*/  IMAD.U32 R0, RZ, RZ, UR38 ;  /* 0x00000026ff007e24 */ /* 0x002fe4000f8e00ff */
[----:B------:R-:W-:-:S03]  /*1120*/  IMAD.U32 R3, RZ, RZ, UR39 ;  /* 0x00000027ff037e24 */ /* 0x000fc6000f8e00ff */
[----:B------:R-:W-:Y:S02]  /*1130*/  LEA R0, R0, UR60, 0x3 ;  /* 0x0000003c00007c11 */ /* 0x000fe4000f8e18ff */
[----:B------:R-:W-:-:S04]  /*1140*/  SHF.L.U32 R3, R3, 0x1f, RZ ;  /* 0x0000001f03037819 */ /* 0x000fc800000006ff */
[----:B------:R1:W2:Y:S01]  /*1150*/  SYNCS.PHASECHK.TRANS64.TRYWAIT P2, [R0+URZ+0x34830], R3 ;  /* 0x03483003000075a7 */ /* 0x0002a2000804017f */
[----:B------:R-:W-:Y:S05]  /*1160*/  @!P0 BRA `(.L_x_12) ;  /* 0x0000000000048947 */ /* 0x000fea0003800000 */
[----:B------:R-:W-:Y:S01]  /*1170*/  BPT.TRAP 0x1 ;  /* 0x000000040000795c */ /* 0x000fe20000300000 */
.L_x_12:
[----:B------:R-:W3:Y:S01]  /*1180*/  S2R R4, SR_TID.X ;  /* 0x0000000000047919 */ /* 0x000ee20000002100 */
[----:B------:R-:W-:Y:S02]  /*1190*/  MOV R151, RZ ;  /* 0x000000ff00977202 */ /* 0x000fe40000000f00 */
[----:B---3--:R-:W-:-:S04]  /*11a0*/  LOP3.LUT R4, R4, 0x7f, RZ, 0xc0, !PT ;  /* 0x0000007f04047812 */ /* 0x008fc800078ec0ff */
[----:B------:R-:W-:Y:S01]  /*11b0*/  ISETP.NE.AND P1, PT, R4, RZ, PT ;  /* 0x000000ff0400720c */ /* 0x000fe20003f25270 */
[----:B--2---:R-:W-:-:S12]  /*11c0*/  @P2 BRA `(.L_x_13) ;  /* 0x0000000000082947 */ /* 0x004fd80003800000 */
[----:B------:R-:W2:Y:S02]  /*11d0*/  SYNCS.PHASECHK.TRANS64.TRYWAIT P2, [R0+URZ+0x34830], R3 ;  /* 0x03483003000075a7 */ /* 0x000ea4000804017f */
[----:B--2---:R-:W-:Y:S05]  /*11e0*/  @!P2 BRA `(.L_x_14) ;  /* 0x000000a00064a947 */ /* 0x004fea0003800000 */
.L_x_13:
[----:B------:R-:W-:Y:S05]  /*11f0*/  WARPSYNC.ALL ;  /* 0x0000000000007948 */ /* 0x000fea0003800000 */
[----:B------:R-:W-:Y:S01]  /*1200*/  UIADD3 UR4, UR60, 0x1c400, URZ ;  /* 0x0001c4003c047890 */ /* 0x000fe2000fffe03f */
[----:B------:R-:W-:Y:S01]  /*1210*/  WARPGROUP.ARRIVE ;  /* 0x00000000000079c5 */ /* 0x000fe20000000000 */
[----:B------:R-:W-:Y:S01]  /*1220*/  UMOV UR9, 0x40000040 ;  /* 0x4000004000097882 */ /* 0x000fe20000000000 */
[----:B------:R-:W-:Y:S01]  /*1230*/  UMOV UR11, 0x40000040 ;  /* 0x40000040000b7882 */ /* 0x000fe20000000000 */
[----:B------:R-:W-:Y:S01]  /*1240*/  USHF.R.U32.HI UR4, URZ, 0x4, UR4 ;  /* 0x000000043f047899 */ /* 0x000fe20008011604 */
[----:B------:R-:W-:Y:S01]  /*1250*/  IMAD.U32 R5, RZ, RZ, UR9 ;  /* 0x00000009ff057e24 */ /* 0x000fe2000f8e00ff */
[----:B------:R-:W-:Y:S01]  /*1260*/  UMOV UR57, 0x40000040 ;  /* 0x4000004000397882 */ /* 0x000fe20000000000 */
[----:B------:R-:W-:Y:S01]  /*1270*/  UMOV UR59, 0x40000040 ;  /* 0x40000040003b7882 */ /* 0x000fe20000000000 */
[----:B------:R-:W-:Y:S01]  /*1280*/  ULOP3.LUT UR4, UR4, 0x3fff, URZ, 0xc0, !UPT ;  /* 0x00003fff04047892 */ /* 0x000fe2000f8ec03f */
[----:B------:R-:W-:Y:S01]  /*1290*/  IADD3 R7, R187, R88, RZ ;  /* 0x00000058bb077210 */ /* 0x000fe20007ffe0ff */
[----:B------:R-:W-:Y:S01]  /*12a0*/  UMOV UR53, 0x40000040 ;  /* 0x4000004000357882 */ /* 0x000fe20000000000 */
[----:B------:R-:W-:Y:S01]  /*12b0*/  UMOV UR55, 0x40000040 ;  /* 0x4000004000377882 */ /* 0x000fe20000000000 */
[----:B------:R-:W-:Y:S01]  /*12c0*/  ULOP3.LUT UR37, UR4, 0x10000, URZ, 0xfc, !UPT ;  /* 0x0001000004257892 */ /* 0x000fe2000f8efc3f */
[----:B------:R-:W-:Y:S01]  /*12d0*/  P2R R9, PR, RZ, 0x1 ;  /* 0x00000001ff097803 */ /* 0x000fe20000000000 */
[----:B------:R-:W-:Y:S01]  /*12e0*/  ULOP3.LUT UR4, UR40, 0x10000, URZ, 0xfc, !UPT ;  /* 0x0001000028047892 */ /* 0x000fe2000f8efc3f */
[----:B------:R-:W-:Y:S01]  /*12f0*/  IMAD R7, R188, -0x80, R7 ;  /* 0xffffff80bc077824 */ /* 0x000fe200078e0207 */
[----:B------:R-:W-:Y:S01]  /*1300*/  UIMAD UR5, UR38, 0xc00, UR37 ;  /* 0x00000c00260578a4 */ /* 0x000fe2000f8e0225 */
[----:B-12---:R-:W-:Y:S01]  /*1310*/  @!P1 VIADD R0, R0, 0x34840 ;  /* 0x0003484000009836 */ /* 0x006fe20000000000 */
[----:B------:R-:W-:Y:S01]  /*1320*/  UIADD3 UR56, UR4, 0x2, URZ ;  /* 0x0000000204387890 */ /* 0x000fe2000fffe03f */
[--C-:B------:R-:W-:Y:S01]  /*1330*/  IMAD.MOV.U32 R150, RZ, RZ, R151.reuse ;  /* 0x000000ffff967224 */ /* 0x100fe200078e0097 */
[----:B------:R-:W-:Y:S01]  /*1340*/  UIADD3 UR58, UR5, 0x2, URZ ;  /* 0x00000002053a7890 */ /* 0x000fe2000fffe03f */
[C---:B------:R-:W-:Y:S01]  /*1350*/  ISETP.GT.AND P2, PT, R7.reuse, RZ, PT ;  /* 0x000000ff0700720c */ /* 0x040fe20003f44270 */
[----:B------:R-:W-:Y:S01]  /*1360*/  UMOV UR8, UR4 ;  /* 0x0000000400087c82 */ /* 0x000fe20008000000 */
[----:B------:R-:W-:Y:S01]  /*1370*/  UMOV UR10, UR5 ;  /* 0x00000005000a7c82 */ /* 0x000fe20008000000 */
[----:B------:R-:W-:Y:S01]  /*1380*/  UIADD3 UR52, UR4, 0x4, URZ ;  /* 0x0000000404347890 */ /* 0x000fe2000fffe03f */
[----:B------:R-:W-:Y:S01]  /*1390*/  HGMMA.64x128x16.F32 R24, gdesc[UR8], RZ, !UPT, gsb0 ;  /* 0x01e00000081879f0 */ /* 0x000fe2000c0008ff */
[----:B------:R-:W-:Y:S01]  /*13a0*/  UIADD3 UR54, UR5, 0x4, URZ ;  /* 0x0000000405367890 */ /* 0x000fe2000fffe03f */
[----:B------:R-:W-:Y:S01]  /*13b0*/  IMAD.U32 R4, RZ, RZ, UR8 ;  /* 0x00000008ff047e24 */ /* 0x000fe2000f8e00ff */
[----:B------:R-:W-:Y:S01]  /*13c0*/  UIADD3 UR48, UR4, 0x6, URZ ;  /* 0x0000000604307890 */ /* 0x000fe2000fffe03f */
[C---:B------:R-:W-:Y:S01]  /*13d0*/  ISETP.GT.AND P3, PT, R7.reuse, 0x1, PT ;  /* 0x000000010700780c */ /* 0x040fe20003f64270 */
[----:B------:R-:W-:Y:S01]  /*13e0*/  UIADD3 UR50, UR5, 0x6, URZ ;  /* 0x0000000605327890 */ /* 0x000fe2000fffe03f */
[C---:B------:R-:W-:Y:S01]  /*13f0*/  ISETP.GT.AND P6, PT, R7.reuse, 0x8, PT ;  /* 0x000000080700780c */ /* 0x040fe20003fc4270 */
[----:B------:R-:W-:Y:S01]  /*1400*/  UMOV UR49, 0x40000040 ;  /* 0x4000004000317882 */ /* 0x000fe20000000000 */
[----:B------:R-:W-:Y:S01]  /*1410*/  UMOV UR51, 0x40000040 ;  /* 0x4000004000337882 */ /* 0x000fe20000000000 */
[----:B------:R-:W-:Y:S01]  /*1420*/  UIADD3 UR8, UR4, 0x400, URZ ;  /* 0x0000040004087890 */ /* 0x000fe2000fffe03f */
[C---:B------:R-:W-:Y:S01]  /*1430*/  ISETP.GT.AND P5, PT, R7.reuse, 0x9, PT ;  /* 0x000000090700780c */ /* 0x040fe20003fa4270 */
[----:B------:R-:W-:Y:S01]  /*1440*/  UIADD3 UR10, UR5, 0x400, URZ ;  /* 0x00000400050a7890 */ /* 0x000fe2000fffe03f */
[----:B------:R-:W-:Y:S01]  /*1450*/  ISETP.GT.AND P4, PT, R7, 0x10, PT ;  /* 0x000000100700780c */ /* 0x000fe20003f84270 */
[----:B------:R-:W-:Y:S01]  /*1460*/  UMOV UR9, 0x40000040 ;  /* 0x4000004000097882 */ /* 0x000fe20000000000 */
[----:B------:R-:W-:Y:S01]  /*1470*/  UMOV UR11, 0x40000040 ;  /* 0x40000040000b7882 */ /* 0x000fe20000000000 */
[----:B------:R-:W-:Y:S01]  /*1480*/  UIADD3 UR12, UR4, 0x402, URZ ;  /* 0x00000402040c7890 */ /* 0x000fe2000fffe03f */
[----:B------:R-:W-:Y:S01]  /*1490*/  @!P1 PRMT R0, RZ, 0x654, R0 ;  /* 0x00000654ff009816 */ /* 0x000fe20000000000 */
[----:B------:R-:W-:Y:S01]  /*14a0*/  UIADD3 UR14, UR5, 0x402, URZ ;  /* 0x00000402050e7890 */ /* 0x000fe2000fffe03f */
[-C--:B------:R-:W-:Y:S01]  /*14b0*/  MOV R149, R151.reuse ;  /* 0x0000009700957202 */ /* 0x080fe20000000f00 */
[----:B------:R-:W-:Y:S01]  /*14c0*/  UMOV UR13, 0x40000040 ;  /* 0x40000040000d7882 */ /* 0x000fe20000000000 */
[----:B------:R-:W-:Y:S01]  /*14d0*/  UMOV UR15, 0x40000040 ;  /* 0x40000040000f7882 */ /* 0x000fe20000000000 */
[----:B------:R-:W-:Y:S01]  /*14e0*/  UIADD3 UR16, UR4, 0x404, URZ ;  /* 0x0000040404107890 */ /* 0x000fe2000fffe03f */
[--C-:B------:R-:W-:Y:S01]  /*14f0*/  IMAD.MOV.U32 R148, RZ, RZ, R151.reuse ;  /* 0x000000ffff947224 */ /* 0x100fe200078e0097 */
[----:B------:R-:W-:Y:S01]  /*1500*/  UIADD3 UR18, UR5, 0x404, URZ ;  /* 0x0000040405127890 */ /* 0x000fe2000fffe03f */
[--C-:B------:R-:W-:Y:S01]  /*1510*/  IMAD.MOV.U32 R147, RZ, RZ, R151.reuse ;  /* 0x000000ffff937224 */ /* 0x100fe200078e0097 */
[----:B------:R-:W-:Y:S01]  /*1520*/  UMOV UR17, 0x40000040 ;  /* 0x4000004000117882 */ /* 0x000fe20000000000 */
[----:B------:R-:W-:Y:S01]  /*1530*/  UMOV UR19, 0x40000040 ;  /* 0x4000004000137882 */ /* 0x000fe20000000000 */
[----:B------:R-:W-:Y:S01]  /*1540*/  UIADD3 UR20, UR4, 0x406, URZ ;  /* 0x0000040604147890 */ /* 0x000fe2000fffe03f */
[-C--:B------:R-:W-:Y:S01]  /*1550*/  MOV R146, R151.reuse ;  /* 0x0000009700927202 */ /* 0x080fe20000000f00 */
[----:B------:R-:W-:Y:S01]  /*1560*/  UIADD3 UR22, UR5, 0x406, URZ ;  /* 0x0000040605167890 */ /* 0x000fe2000fffe03f */
[--C-:B------:R-:W-:Y:S01]  /*1570*/  IMAD.MOV.U32 R145, RZ, RZ, R151.reuse ;  /* 0x000000ffff917224 */ /* 0x100fe200078e0097 */
[----:B------:R-:W-:Y:S01]  /*1580*/  UMOV UR21, 0x40000040 ;  /* 0x4000004000157882 */ /* 0x000fe20000000000 */
[----:B------:R-:W-:Y:S01]  /*1590*/  UMOV UR23, 0x40000040 ;  /* 0x4000004000177882 */ /* 0x000fe20000000000 */
[----:B------:R-:W-:Y:S01]  /*15a0*/  UIADD3 UR24, UR4, 0x800, URZ ;  /* 0x0000080004187890 */ /* 0x000fe2000fffe03f */
[--C-:B------:R-:W-:Y:S01]  /*15b0*/  IMAD.MOV.U32 R144, RZ, RZ, R151.reuse ;  /* 0x000000ffff907224 */ /* 0x100fe200078e0097 */
        /* <DEDUP_REMOVED lines=22> */
[----:B------:R-:W-:Y:S01]  /*1720*/  ULDC UR4, c[0x0][0x9d8] ;  /* 0x0002760000047ab9 */ /* 0x000fe20000000800 */
[----:B------:R-:W-:Y:S01]  /*1730*/  ULDC UR5, c[0x0][0x988] ;  /* 0x0002620000057ab9 */ /* 0x000fe20000000800 */
[--C-:B------:R-:W-:Y:S01]  /*1740*/  IMAD.MOV.U32 R136, RZ, RZ, R151.reuse ;  /* 0x000000ffff887224 */ /* 0x100fe200078e0097 */
[-C--:B------:R-:W-:Y:S01]  /*1750*/  MOV R134, R151.reuse ;  /* 0x0000009700867202 */ /* 0x080fe20000000f00 */
        /* <DEDUP_REMOVED lines=15> */
[----:B------:R-:W-:Y:S01]  /*1850*/  MOV R89, R151 ;  /* 0x0000009700597202 */ /* 0x000fe20000000f00 */
[----:B------:R-:W-:-:S02]  /*1860*/  IMAD.MOV.U32 R111, RZ, RZ, R151 ;  /* 0x000000ffff6f7224 */ /* 0x000fc400078e0097 */
[--C-:B------:R-:W-:Y:S02]  /*1870*/  IMAD.MOV.U32 R109, RZ, RZ, R151.reuse ;  /* 0x000000ffff6d7224 */ /* 0x100fe400078e0097 */
[--C-:B------:R-:W-:Y:S02]  /*1880*/  IMAD.MOV.U32 R105, RZ, RZ, R151.reuse ;  /* 0x000000ffff697224 */ /* 0x100fe400078e0097 */
[--C-:B------:R-:W-:Y:S02]  /*1890*/  IMAD.MOV.U32 R103, RZ, RZ, R151.reuse ;  /* 0x000000ffff677224 */ /* 0x100fe400078e0097 */
[--C-:B------:R-:W-:Y:S02]  /*18a0*/  IMAD.MOV.U32 R99, RZ, RZ, R151.reuse ;  /* 0x000000ffff637224 */ /* 0x100fe400078e0097 */
[--C-:B------:R-:W-:Y:S02]  /*18b0*/  IMAD.MOV.U32 R97, RZ, RZ, R151.reuse ;  /* 0x000000ffff617224 */ /* 0x100fe400078e0097 */
[----:B------:R-:W-:-:S02]  /*18c0*/  IMAD.MOV.U32 R93, RZ, RZ, R151 ;  /* 0x000000ffff5d7224 */ /* 0x000fc400078e0097 */
[----:B------:R-:W-:Y:S01]  /*18d0*/  IMAD.MOV.U32 R91, RZ, RZ, R151 ;  /* 0x000000ffff5b7224 */ /* 0x000fe200078e0097 */
[----:B------:R-:W-:Y:S02]  /*18e0*/  WARPGROUP.DEPBAR.LE gsb0, 0x0 ;  /* 0x00008000000079c5 */ /* 0x000fe40000010000 */
[----:B------:R-:W-:-:S06]  /*18f0*/  WARPGROUP.ARRIVE ;  /* 0x00000000000079c5 */ /* 0x000fcc0000000000 */
[----:B------:R-:W-:Y:S03]  /*1900*/  HGMMA.64x128x16.F32 R24, gdesc[UR56], R24, gsb0 ;  /* 0x01e00000381879f0 */ /* 0x000fe60008000818 */
[----:B------:R-:W-:Y:S02]  /*1910*/  WARPGROUP.DEPBAR.LE gsb0, 0x0 ;  /* 0x00008000000079c5 */ /* 0x000fe40000010000 */
[----:B------:R-:W-:-:S07]  /*1920*/  WARPGROUP.ARRIVE ;  /* 0x00000000000079c5 */ /* 0x000fce0000000000 */
        /* <DEDUP_REMOVED lines=29> */
[----:B------:R-:W-:Y:S01]  /*1b00*/  FMUL.FTZ R24, R24, UR4 ;  /* 0x0000000418187c20 */ /* 0x000fe20008410000 */
[----:B------:R-:W-:Y:S01]  /*1b10*/  FMUL.FTZ R25, R25, UR4 ;  /* 0x0000000419197c20 */ /* 0x000fe20008410000 */
[----:B------:R-:W-:Y:S01]  /*1b20*/  FMUL.FTZ R28, R28, UR4 ;  /* 0x000000041c1c7c20 */ /* 0x000fe20008410000 */
[----:B------:R-:W-:Y:S01]  /*1b30*/  FMUL.FTZ R29, R29, UR4 ;  /* 0x000000041d1d7c20 */ /* 0x000fe20008410000 */
[----:B------:R-:W-:Y:S01]  /*1b40*/  FMUL.FTZ R32, R32, UR4 ;  /* 0x0000000420207c20 */ /* 0x000fe20008410000 */
[----:B------:R-:W-:Y:S01]  /*1b50*/  FMUL.FTZ R26, R26, UR4 ;  /* 0x000000041a1a7c20 */ /* 0x000fe20008410000 */
[----:B------:R-:W1:Y:S01]  /*1b60*/  MUFU.TANH R24, R24 ;  /* 0x0000001800187308 */ /* 0x000e620000002400 */
[----:B------:R-:W-:Y:S01]  /*1b70*/  FMUL.FTZ R33, R33, UR4 ;  /* 0x0000000421217c20 */ /* 0x000fe20008410000 */
[----:B------:R-:W-:Y:S01]  /*1b80*/  FMUL.FTZ R27, R27, UR4 ;  /* 0x000000041b1b7c20 */ /* 0x000fe20008410000 */
[----:B------:R-:W-:Y:S01]  /*1b90*/  FMUL.FTZ R36, R36, UR4 ;  /* 0x0000000424247c20 */ /* 0x000fe20008410000 */
[----:B------:R-:W-:Y:S01]  /*1ba0*/  FMUL.FTZ R30, R30, UR4 ;  /* 0x000000041e1e7c20 */ /* 0x000fe20008410000 */
[----:B------:R-:W-:Y:S01]  /*1bb0*/  FMUL.FTZ R37, R37, UR4 ;  /* 0x0000000425257c20 */ /* 0x000fe20008410000 */
[----:B------:R-:W-:Y:S01]  /*1bc0*/  FMUL.FTZ R31, R31, UR4 ;  /* 0x000000041f1f7c20 */ /* 0x000fe20008410000 */
[----:B------:R-:W-:Y:S01]  /*1bd0*/  FMUL.FTZ R40, R40, UR4 ;  /* 0x0000000428287c20 */ /* 0x000fe20008410000 */
[----:B------:R-:W2:Y:S01]  /*1be0*/  MUFU.TANH R25, R25 ;  /* 0x0000001900197308 */ /* 0x000ea20000002400 */
[----:B------:R-:W-:Y:S01]  /*1bf0*/  FMUL.FTZ R34, R34, UR4 ;  /* 0x0000000422227c20 */ /* 0x000fe20008410000 */
[----:B------:R-:W-:Y:S01]  /*1c00*/  FMUL.FTZ R35, R35, UR4 ;  /* 0x0000000423237c20 */ /* 0x000fe20008410000 */
[----:B------:R-:W-:Y:S01]  /*1c10*/  FMUL.FTZ R41, R41, UR4 ;  /* 0x0000000429297c20 */ /* 0x000fe20008410000 */
[----:B------:R-:W-:Y:S01]  /*1c20*/  FMUL.FTZ R46, R46, UR4 ;  /* 0x000000042e2e7c20 */ /* 0x000fe20008410000 */
[----:B------:R-:W-:Y:S01]  /*1c30*/  FMUL.FTZ R44, R44, UR4 ;  /* 0x000000042c2c7c20 */ /* 0x000fe20008410000 */
[----:B------:R-:W-:Y:S01]  /*1c40*/  FMUL.FTZ R58, R58, UR4 ;  /* 0x000000043a3a7c20 */ /* 0x000fe20008410000 */
[----:B------:R-:W-:Y:S01]  /*1c50*/  FMUL.FTZ R38, R38, UR4 ;  /* 0x0000000426267c20 */ /* 0x000fe20008410000 */
[----:B------:R-:W3:Y:S01]  /*1c60*/  MUFU.TANH R28, R28 ;  /* 0x0000001c001c7308 */ /* 0x000ee20000002400 */
[----:B-1----:R-:W-:Y:S01]  /*1c70*/  FSEL R12, R24, -INF , P2 ;  /* 0xff800000180c7808 */ /* 0x002fe20001000000 */
[----:B------:R-:W-:Y:S01]  /*1c80*/  FMUL.FTZ R70, R70, UR4 ;  /* 0x0000000446467c20 */ /* 0x000fe20008410000 */
[----:B------:R-:W-:Y:S01]  /*1c90*/  FMUL.FTZ R39, R39, UR4 ;  /* 0x0000000427277c20 */ /* 0x000fe20008410000 */
[----:B------:R-:W-:Y:S01]  /*1ca0*/  FMUL.FTZ R45, R45, UR4 ;  /* 0x000000042d2d7c20 */ /* 0x000fe20008410000 */
[----:B------:R-:W-:Y:S01]  /*1cb0*/  FMUL.FTZ R48, R48, UR4 ;  /* 0x0000000430307c20 */ /* 0x000fe20008410000 */
[----:B------:R-:W-:Y:S01]  /*1cc0*/  FMUL.FTZ R42, R42, UR4 ;  /* 0x000000042a2a7c20 */ /* 0x000fe20008410000 */
[----:B------:R-:W-:Y:S01]  /*1cd0*/  FMUL.FTZ R43, R43, UR4 ;  /* 0x000000042b2b7c20 */ /* 0x000fe20008410000 */
[----:B------:R-:W1:Y:S01]  /*1ce0*/  MUFU.TANH R29, R29 ;  /* 0x0000001d001d7308 */ /* 0x000e620000002400 */
[----:B--2---:R-:W-:Y:S01]  /*1cf0*/  FSEL R25, R25, -INF , P3 ;  /* 0xff80000019197808 */ /* 0x004fe20001800000 */
[----:B------:R-:W-:Y:S01]  /*1d00*/  FMUL.FTZ R49, R49, UR4 ;  /* 0x0000000431317c20 */ /* 0x000fe20008410000 */
[----:B------:R-:W-:Y:S01]  /*1d10*/  FMUL.FTZ R52, R52, UR4 ;  /* 0x0000000434347c20 */ /* 0x000fe20008410000 */
[----:B------:R-:W-:Y:S01]  /*1d20*/  FMUL.FTZ R47, R47, UR4 ;  /* 0x000000042f2f7c20 */ /* 0x000fe20008410000 */
[----:B------:R-:W-:Y:S01]  /*1d30*/  FMNMX.FTZ R11, R12, R25, !PT ;  /* 0x000000190c0b7209 */ /* 0x000fe20007810000 */
[----:B------:R-:W-:Y:S01]  /*1d40*/  FMUL.FTZ R53, R53, UR4 ;  /* 0x0000000435357c20 */ /* 0x000fe20008410000 */
[----:B------:R-:W-:Y:S01]  /*1d50*/  FMUL.FTZ R56, R56, UR4 ;  /* 0x0000000438387c20 */ /* 0x000fe20008410000 */
[----:B------:R-:W2:Y:S01]  /*1d60*/  MUFU.TANH R6, R26 ;  /* 0x0000001a00067308 */ /* 0x000ea20000002400 */
[----:B---3--:R-:W-:Y:S01]  /*1d70*/  FSEL R90, R28, -INF , P6 ;  /* 0xff8000001c5a7808 */ /* 0x008fe20003000000 */
[----:B------:R-:W-:Y:S01]  /*1d80*/  FMUL.FTZ R50, R50, UR4 ;  /* 0x0000000432327c20 */ /* 0x000fe20008410000 */
[----:B------:R-:W-:Y:S01]  /*1d90*/  FMUL.FTZ R51, R51, UR4 ;  /* 0x0000000433337c20 */ /* 0x000fe20008410000 */
[----:B------:R-:W-:Y:S01]  /*1da0*/  FMUL.FTZ R57, R57, UR4 ;  /* 0x0000000439397c20 */ /* 0x000fe20008410000 */
[----:B------:R-:W-:Y:S01]  /*1db0*/  FMNMX.FTZ R11, R90, R11, !PT ;  /* 0x0000000b5a0b7209 */ /* 0x000fe20007810000 */
[----:B------:R-:W-:Y:S01]  /*1dc0*/  FMUL.FTZ R62, R62, UR4 ;  /* 0x000000043e3e7c20 */ /* 0x000fe20008410000 */
[----:B------:R-:W-:Y:S01]  /*1dd0*/  FMUL.FTZ R74, R74, UR4 ;  /* 0x000000044a4a7c20 */ /* 0x000fe20008410000 */
[----:B------:R-:W3:Y:S01]  /*1de0*/  MUFU.TANH R32, R32 ;  /* 0x0000002000207308 */ /* 0x000ee20000002400 */
[----:B-1----:R-:W-:Y:S01]  /*1df0*/  FSEL R92, R29, -INF , P5 ;  /* 0xff8000001d5c7808 */ /* 0x002fe20002800000 */
[----:B------:R-:W-:Y:S01]  /*1e00*/  FMUL.FTZ R60, R60, UR4 ;  /* 0x000000043c3c7c20 */ /* 0x000fe20008410000 */
[----:B------:R-:W-:Y:S01]  /*1e10*/  FMUL.FTZ R54, R54, UR4 ;  /* 0x0000000436367c20 */ /* 0x000fe20008410000 */
[----:B------:R-:W-:Y:S01]  /*1e20*/  FMUL.FTZ R55, R55, UR4 ;  /* 0x0000000437377c20 */ /* 0x000fe20008410000 */
[----:B------:R-:W-:Y:S01]  /*1e30*/  FMNMX.FTZ R11, R92, R11, !PT ;  /* 0x0000000b5c0b7209 */ /* 0x000fe20007810000 */
[----:B------:R-:W-:Y:S01]  /*1e40*/  FMUL.FTZ R61, R61, UR4 ;  /* 0x000000043d3d7c20 */ /* 0x000fe20008410000 */
[----:B------:R-:W-:Y:S01]  /*1e50*/  FMUL.FTZ R64, R64, UR4 ;  /* 0x0000000440407c20 */ /* 0x000fe20008410000 */
[----:B------:R-:W1:Y:S01]  /*1e60*/  MUFU.TANH R3, R27 ;  /* 0x0000001b00037308 */ /* 0x000e620000002400 */
[----:B--2---:R-:W-:Y:S01]  /*1e70*/  FSEL R6, R6, -INF , P2 ;  /* 0xff80000006067808 */ /* 0x004fe20001000000 */
[----:B------:R-:W-:Y:S01]  /*1e80*/  FMUL.FTZ R59, R59, UR4 ;  /* 0x000000043b3b7c20 */ /* 0x000fe20008410000 */
[----:B------:R-:W-:Y:S01]  /*1e90*/  ISETP.GT.AND P2, PT, R7, 0x11, PT ;  /* 0x000000110700780c */ /* 0x000fe20003f44270 */
[----:B------:R-:W-:Y:S01]  /*1ea0*/  FMUL.FTZ R65, R65, UR4 ;  /* 0x0000000441417c20 */ /* 0x000fe20008410000 */
[----:B------:R-:W-:Y:S01]  /*1eb0*/  FMUL.FTZ R68, R68, UR4 ;  /* 0x0000000444447c20 */ /* 0x000fe20008410000 */
        /* <DEDUP_REMOVED lines=13> */
[----:B------:R-:W-:Y:S01]  /*1f90*/  ISETP.GT.AND P3, PT, R7, 0x18, PT ;  /* 0x000000180700780c */ /* 0x000fe20003f64270 */
[----:B------:R-:W-:Y:S01]  /*1fa0*/  FMUL.FTZ R71, R71, UR4 ;  /* 0x0000000447477c20 */ /* 0x000fe20008410000 */
[----:B------:R-:W-:Y:S01]  /*1fb0*/  FMUL.FTZ R77, R77, UR4 ;  /* 0x000000044d4d7c20 */ /* 0x000fe20008410000 */
[----:B------:R-:W-:Y:S01]  /*1fc0*/  FMUL.FTZ R80, R80, UR4 ;  /* 0x0000000450507c20 */ /* 0x000fe20008410000 */
[----:B------:R-:W-:Y:S01]  /*1fd0*/  FMUL.FTZ R75, R75, UR4 ;  /* 0x000000044b4b7c20 */ /* 0x000fe20008410000 */
[----:B------:R-:W-:Y:S01]  /*1fe0*/  MUFU.TANH R36, R36 ;  /* 0x0000002400247308 */ /* 0x000fe20000002400 */
[----:B--2---:R-:W-:Y:S01]  /*1ff0*/  FSEL R96, R33, -INF , P2 ;  /* 0xff80000021607808 */ /* 0x004fe20001000000 */
[----:B------:R-:W-:Y:S01]  /*2000*/  FMUL.FTZ R81, R81, UR4 ;  /* 0x0000000451517c20 */ /* 0x000fe20008410000 */
[----:B------:R-:W-:Y:S01]  /*2010*/  FMUL.FTZ R84, R84, UR4 ;  /* 0x0000000454547c20 */ /* 0x000fe20008410000 */
[----:B------:R-:W-:Y:S01]  /*2020*/  FMUL.FTZ R85, R85, UR4 ;  /* 0x0000000455557c20 */ /* 0x000fe20008410000 */
[----:B------:R-:W-:Y:S01]  /*2030*/  FMNMX.FTZ R11, R96, R11, !PT ;  /* 0x0000000b600b7209 */ /* 0x000fe20007810000 */
[----:B------:R-:W-:Y:S01]  /*2040*/  FMUL.FTZ R79, R79, UR4 ;  /* 0x000000044f4f7c20 */ /* 0x000fe20008410000 */
[----:B------:R-:W-:Y:S01]  /*2050*/  FMUL.FTZ R82, R82, UR4 ;  /* 0x0000000452527c20 */ /* 0x000fe20008410000 */
[----:B------:R-:W1:Y:S01]  /*2060*/  MUFU.TANH R14, R31 ;  /* 0x0000001f000e7308 */ /* 0x000e620000002400 */
[----:B---3--:R-:W-:Y:S01]  /*2070*/  FSEL R8, R8, -INF , P6 ;  /* 0xff80000008087808 */ /* 0x008fe20003000000 */
[----:B------:R-:W-:Y:S01]  /*2080*/  FMUL.FTZ R83, R83, UR4 ;  /* 0x0000000453537c20 */ /* 0x000fe20008410000 */
[----:B------:R-:W-:Y:S01]  /*2090*/  ISETP.GT.AND P6, PT, R7, 0x19, PT ;  /* 0x000000190700780c */ /* 0x000fe20003fc4270 */
[----:B------:R-:W-:Y:S01]  /*20a0*/  FMUL.FTZ R86, R86, UR4 ;  /* 0x0000000456567c20 */ /* 0x000fe20008410000 */
[----:B------:R-:W-:Y:S01]  /*20b0*/  FMUL.FTZ R87, R87, UR4 ;  /* 0x0000000457577c20 */ /* 0x000fe20008410000 */
[----:B------:R2:W-:Y:S02]  /*20c0*/  @!P1 SYNCS.ARRIVE.TRANS64.RED.A1T0 RZ, [R0+URZ], RZ ;  /* 0x000000ff00ff99a7 */ /* 0x0005e4000810043f */
[----:B------:R-:W3:Y:S08]  /*20d0*/  MUFU.TANH R37, R37 ;  /* 0x0000002500257308 */ /* 0x000ef00000002400 */
[----:B------:R-:W4:Y:S01]  /*20e0*/  MUFU.TANH R20, R34 ;  /* 0x0000002200147308 */ /* 0x000f220000002400 */
[----:B-1----:R-:W-:-:S02]  /*20f0*/  FSEL R14, R14, -INF , P5 ;  /* 0xff8000000e0e7808 */ /* 0x002fc40002800000 */
[----:B------:R-:W-:-:S05]  /*2100*/  ISETP.GT.AND P5, PT, R7, 0x20, PT ;  /* 0x000000200700780c */ /* 0x000fca0003fa4270 */
[----:B------:R-:W1:Y:S01]  /*2110*/  MUFU.TANH R40, R40 ;  /* 0x0000002800287308 */ /* 0x000e620000002400 */
[----:B---3--:R-:W-:-:S07]  /*2120*/  FSEL R98, R37, -INF , P6 ;  /* 0xff80000025627808 */ /* 0x008fce0003000000 */
[----:B------:R-:W3:Y:S01]  /*2130*/  MUFU.TANH R35, R35 ;  /* 0x0000002300237308 */ /* 0x000ee20000002400 */
[----:B----4-:R-:W-:Y:S02]  /*2140*/  FSEL R20, R20, -INF , P4 ;  /* 0xff80000014147808 */ /* 0x010fe40002000000 */
[----:B------:R-:W-:-:S05]  /*2150*/  ISETP.GT.AND P4, PT, R7, 0x21, PT ;  /* 0x000000210700780c */ /* 0x000fca0003f84270 */
[----:B------:R-:W4:Y:S01]  /*2160*/  MUFU.TANH R41, R41 ;  /* 0x0000002900297308 */ /* 0x000f220000002400 */
[----:B-1----:R-:W-:-:S07]  /*2170*/  FSEL R100, R40, -INF , P5 ;  /* 0xff80000028647808 */ /* 0x002fce0002800000 */
[----:B------:R-:W1:Y:S01]  /*2180*/  MUFU.TANH R34, R46 ;  /* 0x0000002e00227308 */ /* 0x000e620000002400 */
[----:B---3--:R-:W-:Y:S02]  /*2190*/  FSEL R24, R35, -INF , P2 ;  /* 0xff80000023187808 */ /* 0x008fe40001000000 */
[----:B------:R-:W-:-:S05]  /*21a0*/  ISETP.GT.AND P2, PT, R7, 0x28, PT ;  /* 0x000000280700780c */ /* 0x000fca0003f44270 */
[----:B------:R-:W3:Y:S01]  /*21b0*/  MUFU.TANH R26, R38 ;  /* 0x00000026001a7308 */ /* 0x000ee20000002400 */
[----:B----4-:R-:W-:-:S07]  /*21c0*/  FSEL R102, R41, -INF , P4 ;  /* 0xff80000029667808 */ /* 0x010fce0002000000 */
[----:B------:R-:W-:Y:S01]  /*21d0*/  MUFU.TANH R46, R58 ;  /* 0x0000003a002e7308 */ /* 0x000fe20000002400 */
[----:B-1----:R-:W-:-:S07]  /*21e0*/  FSEL R34, R34, -INF , P2 ;  /* 0xff80000022227808 */ /* 0x002fce0001000000 */
[----:B------:R-:W1:Y:S01]  /*21f0*/  MUFU.TANH R44, R44 ;  /* 0x0000002c002c7308 */ /* 0x000e620000002400 */
[----:B---3--:R-:W-:-:S07]  /*2200*/  FSEL R26, R26, -INF , P3 ;  /* 0xff8000001a1a7808 */ /* 0x008fce0001800000 */
[----:B------:R3:W-:Y:S08]  /*2210*/  MUFU.TANH R58, R70 ;  /* 0x00000046003a7308 */ /* 0x0007f00000002400 */
[----:B------:R-:W4:Y:S01]  /*2220*/  MUFU.TANH R39, R39 ;  /* 0x0000002700277308 */ /* 0x000f220000002400 */
[----:B---3--:R-:W-:Y:S02]  /*2230*/  FSEL R70, R36, -INF , P3 ;  /* 0xff80000024467808 */ /* 0x008fe40001800000 */
[----:B------:R-:W-:-:S02]  /*2240*/  ISETP.GT.AND P3, PT, R7, 0x29, PT ;  /* 0x000000290700780c */ /* 0x000fc40003f64270 */
[----:B------:R-:W-:Y:S02]  /*2250*/  FMNMX.FTZ R11, R70, R11, !PT ;  /* 0x0000000b460b7209 */ /* 0x000fe40007810000 */
[----:B-1----:R-:W-:Y:S01]  /*2260*/  FSEL R104, R44, -INF , P2 ;  /* 0xff8000002c687808 */ /* 0x002fe20001000000 */
[----:B------:R-:W1:Y:S01]  /*2270*/  MUFU.TANH R45, R45 ;  /* 0x0000002d002d7308 */ /* 0x000e620000002400 */
[----:B------:R-:W-:Y:S02]  /*2280*/  FMNMX.FTZ R11, R98, R11, !PT ;  /* 0x0000000b620b7209 */ /* 0x000fe40007810000 */
[----:B------:R-:W-:Y:S02]  /*2290*/  ISETP.GT.AND P2, PT, R7, 0x39, PT ;  /* 0x000000390700780c */ /* 0x000fe40003f44270 */
[----:B------:R-:W-:-:S03]  /*22a0*/  FMNMX.FTZ R11, R100, R11, !PT ;  /* 0x0000000b640b7209 */ /* 0x000fc60007810000 */
[----:B------:R-:W3:Y:S01]  /*22b0*/  MUFU.TANH R30, R42 ;  /* 0x0000002a001e7308 */ /* 0x000ee20000002400 */
[----:B------:R-:W-:Y:S02]  /*22c0*/  FMNMX.FTZ R11, R102, R11, !PT ;  /* 0x0000000b660b7209 */ /* 0x000fe40007810000 */
[----:B----4-:R-:W-:Y:S02]  /*22d0*/  FSEL R28, R39, -INF , P6 ;  /* 0xff800000271c7808 */ /* 0x010fe40003000000 */
[----:B------:R-:W-:Y:S02]  /*22e0*/  ISETP.GT.AND P6, PT, R7, 0x30, PT ;  /* 0x000000300700780c */ /* 0x000fe40003fc4270 */
[----:B------:R-:W-:Y:S01]  /*22f0*/  FMNMX.FTZ R11, R104, R11, !PT ;  /* 0x0000000b680b7209 */ /* 0x000fe20007810000 */
[----:B------:R-:W4:Y:S01]  /*2300*/  MUFU.TANH R48, R48 ;  /* 0x0000003000307308 */ /* 0x000f220000002400 */
[----:B-1----:R-:W-:-:S04]  /*2310*/  FSEL R106, R45, -INF , P3 ;  /* 0xff8000002d6a7808 */ /* 0x002fc80001800000 */
[----:B------:R-:W-:-:S03]  /*2320*/  FMNMX.FTZ R11, R106, R11, !PT ;  /* 0x0000000b6a0b7209 */ /* 0x000fc60007810000 */
[----:B------:R-:W1:Y:S01]  /*2330*/  MUFU.TANH R43, R43 ;  /* 0x0000002b002b7308 */ /* 0x000e620000002400 */
[----:B---3--:R-:W-:Y:S02]  /*2340*/  FSEL R30, R30, -INF , P5 ;  /* 0xff8000001e1e7808 */ /* 0x008fe40002800000 */
[----:B------:R-:W-:-:S05]  /*2350*/  ISETP.GT.AND P5, PT, R7, 0x31, PT ;  /* 0x000000310700780c */ /* 0x000fca0003fa4270 */
[----:B------:R-:W-:Y:S01]  /*2360*/  MUFU.TANH R49, R49 ;  /* 0x0000003100317308 */ /* 0x000fe20000002400 */
[----:B----4-:R-:W-:-:S04]  /*2370*/  FSEL R108, R48, -INF , P6 ;  /* 0xff800000306c7808 */ /* 0x010fc80003000000 */
[----:B------:R-:W-:-:S03]  /*2380*/  FMNMX.FTZ R11, R108, R11, !PT ;  /* 0x0000000b6c0b7209 */ /* 0x000fc60007810000 */
[----:B------:R-:W3:Y:S01]  /*2390*/  MUFU.TANH R52, R52 ;  /* 0x0000003400347308 */ /* 0x000ee20000002400 */
[----:B-1----:R-:W-:Y:S02]  /*23a0*/  FSEL R32, R43, -INF , P4 ;  /* 0xff8000002b207808 */ /* 0x002fe40002000000 */
[----:B------:R-:W-:-:S05]  /*23b0*/  ISETP.GT.AND P4, PT, R7, 0x38, PT ;  /* 0x000000380700780c */ /* 0x000fca0003f84270 */
[----:B------:R-:W1:Y:S08]  /*23c0*/  MUFU.TANH R47, R47 ;  /* 0x0000002f002f7308 */ /* 0x000e700000002400 */
[----:B------:R-:W4:Y:S01]  /*23d0*/  MUFU.TANH R53, R53 ;  /* 0x0000003500357308 */ /* 0x000f220000002400 */
[----:B---3--:R-:W-:-:S07]  /*23e0*/  FSEL R110, R52, -INF , P4 ;  /* 0xff800000346e7808 */ /* 0x008fce0002000000 */
[----:B------:R-:W3:Y:S01]  /*23f0*/  MUFU.TANH R38, R50 ;  /* 0x0000003200267308 */ /* 0x000ee20000002400 */
[----:B-1----:R-:W-:Y:S02]  /*2400*/  FSEL R36, R47, -INF , P3 ;  /* 0xff8000002f247808 */ /* 0x002fe40001800000 */
[----:B------:R-:W-:-:S04]  /*2410*/  ISETP.GT.AND P3, PT, R7, 0x40, PT ;  /* 0x000000400700780c */ /* 0x000fc80003f64270 */
[----:B------:R-:W-:Y:S01]  /*2420*/  FSEL R46, R46, -INF , P3 ;  /* 0xff8000002e2e7808 */ /* 0x000fe20001800000 */
[----:B------:R-:W1:Y:S01]  /*2430*/  MUFU.TANH R56, R56 ;  /* 0x0000003800387308 */ /* 0x000e620000002400 */
[----:B----4-:R-:W-:-:S07]  /*2440*/  FSEL R112, R53, -INF , P2 ;  /* 0xff80000035707808 */ /* 0x010fce0001000000 */
[----:B------:R-:W4:Y:S01]  /*2450*/  MUFU.TANH R51, R51 ;  /* 0x0000003300337308 */ /* 0x000f220000002400 */
[----:B---3--:R-:W-:Y:S02]  /*2460*/  FSEL R38, R38, -INF , P6 ;  /* 0xff80000026267808 */ /* 0x008fe40003000000 */
[----:B------:R-:W-:-:S05]  /*2470*/  ISETP.GT.AND P6, PT, R7, 0x41, PT ;  /* 0x000000410700780c */ /* 0x000fca0003fc4270 */
[----:B------:R-:W-:Y:S01]  /*2480*/  MUFU.TANH R50, R62 ;  /* 0x0000003e00327308 */ /* 0x000fe20000002400 */
[----:B-1----:R-:W-:Y:S02]  /*2490*/  FSEL R114, R56, -INF , P3 ;  /* 0xff80000038727808 */ /* 0x002fe40001800000 */
[----:B------:R-:W-:-:S05]  /*24a0*/  ISETP.GT.AND P3, PT, R7, 0x51, PT ;  /* 0x000000510700780c */ /* 0x000fca0003f64270 */
[----:B------:R-:W1:Y:S01]  /*24b0*/  MUFU.TANH R57, R57 ;  /* 0x0000003900397308 */ /* 0x000e620000002400 */
[----:B----4-:R-:W-:-:S07]  /*24c0*/  FSEL R40, R51, -INF , P5 ;  /* 0xff80000033287808 */ /* 0x010fce0002800000 */
        /* <DEDUP_REMOVED lines=8> */
[----:B------:R-:W-:Y:S02]  /*2550*/  FSEL R50, R50, -INF , P5 ;  /* 0xff80000032327808 */ /* 0x000fe40002800000 */
[----:B------:R-:W-:-:S03]  /*2560*/  FMNMX.FTZ R11, R112, R11, !PT ;  /* 0x0000000b700b7209 */ /* 0x000fc60007810000 */
[----:B------:R-:W3:Y:S01]  /*2570*/  MUFU.TANH R55, R55 ;  /* 0x0000003700377308 */ /* 0x000ee20000002400 */
[----:B------:R-:W-:Y:S02]  /*2580*/  FMNMX.FTZ R11, R114, R11, !PT ;  /* 0x0000000b720b7209 */ /* 0x000fe40007810000 */
[----:B----4-:R-:W-:Y:S02]  /*2590*/  FSEL R42, R42, -INF , P4 ;  /* 0xff8000002a2a7808 */ /* 0x010fe40002000000 */
[C---:B------:R-:W-:Y:S02]  /*25a0*/  ISETP.GT.AND P4, PT, R7.reuse, 0x49, PT ;  /* 0x000000490700780c */ /* 0x040fe40003f84270 */
[----:B------:R-:W-:Y:S01]  /*25b0*/  FMNMX.FTZ R11, R116, R11, !PT ;  /* 0x0000000b740b7209 */ /* 0x000fe20007810000 */
[----:B------:R-:W4:Y:S01]  /*25c0*/  MUFU.TANH R61, R61 ;  /* 0x0000003d003d7308 */ /* 0x000f220000002400 */
[----:B-1----:R-:W-:Y:S02]  /*25d0*/  FSEL R118, R60, -INF , P5 ;  /* 0xff8000003c767808 */ /* 0x002fe40002800000 */
[----:B------:R-:W-:-:S02]  /*25e0*/  ISETP.GT.AND P5, PT, R7, 0x59, PT ;  /* 0x000000590700780c */ /* 0x000fc40003fa4270 */
[----:B------:R-:W-:-:S03]  /*25f0*/  FMNMX.FTZ R11, R118, R11, !PT ;  /* 0x0000000b760b7209 */ /* 0x000fc60007810000 */
[----:B------:R-:W1:Y:S01]  /*2600*/  MUFU.TANH R64, R64 ;  /* 0x0000004000407308 */ /* 0x000e620000002400 */
[----:B---3--:R-:W-:Y:S02]  /*2610*/  FSEL R44, R55, -INF , P2 ;  /* 0xff800000372c7808 */ /* 0x008fe40001000000 */
[----:B------:R-:W-:-:S05]  /*2620*/  ISETP.GT.AND P2, PT, R7, 0x50, PT ;  /* 0x000000500700780c */ /* 0x000fca0003f44270 */
[----:B------:R-:W3:Y:S01]  /*2630*/  MUFU.TANH R59, R59 ;  /* 0x0000003b003b7308 */ /* 0x000ee20000002400 */
[----:B----4-:R-:W-:-:S04]  /*2640*/  FSEL R120, R61, -INF , P4 ;  /* 0xff8000003d787808 */ /* 0x010fc80002000000 */
[----:B------:R-:W-:-:S03]  /*2650*/  FMNMX.FTZ R11, R120, R11, !PT ;  /* 0x0000000b780b7209 */ /* 0x000fc60007810000 */
[----:B------:R-:W-:Y:S01]  /*2660*/  MUFU.TANH R65, R65 ;  /* 0x0000004100417308 */ /* 0x000fe20000002400 */
[----:B-1----:R-:W-:-:S04]  /*2670*/  FSEL R122, R64, -INF , P2 ;  /* 0xff800000407a7808 */ /* 0x002fc80001000000 */
[----:B------:R-:W-:-:S03]  /*2680*/  FMNMX.FTZ R11, R122, R11, !PT ;  /* 0x0000000b7a0b7209 */ /* 0x000fc60007810000 */
[----:B------:R-:W1:Y:S01]  /*2690*/  MUFU.TANH R68, R68 ;  /* 0x0000004400447308 */ /* 0x000e620000002400 */
[----:B---3--:R-:W-:Y:S02]  /*26a0*/  FSEL R48, R59, -INF , P6 ;  /* 0xff8000003b307808 */ /* 0x008fe40003000000 */
[----:B------:R-:W-:-:S04]  /*26b0*/  ISETP.GT.AND P6, PT, R7, 0x58, PT ;  /* 0x000000580700780c */ /* 0x000fc80003fc4270 */
[----:B------:R-:W-:Y:S01]  /*26c0*/  FSEL R58, R58, -INF , P6 ;  /* 0xff8000003a3a7808 */ /* 0x000fe20003000000 */
[----:B------:R-:W3:Y:S08]  /*26d0*/  MUFU.TANH R63, R63 ;  /* 0x0000003f003f7308 */ /* 0x000ef00000002400 */
[----:B------:R-:W4:Y:S01]  /*26e0*/  MUFU.TANH R69, R69 ;  /* 0x0000004500457308 */ /* 0x000f220000002400 */
[----:B-1----:R-:W-:-:S02]  /*26f0*/  FSEL R68, R68, -INF , P6 ;  /* 0xff80000044447808 */ /* 0x002fc40003000000 */
[----:B------:R-:W-:-:S05]  /*2700*/  ISETP.GT.AND P6, PT, R7, 0x69, PT ;  /* 0x000000690700780c */ /* 0x000fca0003fc4270 */
[----:B------:R-:W1:Y:S01]  /*2710*/  MUFU.TANH R67, R67 ;  /* 0x0000004300437308 */ /* 0x000e620000002400 */
[----:B---3--:R-:W-:Y:S02]  /*2720*/  FSEL R52, R63, -INF , P4 ;  /* 0xff8000003f347808 */ /* 0x008fe40002000000 */
[----:B------:R-:W-:-:S04]  /*2730*/  ISETP.GT.AND P4, PT, R7, 0x60, PT ;  /* 0x000000600700780c */ /* 0x000fc80003f84270 */
[----:B------:R-:W-:Y:S01]  /*2740*/  FSEL R62, R62, -INF , P4 ;  /* 0xff8000003e3e7808 */ /* 0x000fe20002000000 */
[----:B------:R-:W3:Y:S01]  /*2750*/  MUFU.TANH R72, R72 ;  /* 0x0000004800487308 */ /* 0x000ee20000002400 */
[----:B----4-:R-:W-:-:S07]  /*2760*/  FSEL R124, R69, -INF , P5 ;  /* 0xff800000457c7808 */ /* 0x010fce0002800000 */
[----:B------:R-:W4:Y:S01]  /*2770*/  MUFU.TANH R54, R66 ;  /* 0x0000004200367308 */ /* 0x000f220000002400 */
[----:B-1----:R-:W-:-:S07]  /*2780*/  FSEL R56, R67, -INF , P3 ;  /* 0xff80000043387808 */ /* 0x002fce0001800000 */
[----:B------:R-:W1:Y:S01]  /*2790*/  MUFU.TANH R73, R73 ;  /* 0x0000004900497308 */ /* 0x000e620000002400 */
[----:B---3--:R-:W-:Y:S02]  /*27a0*/  FSEL R72, R72, -INF , P4 ;  /* 0xff80000048487808 */ /* 0x008fe40002000000 */
[----:B------:R-:W-:-:S05]  /*27b0*/  ISETP.GT.AND P4, PT, R7, 0x71, PT ;  /* 0x000000710700780c */ /* 0x000fca0003f84270 */
[----:B------:R3:W5:Y:S01]  /*27c0*/  MUFU.TANH R66, R78 ;  /* 0x0000004e00427308 */ /* 0x0007620000002400 */
[----:B----4-:R-:W-:Y:S02]  /*27d0*/  FSEL R54, R54, -INF , P2 ;  /* 0xff80000036367808 */ /* 0x010fe40001000000 */
[----:B------:R-:W-:-:S05]  /*27e0*/  ISETP.GT.AND P2, PT, R7, 0x68, PT ;  /* 0x000000680700780c */ /* 0x000fca0003f44270 */
[----:B------:R-:W4:Y:S01]  /*27f0*/  MUFU.TANH R76, R76 ;  /* 0x0000004c004c7308 */ /* 0x000f220000002400 */
[----:B---3--:R-:W-:Y:S02]  /*2800*/  FSEL R78, R65, -INF , P3 ;  /* 0xff800000414e7808 */ /* 0x008fe40001800000 */
[----:B------:R-:W-:Y:S02]  /*2810*/  ISETP.GT.AND P3, PT, R7, 0x61, PT ;  /* 0x000000610700780c */ /* 0x000fe40003f64270 */
[----:B------:R-:W-:Y:S02]  /*2820*/  FMNMX.FTZ R11, R78, R11, !PT ;  /* 0x0000000b4e0b7209 */ /* 0x000fe40007810000 */
[----:B-1----:R-:W-:Y:S01]  /*2830*/  FSEL R126, R73, -INF , P3 ;  /* 0xff800000497e7808 */ /* 0x002fe20001800000 */
[----:B------:R-:W1:Y:S01]  /*2840*/  MUFU.TANH R71, R71 ;  /* 0x0000004700477308 */ /* 0x000e620000002400 */
[----:B------:R-:W-:Y:S02]  /*2850*/  FMNMX.FTZ R11, R68, R11, !PT ;  /* 0x0000000b440b7209 */ /* 0x000fe40007810000 */
[----:B-----5:R-:W-:-:S02]  /*2860*/  FSEL R66, R66, -INF , P2 ;  /* 0xff80000042427808 */ /* 0x020fc40001000000 */
[----:B------:R-:W-:-:S03]  /*2870*/  FMNMX.FTZ R11, R124, R11, !PT ;  /* 0x0000000b7c0b7209 */ /* 0x000fc60007810000 */
[----:B------:R-:W3:Y:S01]  /*2880*/  MUFU.TANH R77, R77 ;  /* 0x0000004d004d7308 */ /* 0x000ee20000002400 */
[----:B------:R-:W-:Y:S02]  /*2890*/  FMNMX.FTZ R11, R72, R11, !PT ;  /* 0x0000000b480b7209 */ /* 0x000fe40007810000 */
[----:B----4-:R-:W-:Y:S02]  /*28a0*/  FSEL R76, R76, -INF , P2 ;  /* 0xff8000004c4c7808 */ /* 0x010fe40001000000 */
[----:B------:R-:W-:Y:S02]  /*28b0*/  FMNMX.FTZ R11, R126, R11, !PT ;  /* 0x0000000b7e0b7209 */ /* 0x000fe40007810000 */
[----:B------:R-:W-:Y:S01]  /*28c0*/  ISETP.GT.AND P2, PT, R7, 0x79, PT ;  /* 0x000000790700780c */ /* 0x000fe20003f44270 */
[----:B------:R-:W4:Y:S01]  /*28d0*/  MUFU.TANH R80, R80 ;  /* 0x0000005000507308 */ /* 0x000f220000002400 */
[----:B-1----:R-:W-:Y:S02]  /*28e0*/  FSEL R60, R71, -INF , P5 ;  /* 0xff800000473c7808 */ /* 0x002fe40002800000 */
[----:B------:R-:W-:-:S02]  /*28f0*/  ISETP.GT.AND P5, PT, R7, 0x70, PT ;  /* 0x000000700700780c */ /* 0x000fc40003fa4270 */
[----:B------:R-:W-:-:S03]  /*2900*/  FMNMX.FTZ R11, R76, R11, !PT ;  /* 0x0000000b4c0b7209 */ /* 0x000fc60007810000 */
[----:B------:R-:W1:Y:S01]  /*2910*/  MUFU.TANH R75, R75 ;  /* 0x0000004b004b7308 */ /* 0x000e620000002400 */
[----:B---3--:R-:W-:-:S04]  /*2920*/  FSEL R128, R77, -INF , P6 ;  /* 0xff8000004d807808 */ /* 0x008fc80003000000 */
[----:B------:R-:W-:-:S03]  /*2930*/  FMNMX.FTZ R11, R128, R11, !PT ;  /* 0x0000000b800b7209 */ /* 0x000fc60007810000 */
[----:B------:R-:W3:Y:S01]  /*2940*/  MUFU.TANH R81, R81 ;  /* 0x0000005100517308 */ /* 0x000ee20000002400 */
[----:B----4-:R-:W-:-:S04]  /*2950*/  FSEL R80, R80, -INF , P5 ;  /* 0xff80000050507808 */ /* 0x010fc80002800000 */
[----:B------:R-:W-:-:S03]  /*2960*/  FMNMX.FTZ R11, R80, R11, !PT ;  /* 0x0000000b500b7209 */ /* 0x000fc60007810000 */
[----:B------:R-:W4:Y:S01]  /*2970*/  MUFU.TANH R84, R84 ;  /* 0x0000005400547308 */ /* 0x000f220000002400 */
[----:B-1----:R-:W-:Y:S02]  /*2980*/  FSEL R64, R75, -INF , P3 ;  /* 0xff8000004b407808 */ /* 0x002fe40001800000 */
[----:B------:R-:W-:Y:S01]  /*2990*/  ISETP.GT.AND P3, PT, R7, 0x78, PT ;  /* 0x000000780700780c */ /* 0x000fe20003f64270 */
[----:B------:R-:W-:-:S04]  /*29a0*/  IMAD.U32 R7, RZ, RZ, UR5 ;  /* 0x00000005ff077e24 */ /* 0x000fc8000f8e00ff */
[----:B------:R-:W1:Y:S01]  /*29b0*/  MUFU.TANH R85, R85 ;  /* 0x0000005500557308 */ /* 0x000e620000002400 */
[----:B---3--:R-:W-:-:S04]  /*29c0*/  FSEL R130, R81, -INF , P4 ;  /* 0xff80000051827808 */ /* 0x008fc80002000000 */
[----:B------:R-:W-:-:S03]  /*29d0*/  FMNMX.FTZ R11, R130, R11, !PT ;  /* 0x0000000b820b7209 */ /* 0x000fc60007810000 */
[----:B------:R-:W-:Y:S01]  /*29e0*/  MUFU.TANH R79, R79 ;  /* 0x0000004f004f7308 */ /* 0x000fe20000002400 */
[----:B----4-:R-:W-:-:S04]  /*29f0*/  FSEL R84, R84, -INF , P3 ;  /* 0xff80000054547808 */ /* 0x010fc80001800000 */
[----:B------:R-:W-:-:S03]  /*2a00*/  FMNMX.FTZ R11, R84, R11, !PT ;  /* 0x0000000b540b7209 */ /* 0x000fc60007810000 */
[----:B------:R-:W3:Y:S01]  /*2a10*/  MUFU.TANH R82, R82 ;  /* 0x0000005200527308 */ /* 0x000ee20000002400 */
[----:B-1----:R-:W-:-:S04]  /*2a20*/  FSEL R132, R85, -INF , P2 ;  /* 0xff80000055847808 */ /* 0x002fc80001000000 */
[----:B------:R-:W-:-:S03]  /*2a30*/  FMNMX.FTZ R11, R132, R11, !PT ;  /* 0x0000000b840b7209 */ /* 0x000fc60007810000 */
[----:B------:R-:W-:Y:S02]  /*2a40*/  MUFU.TANH R83, R83 ;  /* 0x0000005300537308 */ /* 0x000fe40000002400 */
[----:B------:R-:W1:Y:S06]  /*2a50*/  SHFL.BFLY PT, R10, R11, 0x2, 0x1f ;  /* 0x0c401f000b0a7f89 */ /* 0x000e6c00000e0000 */
[----:B------:R-:W4:Y:S01]  /*2a60*/  MUFU.TANH R86, R86 ;  /* 0x0000005600567308 */ /* 0x000f220000002400 */
[----:B---3--:R-:W-:-:S07]  /*2a70*/  FSEL R82, R82, -INF , P5 ;  /* 0xff80000052527808 */ /* 0x008fce0002800000 */
[----:B------:R-:W3:Y:S01]  /*2a80*/  MUFU.TANH R87, R87 ;  /* 0x0000005700577308 */ /* 0x000ee20000002400 */
[----:B----4-:R-:W-:Y:S02]  /*2a90*/  FSEL R86, R86, -INF , P3 ;  /* 0xff80000056567808 */ /* 0x010fe40001800000 */
[----:B-1----:R-:W-:-:S05]  /*2aa0*/  FMNMX.FTZ R13, R11, R10, !PT ;  /* 0x0000000a0b0d7209 */ /* 0x002fca0007810000 */
[----:B------:R-:W1:Y:S02]  /*2ab0*/  SHFL.BFLY PT, R10, R13, 0x1, 0x1f ;  /* 0x0c201f000d0a7f89 */ /* 0x000e6400000e0000 */
[----:B-1----:R-:W-:Y:S02]  /*2ac0*/  FMNMX.FTZ R10, R13, R10, !PT ;  /* 0x0000000a0d0a7209 */ /* 0x002fe40007810000 */
[----:B------:R-:W-:Y:S02]  /*2ad0*/  FMNMX.FTZ R13, R6, R3, !PT ;  /* 0x00000003060d7209 */ /* 0x000fe40007810000 */
[C---:B------:R-:W-:Y:S01]  /*2ae0*/  FSETP.NEU.FTZ.AND P0, PT, R10.reuse, -INF , PT ;  /* 0xff8000000a00780b */ /* 0x040fe20003f1d000 */
[----:B------:R-:W-:Y:S01]  /*2af0*/  FMUL.FTZ R15, R10, R7 ;  /* 0x000000070a0f7220 */ /* 0x000fe20000410000 */
[----:B------:R-:W-:-:S04]  /*2b00*/  FMNMX.FTZ R13, R8, R13, !PT ;  /* 0x0000000d080d7209 */ /* 0x000fc80007810000 */
[----:B------:R-:W-:Y:S02]  /*2b10*/  FMNMX.FTZ R13, R14, R13, !PT ;  /* 0x0000000d0e0d7209 */ /* 0x000fe40007810000 */
[----:B------:R-:W-:Y:S02]  /*2b20*/  FSEL R37, R15, RZ, P0 ;  /* 0x000000ff0f257208 */ /* 0x000fe40000000000 */
[----:B------:R-:W-:Y:S02]  /*2b30*/  FMNMX.FTZ R13, R20, R13, !PT ;  /* 0x0000000d140d7209 */ /* 0x000fe40007810000 */
[----:B------:R-:W-:Y:S01]  /*2b40*/  ISETP.NE.AND P0, PT, R9, RZ, PT ;  /* 0x000000ff0900720c */ /* 0x000fe20003f05270 */
[--C-:B------:R-:W-:Y:S01]  /*2b50*/  FFMA.FTZ R9, R25, R7, -R37.reuse ;  /* 0x0000000719097223 */ /* 0x100fe20000010825 */
[----:B------:R-:W-:Y:S01]  /*2b60*/  FMNMX.FTZ R15, R24, R13, !PT ;  /* 0x0000000d180f7209 */ /* 0x000fe20007810000 */
[-CC-:B------:R-:W-:Y:S01]  /*2b70*/  FFMA.FTZ R178, R70, R7.reuse, -R37.reuse ;  /* 0x0000000746b27223 */ /* 0x180fe20000010825 */
[----:B------:R-:W-:Y:S01]  /*2b80*/  FSEL R70, R79, -INF , P6 ;  /* 0xff8000004f467808 */ /* 0x000fe20003000000 */
[--C-:B------:R-:W-:Y:S01]  /*2b90*/  FFMA.FTZ R74, R74, R7, -R37.reuse ;  /* 0x000000074a4a7223 */ /* 0x100fe20000010825 */
[----:B------:R-:W-:Y:S01]  /*2ba0*/  FMNMX.FTZ R15, R26, R15, !PT ;  /* 0x0000000f1a0f7209 */ /* 0x000fe20007810000 */
[-CC-:B------:R-:W-:Y:S01]  /*2bb0*/  FFMA.FTZ R182, R90, R7.reuse, -R37.reuse ;  /* 0x000000075ab67223 */ /* 0x180fe20000010825 */
[----:B---3--:R-:W-:Y:S01]  /*2bc0*/  FSEL R90, R87, -INF , P2 ;  /* 0xff800000575a7808 */ /* 0x008fe20001000000 */
[--C-:B------:R-:W-:Y:S01]  /*2bd0*/  FFMA.FTZ R180, R12, R7, -R37.reuse ;  /* 0x000000070cb47223 */ /* 0x100fe20000010825 */
[----:B------:R-:W-:Y:S01]  /*2be0*/  FMNMX.FTZ R15, R28, R15, !PT ;  /* 0x0000000f1c0f7209 */ /* 0x000fe20007810000 */
[----:B------:R-:W-:Y:S01]  /*2bf0*/  MUFU.EX2 R9, R9 ;  /* 0x0000000900097308 */ /* 0x000fe20000000800 */
[-CC-:B------:R-:W-:Y:S01]  /*2c00*/  FFMA.FTZ R11, R92, R7.reuse, -R37.reuse ;  /* 0x000000075c0b7223 */ /* 0x180fe20000010825 */
[--C-:B------:R-:W-:Y:S01]  /*2c10*/  FFMA.FTZ R176, R94, R7, -R37.reuse ;  /* 0x000000075eb07223 */ /* 0x100fe20000010825 */
[----:B------:R-:W-:Y:S01]  /*2c20*/  FMNMX.FTZ R15, R30, R15, !PT ;  /* 0x0000000f1e0f7209 */ /* 0x000fe20007810000 */
[-CC-:B------:R-:W-:Y:S01]  /*2c30*/  FFMA.FTZ R96, R96, R7.reuse, -R37.reuse ;  /* 0x0000000760607223 */ /* 0x180fe20000010825 */
[-CC-:B------:R-:W-:Y:S01]  /*2c40*/  FFMA.FTZ R98, R98, R7.reuse, -R37.reuse ;  /* 0x0000000762627223 */ /* 0x180fe20000010825 */
[--C-:B------:R-:W-:Y:S01]  /*2c50*/  FFMA.FTZ R172, R100, R7, -R37.reuse ;  /* 0x0000000764ac7223 */ /* 0x100fe20000010825 */
[----:B------:R-:W-:Y:S01]  /*2c60*/  FMNMX.FTZ R21, R32, R15, !PT ;  /* 0x0000000f20157209 */ /* 0x000fe20007810000 */
[----:B------:R-:W1:Y:S01]  /*2c70*/  MUFU.EX2 R180, R180 ;  /* 0x000000b400b47308 */ /* 0x000e620000000800 */
[-CC-:B------:R-:W-:Y:S01]  /*2c80*/  FFMA.FTZ R102, R102, R7.reuse, -R37.reuse ;  /* 0x0000000766667223 */ /* 0x180fe20000010825 */
[--C-:B------:R-:W-:Y:S01]  /*2c90*/  FFMA.FTZ R174, R104, R7, -R37.reuse ;  /* 0x0000000768ae7223 */ /* 0x100fe20000010825 */
[----:B------:R-:W-:Y:S01]  /*2ca0*/  FMNMX.FTZ R21, R34, R21, !PT ;  /* 0x0000001522157209 */ /* 0x000fe20007810000 */
[-CC-:B------:R-:W-:Y:S01]  /*2cb0*/  FFMA.FTZ R106, R106, R7.reuse, -R37.reuse ;  /* 0x000000076a6a7223 */ /* 0x180fe20000010825 */
[-CC-:B------:R-:W-:Y:S01]  /*2cc0*/  FFMA.FTZ R168, R108, R7.reuse, -R37.reuse ;  /* 0x000000076ca87223 */ /* 0x180fe20000010825 */
[--C-:B------:R-:W-:Y:S01]  /*2cd0*/  FFMA.FTZ R170, R110, R7, -R37.reuse ;  /* 0x000000076eaa7223 */ /* 0x100fe20000010825 */
[----:B------:R-:W-:Y:S01]  /*2ce0*/  FMNMX.FTZ R21, R36, R21, !PT ;  /* 0x0000001524157209 */ /* 0x000fe20007810000 */
[----:B------:R-:W3:Y:S01]  /*2cf0*/  MUFU.EX2 R182, R182 ;  /* 0x000000b600b67308 */ /* 0x000ee20000000800 */
[-CC-:B------:R-:W-:Y:S01]  /*2d00*/  FFMA.FTZ R112, R112, R7.reuse, -R37.reuse ;  /* 0x0000000770707223 */ /* 0x180fe20000010825 */
[--C-:B------:R-:W-:Y:S01]  /*2d10*/  FFMA.FTZ R152, R114, R7, -R37.reuse ;  /* 0x0000000772987223 */ /* 0x100fe20000010825 */
[----:B------:R-:W-:Y:S01]  /*2d20*/  FMNMX.FTZ R21, R38, R21, !PT ;  /* 0x0000001526157209 */ /* 0x000fe20007810000 */
[-CC-:B------:R-:W-:Y:S01]  /*2d30*/  FFMA.FTZ R116, R116, R7.reuse, -R37.reuse ;  /* 0x0000000774747223 */ /* 0x180fe20000010825 */
[-CC-:B------:R-:W-:Y:S01]  /*2d40*/  FFMA.FTZ R154, R118, R7.reuse, -R37.reuse ;  /* 0x00000007769a7223 */ /* 0x180fe20000010825 */
[--C-:B------:R-:W-:Y:S01]  /*2d50*/  FFMA.FTZ R120, R120, R7, -R37.reuse ;  /* 0x0000000778787223 */ /* 0x100fe20000010825 */
[----:B------:R-:W-:Y:S01]  /*2d60*/  FMNMX.FTZ R25, R40, R21, !PT ;  /* 0x0000001528197209 */ /* 0x000fe20007810000 */
[----:B------:R-:W4:Y:S01]  /*2d70*/  MUFU.EX2 R11, R11 ;  /* 0x0000000b000b7308 */ /* 0x000f220000000800 */
[-CC-:B------:R-:W-:Y:S01]  /*2d80*/  FFMA.FTZ R122, R122, R7.reuse, -R37.reuse ;  /* 0x000000077a7a7223 */ /* 0x180fe20000010825 */
[--C-:B------:R-:W-:Y:S01]  /*2d90*/  FFMA.FTZ R78, R78, R7, -R37.reuse ;  /* 0x000000074e4e7223 */ /* 0x100fe20000010825 */
[----:B------:R-:W-:Y:S01]  /*2da0*/  FMNMX.FTZ R25, R42, R25, !PT ;  /* 0x000000192a197209 */ /* 0x000fe20007810000 */
[-CC-:B------:R-:W-:Y:S01]  /*2db0*/  FFMA.FTZ R68, R68, R7.reuse, -R37.reuse ;  /* 0x0000000744447223 */ /* 0x180fe20000010825 */
[-CC-:B------:R-:W-:Y:S01]  /*2dc0*/  FFMA.FTZ R124, R124, R7.reuse, -R37.reuse ;  /* 0x000000077c7c7223 */ /* 0x180fe20000010825 */
[--C-:B------:R-:W-:Y:S01]  /*2dd0*/  FFMA.FTZ R72, R72, R7, -R37.reuse ;  /* 0x0000000748487223 */ /* 0x100fe20000010825 */
[----:B------:R-:W-:Y:S01]  /*2de0*/  FMNMX.FTZ R25, R44, R25, !PT ;  /* 0x000000192c197209 */ /* 0x000fe20007810000 */
[----:B------:R-:W5:Y:S01]  /*2df0*/  MUFU.EX2 R176, R176 ;  /* 0x000000b000b07308 */ /* 0x000f620000000800 */
[-CC-:B------:R-:W-:Y:S01]  /*2e00*/  FFMA.FTZ R126, R126, R7.reuse, -R37.reuse ;  /* 0x000000077e7e7223 */ /* 0x180fe20000010825 */
[--C-:B------:R-:W-:Y:S01]  /*2e10*/  FFMA.FTZ R76, R76, R7, -R37.reuse ;  /* 0x000000074c4c7223 */ /* 0x100fe20000010825 */
[----:B------:R-:W-:Y:S01]  /*2e20*/  FMNMX.FTZ R25, R46, R25, !PT ;  /* 0x000000192e197209 */ /* 0x000fe20007810000 */
[-CC-:B------:R-:W-:Y:S01]  /*2e30*/  FFMA.FTZ R128, R128, R7.reuse, -R37.reuse ;  /* 0x0000000780807223 */ /* 0x180fe20000010825 */
[-CC-:B------:R-:W-:Y:S01]  /*2e40*/  FFMA.FTZ R80, R80, R7.reuse, -R37.reuse ;  /* 0x0000000750507223 */ /* 0x180fe20000010825 */
[--C-:B------:R-:W-:Y:S01]  /*2e50*/  FFMA.FTZ R130, R130, R7, -R37.reuse ;  /* 0x0000000782827223 */ /* 0x100fe20000010825 */
[----:B------:R-:W-:Y:S01]  /*2e60*/  FMNMX.FTZ R27, R48, R25, !PT ;  /* 0x00000019301b7209 */ /* 0x000fe20007810000 */
[----:B------:R2:W5:Y:S01]  /*2e70*/  MUFU.EX2 R13, R96 ;  /* 0x00000060000d7308 */ /* 0x0005620000000800 */
[-CC-:B------:R-:W-:Y:S01]  /*2e80*/  FFMA.FTZ R84, R84, R7.reuse, -R37.reuse ;  /* 0x0000000754547223 */ /* 0x180fe20000010825 */
[----:B------:R-:W-:Y:S01]  /*2e90*/  FFMA.FTZ R37, R132, R7, -R37 ;  /* 0x0000000784257223 */ /* 0x000fe20000010825 */
[----:B------:R-:W-:Y:S01]  /*2ea0*/  FMNMX.FTZ R27, R50, R27, !PT ;  /* 0x0000001b321b7209 */ /* 0x000fe20007810000 */
[--C-:B------:R-:W-:Y:S01]  /*2eb0*/  IMAD.MOV.U32 R132, RZ, RZ, R151.reuse ;  /* 0x000000ffff847224 */ /* 0x100fe200078e0097 */
[----:B------:R-:W-:Y:S01]  /*2ec0*/  MOV R110, R151 ;  /* 0x00000097006e7202 */ /* 0x000fe20000000f00 */
[--C-:B------:R-:W-:Y:S01]  /*2ed0*/  IMAD.MOV.U32 R118, RZ, RZ, R151.reuse ;  /* 0x000000ffff767224 */ /* 0x100fe200078e0097 */
[----:B------:R-:W-:Y:S01]  /*2ee0*/  FMNMX.FTZ R27, R52, R27, !PT ;  /* 0x0000001b341b7209 */ /* 0x000fe20007810000 */
[----:B------:R-:W5:Y:S01]  /*2ef0*/  MUFU.EX2 R178, R178 ;  /* 0x000000b200b27308 */ /* 0x000f620000000800 */
[--C-:B------:R-:W-:Y:S01]  /*2f00*/  IMAD.MOV.U32 R114, RZ, RZ, R151.reuse ;  /* 0x000000ffff727224 */ /* 0x100fe200078e0097 */
[----:B------:R-:W-:Y:S01]  /*2f10*/  MOV R104, R151 ;  /* 0x0000009700687202 */ /* 0x000fe20000000f00 */
[--C-:B------:R-:W-:Y:S01]  /*2f20*/  IMAD.MOV.U32 R108, RZ, RZ, R151.reuse ;  /* 0x000000ffff6c7224 */ /* 0x100fe200078e0097 */
[----:B------:R-:W-:Y:S01]  /*2f30*/  FMNMX.FTZ R27, R54, R27, !PT ;  /* 0x0000001b361b7209 */ /* 0x000fe20007810000 */
[--C-:B------:R-:W-:Y:S01]  /*2f40*/  IMAD.MOV.U32 R100, RZ, RZ, R151.reuse ;  /* 0x000000ffff647224 */ /* 0x100fe200078e0097 */
[----:B------:R-:W-:Y:S01]  /*2f50*/  MOV R92, R151 ;  /* 0x00000097005c7202 */ /* 0x000fe20000000f00 */
[--C-:B--2---:R-:W-:Y:S01]  /*2f60*/  IMAD.MOV.U32 R96, RZ, RZ, R151.reuse ;  /* 0x000000ffff607224 */ /* 0x104fe200078e0097 */
[----:B------:R-:W-:Y:S01]  /*2f70*/  FMNMX.FTZ R29, R56, R27, !PT ;  /* 0x0000001b381d7209 */ /* 0x000fe20007810000 */
[----:B------:R2:W-:Y:S01]  /*2f80*/  MUFU.EX2 R15, R98 ;  /* 0x00000062000f7308 */ /* 0x0005e20000000800 */
[----:B------:R-:W-:-:S02]  /*2f90*/  IMAD.MOV.U32 R94, RZ, RZ, R151 ;  /* 0x000000ffff5e7224 */ /* 0x000fc400078e0097 */
[----:B------:R-:W-:-:S04]  /*2fa0*/  FMNMX.FTZ R29, R58, R29, !PT ;  /* 0x0000001d3a1d7209 */ /* 0x000fc80007810000 */
[----:B------:R-:W-:Y:S01]  /*2fb0*/  FMNMX.FTZ R29, R60, R29, !PT ;  /* 0x0000001d3c1d7209 */ /* 0x000fe20007810000 */
[----:B------:R1:W-:Y:S01]  /*2fc0*/  MUFU.EX2 R27, R74 ;  /* 0x0000004a001b7308 */ /* 0x0003e20000000800 */
[----:B--2---:R-:W-:Y:S02]  /*2fd0*/  MOV R98, R151 ;  /* 0x0000009700627202 */ /* 0x004fe40000000f00 */
[----:B------:R-:W-:-:S04]  /*2fe0*/  FMNMX.FTZ R29, R62, R29, !PT ;  /* 0x0000001d3e1d7209 */ /* 0x000fc80007810000 */
[----:B------:R-:W-:Y:S01]  /*2ff0*/  FMNMX.FTZ R31, R64, R29, !PT ;  /* 0x0000001d401f7209 */ /* 0x000fe20007810000 */
[----:B------:R-:W-:Y:S01]  /*3000*/  MUFU.EX2 R172, R172 ;  /* 0x000000ac00ac7308 */ /* 0x000fe20000000800 */
[----:B-1----:R-:W-:Y:S02]  /*3010*/  FSEL R74, R83, -INF , P4 ;  /* 0xff800000534a7808 */ /* 0x002fe40002000000 */
[----:B------:R-:W-:-:S04]  /*3020*/  FMNMX.FTZ R31, R66, R31, !PT ;  /* 0x0000001f421f7209 */ /* 0x000fc80007810000 */
[----:B------:R-:W-:Y:S01]  /*3030*/  FMNMX.FTZ R31, R70, R31, !PT ;  /* 0x0000001f461f7209 */ /* 0x000fe20007810000 */
[----:B------:R1:W-:Y:S03]  /*3040*/  MUFU.EX2 R21, R102 ;  /* 0x0000006600157308 */ /* 0x0003e60000000800 */
[----:B------:R-:W-:-:S04]  /*3050*/  FMNMX.FTZ R31, R82, R31, !PT ;  /* 0x0000001f521f7209 */ /* 0x000fc80007810000 */
[----:B------:R-:W-:Y:S01]  /*3060*/  FMNMX.FTZ R33, R74, R31, !PT ;  /* 0x0000001f4a217209 */ /* 0x000fe20007810000 */
[----:B------:R-:W-:Y:S01]  /*3070*/  MUFU.EX2 R174, R174 ;  /* 0x000000ae00ae7308 */ /* 0x000fe20000000800 */
[----:B-1----:R-:W-:Y:S02]  /*3080*/  IMAD.MOV.U32 R102, RZ, RZ, R151 ;  /* 0x000000ffff667224 */ /* 0x002fe400078e0097 */
[----:B------:R-:W-:-:S04]  /*3090*/  FMNMX.FTZ R33, R86, R33, !PT ;  /* 0x0000002156217209 */ /* 0x000fc80007810000 */
[----:B------:R-:W-:Y:S01]  /*30a0*/  FMNMX.FTZ R33, R90, R33, !PT ;  /* 0x000000215a217209 */ /* 0x000fe20007810000 */
[----:B------:R1:W-:Y:S04]  /*30b0*/  MUFU.EX2 R25, R106 ;  /* 0x0000006a00197308 */ /* 0x0003e80000000800 */
[----:B------:R-:W2:Y:S04]  /*30c0*/  SHFL.BFLY PT, R12, R33, 0x2, 0x1f ;  /* 0x0c401f00210c7f89 */ /* 0x000ea800000e0000 */
[----:B------:R-:W-:Y:S01]  /*30d0*/  MUFU.EX2 R168, R168 ;  /* 0x000000a800a87308 */ /* 0x000fe20000000800 */
[----:B-1----:R-:W-:-:S07]  /*30e0*/  IMAD.MOV.U32 R106, RZ, RZ, R151 ;  /* 0x000000ffff6a7224 */ /* 0x002fce00078e0097 */
[----:B------:R-:W-:Y:S08]  /*30f0*/  MUFU.EX2 R170, R170 ;  /* 0x000000aa00aa7308 */ /* 0x000ff00000000800 */
[----:B------:R1:W-:Y:S01]  /*3100*/  MUFU.EX2 R29, R112 ;  /* 0x00000070001d7308 */ /* 0x0003e20000000800 */
[----:B--2---:R-:W-:-:S07]  /*3110*/  FMNMX.FTZ R35, R33, R12, !PT ;  /* 0x0000000c21237209 */ /* 0x004fce0007810000 */
[----:B------:R-:W-:Y:S01]  /*3120*/  MUFU.EX2 R152, R152 ;  /* 0x0000009800987308 */ /* 0x000fe20000000800 */
[----:B------:R-:W2:Y:S01]  /*3130*/  SHFL.BFLY PT, R12, R35, 0x1, 0x1f ;  /* 0x0c201f00230c7f89 */ /* 0x000ea200000e0000 */
[----:B-1----:R-:W-:-:S06]  /*3140*/  IMAD.MOV.U32 R112, RZ, RZ, R151 ;  /* 0x000000ffff707224 */ /* 0x002fcc00078e0097 */
[----:B------:R1:W-:Y:S08]  /*3150*/  MUFU.EX2 R31, R116 ;  /* 0x00000074001f7308 */ /* 0x0003f00000000800 */
[----:B------:R-:W-:Y:S01]  /*3160*/  MUFU.EX2 R154, R154 ;  /* 0x0000009a009a7308 */ /* 0x000fe20000000800 */
[----:B-1----:R-:W-:-:S07]  /*3170*/  MOV R116, R151 ;  /* 0x0000009700747202 */ /* 0x002fce0000000f00 */
[----:B------:R1:W-:Y:S01]  /*3180*/  MUFU.EX2 R39, R120 ;  /* 0x0000007800277308 */ /* 0x0003e20000000800 */
[----:B--2---:R-:W-:-:S04]  /*3190*/  FMNMX.FTZ R12, R35, R12, !PT ;  /* 0x0000000c230c7209 */ /* 0x004fc80007810000 */
[C---:B------:R-:W-:Y:S01]  /*31a0*/  FSETP.NEU.FTZ.AND P2, PT, R12.reuse, -INF , PT ;  /* 0xff8000000c00780b */ /* 0x040fe20003f5d000 */
[-C--:B------:R-:W-:Y:S02]  /*31b0*/  FMUL.FTZ R47, R12, R7.reuse ;  /* 0x000000070c2f7220 */ /* 0x080fe40000410000 */
[----:B------:R-:W-:Y:S01]  /*31c0*/  MUFU.EX2 R122, R122 ;  /* 0x0000007a007a7308 */ /* 0x000fe20000000800 */
[--C-:B-1----:R-:W-:Y:S02]  /*31d0*/  IMAD.MOV.U32 R120, RZ, RZ, R151.reuse ;  /* 0x000000ffff787224 */ /* 0x102fe400078e0097 */
[----:B------:R-:W-:Y:S02]  /*31e0*/  FSEL R47, R47, RZ, P2 ;  /* 0x000000ff2f2f7208 */ /* 0x000fe40001000000 */
[----:B------:R-:W-:Y:S01]  /*31f0*/  ISETP.GE.AND P2, PT, R88, 0x81, PT ;  /* 0x000000815800780c */ /* 0x000fe20003f46270 */
[----:B------:R-:W-:Y:S02]  /*3200*/  IMAD.MOV.U32 R88, RZ, RZ, R151 ;  /* 0x000000ffff587224 */ /* 0x000fe400078e0097 */
[-CC-:B------:R-:W-:Y:S01]  /*3210*/  FFMA.FTZ R3, R3, R7.reuse, -R47.reuse ;  /* 0x0000000703037223 */ /* 0x180fe2000001082f */
[-CC-:B------:R-:W-:Y:S01]  /*3220*/  FFMA.FTZ R6, R6, R7.reuse, -R47.reuse ;  /* 0x0000000706067223 */ /* 0x180fe2000001082f */
[-CC-:B------:R-:W-:Y:S01]  /*3230*/  FFMA.FTZ R14, R14, R7.reuse, -R47.reuse ;  /* 0x000000070e0e7223 */ /* 0x180fe2000001082f */
[-CC-:B------:R-:W-:Y:S01]  /*3240*/  FFMA.FTZ R8, R8, R7.reuse, -R47.reuse ;  /* 0x0000000708087223 */ /* 0x180fe2000001082f */
[----:B------:R1:W-:Y:S01]  /*3250*/  MUFU.EX2 R181, R3 ;  /* 0x0000000300b57308 */ /* 0x0003e20000000800 */
[-CC-:B------:R-:W-:Y:S01]  /*3260*/  FFMA.FTZ R20, R20, R7.reuse, -R47.reuse ;  /* 0x0000000714147223 */ /* 0x180fe2000001082f */
[-CC-:B------:R-:W-:Y:S01]  /*3270*/  FFMA.FTZ R24, R24, R7.reuse, -R47.reuse ;  /* 0x0000000718187223 */ /* 0x180fe2000001082f */
[-CC-:B------:R-:W-:Y:S01]  /*3280*/  FFMA.FTZ R26, R26, R7.reuse, -R47.reuse ;  /* 0x000000071a1a7223 */ /* 0x180fe2000001082f */
[-CC-:B------:R-:W-:Y:S01]  /*3290*/  FFMA.FTZ R28, R28, R7.reuse, -R47.reuse ;  /* 0x000000071c1c7223 */ /* 0x180fe2000001082f */
[-CC-:B------:R-:W-:Y:S01]  /*32a0*/  FFMA.FTZ R30, R30, R7.reuse, -R47.reuse ;  /* 0x000000071e1e7223 */ /* 0x180fe2000001082f */
[-CC-:B------:R-:W-:Y:S01]  /*32b0*/  FFMA.FTZ R32, R32, R7.reuse, -R47.reuse ;  /* 0x0000000720207223 */ /* 0x180fe2000001082f */
[-C--:B------:R-:W-:Y:S01]  /*32c0*/  FFMA.FTZ R34, R34, R7.reuse, -R47 ;  /* 0x0000000722227223 */ /* 0x080fe2000001082f */
[----:B------:R3:W-:Y:S01]  /*32d0*/  MUFU.EX2 R183, R14 ;  /* 0x0000000e00b77308 */ /* 0x0007e20000000800 */
[----:B-1----:R-:W-:Y:S01]  /*32e0*/  FADD.FTZ R3, R180, R9 ;  /* 0x00000009b4037221 */ /* 0x002fe20000010000 */
[-CC-:B------:R-:W-:Y:S01]  /*32f0*/  FFMA.FTZ R36, R36, R7.reuse, -R47.reuse ;  /* 0x0000000724247223 */ /* 0x180fe2000001082f */
[-CC-:B------:R-:W-:Y:S01]  /*3300*/  FFMA.FTZ R38, R38, R7.reuse, -R47.reuse ;  /* 0x0000000726267223 */ /* 0x180fe2000001082f */
[-CC-:B------:R-:W-:Y:S01]  /*3310*/  FFMA.FTZ R40, R40, R7.reuse, -R47.reuse ;  /* 0x0000000728287223 */ /* 0x180fe2000001082f */
[-CC-:B------:R-:W-:Y:S01]  /*3320*/  FFMA.FTZ R42, R42, R7.reuse, -R47.reuse ;  /* 0x000000072a2a7223 */ /* 0x180fe2000001082f */
[-CC-:B------:R-:W-:Y:S01]  /*3330*/  FFMA.FTZ R44, R44, R7.reuse, -R47.reuse ;  /* 0x000000072c2c7223 */ /* 0x180fe2000001082f */
[-C--:B------:R-:W-:Y:S01]  /*3340*/  FFMA.FTZ R46, R46, R7.reuse, -R47 ;  /* 0x000000072e2e7223 */ /* 0x080fe2000001082f */
[----:B------:R-:W1:Y:S01]  /*3350*/  MUFU.EX2 R6, R6 ;  /* 0x0000000600067308 */ /* 0x000e620000000800 */
[----:B---3--:R-:W-:Y:S01]  /*3360*/  FADD.FTZ R14, R182, R3 ;  /* 0x00000003b60e7221 */ /* 0x008fe20000010000 */
[-CC-:B------:R-:W-:Y:S01]  /*3370*/  FFMA.FTZ R48, R48, R7.reuse, -R47.reuse ;  /* 0x0000000730307223 */ /* 0x180fe2000001082f */
[-CC-:B------:R-:W-:Y:S01]  /*3380*/  FFMA.FTZ R50, R50, R7.reuse, -R47.reuse ;  /* 0x0000000732327223 */ /* 0x180fe2000001082f */
[-CC-:B------:R-:W-:Y:S01]  /*3390*/  FFMA.FTZ R52, R52, R7.reuse, -R47.reuse ;  /* 0x0000000734347223 */ /* 0x180fe2000001082f */
[----:B----4-:R-:W-:Y:S01]  /*33a0*/  FADD.FTZ R3, R11, R14 ;  /* 0x0000000e0b037221 */ /* 0x010fe20000010000 */
[-CC-:B------:R-:W-:Y:S01]  /*33b0*/  FFMA.FTZ R54, R54, R7.reuse, -R47.reuse ;  /* 0x0000000736367223 */ /* 0x180fe2000001082f */
[-C--:B------:R-:W-:Y:S01]  /*33c0*/  FFMA.FTZ R56, R56, R7.reuse, -R47 ;  /* 0x0000000738387223 */ /* 0x080fe2000001082f */
[----:B------:R-:W2:Y:S01]  /*33d0*/  MUFU.EX2 R8, R8 ;  /* 0x0000000800087308 */ /* 0x000ea20000000800 */
[----:B-----5:R-:W-:Y:S01]  /*33e0*/  FADD.FTZ R14, R176, R3 ;  /* 0x00000003b00e7221 */ /* 0x020fe20000010000 */
[-CC-:B------:R-:W-:Y:S01]  /*33f0*/  FFMA.FTZ R58, R58, R7.reuse, -R47.reuse ;  /* 0x000000073a3a7223 */ /* 0x180fe2000001082f */
[----:B------:R-:W-:Y:S01]  /*3400*/  F2FP.F16.F32.PACK_AB R180, R9, R180 ;  /* 0x000000b409b4723e */ /* 0x000fe200000000ff */
[-CC-:B------:R-:W-:Y:S01]  /*3410*/  FFMA.FTZ R60, R60, R7.reuse, -R47.reuse ;  /* 0x000000073c3c7223 */ /* 0x180fe2000001082f */
[----:B------:R-:W-:Y:S01]  /*3420*/  FADD.FTZ R3, R13, R14 ;  /* 0x0000000e0d037221 */ /* 0x000fe20000010000 */
[-CC-:B------:R-:W-:Y:S01]  /*3430*/  FFMA.FTZ R62, R62, R7.reuse, -R47.reuse ;  /* 0x000000073e3e7223 */ /* 0x180fe2000001082f */
[-C--:B------:R-:W-:Y:S01]  /*3440*/  FFMA.FTZ R64, R64, R7.reuse, -R47 ;  /* 0x0000000740407223 */ /* 0x080fe2000001082f */
[----:B------:R-:W3:Y:S01]  /*3450*/  MUFU.EX2 R20, R20 ;  /* 0x0000001400147308 */ /* 0x000ee20000000800 */
[----:B------:R-:W-:Y:S01]  /*3460*/  FADD.FTZ R14, R178, R3 ;  /* 0x00000003b20e7221 */ /* 0x000fe20000010000 */
[----:B-1----:R-:W-:Y:S01]  /*3470*/  FADD.FTZ R3, R6, R181 ;  /* 0x000000b506037221 */ /* 0x002fe20000010000 */
[-CC-:B------:R-:W-:Y:S01]  /*3480*/  FFMA.FTZ R66, R66, R7.reuse, -R47.reuse ;  /* 0x0000000742427223 */ /* 0x180fe2000001082f */
[-CC-:B------:R-:W-:Y:S01]  /*3490*/  FFMA.FTZ R70, R70, R7.reuse, -R47.reuse ;  /* 0x0000000746467223 */ /* 0x180fe2000001082f */
[----:B------:R-:W-:Y:S01]  /*34a0*/  FADD.FTZ R49, R15, R14 ;  /* 0x0000000e0f317221 */ /* 0x000fe20000010000 */
[-CC-:B------:R-:W-:Y:S01]  /*34b0*/  FFMA.FTZ R82, R82, R7.reuse, -R47.reuse ;  /* 0x0000000752527223 */ /* 0x180fe2000001082f */
[-C--:B------:R-:W-:Y:S01]  /*34c0*/  FFMA.FTZ R74, R74, R7.reuse, -R47 ;  /* 0x000000074a4a7223 */ /* 0x080fe2000001082f */
[----:B------:R1:W4:Y:S01]  /*34d0*/  MUFU.EX2 R177, R24 ;  /* 0x0000001800b17308 */ /* 0x0003220000000800 */
[----:B--2---:R-:W-:Y:S01]  /*34e0*/  FADD.FTZ R14, R8, R3 ;  /* 0x00000003080e7221 */ /* 0x004fe20000010000 */
[-CC-:B------:R-:W-:Y:S01]  /*34f0*/  FFMA.FTZ R86, R86, R7.reuse, -R47.reuse ;  /* 0x0000000756567223 */ /* 0x180fe2000001082f */
[----:B------:R-:W-:Y:S01]  /*3500*/  FFMA.FTZ R47, R90, R7, -R47 ;  /* 0x000000075a2f7223 */ /* 0x000fe2000001082f */
[----:B------:R-:W-:Y:S01]  /*3510*/  F2FP.F16.F32.PACK_AB R181, R181, R6 ;  /* 0x00000006b5b5723e */ /* 0x000fe200000000ff */
[C---:B------:R-:W-:Y:S01]  /*3520*/  FADD.FTZ R3, R183.reuse, R14 ;  /* 0x0000000eb7037221 */ /* 0x040fe20000010000 */
[----:B------:R-:W-:Y:S01]  /*3530*/  F2FP.F16.F32.PACK_AB R183, R183, R8 ;  /* 0x00000008b7b7723e */ /* 0x000fe200000000ff */
[----:B------:R-:W-:Y:S01]  /*3540*/  IMAD.MOV.U32 R8, RZ, RZ, 0x3f800000 ;  /* 0x3f800000ff087424 */ /* 0x000fe200078e00ff */
[----:B------:R-:W2:Y:S01]  /*3550*/  MUFU.EX2 R26, R26 ;  /* 0x0000001a001a7308 */ /* 0x000ea20000000800 */
[----:B-1----:R-:W-:Y:S01]  /*3560*/  FADD.FTZ R24, R172, R49 ;  /* 0x00000031ac187221 */ /* 0x002fe20000010000 */
[----:B---3--:R-:W-:Y:S01]  /*3570*/  FADD.FTZ R14, R20, R3 ;  /* 0x00000003140e7221 */ /* 0x008fe20000010000 */
[----:B------:R-:W-:Y:S01]  /*3580*/  F2FP.F16.F32.PACK_AB R182, R11, R182 ;  /* 0x000000b60bb6723e */ /* 0x000fe200000000ff */
[----:B------:R-:W-:-:S02]  /*3590*/  IMAD.MOV.U32 R90, RZ, RZ, R151 ;  /* 0x000000ffff5a7224 */ /* 0x000fc400078e0097 */
[----:B------:R-:W-:Y:S01]  /*35a0*/  FADD.FTZ R49, R21, R24 ;  /* 0x0000001815317221 */ /* 0x000fe20000010000 */
[----:B------:R-:W-:Y:S01]  /*35b0*/  F2FP.F16.F32.PACK_AB R176, R13, R176 ;  /* 0x000000b00db0723e */ /* 0x000fe200000000ff */
[----:B------:R-:W1:Y:S02]  /*35c0*/  MUFU.EX2 R179, R28 ;  /* 0x0000001c00b37308 */ /* 0x000e640000000800 */
[----:B------:R-:W-:Y:S01]  /*35d0*/  FADD.FTZ R24, R174, R49 ;  /* 0x00000031ae187221 */ /* 0x000fe20000010000 */
[----:B----4-:R-:W-:Y:S01]  /*35e0*/  FADD.FTZ R3, R177, R14 ;  /* 0x0000000eb1037221 */ /* 0x010fe20000010000 */
[----:B------:R-:W-:Y:S02]  /*35f0*/  F2FP.F16.F32.PACK_AB R178, R15, R178 ;  /* 0x000000b20fb2723e */ /* 0x000fe400000000ff */
[----:B------:R-:W-:Y:S01]  /*3600*/  FADD.FTZ R49, R25, R24 ;  /* 0x0000001819317221 */ /* 0x000fe20000010000 */
[----:B------:R-:W-:Y:S01]  /*3610*/  F2FP.F16.F32.PACK_AB R172, R21, R172 ;  /* 0x000000ac15ac723e */ /* 0x000fe200000000ff */
[----:B------:R-:W3:Y:S01]  /*3620*/  MUFU.EX2 R30, R30 ;  /* 0x0000001e001e7308 */ /* 0x000ee20000000800 */
[----:B--2---:R-:W-:Y:S01]  /*3630*/  FADD.FTZ R14, R26, R3 ;  /* 0x000000031a0e7221 */ /* 0x004fe20000010000 */
[----:B------:R-:W-:Y:S01]  /*3640*/  FADD.FTZ R24, R168, R49 ;  /* 0x00000031a8187221 */ /* 0x000fe20000010000 */
[----:B------:R-:W-:-:S02]  /*3650*/  F2FP.F16.F32.PACK_AB R174, R25, R174 ;  /* 0x000000ae19ae723e */ /* 0x000fc400000000ff */
[C---:B------:R-:W-:Y:S01]  /*3660*/  F2FP.F16.F32.PACK_AB R168, R27.reuse, R168 ;  /* 0x000000a81ba8723e */ /* 0x040fe200000000ff */
[----:B------:R-:W-:Y:S01]  /*3670*/  FADD.FTZ R49, R27, R24 ;  /* 0x000000181b317221 */ /* 0x000fe20000010000 */
[----:B------:R-:W-:Y:S01]  /*3680*/  F2FP.F16.F32.PACK_AB R177, R177, R20 ;  /* 0x00000014b1b1723e */ /* 0x000fe200000000ff */
[----:B------:R-:W2:Y:S01]  /*3690*/  MUFU.EX2 R173, R32 ;  /* 0x0000002000ad7308 */ /* 0x000ea20000000800 */
[----:B-1----:R-:W-:Y:S01]  /*36a0*/  FADD.FTZ R3, R179, R14 ;  /* 0x0000000eb3037221 */ /* 0x002fe20000010000 */
[----:B------:R-:W-:Y:S01]  /*36b0*/  FADD.FTZ R24, R170, R49 ;  /* 0x00000031aa187221 */ /* 0x000fe20000010000 */
[----:B------:R-:W-:Y:S02]  /*36c0*/  F2FP.F16.F32.PACK_AB R170, R29, R170 ;  /* 0x000000aa1daa723e */ /* 0x000fe400000000ff */
[----:B------:R-:W-:Y:S01]  /*36d0*/  F2FP.F16.F32.PACK_AB R179, R179, R26 ;  /* 0x0000001ab3b3723e */ /* 0x000fe200000000ff */
[----:B------:R-:W-:Y:S01]  /*36e0*/  FADD.FTZ R49, R29, R24 ;  /* 0x000000181d317221 */ /* 0x000fe20000010000 */
[----:B------:R-:W-:Y:S01]  /*36f0*/  MOV R6, 0x3f800000 ;  /* 0x3f80000000067802 */ /* 0x000fe20000000f00 */
[----:B------:R-:W1:Y:S01]  /*3700*/  MUFU.EX2 R34, R34 ;  /* 0x0000002200227308 */ /* 0x000e620000000800 */
[----:B---3--:R-:W-:-:S07]  /*3710*/  FADD.FTZ R14, R30, R3 ;  /* 0x000000031e0e7221 */ /* 0x008fce0000010000 */
[----:B------:R-:W3:Y:S01]  /*3720*/  MUFU.EX2 R175, R36 ;  /* 0x0000002400af7308 */ /* 0x000ee20000000800 */
[----:B--2---:R-:W-:Y:S01]  /*3730*/  FADD.FTZ R3, R173, R14 ;  /* 0x0000000ead037221 */ /* 0x004fe20000010000 */
[----:B------:R-:W-:Y:S01]  /*3740*/  FADD.FTZ R14, R152, R49 ;  /* 0x00000031980e7221 */ /* 0x000fe20000010000 */
[----:B------:R-:W-:Y:S02]  /*3750*/  F2FP.F16.F32.PACK_AB R152, R31, R152 ;  /* 0x000000981f98723e */ /* 0x000fe400000000ff */
[----:B------:R-:W-:Y:S01]  /*3760*/  F2FP.F16.F32.PACK_AB R173, R173, R30 ;  /* 0x0000001eadad723e */ /* 0x000fe200000000ff */
[----:B------:R-:W-:Y:S02]  /*3770*/  FADD.FTZ R49, R31, R14 ;  /* 0x0000000e1f317221 */ /* 0x000fe40000010000 */
[----:B------:R-:W2:Y:S01]  /*3780*/  MUFU.EX2 R38, R38 ;  /* 0x0000002600267308 */ /* 0x000ea20000000800 */
[----:B-1----:R-:W-:Y:S01]  /*3790*/  FADD.FTZ R0, R34, R3 ;  /* 0x0000000322007221 */ /* 0x002fe20000010000 */
[----:B------:R-:W-:Y:S01]  /*37a0*/  FADD.FTZ R14, R154, R49 ;  /* 0x000000319a0e7221 */ /* 0x000fe20000010000 */
[----:B------:R-:W-:-:S03]  /*37b0*/  F2FP.F16.F32.PACK_AB R154, R39, R154 ;  /* 0x0000009a279a723e */ /* 0x000fc600000000ff */
[----:B------:R-:W-:Y:S02]  /*37c0*/  FADD.FTZ R49, R39, R14 ;  /* 0x0000000e27317221 */ /* 0x000fe40000010000 */
[----:B------:R-:W1:Y:S01]  /*37d0*/  MUFU.EX2 R169, R40 ;  /* 0x0000002800a97308 */ /* 0x000e620000000800 */
[C---:B---3--:R-:W-:Y:S01]  /*37e0*/  FADD.FTZ R3, R175.reuse, R0 ;  /* 0x00000000af037221 */ /* 0x048fe20000010000 */
[----:B------:R-:W-:Y:S01]  /*37f0*/  FADD.FTZ R14, R122, R49 ;  /* 0x000000317a0e7221 */ /* 0x000fe20000010000 */
[----:B------:R-:W-:-:S05]  /*3800*/  F2FP.F16.F32.PACK_AB R175, R175, R34 ;  /* 0x00000022afaf723e */ /* 0x000fca00000000ff */
[----:B------:R-:W3:Y:S01]  /*3810*/  MUFU.EX2 R42, R42 ;  /* 0x0000002a002a7308 */ /* 0x000ee20000000800 */
[----:B--2---:R-:W-:-:S07]  /*3820*/  FADD.FTZ R0, R38, R3 ;  /* 0x0000000326007221 */ /* 0x004fce0000010000 */
[----:B------:R-:W2:Y:S01]  /*3830*/  MUFU.EX2 R171, R44 ;  /* 0x0000002c00ab7308 */ /* 0x000ea20000000800 */
[C---:B-1----:R-:W-:Y:S01]  /*3840*/  FADD.FTZ R3, R169.reuse, R0 ;  /* 0x00000000a9037221 */ /* 0x042fe20000010000 */
[----:B------:R-:W-:-:S06]  /*3850*/  F2FP.F16.F32.PACK_AB R169, R169, R38 ;  /* 0x00000026a9a9723e */ /* 0x000fcc00000000ff */
[----:B------:R-:W1:Y:S01]  /*3860*/  MUFU.EX2 R41, R78 ;  /* 0x0000004e00297308 */ /* 0x000e620000000800 */
[----:B---3--:R-:W-:-:S07]  /*3870*/  FADD.FTZ R0, R42, R3 ;  /* 0x000000032a007221 */ /* 0x008fce0000010000 */
[----:B------:R-:W3:Y:S01]  /*3880*/  MUFU.EX2 R46, R46 ;  /* 0x0000002e002e7308 */ /* 0x000ee20000000800 */
[C---:B--2---:R-:W-:Y:S01]  /*3890*/  FADD.FTZ R3, R171.reuse, R0 ;  /* 0x00000000ab037221 */ /* 0x044fe20000010000 */
[----:B------:R-:W-:-:S06]  /*38a0*/  F2FP.F16.F32.PACK_AB R171, R171, R42 ;  /* 0x0000002aabab723e */ /* 0x000fcc00000000ff */
[----:B------:R-:W2:Y:S01]  /*38b0*/  MUFU.EX2 R68, R68 ;  /* 0x0000004400447308 */ /* 0x000ea20000000800 */
[C---:B-1----:R-:W-:Y:S01]  /*38c0*/  FADD.FTZ R49, R41.reuse, R14 ;  /* 0x0000000e29317221 */ /* 0x042fe20000010000 */
[----:B------:R-:W-:Y:S02]  /*38d0*/  F2FP.F16.F32.PACK_AB R156, R41, R122 ;  /* 0x0000007a299c723e */ /* 0x000fe400000000ff */
[----:B------:R-:W-:-:S04]  /*38e0*/  MOV R122, R151 ;  /* 0x00000097007a7202 */ /* 0x000fc80000000f00 */
[----:B------:R-:W1:Y:S01]  /*38f0*/  MUFU.EX2 R153, R48 ;  /* 0x0000003000997308 */ /* 0x000e620000000800 */
[----:B---3--:R-:W-:-:S07]  /*3900*/  FADD.FTZ R0, R46, R3 ;  /* 0x000000032e007221 */ /* 0x008fce0000010000 */
[----:B------:R3:W4:Y:S01]  /*3910*/  MUFU.EX2 R43, R124 ;  /* 0x0000007c002b7308 */ /* 0x0007220000000800 */
[----:B--2---:R-:W-:-:S07]  /*3920*/  FADD.FTZ R14, R68, R49 ;  /* 0x00000031440e7221 */ /* 0x004fce0000010000 */
[----:B------:R-:W2:Y:S01]  /*3930*/  MUFU.EX2 R50, R50 ;  /* 0x0000003200327308 */ /* 0x000ea20000000800 */
[C---:B-1----:R-:W-:Y:S01]  /*3940*/  FADD.FTZ R3, R153.reuse, R0 ;  /* 0x0000000099037221 */ /* 0x042fe20000010000 */
[----:B------:R-:W-:Y:S01]  /*3950*/  F2FP.F16.F32.PACK_AB R153, R153, R46 ;  /* 0x0000002e9999723e */ /* 0x000fe200000000ff */
[----:B---3--:R-:W-:-:S05]  /*3960*/  IMAD.MOV.U32 R124, RZ, RZ, R151 ;  /* 0x000000ffff7c7224 */ /* 0x008fca00078e0097 */
[----:B------:R-:W1:Y:S01]  /*3970*/  MUFU.EX2 R72, R72 ;  /* 0x0000004800487308 */ /* 0x000e620000000800 */
[C---:B----4-:R-:W-:Y:S01]  /*3980*/  FADD.FTZ R9, R43.reuse, R14 ;  /* 0x0000000e2b097221 */ /* 0x050fe20000010000 */
[----:B------:R-:W-:-:S06]  /*3990*/  F2FP.F16.F32.PACK_AB R158, R43, R68 ;  /* 0x000000442b9e723e */ /* 0x000fcc00000000ff */
[----:B------:R-:W3:Y:S01]  /*39a0*/  MUFU.EX2 R155, R52 ;  /* 0x00000034009b7308 */ /* 0x000ee20000000800 */
[----:B--2---:R-:W-:-:S07]  /*39b0*/  FADD.FTZ R0, R50, R3 ;  /* 0x0000000332007221 */ /* 0x004fce0000010000 */
[----:B------:R2:W4:Y:S01]  /*39c0*/  MUFU.EX2 R33, R126 ;  /* 0x0000007e00217308 */ /* 0x0005220000000800 */
[----:B-1----:R-:W-:-:S07]  /*39d0*/  FADD.FTZ R14, R72, R9 ;  /* 0x00000009480e7221 */ /* 0x002fce0000010000 */
[----:B------:R-:W1:Y:S01]  /*39e0*/  MUFU.EX2 R54, R54 ;  /* 0x0000003600367308 */ /* 0x000e620000000800 */
[C---:B---3--:R-:W-:Y:S01]  /*39f0*/  FADD.FTZ R3, R155.reuse, R0 ;  /* 0x000000009b037221 */ /* 0x048fe20000010000 */
[----:B------:R-:W-:Y:S01]  /*3a00*/  F2FP.F16.F32.PACK_AB R155, R155, R50 ;  /* 0x000000329b9b723e */ /* 0x000fe200000000ff */
[----:B--2---:R-:W-:-:S05]  /*3a10*/  IMAD.MOV.U32 R126, RZ, RZ, R151 ;  /* 0x000000ffff7e7224 */ /* 0x004fca00078e0097 */
[----:B------:R-:W2:Y:S01]  /*3a20*/  MUFU.EX2 R76, R76 ;  /* 0x0000004c004c7308 */ /* 0x000ea20000000800 */
[C---:B----4-:R-:W-:Y:S01]  /*3a30*/  FADD.FTZ R9, R33.reuse, R14 ;  /* 0x0000000e21097221 */ /* 0x050fe20000010000 */
[----:B------:R-:W-:-:S06]  /*3a40*/  F2FP.F16.F32.PACK_AB R160, R33, R72 ;  /* 0x0000004821a0723e */ /* 0x000fcc00000000ff */
[----:B------:R-:W3:Y:S01]  /*3a50*/  MUFU.EX2 R157, R56 ;  /* 0x00000038009d7308 */ /* 0x000ee20000000800 */
[----:B-1----:R-:W-:-:S07]  /*3a60*/  FADD.FTZ R0, R54, R3 ;  /* 0x0000000336007221 */ /* 0x002fce0000010000 */
[----:B------:R1:W4:Y:S01]  /*3a70*/  MUFU.EX2 R45, R128 ;  /* 0x00000080002d7308 */ /* 0x0003220000000800 */
[----:B--2---:R-:W-:-:S07]  /*3a80*/  FADD.FTZ R14, R76, R9 ;  /* 0x000000094c0e7221 */ /* 0x004fce0000010000 */
[----:B------:R-:W2:Y:S01]  /*3a90*/  MUFU.EX2 R58, R58 ;  /* 0x0000003a003a7308 */ /* 0x000ea20000000800 */
[C---:B---3--:R-:W-:Y:S01]  /*3aa0*/  FADD.FTZ R3, R157.reuse, R0 ;  /* 0x000000009d037221 */ /* 0x048fe20000010000 */
[----:B------:R-:W-:Y:S02]  /*3ab0*/  F2FP.F16.F32.PACK_AB R157, R157, R54 ;  /* 0x000000369d9d723e */ /* 0x000fe400000000ff */
[----:B-1----:R-:W-:-:S04]  /*3ac0*/  MOV R128, R151 ;  /* 0x0000009700807202 */ /* 0x002fc80000000f00 */
        /* <DEDUP_REMOVED lines=16> */
[----:B------:R-:W1:Y:S01]  /*3bd0*/  MUFU.EX2 R66, R66 ;  /* 0x0000004200427308 */ /* 0x000e620000000800 */
[----:B--2---:R-:W-:-:S07]  /*3be0*/  FADD.FTZ R14, R84, R9 ;  /* 0x00000009540e7221 */ /* 0x004fce0000010000 */
[----:B------:R-:W2:Y:S01]  /*3bf0*/  MUFU.EX2 R163, R70 ;  /* 0x0000004600a37308 */ /* 0x000ea20000000800 */
[C---:B---3--:R-:W-:Y:S01]  /*3c00*/  FADD.FTZ R9, R161.reuse, R0 ;  /* 0x00000000a1097221 */ /* 0x048fe20000010000 */
[----:B------:R-:W-:-:S06]  /*3c10*/  F2FP.F16.F32.PACK_AB R161, R161, R62 ;  /* 0x0000003ea1a1723e */ /* 0x000fcc00000000ff */
[----:B------:R-:W3:Y:S01]  /*3c20*/  MUFU.EX2 R82, R82 ;  /* 0x0000005200527308 */ /* 0x000ee20000000800 */
[----:B-1----:R-:W-:-:S07]  /*3c30*/  FADD.FTZ R0, R66, R9 ;  /* 0x0000000942007221 */ /* 0x002fce0000010000 */
[----:B------:R-:W1:Y:S01]  /*3c40*/  MUFU.EX2 R165, R74 ;  /* 0x0000004a00a57308 */ /* 0x000e620000000800 */
[C---:B--2---:R-:W-:Y:S01]  /*3c50*/  FADD.FTZ R9, R163.reuse, R0 ;  /* 0x00000000a3097221 */ /* 0x044fe20000010000 */
[----:B------:R-:W-:-:S06]  /*3c60*/  F2FP.F16.F32.PACK_AB R163, R163, R66 ;  /* 0x00000042a3a3723e */ /* 0x000fcc00000000ff */
[----:B------:R-:W2:Y:S01]  /*3c70*/  MUFU.EX2 R86, R86 ;  /* 0x0000005600567308 */ /* 0x000ea20000000800 */
[----:B---3--:R-:W-:-:S07]  /*3c80*/  FADD.FTZ R0, R82, R9 ;  /* 0x0000000952007221 */ /* 0x008fce0000010000 */
[----:B------:R-:W3:Y:S01]  /*3c90*/  MUFU.EX2 R37, R37 ;  /* 0x0000002500257308 */ /* 0x000ee20000000800 */
[C---:B-1----:R-:W-:Y:S01]  /*3ca0*/  FADD.FTZ R9, R165.reuse, R0 ;  /* 0x00000000a5097221 */ /* 0x042fe20000010000 */
[----:B------:R-:W-:-:S06]  /*3cb0*/  F2FP.F16.F32.PACK_AB R165, R165, R82 ;  /* 0x00000052a5a5723e */ /* 0x000fcc00000000ff */
[----:B------:R-:W1:Y:S01]  /*3cc0*/  MUFU.EX2 R47, R47 ;  /* 0x0000002f002f7308 */ /* 0x000e620000000800 */
[----:B--2---:R-:W-:Y:S01]  /*3cd0*/  FADD.FTZ R0, R86, R9 ;  /* 0x0000000956007221 */ /* 0x004fe20000010000 */
[C---:B---3--:R-:W-:Y:S01]  /*3ce0*/  FADD.FTZ R3, R37.reuse, R14 ;  /* 0x0000000e25037221 */ /* 0x048fe20000010000 */
[----:B------:R-:W-:Y:S02]  /*3cf0*/  F2FP.F16.F32.PACK_AB R166, R37, R84 ;  /* 0x0000005425a6723e */ /* 0x000fe400000000ff */
[C---:B-1----:R-:W-:Y:S01]  /*3d00*/  FADD.FTZ R0, R47.reuse, R0 ;  /* 0x000000002f007221 */ /* 0x042fe20000010000 */
[----:B------:R-:W-:Y:S01]  /*3d10*/  F2FP.F16.F32.PACK_AB R167, R47, R86 ;  /* 0x000000562fa7723e */ /* 0x000fe200000000ff */
[----:B------:R-:W-:Y:S06]  /*3d20*/  @!P2 BRA `(.L_x_15) ;  /* 0x0000002800fca947 */ /* 0x000fec0003800000 */
[----:B------:R-:W-:Y:S01]  /*3d30*/  VIADD R188, R188, 0xfffffffe ;  /* 0xfffffffebcbc7836 */ /* 0x000fe20000000000 */
[----:B------:R-:W-:Y:S01]  /*3d40*/  MOV R9, R12 ;  /* 0x0000000c00097202 */ /* 0x000fe20000000f00 */
[----:B------:R-:W-:Y:S01]  /*3d50*/  IMAD.MOV.U32 R11, RZ, RZ, R10 ;  /* 0x000000ffff0b7224 */ /* 0x000fe200078e000a */
[----:B------:R-:W-:Y:S01]  /*3d60*/  CS2R R150, SRZ ;  /* 0x0000000000967805 */ /* 0x000fe2000001ff00 */
[----:B------:R-:W-:Y:S01]  /*3d70*/  IMAD.MOV.U32 R6, RZ, RZ, 0x3f800000 ;  /* 0x3f800000ff067424 */ /* 0x000fe200078e00ff */
[----:B------:R-:W-:Y:S02]  /*3d80*/  CS2R R146, SRZ ;  /* 0x0000000000927805 */ /* 0x000fe4000001ff00 */
[----:B------:R-:W-:Y:S02]  /*3d90*/  CS2R R142, SRZ ;  /* 0x00000000008e7805 */ /* 0x000fe4000001ff00 */
[----:B------:R-:W-:Y:S02]  /*3da0*/  CS2R R138, SRZ ;  /* 0x00000000008a7805 */ /* 0x000fe4000001ff00 */
[----:B------:R-:W-:-:S02]  /*3db0*/  CS2R R134, SRZ ;  /* 0x0000000000867805 */ /* 0x000fc4000001ff00 */
[----:B------:R-:W-:Y:S02]  /*3dc0*/  CS2R R130, SRZ ;  /* 0x0000000000827805 */ /* 0x000fe4000001ff00 */
[----:B------:R-:W-:Y:S02]  /*3dd0*/  CS2R R126, SRZ ;  /* 0x00000000007e7805 */ /* 0x000fe4000001ff00 */
        /* <DEDUP_REMOVED lines=24> */
[----:B------:R-:W-:Y:S01]  /*3f60*/  CS2R R88, SRZ ;  /* 0x0000000000587805 */ /* 0x000fe2000001ff00 */
[----:B------:R-:W-:Y:S01]  /*3f70*/  UMOV UR4, UR39 ;  /* 0x0000002700047c82 */ /* 0x000fe20008000000 */
[----:B------:R-:W-:Y:S01]  /*3f80*/  UMOV UR5, UR38 ;  /* 0x0000002600057c82 */ /* 0x000fe20008000000 */
[----:B------:R-:W-:-:S05]  /*3f90*/  ULDC UR6, c[0x0][0x9d8] ;  /* 0x0002760000067ab9 */ /* 0x000fca0000000800 */
.L_x_24:
[----:B------:R-:W-:-:S04]  /*3fa0*/  UIADD3 UR7, UR5, 0x1, URZ ;  /* 0x0000000105077890 */ /* 0x000fc8000fffe03f */
[----:B------:R-:W-:-:S04]  /*3fb0*/  UISETP.NE.AND UP0, UPT, UR7, 0x2, UPT ;  /* 0x000000020700788c */ /* 0x000fc8000bf05270 */
[----:B------:R-:W-:Y:S02]  /*3fc0*/  USEL UR39, URZ, 0x1, UP0 ;  /* 0x000000013f277887 */ /* 0x000fe40008000000 */
[----:B------:R-:W-:Y:S02]  /*3fd0*/  USEL UR38, UR7, URZ, UP0 ;  /* 0x0000003f07267287 */ /* 0x000fe40008000000 */
[----:B------:R-:W-:Y:S01]  /*3fe0*/  ULOP3.LUT UR39, UR4, UR39, URZ, 0x3c, !UPT ;  /* 0x0000002704277292 */ /* 0x000fe2000f8e3c3f */
[----:B------:R-:W-:Y:S11]  /*3ff0*/  @!P0 BRA `(.L_x_16) ;  /* 0x0000000000048947 */ /* 0x000ff60003800000 */
[----:B------:R-:W-:Y:S01]  /*4000*/  BPT.TRAP 0x1 ;  /* 0x000000040000795c */ /* 0x000fe20000300000 */
.L_x_16:
[----:B------:R-:W-:Y:S01]  /*4010*/  ULEA UR7, UR38, UR60, 0x3 ;  /* 0x0000003c26077291 */ /* 0x000fe2000f8e183f */
[----:B------:R-:W-:-:S04]  /*4020*/  MOV R7, UR39 ;  /* 0x0000002700077c02 */ /* 0x000fc80008000f00 */
[----:B------:R-:W-:-:S04]  /*4030*/  SHF.L.U32 R7, R7, 0x1f, RZ ;  /* 0x0000001f07077819 */ /* 0x000fc800000006ff */
[----:B------:R1:W2:Y:S01]  /*4040*/  SYNCS.PHASECHK.TRANS64.TRYWAIT P2, [UR7+0x34830], R7 ;  /* 0x03483007ff0075a7 */ /* 0x0002a20008040147 */
[----:B------:R-:W-:Y:S05]  /*4050*/  @!P0 BRA `(.L_x_17) ;  /* 0x0000000000048947 */ /* 0x000fea0003800000 */
[----:B------:R-:W-:Y:S01]  /*4060*/  BPT.TRAP 0x1 ;  /* 0x000000040000795c */ /* 0x000fe20000300000 */
.L_x_17:
[----:B--2---:R-:W-:Y:S05]  /*4070*/  @P2 BRA `(.L_x_18) ;  /* 0x0000000000082947 */ /* 0x004fea0003800000 */
[----:B------:R-:W2:Y:S02]  /*4080*/  SYNCS.PHASECHK.TRANS64.TRYWAIT P2, [UR7+0x34830], R7 ;  /* 0x03483007ff0075a7 */ /* 0x000ea40008040147 */
[----:B--2---:R-:W-:Y:S05]  /*4090*/  @!P2 BRA `(.L_x_19) ;  /* 0x0000007000cca947 */ /* 0x004fea0003800000 */
.L_x_18:
[----:B------:R-:W-:Y:S01]  /*40a0*/  R2UR UR40, R4 ;  /* 0x00000000042872ca */ /* 0x000fe200000e0000 */
[----:B------:R-:W-:Y:S01]  /*40b0*/  UIMAD UR10, UR38, 0xc00, UR37 ;  /* 0x00000c00260a78a4 */ /* 0x000fe2000f8e0225 */
[----:B------:R-:W-:Y:S01]  /*40c0*/  R2UR UR41, R5 ;  /* 0x00000000052972ca */ /* 0x000fe200000e0000 */
[----:B------:R-:W-:Y:S01]  /*40d0*/  WARPGROUP.ARRIVE ;  /* 0x00000000000079c5 */ /* 0x000fe20000000000 */
[----:B------:R-:W-:Y:S01]  /*40e0*/  UMOV UR43, 0x40000040 ;  /* 0x40000040002b7882 */ /* 0x000fe20000000000 */
[----:B------:R-:W-:Y:S01]  /*40f0*/  UIADD3 UR14, UR10, 0x402, URZ ;  /* 0x000004020a0e7890 */ /* 0x000fe2000fffe03f */
[-C--:B------:R-:W-:Y:S01]  /*4100*/  FMUL.FTZ R88, R88, R8.reuse ;  /* 0x0000000858587220 */ /* 0x080fe20000410000 */
[----:B------:R-:W-:Y:S01]  /*4110*/  UMOV UR15, 0x40000040 ;  /* 0x40000040000f7882 */ /* 0x000fe20000000000 */
[----:B------:R-:W-:Y:S01]  /*4120*/  UMOV UR42, UR10 ;  /* 0x0000000a002a7c82 */ /* 0x000fe20008000000 */
[----:B------:R-:W-:Y:S01]  /*4130*/  UIADD3 UR18, UR10, 0x404, URZ ;  /* 0x000004040a127890 */ /* 0x000fe2000fffe03f */
[-C--:B------:R-:W-:Y:S01]  /*4140*/  FMUL.FTZ R89, R89, R8.reuse ;  /* 0x0000000859597220 */ /* 0x080fe20000410000 */
[----:B------:R-:W-:Y:S01]  /*4150*/  UMOV UR19, 0x40000040 ;  /* 0x4000004000137882 */ /* 0x000fe20000000000 */
[----:B------:R-:W-:Y:S01]  /*4160*/  UIADD3 UR22, UR10, 0x406, URZ ;  /* 0x000004060a167890 */ /* 0x000fe2000fffe03f */
[-C--:B------:R-:W-:Y:S01]  /*4170*/  FMUL.FTZ R92, R92, R8.reuse ;  /* 0x000000085c5c7220 */ /* 0x080fe20000410000 */
[----:B------:R-:W-:Y:S01]  /*4180*/  UMOV UR23, 0x40000040 ;  /* 0x4000004000177882 */ /* 0x000fe20000000000 */
[----:B------:R-:W-:Y:S01]  /*4190*/  HGMMA.64x128x16.F32 R24, gdesc[UR40], RZ, !UPT, gsb0 ;  /* 0x01e00000281879f0 */ /* 0x000fe2000c0008ff */
[----:B------:R-:W-:Y:S01]  /*41a0*/  UIADD3 UR42, UR10, 0x2, URZ ;  /* 0x000000020a2a7890 */ /* 0x000fe2000fffe03f */
[-C--:B------:R-:W-:Y:S01]  /*41b0*/  FMUL.FTZ R93, R93, R8.reuse ;  /* 0x000000085d5d7220 */ /* 0x080fe20000410000 */
[----:B------:R-:W-:Y:S01]  /*41c0*/  UMOV UR40, UR56 ;  /* 0x0000003800287c82 */ /* 0x000fe20008000000 */
[----:B------:R-:W-:Y:S01]  /*41d0*/  UMOV UR41, UR57 ;  /* 0x0000003900297c82 */ /* 0x000fe20008000000 */
[----:B------:R-:W-:Y:S01]  /*41e0*/  UMOV UR43, 0x40000040 ;  /* 0x40000040002b7882 */ /* 0x000fe20000000000 */
[----:B------:R-:W-:Y:S01]  /*41f0*/  UIADD3 UR26, UR10, 0x800, URZ ;  /* 0x000008000a1a7890 */ /* 0x000fe2000fffe03f */
[-C--:B------:R-:W-:Y:S01]  /*4200*/  FMUL.FTZ R96, R96, R8.reuse ;  /* 0x0000000860607220 */ /* 0x080fe20000410000 */
[----:B------:R-:W-:Y:S01]  /*4210*/  UMOV UR27, 0x40000040 ;  /* 0x40000040001b7882 */ /* 0x000fe20000000000 */
[----:B------:R-:W-:Y:S01]  /*4220*/  UIADD3 UR30, UR10, 0x802, URZ ;  /* 0x000008020a1e7890 */ /* 0x000fe2000fffe03f */
[-C--:B------:R-:W-:Y:S01]  /*4230*/  FMUL.FTZ R97, R97, R8.reuse ;  /* 0x0000000861617220 */ /* 0x080fe20000410000 */
[----:B------:R-:W-:Y:S01]  /*4240*/  UMOV UR31, 0x40000040 ;  /* 0x40000040001f7882 */ /* 0x000fe20000000000 */
[----:B------:R-:W-:Y:S01]  /*4250*/  UIADD3 UR34, UR10, 0x804, URZ ;  /* 0x000008040a227890 */ /* 0x000fe2000fffe03f */
[-C--:B------:R-:W-:Y:S01]  /*4260*/  FMUL.FTZ R100, R100, R8.reuse ;  /* 0x0000000864647220 */ /* 0x080fe20000410000 */
[----:B------:R-:W-:Y:S01]  /*4270*/  UMOV UR35, 0x40000040 ;  /* 0x4000004000237882 */ /* 0x000fe20000000000 */
[-C--:B------:R-:W-:Y:S01]  /*4280*/  FMUL.FTZ R101, R101, R8.reuse ;  /* 0x0000000865657220 */ /* 0x080fe20000410000 */
        /* <DEDUP_REMOVED lines=23> */
[----:B------:R-:W-:Y:S01]  /*4400*/  FMUL.FTZ R149, R149, R8 ;  /* 0x0000000895957220 */ /* 0x000fe20000410000 */
        /* <DEDUP_REMOVED lines=32> */
[----:B------:R-:W-:-:S02]  /*4610*/  WARPGROUP.DEPBAR.LE gsb0, 0x0 ;  /* 0x00008000000079c5 */ /* 0x000fc40000010000 */
[----:B------:R-:W-:-:S06]  /*4620*/  WARPGROUP.ARRIVE ;  /* 0x00000000000079c5 */ /* 0x000fcc0000000000 */
[----:B------:R-:W-:Y:S01]  /*4630*/  HGMMA.64x128x16.F32 R24, gdesc[UR40], R24, gsb0 ;  /* 0x01e00000281879f0 */ /* 0x000fe20008000818 */
[----:B------:R-:W-:Y:S01]  /*4640*/  UIADD3 UR42, UR10, 0x4, URZ ;  /* 0x000000040a2a7890 */ /* 0x000fe2000fffe03f */
[----:B------:R-:W-:Y:S01]  /*4650*/  UMOV UR40, UR52 ;  /* 0x0000003400287c82 */ /* 0x000fe20008000000 */
[----:B------:R-:W-:Y:S01]  /*4660*/  UMOV UR41, UR53 ;  /* 0x0000003500297c82 */ /* 0x000fe20008000000 */
[----:B------:R-:W-:Y:S01]  /*4670*/  UMOV UR43, 0x40000040 ;  /* 0x40000040002b7882 */ /* 0x000fe20000000000 */
[----:B------:R-:W-:Y:S02]  /*4680*/  WARPGROUP.DEPBAR.LE gsb0, 0x0 ;  /* 0x00008000000079c5 */ /* 0x000fe40000010000 */
        /* <DEDUP_REMOVED lines=42> */
[----:B------:R-:W-:Y:S05]  /*4930*/  @!P0 BRA `(.L_x_20) ;  /* 0x0000000000048947 */ /* 0x000fea0003800000 */
[----:B------:R-:W-:Y:S01]  /*4940*/  BPT.TRAP 0x1 ;  /* 0x000000040000795c */ /* 0x000fe20000300000 */
.L_x_20:
[----:B------:R-:W-:Y:S01]  /*4950*/  ULEA UR11, UR5, UR60, 0x3 ;  /* 0x0000003c050b7291 */ /* 0x000fe2000f8e183f */
[----:B------:R-:W-:-:S05]  /*4960*/  IMAD.U32 R6, RZ, RZ, UR4 ;  /* 0x00000004ff067e24 */ /* 0x000fca000f8e00ff */
[----:B------:R-:W-:-:S04]  /*4970*/  SHF.L.U32 R6, R6, 0x1f, RZ ;  /* 0x0000001f06067819 */ /* 0x000fc800000006ff */
[----:B------:R3:W4:Y:S01]  /*4980*/  SYNCS.PHASECHK.TRANS64.TRYWAIT P2, [UR11+0x34850], R6 ;  /* 0x03485006ff0075a7 */ /* 0x000722000804014b */
[----:B------:R-:W-:Y:S05]  /*4990*/  @!P0 BRA `(.L_x_21) ;  /* 0x0000000000048947 */ /* 0x000fea0003800000 */
[----:B------:R-:W-:Y:S01]  /*49a0*/  BPT.TRAP 0x1 ;  /* 0x000000040000795c */ /* 0x000fe20000300000 */
.L_x_21:
[----:B----4-:R-:W-:Y:S05]  /*49b0*/  @P2 BRA `(.L_x_22) ;  /* 0x0000000000082947 */ /* 0x010fea0003800000 */
[----:B------:R-:W4:Y:S02]  /*49c0*/  SYNCS.PHASECHK.TRANS64.TRYWAIT P2, [UR11+0x34850], R6 ;  /* 0x03485006ff0075a7 */ /* 0x000f24000804014b */
[----:B----4-:R-:W-:Y:S05]  /*49d0*/  @!P2 BRA `(.L_x_23) ;  /* 0x000000680094a947 */ /* 0x010fea0003800000 */
.L_x_22:
[----:B------:R-:W-:Y:S01]  /*49e0*/  UIADD3 UR4, UR60, 0x400, URZ ;  /* 0x000004003c047890 */ /* 0x000fe2000fffe03f */
[----:B------:R-:W-:Y:S01]  /*49f0*/  WARPGROUP.ARRIVE ;  /* 0x00000000000079c5 */ /* 0x000fe20000000000 */
[----:B------:R-:W-:Y:S01]  /*4a00*/  UMOV UR15, 0x40000040 ;  /* 0x40000040000f7882 */ /* 0x000fe20000000000 */
[----:B-1-3--:R-:W-:Y:S01]  /*4a10*/  FMUL.FTZ R6, R24, UR6 ;  /* 0x0000000618067c20 */ /* 0x00afe20008410000 */
[----:B------:R-:W-:Y:S01]  /*4a20*/  USHF.R.U32.HI UR4, URZ, 0x4, UR4 ;  /* 0x000000043f047899 */ /* 0x000fe20008011604 */
[----:B------:R-:W-:Y:S01]  /*4a30*/  FMUL.FTZ R12, R25, UR6 ;  /* 0x00000006190c7c20 */ /* 0x000fe20008410000 */
[----:B------:R-:W-:Y:S01]  /*4a40*/  FMUL.FTZ R24, R28, UR6 ;  /* 0x000000061c187c20 */ /* 0x000fe20008410000 */
[----:B------:R-:W-:Y:S01]  /*4a50*/  FMUL.FTZ R190, R33, UR6 ;  /* 0x0000000621be7c20 */ /* 0x000fe20008410000 */
[----:B------:R-:W-:Y:S01]  /*4a60*/  ULOP3.LUT UR4, UR4, 0x3fff, URZ, 0xc0, !UPT ;  /* 0x00003fff04047892 */ /* 0x000fe2000f8ec03f */
[----:B------:R-:W2:Y:S01]  /*4a70*/  MUFU.TANH R6, R6 ;  /* 0x0000000600067308 */ /* 0x000ea20000002400 */
[----:B------:R-:W-:Y:S01]  /*4a80*/  FMUL.FTZ R192, R36, UR6 ;  /* 0x0000000624c07c20 */ /* 0x000fe20008410000 */
[----:B------:R-:W-:Y:S01]  /*4a90*/  FMUL.FTZ R194, R37, UR6 ;  /* 0x0000000625c27c20 */ /* 0x000fe20008410000 */
[----:B------:R-:W-:Y:S01]  /*4aa0*/  ULOP3.LUT UR4, UR4, 0x4000000, URZ, 0xfc, !UPT ;  /* 0x0400000004047892 */ /* 0x000fe2000f8efc3f */
[----:B------:R-:W-:Y:S01]  /*4ab0*/  FMUL.FTZ R196, R40, UR6 ;  /* 0x0000000628c47c20 */ /* 0x000fe20008410000 */
[----:B------:R-:W-:Y:S01]  /*4ac0*/  FMUL.FTZ R198, R41, UR6 ;  /* 0x0000000629c67c20 */ /* 0x000fe20008410000 */
[----:B------:R-:W-:Y:S01]  /*4ad0*/  FMUL.FTZ R200, R44, UR6 ;  /* 0x000000062cc87c20 */ /* 0x000fe20008410000 */
[----:B------:R-:W-:Y:S01]  /*4ae0*/  ULEA UR4, UR5, UR4, 0xb ;  /* 0x0000000405047291 */ /* 0x000fe2000f8e583f */
[----:B------:R-:W1:Y:S01]  /*4af0*/  MUFU.TANH R12, R12 ;  /* 0x0000000c000c7308 */ /* 0x000e620000002400 */
[----:B------:R-:W-:Y:S01]  /*4b00*/  FMUL.FTZ R202, R45, UR6 ;  /* 0x000000062dca7c20 */ /* 0x000fe20008410000 */
[----:B------:R-:W-:Y:S01]  /*4b10*/  FMUL.FTZ R204, R52, UR6 ;  /* 0x0000000634cc7c20 */ /* 0x000fe20008410000 */
[----:B------:R-:W-:Y:S01]  /*4b20*/  UIADD3 UR10, UR4, 0x80, URZ ;  /* 0x00000080040a7890 */ /* 0x000fe2000fffe03f */
[----:B------:R-:W-:Y:S01]  /*4b30*/  FMUL.FTZ R206, R53, UR6 ;  /* 0x0000000635ce7c20 */ /* 0x000fe20008410000 */
[----:B------:R-:W-:Y:S01]  /*4b40*/  FMUL.FTZ R208, R56, UR6 ;  /* 0x0000000638d07c20 */ /* 0x000fe20008410000 */
[----:B------:R-:W-:Y:S01]  /*4b50*/  UMOV UR14, UR4 ;  /* 0x00000004000e7c82 */ /* 0x000fe20008000000 */
[----:B------:R-:W-:Y:S01]  /*4b60*/  FMUL.FTZ R14, R26, UR6 ;  /* 0x000000061a0e7c20 */ /* 0x000fe20008410000 */
[----:B------:R-:W-:Y:S01]  /*4b70*/  HGMMA.64x128x16.F32 R88, R180, gdesc[UR12].tnspB, R88, gsb0 ;  /* 0x41e0000cb4587df0 */ /* 0x000fe20008000858 */
[----:B------:R-:W-:Y:S01]  /*4b80*/  UMOV UR15, 0x40000040 ;  /* 0x40000040000f7882 */ /* 0x000fe20000000000 */
[----:B------:R-:W-:Y:S01]  /*4b90*/  UMOV UR14, UR10 ;  /* 0x0000000a000e7c82 */ /* 0x000fe20008000000 */
[----:B------:R-:W-:Y:S01]  /*4ba0*/  UIADD3 UR10, UR4, 0x100, URZ ;  /* 0x00000100040a7890 */ /* 0x000fe2000fffe03f */
[----:B------:R-:W3:Y:S01]  /*4bb0*/  MUFU.TANH R24, R24 ;  /* 0x0000001800187308 */ /* 0x000ee20000002400 */
[----:B--2---:R-:W-:Y:S01]  /*4bc0*/  FMNMX.FTZ R7, R6, R11, !PT ;  /* 0x0000000b06077209 */ /* 0x004fe20007810000 */
[----:B------:R-:W-:Y:S01]  /*4bd0*/  FMUL.FTZ R210, R57, UR6 ;  /* 0x0000000639d27c20 */ /* 0x000fe20008410000 */
[----:B------:R-:W-:Y:S01]  /*4be0*/  FMUL.FTZ R20, R27, UR6 ;  /* 0x000000061b147c20 */ /* 0x000fe20008410000 */
[----:B------:R-:W-:Y:S01]  /*4bf0*/  FMUL.FTZ R212, R60, UR6 ;  /* 0x000000063cd47c20 */ /* 0x000fe20008410000 */
[----:B-1----:R-:W-:Y:S01]  /*4c00*/  FMNMX.FTZ R7, R12, R7, !PT ;  /* 0x000000070c077209 */ /* 0x002fe20007810000 */
[----:B------:R-:W-:Y:S01]  /*4c10*/  FMUL.FTZ R26, R30, UR6 ;  /* 0x000000061e1a7c20 */ /* 0x000fe20008410000 */
[----:B------:R-:W-:Y:S01]  /*4c20*/  FMUL.FTZ R214, R61, UR6 ;  /* 0x000000063dd67c20 */ /* 0x000fe20008410000 */
[----:B------:R-:W-:Y:S01]  /*4c30*/  MUFU.TANH R190, R190 ;  /* 0x000000be00be7308 */ /* 0x000fe20000002400 */
[----:B------:R-:W-:Y:S01]  /*4c40*/  FMUL.FTZ R28, R31, UR6 ;  /* 0x000000061f1c7c20 */ /* 0x000fe20008410000 */
[----:B------:R-:W-:Y:S01]  /*4c50*/  FMUL.FTZ R216, R64, UR6 ;  /* 0x0000000640d87c20 */ /* 0x000fe20008410000 */
[----:B------:R-:W-:Y:S01]  /*4c60*/  FMUL.FTZ R30, R34, UR6 ;  /* 0x00000006221e7c20 */ /* 0x000fe20008410000 */
[----:B------:R-:W-:Y:S01]  /*4c70*/  FMUL.FTZ R34, R38, UR6 ;  /* 0x0000000626227c20 */ /* 0x000fe20008410000 */
[----:B------:R-:W-:Y:S01]  /*4c80*/  FMUL.FTZ R218, R69, UR6 ;  /* 0x0000000645da7c20 */ /* 0x000fe20008410000 */
[----:B------:R-:W-:Y:S01]  /*4c90*/  FMUL.FTZ R36, R39, UR6 ;  /* 0x0000000627247c20 */ /* 0x000fe20008410000 */
[----:B------:R-:W-:Y:S01]  /*4ca0*/  FMUL.FTZ R72, R72, UR6 ;  /* 0x0000000648487c20 */ /* 0x000fe20008410000 */
[----:B------:R-:W-:Y:S01]  /*4cb0*/  MUFU.TANH R192, R192 ;  /* 0x000000c000c07308 */ /* 0x000fe20000002400 */
[----:B---3--:R-:W-:Y:S01]  /*4cc0*/  FMNMX.FTZ R7, R24, R7, !PT ;  /* 0x0000000718077209 */ /* 0x008fe20007810000 */
[----:B------:R-:W-:Y:S01]  /*4cd0*/  FMUL.FTZ R38, R42, UR6 ;  /* 0x000000062a267c20 */ /* 0x000fe20008410000 */
[----:B------:R-:W-:Y:S01]  /*4ce0*/  FMUL.FTZ R220, R73, UR6 ;  /* 0x0000000649dc7c20 */ /* 0x000fe20008410000 */
[----:B------:R-:W-:Y:S01]  /*4cf0*/  FMUL.FTZ R40, R43, UR6 ;  /* 0x000000062b287c20 */ /* 0x000fe20008410000 */
[----:B------:R-:W-:Y:S01]  /*4d00*/  FMUL.FTZ R76, R76, UR6 ;  /* 0x000000064c4c7c20 */ /* 0x000fe20008410000 */
        /* <DEDUP_REMOVED lines=27> */
[C---:B------:R-:W-:Y:S01]  /*4ec0*/  ISETP.GT.AND P2, PT, R188.reuse, RZ, PT ;  /* 0x000000ffbc00720c */ /* 0x040fe20003f44270 */
[----:B------:R-:W-:Y:S01]  /*4ed0*/  UMOV UR5, UR38 ;  /* 0x0000002600057c82 */ /* 0x000fe20008000000 */
[----:B------:R-:W-:-:S05]  /*4ee0*/  IADD3 R188, R188, -0x1, RZ ;  /* 0xffffffffbcbc7810 */ /* 0x000fca0007ffe0ff */
[----:B------:R-:W-:Y:S08]  /*4ef0*/  MUFU.TANH R202, R202 ;  /* 0x000000ca00ca7308 */ /* 0x000ff00000002400 */
[----:B------:R-:W-:Y:S08]  /*4f00*/  MUFU.TANH R204, R204 ;  /* 0x000000cc00cc7308 */ /* 0x000ff00000002400 */
[----:B------:R-:W-:Y:S08]  /*4f10*/  MUFU.TANH R206, R206 ;  /* 0x000000ce00ce7308 */ /* 0x000ff00000002400 */
[----:B------:R-:W-:Y:S08]  /*4f20*/  MUFU.TANH R208, R208 ;  /* 0x000000d000d07308 */ /* 0x000ff00000002400 */
[----:B------:R-:W1:Y:S08]  /*4f30*/  MUFU.TANH R14, R14 ;  /* 0x0000000e000e7308 */ /* 0x000e700000002400 */
[----:B------:R-:W-:Y:S08]  /*4f40*/  MUFU.TANH R210, R210 ;  /* 0x000000d200d27308 */ /* 0x000ff00000002400 */
[----:B------:R-:W2:Y:S01]  /*4f50*/  MUFU.TANH R20, R20 ;  /* 0x0000001400147308 */ /* 0x000ea20000002400 */
[----:B-1----:R-:W-:-:S07]  /*4f60*/  FMNMX.FTZ R21, R14, R9, !PT ;  /* 0x000000090e157209 */ /* 0x002fce0007810000 */
[----:B------:R-:W-:Y:S08]  /*4f70*/  MUFU.TANH R212, R212 ;  /* 0x000000d400d47308 */ /* 0x000ff00000002400 */
[----:B------:R-:W1:Y:S01]  /*4f80*/  MUFU.TANH R26, R26 ;  /* 0x0000001a001a7308 */ /* 0x000e620000002400 */
[----:B--2---:R-:W-:-:S07]  /*4f90*/  FMNMX.FTZ R21, R20, R21, !PT ;  /* 0x0000001514157209 */ /* 0x004fce0007810000 */
[----:B------:R-:W-:Y:S08]  /*4fa0*/  MUFU.TANH R214, R214 ;  /* 0x000000d600d67308 */ /* 0x000ff00000002400 */
[----:B------:R-:W2:Y:S01]  /*4fb0*/  MUFU.TANH R28, R28 ;  /* 0x0000001c001c7308 */ /* 0x000ea20000002400 */
[----:B-1----:R-:W-:Y:S01]  /*4fc0*/  FMNMX.FTZ R21, R26, R21, !PT ;  /* 0x000000151a157209 */ /* 0x002fe20007810000 */
[----:B------:R-:W-:-:S02]  /*4fd0*/  WARPGROUP.DEPBAR.LE gsb0, 0x0 ;  /* 0x00008000000079c5 */ /* 0x000fc40000010000 */
[----:B------:R-:W-:Y:S01]  /*4fe0*/  WARPGROUP.ARRIVE ;  /* 0x00000000000079c5 */ /* 0x000fe20000000000 */
[----:B------:R-:W-:Y:S01]  /*4ff0*/  FMUL.FTZ R180, R29, UR6 ;  /* 0x000000061db47c20 */ /* 0x000fe20008410000 */
[----:B------:R-:W-:Y:S01]  /*5000*/  FMUL.FTZ R182, R32, UR6 ;  /* 0x0000000620b67c20 */ /* 0x000fe20008410000 */
[----:B------:R-:W-:Y:S01]  /*5010*/  FMUL.FTZ R32, R35, UR6 ;  /* 0x0000000623207c20 */ /* 0x000fe20008410000 */
[----:B------:R-:W-:Y:S02]  /*5020*/  MUFU.TANH R216, R216 ;  /* 0x000000d800d87308 */ /* 0x000fe40000002400 */
[----:B------:R-:W-:Y:S01]  /*5030*/  HGMMA.64x128x16.F32 R88, R176, gdesc[UR12].tnspB, R88, gsb0 ;  /* 0x41e0000cb0587df0 */ /* 0x000fe20008000858 */
[----:B------:R-:W-:Y:S01]  /*5040*/  UMOV UR14, UR10 ;  /* 0x0000000a000e7c82 */ /* 0x000fe20008000000 */
[----:B------:R-:W-:Y:S01]  /*5050*/  UMOV UR15, 0x40000040 ;  /* 0x40000040000f7882 */ /* 0x000fe20000000000 */
[----:B------:R-:W-:-:S03]  /*5060*/  UIADD3 UR10, UR4, 0x180, URZ ;  /* 0x00000180040a7890 */ /* 0x000fc6000fffe03f */
[----:B------:R-:W1:Y:S01]  /*5070*/  MUFU.TANH R180, R180 ;  /* 0x000000b400b47308 */ /* 0x000e620000002400 */
[----:B--2---:R-:W-:-:S07]  /*5080*/  FMNMX.FTZ R21, R28, R21, !PT ;  /* 0x000000151c157209 */ /* 0x004fce0007810000 */
[----:B------:R-:W2:Y:S08]  /*5090*/  MUFU.TANH R182, R182 ;  /* 0x000000b600b67308 */ /* 0x000eb00000002400 */
[----:B------:R-:W3:Y:S01]  /*50a0*/  MUFU.TANH R30, R30 ;  /* 0x0000001e001e7308 */ /* 0x000ee20000002400 */
[----:B-1----:R-:W-:-:S07]  /*50b0*/  FMNMX.FTZ R7, R180, R7, !PT ;  /* 0x00000007b4077209 */ /* 0x002fce0007810000 */
[----:B------:R-:W1:Y:S01]  /*50c0*/  MUFU.TANH R32, R32 ;  /* 0x0000002000207308 */ /* 0x000e620000002400 */
[----:B--2---:R-:W-:-:S04]  /*50d0*/  FMNMX.FTZ R7, R182, R7, !PT ;  /* 0x00000007b6077209 */ /* 0x004fc80007810000 */
[----:B------:R-:W-:-:S03]  /*50e0*/  FMNMX.FTZ R7, R190, R7, !PT ;  /* 0x00000007be077209 */ /* 0x000fc60007810000 */
[----:B------:R-:W2:Y:S01]  /*50f0*/  MUFU.TANH R34, R34 ;  /* 0x0000002200227308 */ /* 0x000ea20000002400 */
[----:B------:R-:W-:Y:S02]  /*5100*/  FMNMX.FTZ R7, R192, R7, !PT ;  /* 0x00000007c0077209 */ /* 0x000fe40007810000 */
[----:B---3--:R-:W-:Y:S02]  /*5110*/  FMNMX.FTZ R25, R30, R21, !PT ;  /* 0x000000151e197209 */ /* 0x008fe40007810000 */
[----:B------:R-:W-:-:S03]  /*5120*/  FMNMX.FTZ R7, R194, R7, !PT ;  /* 0x00000007c2077209 */ /* 0x000fc60007810000 */
[----:B------:R-:W-:Y:S01]  /*5130*/  MUFU.TANH R218, R218 ;  /* 0x000000da00da7308 */ /* 0x000fe20000002400 */
[----:B------:R-:W-:Y:S02]  /*5140*/  FMNMX.FTZ R7, R196, R7, !PT ;  /* 0x00000007c4077209 */ /* 0x000fe40007810000 */
[----:B-1----:R-:W-:Y:S02]  /*5150*/  FMNMX.FTZ R25, R32, R25, !PT ;  /* 0x0000001920197209 */ /* 0x002fe40007810000 */
[----:B------:R-:W-:-:S03]  /*5160*/  FMNMX.FTZ R7, R198, R7, !PT ;  /* 0x00000007c6077209 */ /* 0x000fc60007810000 */
[----:B------:R-:W1:Y:S01]  /*5170*/  MUFU.TANH R36, R36 ;  /* 0x0000002400247308 */ /* 0x000e620000002400 */
[----:B------:R-:W-:Y:S02]  /*5180*/  FMNMX.FTZ R7, R200, R7, !PT ;  /* 0x00000007c8077209 */ /* 0x000fe40007810000 */
[----:B--2---:R-:W-:Y:S02]  /*5190*/  FMNMX.FTZ R25, R34, R25, !PT ;  /* 0x0000001922197209 */ /* 0x004fe40007810000 */
[----:B------:R-:W-:-:S03]  /*51a0*/  FMNMX.FTZ R7, R202, R7, !PT ;  /* 0x00000007ca077209 */ /* 0x000fc60007810000 */
        /* <DEDUP_REMOVED lines=24> */
[----:B------:R-:W-:Y:S01]  /*5330*/  UIADD3 UR10, UR4, 0x200, URZ ;  /* 0x00000200040a7890 */ /* 0x000fe2000fffe03f */
[----:B--2---:R-:W-:-:S02]  /*5340*/  FMNMX.FTZ R31, R46, R27, !PT ;  /* 0x0000001b2e1f7209 */ /* 0x004fc40007810000 */
[----:B------:R-:W1:Y:S08]  /*5350*/  MUFU.TANH R176, R176 ;  /* 0x000000b000b07308 */ /* 0x000e700000002400 */
[----:B------:R-:W2:Y:S08]  /*5360*/  MUFU.TANH R178, R178 ;  /* 0x000000b200b27308 */ /* 0x000eb00000002400 */
[----:B------:R-:W3:Y:S01]  /*5370*/  MUFU.TANH R48, R48 ;  /* 0x0000003000307308 */ /* 0x000ee20000002400 */
[----:B-1----:R-:W-:-:S07]  /*5380*/  FMNMX.FTZ R7, R176, R7, !PT ;  /* 0x00000007b0077209 */ /* 0x002fce0007810000 */
[----:B------:R-:W-:Y:S01]  /*5390*/  MUFU.TANH R228, R228 ;  /* 0x000000e400e47308 */ /* 0x000fe20000002400 */
[----:B--2---:R-:W-:-:S04]  /*53a0*/  FMNMX.FTZ R7, R178, R7, !PT ;  /* 0x00000007b2077209 */ /* 0x004fc80007810000 */
[----:B------:R-:W-:-:S03]  /*53b0*/  FMNMX.FTZ R7, R204, R7, !PT ;  /* 0x00000007cc077209 */ /* 0x000fc60007810000 */
[----:B------:R-:W1:Y:S01]  /*53c0*/  MUFU.TANH R50, R50 ;  /* 0x0000003200327308 */ /* 0x000e620000002400 */
[----:B------:R-:W-:Y:S02]  /*53d0*/  FMNMX.FTZ R7, R206, R7, !PT ;  /* 0x00000007ce077209 */ /* 0x000fe40007810000 */
[----:B---3--:R-:W-:Y:S02]  /*53e0*/  FMNMX.FTZ R31, R48, R31, !PT ;  /* 0x0000001f301f7209 */ /* 0x008fe40007810000 */
[----:B------:R-:W-:-:S03]  /*53f0*/  FMNMX.FTZ R7, R208, R7, !PT ;  /* 0x00000007d0077209 */ /* 0x000fc60007810000 */
[----:B------:R-:W-:Y:S01]  /*5400*/  MUFU.TANH R226, R226 ;  /* 0x000000e200e27308 */ /* 0x000fe20000002400 */
[----:B------:R-:W-:-:S04]  /*5410*/  FMNMX.FTZ R7, R210, R7, !PT ;  /* 0x00000007d2077209 */ /* 0x000fc80007810000 */
[----:B------:R-:W-:-:S03]  /*5420*/  FMNMX.FTZ R7, R212, R7, !PT ;  /* 0x00000007d4077209 */ /* 0x000fc60007810000 */
[----:B------:R-:W2:Y:S01]  /*5430*/  MUFU.TANH R52, R52 ;  /* 0x0000003400347308 */ /* 0x000ea20000002400 */
[----:B------:R-:W-:Y:S02]  /*5440*/  FMNMX.FTZ R7, R214, R7, !PT ;  /* 0x00000007d6077209 */ /* 0x000fe40007810000 */
[----:B-1----:R-:W-:Y:S02]  /*5450*/  FMNMX.FTZ R31, R50, R31, !PT ;  /* 0x0000001f321f7209 */ /* 0x002fe40007810000 */
[----:B------:R-:W-:-:S03]  /*5460*/  FMNMX.FTZ R7, R216, R7, !PT ;  /* 0x00000007d8077209 */ /* 0x000fc60007810000 */
[----:B------:R-:W1:Y:S08]  /*5470*/  MUFU.TANH R54, R54 ;  /* 0x0000003600367308 */ /* 0x000e700000002400 */
[----:B------:R-:W3:Y:S01]  /*5480*/  MUFU.TANH R56, R56 ;  /* 0x0000003800387308 */ /* 0x000ee20000002400 */
[----:B--2---:R-:W-:-:S07]  /*5490*/  FMNMX.FTZ R31, R52, R31, !PT ;  /* 0x0000001f341f7209 */ /* 0x004fce0007810000 */
[----:B------:R-:W2:Y:S01]  /*54a0*/  MUFU.TANH R58, R58 ;  /* 0x0000003a003a7308 */ /* 0x000ea20000002400 */
[----:B-1----:R-:W-:-:S07]  /*54b0*/  FMNMX.FTZ R33, R54, R31, !PT ;  /* 0x0000001f36217209 */ /* 0x002fce0007810000 */
[----:B------:R-:W1:Y:S01]  /*54c0*/  MUFU.TANH R60, R60 ;  /* 0x0000003c003c7308 */ /* 0x000e620000002400 */
[----:B---3--:R-:W-:-:S07]  /*54d0*/  FMNMX.FTZ R33, R56, R33, !PT ;  /* 0x0000002138217209 */ /* 0x008fce0007810000 */
[----:B------:R-:W3:Y:S01]  /*54e0*/  MUFU.TANH R62, R62 ;  /* 0x0000003e003e7308 */ /* 0x000ee20000002400 */
[----:B--2---:R-:W-:-:S07]  /*54f0*/  FMNMX.FTZ R33, R58, R33, !PT ;  /* 0x000000213a217209 */ /* 0x004fce0007810000 */
[----:B------:R-:W2:Y:S01]  /*5500*/  MUFU.TANH R64, R64 ;  /* 0x0000004000407308 */ /* 0x000ea20000002400 */
[----:B-1----:R-:W-:-:S07]  /*5510*/  FMNMX.FTZ R33, R60, R33, !PT ;  /* 0x000000213c217209 */ /* 0x002fce0007810000 */
[----:B------:R-:W1:Y:S01]  /*5520*/  MUFU.TANH R66, R66 ;  /* 0x0000004200427308 */ /* 0x000e620000002400 */
[----:B---3--:R-:W-:-:S07]  /*5530*/  FMNMX.FTZ R35, R62, R33, !PT ;  /* 0x000000213e237209 */ /* 0x008fce0007810000 */
[----:B------:R-:W-:Y:S01]  /*5540*/  MUFU.TANH R70, R70 ;  /* 0x0000004600467308 */ /* 0x000fe20000002400 */
[----:B--2---:R-:W-:-:S07]  /*5550*/  FMNMX.FTZ R35, R64, R35, !PT ;  /* 0x0000002340237209 */ /* 0x004fce0007810000 */
[----:B------:R-:W-:Y:S01]  /*5560*/  MUFU.TANH R74, R74 ;  /* 0x0000004a004a7308 */ /* 0x000fe20000002400 */
[----:B-1----:R-:W-:-:S07]  /*5570*/  FMNMX.FTZ R35, R66, R35, !PT ;  /* 0x0000002342237209 */ /* 0x002fce0007810000 */
[----:B------:R-:W-:Y:S01]  /*5580*/  MUFU.TANH R78, R78 ;  /* 0x0000004e004e7308 */ /* 0x000fe20000002400 */
[----:B------:R-:W-:Y:S02]  /*5590*/  WARPGROUP.DEPBAR.LE gsb0, 0x0 ;  /* 0x00008000000079c5 */ /* 0x000fe40000010000 */
[----:B------:R-:W-:Y:S01]  /*55a0*/  WARPGROUP.ARRIVE ;  /* 0x00000000000079c5 */ /* 0x000fe20000000000 */
[----:B------:R-:W-:Y:S01]  /*55b0*/  FMUL.FTZ R172, R65, UR6 ;  /* 0x0000000641ac7c20 */ /* 0x000fe20008410000 */
[----:B------:R-:W-:Y:S01]  /*55c0*/  FMUL.FTZ R174, R68, UR6 ;  /* 0x0000000644ae7c20 */ /* 0x000fe20008410000 */
[----:B------:R-:W-:Y:S02]  /*55d0*/  FMUL.FTZ R68, R71, UR6 ;  /* 0x0000000647447c20 */ /* 0x000fe40008410000 */
[----:B------:R-:W-:Y:S01]  /*55e0*/  MUFU.TANH R84, R84 ;  /* 0x0000005400547308 */ /* 0x000fe20000002400 */
[----:B------:R-:W-:Y:S01]  /*55f0*/  HGMMA.64x128x16.F32 R88, R168, gdesc[UR12].tnspB, R88, gsb0 ;  /* 0x41e0000ca8587df0 */ /* 0x000fe20008000858 */
[----:B------:R-:W-:Y:S01]  /*5600*/  UMOV UR14, UR10 ;  /* 0x0000000a000e7c82 */ /* 0x000fe20008000000 */
[----:B------:R-:W-:Y:S01]  /*5610*/  UMOV UR15, 0x40000040 ;  /* 0x40000040000f7882 */ /* 0x000fe20000000000 */
[----:B------:R-:W-:-:S04]  /*5620*/  UIADD3 UR10, UR4, 0x280, URZ ;  /* 0x00000280040a7890 */ /* 0x000fc8000fffe03f */
[----:B------:R-:W1:Y:S08]  /*5630*/  MUFU.TANH R172, R172 ;  /* 0x000000ac00ac7308 */ /* 0x000e700000002400 */
[----:B------:R-:W2:Y:S08]  /*5640*/  MUFU.TANH R174, R174 ;  /* 0x000000ae00ae7308 */ /* 0x000eb00000002400 */
[----:B------:R-:W3:Y:S01]  /*5650*/  MUFU.TANH R68, R68 ;  /* 0x0000004400447308 */ /* 0x000ee20000002400 */
[----:B-1----:R-:W-:-:S07]  /*5660*/  FMNMX.FTZ R7, R172, R7, !PT ;  /* 0x00000007ac077209 */ /* 0x002fce0007810000 */
[----:B------:R-:W1:Y:S01]  /*5670*/  MUFU.TANH R82, R82 ;  /* 0x0000005200527308 */ /* 0x000e620000002400 */
[----:B--2---:R-:W-:-:S04]  /*5680*/  FMNMX.FTZ R7, R174, R7, !PT ;  /* 0x00000007ae077209 */ /* 0x004fc80007810000 */
[----:B------:R-:W-:-:S03]  /*5690*/  FMNMX.FTZ R7, R218, R7, !PT ;  /* 0x00000007da077209 */ /* 0x000fc60007810000 */
[----:B------:R-:W-:Y:S01]  /*56a0*/  MUFU.TANH R86, R86 ;  /* 0x0000005600567308 */ /* 0x000fe20000002400 */
[----:B------:R-:W-:Y:S02]  /*56b0*/  FMNMX.FTZ R7, R72, R7, !PT ;  /* 0x0000000748077209 */ /* 0x000fe40007810000 */
[----:B---3--:R-:W-:Y:S02]  /*56c0*/  FMNMX.FTZ R35, R68, R35, !PT ;  /* 0x0000002344237209 */ /* 0x008fe40007810000 */
[----:B------:R-:W-:Y:S02]  /*56d0*/  FMNMX.FTZ R7, R220, R7, !PT ;  /* 0x00000007dc077209 */ /* 0x000fe40007810000 */
[----:B------:R-:W-:Y:S02]  /*56e0*/  FMNMX.FTZ R37, R70, R35, !PT ;  /* 0x0000002346257209 */ /* 0x000fe40007810000 */
[----:B------:R-:W-:Y:S02]  /*56f0*/  FMNMX.FTZ R7, R76, R7, !PT ;  /* 0x000000074c077209 */ /* 0x000fe40007810000 */
[----:B------:R-:W-:-:S02]  /*5700*/  FMNMX.FTZ R37, R74, R37, !PT ;  /* 0x000000254a257209 */ /* 0x000fc40007810000 */
[----:B------:R-:W-:Y:S02]  /*5710*/  FMNMX.FTZ R7, R222, R7, !PT ;  /* 0x00000007de077209 */ /* 0x000fe40007810000 */
[----:B------:R-:W-:Y:S02]  /*5720*/  FMNMX.FTZ R37, R78, R37, !PT ;  /* 0x000000254e257209 */ /* 0x000fe40007810000 */
[----:B------:R-:W-:Y:S02]  /*5730*/  FMNMX.FTZ R7, R80, R7, !PT ;  /* 0x0000000750077209 */ /* 0x000fe40007810000 */
[----:B------:R-:W-:Y:S02]  /*5740*/  FMNMX.FTZ R37, R84, R37, !PT ;  /* 0x0000002554257209 */ /* 0x000fe40007810000 */
[----:B------:R-:W-:Y:S02]  /*5750*/  FMNMX.FTZ R7, R224, R7, !PT ;  /* 0x00000007e0077209 */ /* 0x000fe40007810000 */
[----:B-1----:R-:W-:-:S02]  /*5760*/  FMNMX.FTZ R39, R82, R37, !PT ;  /* 0x0000002552277209 */ /* 0x002fc40007810000 */
[----:B------:R-:W-:-:S04]  /*5770*/  FMNMX.FTZ R7, R228, R7, !PT ;  /* 0x00000007e4077209 */ /* 0x000fc80007810000 */
[----:B------:R-:W-:-:S05]  /*5780*/  FMNMX.FTZ R7, R226, R7, !PT ;  /* 0x00000007e2077209 */ /* 0x000fca0007810000 */
[----:B------:R-:W1:Y:S02]  /*5790*/  SHFL.BFLY PT, R8, R7, 0x2, 0x1f ;  /* 0x0c401f0007087f89 */ /* 0x000e6400000e0000 */
[----:B-1----:R-:W-:Y:S02]  /*57a0*/  FMNMX.FTZ R8, R7, R8, !PT ;  /* 0x0000000807087209 */ /* 0x002fe40007810000 */
[----:B------:R-:W1:Y:S03]  /*57b0*/  LDC R7, c[0x0][0x988] ;  /* 0x00026200ff077b82 */ /* 0x000e660000000800 */
[----:B------:R-:W2:Y:S02]  /*57c0*/  SHFL.BFLY PT, R13, R8, 0x1, 0x1f ;  /* 0x0c201f00080d7f89 */ /* 0x000ea400000e0000 */
[----:B--2---:R-:W-:-:S05]  /*57d0*/  FMNMX.FTZ R10, R8, R13, !PT ;  /* 0x0000000d080a7209 */ /* 0x004fca0007810000 */
[C---:B-1----:R-:W-:Y:S01]  /*57e0*/  FMUL.FTZ R29, R10.reuse, R7 ;  /* 0x000000070a1d7220 */ /* 0x042fe20000410000 */
[----:B------:R-:W-:-:S03]  /*57f0*/  FADD.FTZ R8, -R10, R11 ;  /* 0x0000000b0a087221 */ /* 0x000fc60000010100 */
[-CC-:B------:R-:W-:Y:S01]  /*5800*/  FFMA.FTZ R11, R6, R7.reuse, -R29.reuse ;  /* 0x00000007060b7223 */ /* 0x180fe2000001081d */
[-CC-:B------:R-:W-:Y:S01]  /*5810*/  FFMA.FTZ R230, R12, R7.reuse, -R29.reuse ;  /* 0x000000070ce67223 */ /* 0x180fe2000001081d */
[-CC-:B------:R-:W-:Y:S01]  /*5820*/  FFMA.FTZ R192, R192, R7.reuse, -R29.reuse ;  /* 0x00000007c0c07223 */ /* 0x180fe2000001081d */
[-CC-:B------:R-:W-:Y:S01]  /*5830*/  FFMA.FTZ R196, R196, R7.reuse, -R29.reuse ;  /* 0x00000007c4c47223 */ /* 0x180fe2000001081d */
[-CC-:B------:R-:W-:Y:S01]  /*5840*/  FFMA.FTZ R200, R200, R7.reuse, -R29.reuse ;  /* 0x00000007c8c87223 */ /* 0x180fe2000001081d */
[-CC-:B------:R-:W-:Y:S01]  /*5850*/  FFMA.FTZ R13, R24, R7.reuse, -R29.reuse ;  /* 0x00000007180d7223 */ /* 0x180fe2000001081d */
[----:B------:R1:W-:Y:S01]  /*5860*/  MUFU.EX2 R21, R192 ;  /* 0x000000c000157308 */ /* 0x0003e20000000800 */
[-CC-:B------:R-:W-:Y:S01]  /*5870*/  FFMA.FTZ R43, R72, R7.reuse, -R29.reuse ;  /* 0x00000007482b7223 */ /* 0x180fe2000001081d */
[----:B------:R-:W-:Y:S02]  /*5880*/  WARPGROUP.DEPBAR.LE gsb0, 0x0 ;  /* 0x00008000000079c5 */ /* 0x000fe40000010000 */
[----:B------:R-:W-:Y:S01]  /*5890*/  WARPGROUP.ARRIVE ;  /* 0x00000000000079c5 */ /* 0x000fe20000000000 */
[----:B------:R-:W-:Y:S01]  /*58a0*/  FMUL.FTZ R168, R83, UR6 ;  /* 0x0000000653a87c20 */ /* 0x000fe20008410000 */
[----:B------:R-:W-:Y:S01]  /*58b0*/  FMUL.FTZ R170, R87, UR6 ;  /* 0x0000000657aa7c20 */ /* 0x000fe20008410000 */
[-CC-:B------:R-:W-:Y:S01]  /*58c0*/  FFMA.FTZ R47, R80, R7.reuse, -R29.reuse ;  /* 0x00000007502f7223 */ /* 0x180fe2000001081d */
[----:B------:R2:W-:Y:S01]  /*58d0*/  MUFU.EX2 R25, R196 ;  /* 0x000000c400197308 */ /* 0x0005e20000000800 */
[-CC-:B-1----:R-:W-:Y:S01]  /*58e0*/  FFMA.FTZ R192, R202, R7.reuse, -R29.reuse ;  /* 0x00000007cac07223 */ /* 0x182fe2000001081d */
[----:B------:R-:W-:Y:S01]  /*58f0*/  HGMMA.64x128x16.F32 R88, R152, gdesc[UR12].tnspB, R88, gsb0 ;  /* 0x41e0000c98587df0 */ /* 0x000fe20008000858 */
[----:B------:R-:W-:Y:S01]  /*5900*/  UMOV UR14, UR10 ;  /* 0x0000000a000e7c82 */ /* 0x000fe20008000000 */
[----:B------:R-:W-:Y:S01]  /*5910*/  UMOV UR15, 0x40000040 ;  /* 0x40000040000f7882 */ /* 0x000fe20000000000 */
[----:B------:R-:W-:Y:S01]  /*5920*/  UIADD3 UR10, UR4, 0x300, URZ ;  /* 0x00000300040a7890 */ /* 0x000fe2000fffe03f */
[-CC-:B------:R-:W-:Y:S01]  /*5930*/  FFMA.FTZ R24, R180, R7.reuse, -R29.reuse ;  /* 0x00000007b4187223 */ /* 0x180fe2000001081d */
[-CC-:B------:R-:W-:Y:S01]  /*5940*/  FFMA.FTZ R15, R182, R7.reuse, -R29.reuse ;  /* 0x00000007b60f7223 */ /* 0x180fe2000001081d */
[----:B------:R-:W1:Y:S01]  /*5950*/  MUFU.TANH R168, R168 ;  /* 0x000000a800a87308 */ /* 0x000e620000002400 */
[-CC-:B------:R-:W-:Y:S01]  /*5960*/  FFMA.FTZ R176, R176, R7.reuse, -R29.reuse ;  /* 0x00000007b0b07223 */ /* 0x180fe2000001081d */
[-CC-:B------:R-:W-:Y:S01]  /*5970*/  FFMA.FTZ R204, R204, R7.reuse, -R29.reuse ;  /* 0x00000007cccc7223 */ /* 0x180fe2000001081d */
[-CC-:B--2---:R-:W-:Y:S01]  /*5980*/  FFMA.FTZ R196, R206, R7.reuse, -R29.reuse ;  /* 0x00000007cec47223 */ /* 0x184fe2000001081d */
[-CC-:B------:R-:W-:Y:S01]  /*5990*/  FFMA.FTZ R208, R208, R7.reuse, -R29.reuse ;  /* 0x00000007d0d07223 */ /* 0x180fe2000001081d */
[-CC-:B------:R-:W-:Y:S01]  /*59a0*/  FFMA.FTZ R212, R212, R7.reuse, -R29.reuse ;  /* 0x00000007d4d47223 */ /* 0x180fe2000001081d */
[-CC-:B------:R-:W-:Y:S01]  /*59b0*/  FFMA.FTZ R41, R174, R7.reuse, -R29.reuse ;  /* 0x00000007ae297223 */ /* 0x180fe2000001081d */
[-CC-:B------:R-:W-:Y:S01]  /*59c0*/  FFMA.FTZ R72, R220, R7.reuse, -R29.reuse ;  /* 0x00000007dc487223 */ /* 0x180fe2000001081d */
[----:B------:R-:W2:Y:S01]  /*59d0*/  MUFU.TANH R170, R170 ;  /* 0x000000aa00aa7308 */ /* 0x000ea20000002400 */
[-CC-:B------:R-:W-:Y:S01]  /*59e0*/  FFMA.FTZ R80, R224, R7.reuse, -R29.reuse ;  /* 0x00000007e0507223 */ /* 0x180fe2000001081d */
[-CC-:B------:R-:W-:Y:S01]  /*59f0*/  FFMA.FTZ R49, R228, R7.reuse, -R29.reuse ;  /* 0x00000007e4317223 */ /* 0x180fe2000001081d */
[-C--:B------:R-:W-:Y:S01]  /*5a00*/  FFMA.FTZ R202, R226, R7.reuse, -R29 ;  /* 0x00000007e2ca7223 */ /* 0x080fe2000001081d */
[----:B------:R-:W-:Y:S01]  /*5a10*/  UIADD3 UR4, UR4, 0x380, URZ ;  /* 0x0000038004047890 */ /* 0x000fe2000fffe03f */
[----:B------:R-:W-:-:S03]  /*5a20*/  FMUL.FTZ R8, R8, R7 ;  /* 0x0000000708087220 */ /* 0x000fc60000410000 */
[----:B------:R3:W-:Y:S01]  /*5a30*/  MUFU.EX2 R27, R200 ;  /* 0x000000c8001b7308 */ /* 0x0007e20000000800 */
[----:B-1----:R-:W-:-:S04]  /*5a40*/  FMNMX.FTZ R39, R168, R39, !PT ;  /* 0x00000027a8277209 */ /* 0x002fc80007810000 */
[----:B------:R-:W-:-:S03]  /*5a50*/  FMNMX.FTZ R39, R86, R39, !PT ;  /* 0x0000002756277209 */ /* 0x000fc60007810000 */
[----:B------:R-:W-:Y:S01]  /*5a60*/  MUFU.EX2 R8, R8 ;  /* 0x0000000800087308 */ /* 0x000fe20000000800 */
[----:B--2---:R-:W-:Y:S01]  /*5a70*/  FMNMX.FTZ R6, R170, R39, !PT ;  /* 0x00000027aa067209 */ /* 0x004fe20007810000 */
[-CC-:B------:R-:W-:Y:S01]  /*5a80*/  FFMA.FTZ R39, R216, R7.reuse, -R29.reuse ;  /* 0x00000007d8277223 */ /* 0x180fe2000001081d */
[----:B---3--:R-:W-:-:S03]  /*5a90*/  FFMA.FTZ R200, R218, R7, -R29 ;  /* 0x00000007dac87223 */ /* 0x008fc6000001081d */
[----:B------:R-:W1:Y:S02]  /*5aa0*/  SHFL.BFLY PT, R45, R6, 0x2, 0x1f ;  /* 0x0c401f00062d7f89 */ /* 0x000e6400000e0000 */
[----:B------:R-:W2:Y:S08]  /*5ab0*/  MUFU.EX2 R11, R11 ;  /* 0x0000000b000b7308 */ /* 0x000eb00000000800 */
[----:B------:R-:W3:Y:S08]  /*5ac0*/  MUFU.EX2 R230, R230 ;  /* 0x000000e600e67308 */ /* 0x000ef00000000800 */
[----:B------:R-:W-:Y:S01]  /*5ad0*/  MUFU.EX2 R13, R13 ;  /* 0x0000000d000d7308 */ /* 0x000fe20000000800 */
[----:B--2---:R-:W-:Y:S01]  /*5ae0*/  FFMA.FTZ R3, R8, R3, R11 ;  /* 0x0000000308037223 */ /* 0x004fe2000001000b */
[----:B-1----:R-:W-:Y:S01]  /*5af0*/  FMNMX.FTZ R51, R6, R45, !PT ;  /* 0x0000002d06337209 */ /* 0x002fe20007810000 */
[-CC-:B------:R-:W-:Y:S01]  /*5b00*/  FFMA.FTZ R45, R76, R7.reuse, -R29.reuse ;  /* 0x000000074c2d7223 */ /* 0x180fe2000001081d */
[----:B------:R-:W-:-:S04]  /*5b10*/  FFMA.FTZ R76, R222, R7, -R29 ;  /* 0x00000007de4c7223 */ /* 0x000fc8000001081d */
[----:B------:R-:W1:Y:S01]  /*5b20*/  MUFU.EX2 R24, R24 ;  /* 0x0000001800187308 */ /* 0x000e620000000800 */
[----:B---3--:R-:W-:Y:S01]  /*5b30*/  F2FP.F16.F32.PACK_AB R180, R230, R11 ;  /* 0x0000000be6b4723e */ /* 0x008fe200000000ff */
[----:B------:R-:W2:Y:S01]  /*5b40*/  SHFL.BFLY PT, R12, R51, 0x1, 0x1f ;  /* 0x0c201f00330c7f89 */ /* 0x000ea200000e0000 */
[----:B------:R-:W-:-:S05]  /*5b50*/  IMAD.MOV.U32 R11, RZ, RZ, R10 ;  /* 0x000000ffff0b7224 */ /* 0x000fca00078e000a */
[----:B------:R-:W-:Y:S08]  /*5b60*/  MUFU.EX2 R15, R15 ;  /* 0x0000000f000f7308 */ /* 0x000ff00000000800 */
[----:B------:R-:W3:Y:S01]  /*5b70*/  MUFU.EX2 R192, R192 ;  /* 0x000000c000c07308 */ /* 0x000ee20000000800 */
[----:B-1----:R-:W-:-:S07]  /*5b80*/  F2FP.F16.F32.PACK_AB R182, R24, R13 ;  /* 0x0000000d18b6723e */ /* 0x002fce00000000ff */
[----:B------:R-:W-:Y:S01]  /*5b90*/  MUFU.EX2 R31, R176 ;  /* 0x000000b0001f7308 */ /* 0x000fe20000000800 */
[----:B--2---:R-:W-:-:S05]  /*5ba0*/  FMNMX.FTZ R12, R51, R12, !PT ;  /* 0x0000000c330c7209 */ /* 0x004fca0007810000 */
[----:B------:R-:W-:Y:S01]  /*5bb0*/  FADD.FTZ R6, -R12, R9 ;  /* 0x000000090c067221 */ /* 0x000fe20000010100 */
[----:B------:R-:W-:Y:S01]  /*5bc0*/  IMAD.U32 R9, RZ, RZ, UR7 ;  /* 0x00000007ff097e24 */ /* 0x000fe2000f8e00ff */
[----:B------:R-:W-:Y:S01]  /*5bd0*/  MUFU.EX2 R33, R204 ;  /* 0x000000cc00217308 */ /* 0x000fe20000000800 */
[----:B---3--:R-:W-:Y:S01]  /*5be0*/  F2FP.F16.F32.PACK_AB R174, R192, R27 ;  /* 0x0000001bc0ae723e */ /* 0x008fe200000000ff */
[----:B------:R-:W-:Y:S02]  /*5bf0*/  FMUL.FTZ R6, R6, R7 ;  /* 0x0000000706067220 */ /* 0x000fe40000410000 */
[----:B------:R-:W-:-:S04]  /*5c00*/  @!P1 IADD3 R9, R9, 0x34840, RZ ;  /* 0x0003484009099810 */ /* 0x000fc80007ffe0ff */
[----:B------:R-:W-:Y:S01]  /*5c10*/  MUFU.EX2 R6, R6 ;  /* 0x0000000600067308 */ /* 0x000fe20000000800 */
[----:B------:R-:W-:-:S07]  /*5c20*/  @!P1 PRMT R9, RZ, 0x654, R9 ;  /* 0x00000654ff099816 */ /* 0x000fce0000000009 */
[----:B------:R-:W-:Y:S08]  /*5c30*/  MUFU.EX2 R196, R196 ;  /* 0x000000c400c47308 */ /* 0x000ff00000000800 */
[----:B------:R-:W-:Y:S08]  /*5c40*/  MUFU.EX2 R35, R208 ;  /* 0x000000d000237308 */ /* 0x000ff00000000800 */
[----:B------:R-:W-:Y:S08]  /*5c50*/  MUFU.EX2 R37, R212 ;  /* 0x000000d400257308 */ /* 0x000ff00000000800 */
[----:B------:R-:W-:Y:S01]  /*5c60*/  MUFU.EX2 R39, R39 ;  /* 0x0000002700277308 */ /* 0x000fe20000000800 */
[----:B------:R-:W-:-:S02]  /*5c70*/  WARPGROUP.DEPBAR.LE gsb0, 0x0 ;  /* 0x00008000000079c5 */ /* 0x000fc40000010000 */
[----:B------:R-:W-:Y:S01]  /*5c80*/  WARPGROUP.ARRIVE ;  /* 0x00000000000079c5 */ /* 0x000fe20000000000 */
[-CC-:B------:R-:W-:Y:S01]  /*5c90*/  FFMA.FTZ R152, R190, R7.reuse, -R29.reuse ;  /* 0x00000007be987223 */ /* 0x180fe2000001081d */
[-CC-:B------:R-:W-:Y:S01]  /*5ca0*/  FFMA.FTZ R154, R194, R7.reuse, -R29.reuse ;  /* 0x00000007c29a7223 */ /* 0x180fe2000001081d */
[-CC-:B------:R-:W-:Y:S01]  /*5cb0*/  FFMA.FTZ R190, R198, R7.reuse, -R29.reuse ;  /* 0x00000007c6be7223 */ /* 0x180fe2000001081d */
[-CC-:B------:R-:W-:Y:S01]  /*5cc0*/  FFMA.FTZ R194, R178, R7.reuse, -R29.reuse ;  /* 0x00000007b2c27223 */ /* 0x180fe2000001081d */
[----:B------:R-:W-:Y:S01]  /*5cd0*/  FFMA.FTZ R198, R172, R7, -R29 ;  /* 0x00000007acc67223 */ /* 0x000fe2000001081d */
[----:B------:R-:W-:Y:S01]  /*5ce0*/  HGMMA.64x128x16.F32 R88, R156, gdesc[UR12].tnspB, R88, gsb0 ;  /* 0x41e0000c9c587df0 */ /* 0x000fe20008000858 */
[----:B------:R-:W-:Y:S01]  /*5cf0*/  UMOV UR14, UR10 ;  /* 0x0000000a000e7c82 */ /* 0x000fe20008000000 */
[----:B------:R-:W-:Y:S01]  /*5d00*/  UMOV UR15, 0x40000040 ;  /* 0x40000040000f7882 */ /* 0x000fe20000000000 */
[----:B------:R-:W-:Y:S01]  /*5d10*/  UMOV UR10, UR4 ;  /* 0x00000004000a7c82 */ /* 0x000fe20008000000 */
[----:B------:R-:W1:Y:S01]  /*5d20*/  MUFU.EX2 R152, R152 ;  /* 0x0000009800987308 */ /* 0x000e620000000800 */
[----:B------:R-:W-:-:S07]  /*5d30*/  UMOV UR4, UR39 ;  /* 0x0000002700047c82 */ /* 0x000fce0008000000 */
[----:B------:R-:W2:Y:S08]  /*5d40*/  MUFU.EX2 R154, R154 ;  /* 0x0000009a009a7308 */ /* 0x000eb00000000800 */
[----:B------:R-:W3:Y:S01]  /*5d50*/  MUFU.EX2 R190, R190 ;  /* 0x000000be00be7308 */ /* 0x000ee20000000800 */
[----:B-1----:R-:W-:-:S07]  /*5d60*/  F2FP.F16.F32.PACK_AB R176, R152, R15 ;  /* 0x0000000f98b0723e */ /* 0x002fce00000000ff */
[----:B------:R-:W-:Y:S01]  /*5d70*/  MUFU.EX2 R194, R194 ;  /* 0x000000c200c27308 */ /* 0x000fe20000000800 */
[----:B--2---:R-:W-:-:S07]  /*5d80*/  F2FP.F16.F32.PACK_AB R178, R154, R21 ;  /* 0x000000159ab2723e */ /* 0x004fce00000000ff */
[----:B------:R-:W-:Y:S01]  /*5d90*/  MUFU.EX2 R198, R198 ;  /* 0x000000c600c67308 */ /* 0x000fe20000000800 */
[----:B---3--:R-:W-:-:S07]  /*5da0*/  F2FP.F16.F32.PACK_AB R172, R190, R25 ;  /* 0x00000019beac723e */ /* 0x008fce00000000ff */
[----:B------:R-:W-:Y:S08]  /*5db0*/  MUFU.EX2 R41, R41 ;  /* 0x0000002900297308 */ /* 0x000ff00000000800 */
[----:B------:R-:W-:Y:S08]  /*5dc0*/  MUFU.EX2 R200, R200 ;  /* 0x000000c800c87308 */ /* 0x000ff00000000800 */
[----:B------:R-:W-:Y:S08]  /*5dd0*/  MUFU.EX2 R43, R43 ;  /* 0x0000002b002b7308 */ /* 0x000ff00000000800 */
[----:B------:R-:W-:Y:S08]  /*5de0*/  MUFU.EX2 R72, R72 ;  /* 0x0000004800487308 */ /* 0x000ff00000000800 */
[----:B------:R-:W-:Y:S08]  /*5df0*/  MUFU.EX2 R45, R45 ;  /* 0x0000002d002d7308 */ /* 0x000ff00000000800 */
[----:B------:R-:W-:Y:S08]  /*5e00*/  MUFU.EX2 R76, R76 ;  /* 0x0000004c004c7308 */ /* 0x000ff00000000800 */
[----:B------:R-:W-:Y:S08]  /*5e10*/  MUFU.EX2 R47, R47 ;  /* 0x0000002f002f7308 */ /* 0x000ff00000000800 */
[----:B------:R-:W1:Y:S08]  /*5e20*/  MUFU.EX2 R80, R80 ;  /* 0x0000005000507308 */ /* 0x000e700000000800 */
[----:B------:R-:W-:Y:S08]  /*5e30*/  MUFU.EX2 R49, R49 ;  /* 0x0000003100317308 */ /* 0x000ff00000000800 */
[----:B------:R-:W2:Y:S01]  /*5e40*/  MUFU.EX2 R202, R202 ;  /* 0x000000ca00ca7308 */ /* 0x000ea20000000800 */
[----:B------:R-:W-:-:S02]  /*5e50*/  WARPGROUP.DEPBAR.LE gsb0, 0x0 ;  /* 0x00008000000079c5 */ /* 0x000fc40000010000 */
[----:B------:R-:W-:Y:S01]  /*5e60*/  WARPGROUP.ARRIVE ;  /* 0x00000000000079c5 */ /* 0x000fe20000000000 */
[-CC-:B------:R-:W-:Y:S01]  /*5e70*/  FFMA.FTZ R156, R210, R7.reuse, -R29.reuse ;  /* 0x00000007d29c7223 */ /* 0x180fe2000001081d */
[-C--:B------:R-:W-:Y:S01]  /*5e80*/  FFMA.FTZ R158, R214, R7.reuse, -R29 ;  /* 0x00000007d69e7223 */ /* 0x080fe2000001081d */
[----:B------:R-:W-:-:S03]  /*5e90*/  FMUL.FTZ R29, R12, R7 ;  /* 0x000000070c1d7220 */ /* 0x000fc60000410000 */
[----:B------:R-:W-:Y:S01]  /*5ea0*/  HGMMA.64x128x16.F32 R88, R160, gdesc[UR12].tnspB, R88, gsb0 ;  /* 0x41e0000ca0587df0 */ /* 0x000fe20008000858 */
[-CC-:B------:R-:W-:Y:S01]  /*5eb0*/  FFMA.FTZ R177, R30, R7.reuse, -R29.reuse ;  /* 0x000000071eb17223 */ /* 0x180fe2000001081d */
[-CC-:B------:R-:W-:Y:S01]  /*5ec0*/  FFMA.FTZ R30, R36, R7.reuse, -R29.reuse ;  /* 0x00000007241e7223 */ /* 0x180fe2000001081d */
[----:B------:R-:W-:Y:S01]  /*5ed0*/  IMAD.U32 R36, RZ, RZ, UR11 ;  /* 0x0000000bff247e24 */ /* 0x000fe2000f8e00ff */
[----:B------:R-:W-:Y:S01]  /*5ee0*/  UMOV UR11, 0x40000040 ;  /* 0x40000040000b7882 */ /* 0x000fe20000000000 */
[-CC-:B------:R-:W-:Y:S01]  /*5ef0*/  FFMA.FTZ R181, R14, R7.reuse, -R29.reuse ;  /* 0x000000070eb57223 */ /* 0x180fe2000001081d */
[-CC-:B------:R-:W-:Y:S01]  /*5f00*/  FFMA.FTZ R183, R26, R7.reuse, -R29.reuse ;  /* 0x000000071ab77223 */ /* 0x180fe2000001081d */
[-CC-:B------:R-:W-:Y:S01]  /*5f10*/  FFMA.FTZ R28, R28, R7.reuse, -R29.reuse ;  /* 0x000000071c1c7223 */ /* 0x180fe2000001081d */
[----:B------:R-:W-:Y:S01]  /*5f20*/  @!P1 VIADD R36, R36, 0x34860 ;  /* 0x0003486024249836 */ /* 0x000fe20000000000 */
[----:B------:R-:W-:Y:S01]  /*5f30*/  MUFU.EX2 R177, R177 ;  /* 0x000000b100b17308 */ /* 0x000fe20000000800 */
[-CC-:B------:R-:W-:Y:S01]  /*5f40*/  FFMA.FTZ R179, R34, R7.reuse, -R29.reuse ;  /* 0x0000000722b37223 */ /* 0x180fe2000001081d */
[-CC-:B------:R-:W-:Y:S01]  /*5f50*/  FFMA.FTZ R173, R38, R7.reuse, -R29.reuse ;  /* 0x0000000726ad7223 */ /* 0x180fe2000001081d */
[-CC-:B------:R-:W-:Y:S01]  /*5f60*/  FFMA.FTZ R175, R42, R7.reuse, -R29.reuse ;  /* 0x000000072aaf7223 */ /* 0x180fe2000001081d */
[----:B------:R-:W-:Y:S01]  /*5f70*/  @!P1 PRMT R38, RZ, 0x654, R36 ;  /* 0x00000654ff269816 */ /* 0x000fe20000000024 */
[-CC-:B------:R-:W-:Y:S01]  /*5f80*/  FFMA.FTZ R26, R44, R7.reuse, -R29.reuse ;  /* 0x000000072c1a7223 */ /* 0x180fe2000001081d */
[-CC-:B------:R-:W-:Y:S01]  /*5f90*/  FFMA.FTZ R169, R46, R7.reuse, -R29.reuse ;  /* 0x000000072ea97223 */ /* 0x180fe2000001081d */
[-CC-:B------:R-:W-:Y:S01]  /*5fa0*/  FFMA.FTZ R14, R48, R7.reuse, -R29.reuse ;  /* 0x00000007300e7223 */ /* 0x180fe2000001081d */
[----:B------:R-:W3:Y:S01]  /*5fb0*/  MUFU.EX2 R181, R181 ;  /* 0x000000b500b57308 */ /* 0x000ee20000000800 */
[-CC-:B------:R-:W-:Y:S01]  /*5fc0*/  FFMA.FTZ R171, R50, R7.reuse, -R29.reuse ;  /* 0x0000000732ab7223 */ /* 0x180fe2000001081d */
[-CC-:B------:R-:W-:Y:S01]  /*5fd0*/  FFMA.FTZ R153, R54, R7.reuse, -R29.reuse ;  /* 0x0000000736997223 */ /* 0x180fe2000001081d */
[-CC-:B------:R-:W-:Y:S01]  /*5fe0*/  FFMA.FTZ R34, R56, R7.reuse, -R29.reuse ;  /* 0x0000000738227223 */ /* 0x180fe2000001081d */
[-CC-:B------:R-:W-:Y:S01]  /*5ff0*/  FFMA.FTZ R155, R58, R7.reuse, -R29.reuse ;  /* 0x000000073a9b7223 */ /* 0x180fe2000001081d */
[-CC-:B------:R-:W-:Y:S01]  /*6000*/  FFMA.FTZ R60, R60, R7.reuse, -R29.reuse ;  /* 0x000000073c3c7223 */ /* 0x180fe2000001081d */
[-CC-:B------:R-:W-:Y:S01]  /*6010*/  FFMA.FTZ R62, R62, R7.reuse, -R29.reuse ;  /* 0x000000073e3e7223 */ /* 0x180fe2000001081d */
[-CC-:B------:R-:W-:Y:S01]  /*6020*/  FFMA.FTZ R64, R64, R7.reuse, -R29.reuse ;  /* 0x0000000740407223 */ /* 0x180fe2000001081d */
[----:B------:R-:W-:Y:S01]  /*6030*/  MUFU.EX2 R183, R183 ;  /* 0x000000b700b77308 */ /* 0x000fe20000000800 */
        /* <DEDUP_REMOVED lines=8> */
[----:B------:R-:W-:-:S07]  /*60c0*/  FFMA.FTZ R86, R86, R7, -R29 ;  /* 0x0000000756567223 */ /* 0x000fce000001081d */
[----:B------:R-:W-:Y:S08]  /*60d0*/  MUFU.EX2 R179, R179 ;  /* 0x000000b300b37308 */ /* 0x000ff00000000800 */
        /* <DEDUP_REMOVED lines=17> */
[----:B------:R-:W-:Y:S01]  /*61f0*/  FFMA.FTZ R20, R52, R7, -R29 ;  /* 0x0000000734147223 */ /* 0x000fe2000001081d */
[----:B------:R-:W-:Y:S01]  /*6200*/  MUFU.EX2 R60, R60 ;  /* 0x0000003c003c7308 */ /* 0x000fe20000000800 */
[----:B------:R-:W-:Y:S07]  /*6210*/  HGMMA.64x128x16.F32 R88, R164, gdesc[UR8].tnspB, R88, gsb0 ;  /* 0x41e00008a4587df0 */ /* 0x000fee0008000858 */
[----:B------:R-:W4:Y:S08]  /*6220*/  MUFU.EX2 R160, R160 ;  /* 0x000000a000a07308 */ /* 0x000f300000000800 */
[----:B------:R-:W5:Y:S08]  /*6230*/  MUFU.EX2 R162, R162 ;  /* 0x000000a200a27308 */ /* 0x000f700000000800 */
        /* <DEDUP_REMOVED lines=9> */
[----:B------:R-:W5:Y:S01]  /*62d0*/  MUFU.EX2 R84, R84 ;  /* 0x0000005400547308 */ /* 0x000f620000000800 */
[----:B------:R-:W-:-:S02]  /*62e0*/  WARPGROUP.DEPBAR.LE gsb0, 0x0 ;  /* 0x00008000000079c5 */ /* 0x000fc40000010000 */
[----:B------:R3:W-:Y:S05]  /*62f0*/  @!P1 SYNCS.ARRIVE.TRANS64.RED.A1T0 RZ, [R9+URZ], RZ ;  /* 0x000000ff09ff99a7 */ /* 0x0007ea000810043f */
[----:B------:R-:W5:Y:S01]  /*6300*/  MUFU.EX2 R165, R82 ;  /* 0x0000005200a57308 */ /* 0x000f620000000800 */
[----:B-1----:R-:W-:Y:S02]  /*6310*/  F2FP.F16.F32.PACK_AB R164, R80, R47 ;  /* 0x0000002f50a4723e */ /* 0x002fe400000000ff */
[----:B--2---:R-:W-:Y:S01]  /*6320*/  F2FP.F16.F32.PACK_AB R166, R202, R49 ;  /* 0x00000031caa6723e */ /* 0x004fe200000000ff */
[----:B---3--:R-:W-:Y:S01]  /*6330*/  FFMA.FTZ R9, R6, R0, R181 ;  /* 0x0000000006097223 */ /* 0x008fe200000100b5 */
[----:B------:R-:W-:Y:S01]  /*6340*/  FADD.FTZ R0, R230, R3 ;  /* 0x00000003e6007221 */ /* 0x000fe20000010000 */
[----:B------:R1:W-:Y:S02]  /*6350*/  @!P1 SYNCS.ARRIVE.TRANS64.RED.A1T0 RZ, [R38+URZ], RZ ;  /* 0x000000ff26ff99a7 */ /* 0x0003e4000810043f */
[----:B------:R-:W-:Y:S01]  /*6360*/  MUFU.EX2 R167, R86 ;  /* 0x0000005600a77308 */ /* 0x000fe20000000800 */
[C---:B----4-:R-:W-:Y:S01]  /*6370*/  FADD.FTZ R36, R160.reuse, R9 ;  /* 0x00000009a0247221 */ /* 0x050fe20000010000 */
[----:B------:R-:W-:Y:S01]  /*6380*/  FADD.FTZ R3, R13, R0 ;  /* 0x000000000d037221 */ /* 0x000fe20000010000 */
[----:B------:R-:W-:-:S02]  /*6390*/  F2FP.F16.F32.PACK_AB R181, R160, R181 ;  /* 0x000000b5a0b5723e */ /* 0x000fc400000000ff */
[----:B------:R-:W-:Y:S01]  /*63a0*/  FADD.FTZ R9, R183, R36 ;  /* 0x00000024b7097221 */ /* 0x000fe20000010000 */
[----:B------:R-:W-:Y:S01]  /*63b0*/  FADD.FTZ R0, R24, R3 ;  /* 0x0000000318007221 */ /* 0x000fe20000010000 */
[C---:B------:R-:W-:Y:S02]  /*63c0*/  F2FP.F16.F32.PACK_AB R183, R28.reuse, R183 ;  /* 0x000000b71cb7723e */ /* 0x040fe400000000ff */
[----:B------:R-:W-:Y:S01]  /*63d0*/  FADD.FTZ R36, R28, R9 ;  /* 0x000000091c247221 */ /* 0x000fe20000010000 */
[----:B------:R-:W-:Y:S01]  /*63e0*/  FADD.FTZ R3, R15, R0 ;  /* 0x000000000f037221 */ /* 0x000fe20000010000 */
[----:B------:R-:W-:Y:S02]  /*63f0*/  F2FP.F16.F32.PACK_AB R160, R72, R43 ;  /* 0x0000002b48a0723e */ /* 0x000fe400000000ff */
[----:B------:R-:W-:Y:S01]  /*6400*/  FADD.FTZ R9, R177, R36 ;  /* 0x00000024b1097221 */ /* 0x000fe20000010000 */
[----:B------:R-:W-:Y:S01]  /*6410*/  FADD.FTZ R0, R152, R3 ;  /* 0x0000000398007221 */ /* 0x000fe20000010000 */
[----:B-----5:R-:W-:-:S02]  /*6420*/  F2FP.F16.F32.PACK_AB R177, R162, R177 ;  /* 0x000000b1a2b1723e */ /* 0x020fc400000000ff */
[----:B------:R-:W-:Y:S01]  /*6430*/  FADD.FTZ R36, R162, R9 ;  /* 0x00000009a2247221 */ /* 0x000fe20000010000 */
[----:B------:R-:W-:Y:S01]  /*6440*/  FADD.FTZ R3, R21, R0 ;  /* 0x0000000015037221 */ /* 0x000fe20000010000 */
[----:B------:R-:W-:Y:S02]  /*6450*/  F2FP.F16.F32.PACK_AB R152, R156, R35 ;  /* 0x000000239c98723e */ /* 0x000fe400000000ff */
[----:B------:R-:W-:Y:S01]  /*6460*/  FADD.FTZ R9, R179, R36 ;  /* 0x00000024b3097221 */ /* 0x000fe20000010000 */
[----:B------:R-:W-:Y:S01]  /*6470*/  FADD.FTZ R0, R154, R3 ;  /* 0x000000039a007221 */ /* 0x000fe20000010000 */
[----:B------:R-:W-:Y:S02]  /*6480*/  F2FP.F16.F32.PACK_AB R154, R158, R37 ;  /* 0x000000259e9a723e */ /* 0x000fe400000000ff */
[----:B------:R-:W-:Y:S01]  /*6490*/  FADD.FTZ R36, R30, R9 ;  /* 0x000000091e247221 */ /* 0x000fe20000010000 */
[----:B------:R-:W-:Y:S01]  /*64a0*/  FADD.FTZ R3, R25, R0 ;  /* 0x0000000019037221 */ /* 0x000fe20000010000 */
[-CC-:B------:R-:W-:Y:S01]  /*64b0*/  FFMA.FTZ R0, R168, R7.reuse, -R29.reuse ;  /* 0x00000007a8007223 */ /* 0x180fe2000001081d */
[----:B------:R-:W-:Y:S01]  /*64c0*/  FFMA.FTZ R29, R170, R7, -R29 ;  /* 0x00000007aa1d7223 */ /* 0x000fe2000001081d */
[----:B------:R-:W-:Y:S01]  /*64d0*/  FADD.FTZ R9, R173, R36 ;  /* 0x00000024ad097221 */ /* 0x000fe20000010000 */
[----:B------:R-:W-:Y:S01]  /*64e0*/  FADD.FTZ R36, R190, R3 ;  /* 0x00000003be247221 */ /* 0x000fe20000010000 */
[----:B------:R-:W-:-:S02]  /*64f0*/  F2FP.F16.F32.PACK_AB R179, R30, R179 ;  /* 0x000000b31eb3723e */ /* 0x000fc400000000ff */
[C---:B-1----:R-:W-:Y:S01]  /*6500*/  FADD.FTZ R38, R32.reuse, R9 ;  /* 0x0000000920267221 */ /* 0x042fe20000010000 */
[----:B------:R-:W-:Y:S01]  /*6510*/  FADD.FTZ R3, R27, R36 ;  /* 0x000000241b037221 */ /* 0x000fe20000010000 */
[----:B------:R-:W-:Y:S01]  /*6520*/  MUFU.EX2 R29, R29 ;  /* 0x0000001d001d7308 */ /* 0x000fe20000000800 */
[----:B------:R-:W-:Y:S01]  /*6530*/  F2FP.F16.F32.PACK_AB R173, R32, R173 ;  /* 0x000000ad20ad723e */ /* 0x000fe200000000ff */
[----:B------:R-:W-:Y:S01]  /*6540*/  FADD.FTZ R9, R175, R38 ;  /* 0x00000026af097221 */ /* 0x000fe20000010000 */
[----:B------:R-:W-:Y:S01]  /*6550*/  FADD.FTZ R36, R192, R3 ;  /* 0x00000003c0247221 */ /* 0x000fe20000010000 */
[C---:B------:R-:W-:Y:S02]  /*6560*/  F2FP.F16.F32.PACK_AB R175, R26.reuse, R175 ;  /* 0x000000af1aaf723e */ /* 0x040fe400000000ff */
[----:B------:R-:W-:Y:S01]  /*6570*/  FADD.FTZ R38, R26, R9 ;  /* 0x000000091a267221 */ /* 0x000fe20000010000 */
[----:B------:R-:W-:Y:S01]  /*6580*/  FADD.FTZ R3, R31, R36 ;  /* 0x000000241f037221 */ /* 0x000fe20000010000 */
[----:B------:R-:W-:-:S02]  /*6590*/  F2FP.F16.F32.PACK_AB R168, R194, R31 ;  /* 0x0000001fc2a8723e */ /* 0x000fc400000000ff */
[----:B------:R-:W-:Y:S01]  /*65a0*/  FADD.FTZ R9, R169, R38 ;  /* 0x00000026a9097221 */ /* 0x000fe20000010000 */
[----:B------:R-:W-:Y:S01]  /*65b0*/  FADD.FTZ R24, R194, R3 ;  /* 0x00000003c2187221 */ /* 0x000fe20000010000 */
[C---:B------:R-:W-:Y:S02]  /*65c0*/  F2FP.F16.F32.PACK_AB R169, R14.reuse, R169 ;  /* 0x000000a90ea9723e */ /* 0x040fe400000000ff */
        /* <DEDUP_REMOVED lines=8> */
[----:B------:R-:W-:Y:S02]  /*6650*/  F2FP.F16.F32.PACK_AB R162, R76, R45 ;  /* 0x0000002d4ca2723e */ /* 0x000fe400000000ff */
[----:B------:R-:W-:Y:S01]  /*6660*/  FADD.FTZ R9, R153, R28 ;  /* 0x0000001c99097221 */ /* 0x000fe20000010000 */
[----:B------:R-:W-:Y:S01]  /*6670*/  FADD.FTZ R24, R156, R3 ;  /* 0x000000039c187221 */ /* 0x000fe20000010000 */
[C---:B------:R-:W-:Y:S02]  /*6680*/  F2FP.F16.F32.PACK_AB R153, R34.reuse, R153 ;  /* 0x000000992299723e */ /* 0x040fe400000000ff */
[----:B------:R-:W-:Y:S01]  /*6690*/  FADD.FTZ R28, R34, R9 ;  /* 0x00000009221c7221 */ /* 0x000fe20000010000 */
[----:B------:R-:W-:Y:S01]  /*66a0*/  FADD.FTZ R3, R37, R24 ;  /* 0x0000001825037221 */ /* 0x000fe20000010000 */
[----:B------:R1:W2:Y:S01]  /*66b0*/  MUFU.EX2 R9, R0 ;  /* 0x0000000000097308 */ /* 0x0002a20000000800 */
[----:B------:R-:W-:Y:S01]  /*66c0*/  F2FP.F16.F32.PACK_AB R156, R198, R39 ;  /* 0x00000027c69c723e */ /* 0x000fe200000000ff */
        /* <DEDUP_REMOVED lines=10> */
[----:B------:R-:W-:-:S03]  /*6770*/  FADD.FTZ R3, R41, R14 ;  /* 0x0000000e29037221 */ /* 0x000fc60000010000 */
        /* <DEDUP_REMOVED lines=11> */
[----:B-1----:R-:W-:Y:S01]  /*6830*/  FADD.FTZ R0, R76, R3 ;  /* 0x000000034c007221 */ /* 0x002fe20000010000 */
[C---:B------:R-:W-:Y:S02]  /*6840*/  F2FP.F16.F32.PACK_AB R163, R84.reuse, R163 ;  /* 0x000000a354a3723e */ /* 0x040fe400000000ff */
[----:B------:R-:W-:Y:S01]  /*6850*/  FADD.FTZ R28, R84, R28 ;  /* 0x0000001c541c7221 */ /* 0x000fe20000010000 */
[----:B------:R-:W-:-:S03]  /*6860*/  FADD.FTZ R3, R47, R0 ;  /* 0x000000002f037221 */ /* 0x000fc60000010000 */
[----:B------:R-:W-:Y:S01]  /*6870*/  FADD.FTZ R28, R165, R28 ;  /* 0x0000001ca51c7221 */ /* 0x000fe20000010000 */
[----:B------:R-:W-:Y:S01]  /*6880*/  FADD.FTZ R0, R80, R3 ;  /* 0x0000000350007221 */ /* 0x000fe20000010000 */
[C---:B--2---:R-:W-:Y:S02]  /*6890*/  F2FP.F16.F32.PACK_AB R165, R9.reuse, R165 ;  /* 0x000000a509a5723e */ /* 0x044fe400000000ff */
[----:B------:R-:W-:Y:S01]  /*68a0*/  FADD.FTZ R28, R9, R28 ;  /* 0x0000001c091c7221 */ /* 0x000fe20000010000 */
[----:B------:R-:W-:Y:S01]  /*68b0*/  FADD.FTZ R3, R49, R0 ;  /* 0x0000000031037221 */ /* 0x000fe20000010000 */
[----:B------:R-:W-:Y:S02]  /*68c0*/  IMAD.MOV.U32 R9, RZ, RZ, R12 ;  /* 0x000000ffff097224 */ /* 0x000fe400078e000c */
[----:B------:R-:W-:Y:S01]  /*68d0*/  FADD.FTZ R28, R167, R28 ;  /* 0x0000001ca71c7221 */ /* 0x000fe20000010000 */
[----:B------:R-:W-:Y:S01]  /*68e0*/  FADD.FTZ R3, R202, R3 ;  /* 0x00000003ca037221 */ /* 0x000fe20000010000 */
[----:B------:R-:W-:-:S02]  /*68f0*/  F2FP.F16.F32.PACK_AB R167, R29, R167 ;  /* 0x000000a71da7723e */ /* 0x000fc400000000ff */
[----:B------:R-:W-:Y:S01]  /*6900*/  FADD.FTZ R0, R29, R28 ;  /* 0x0000001c1d007221 */ /* 0x000fe20000010000 */
[----:B------:R-:W-:Y:S06]  /*6910*/  @P2 BRA `(.L_x_24) ;  /* 0xffffffd400a02947 */ /* 0x000fec000383ffff */
.L_x_15:
[----:B------:R-:W-:Y:S06]  /*6920*/  BAR.ARV 0x8, 0x120 ;  /* 0x0204800000007b1d */ /* 0x000fec0000002000 */
        /* <DEDUP_REMOVED lines=64> */
[----:B------:R-:W-:Y:S06]  /*6d30*/  @!P0 BRA `(.L_x_25) ;  /* 0x0000000000048947 */ /* 0x000fec0003800000 */
[----:B------:R-:W-:Y:S01]  /*6d40*/  BPT.TRAP 0x1 ;  /* 0x000000040000795c */ /* 0x000fe20000300000 */
.L_x_25:
[----:B------:R-:W-:Y:S01]  /*6d50*/  ULEA UR7, UR38, UR60, 0x3 ;  /* 0x0000003c26077291 */ /* 0x000fe2000f8e183f */
[----:B------:R-:W-:-:S04]  /*6d60*/  MOV R4, UR39 ;  /* 0x0000002700047c02 */ /* 0x000fc80008000f00 */
[----:B------:R-:W-:-:S04]  /*6d70*/  SHF.L.U32 R4, R4, 0x1f, RZ ;  /* 0x0000001f04047819 */ /* 0x000fc800000006ff */
[----:B------:R1:W2:Y:S01]  /*6d80*/  SYNCS.PHASECHK.TRANS64.TRYWAIT P2, [UR7+0x34850], R4 ;  /* 0x03485004ff0075a7 */ /* 0x0002a20008040147 */
[----:B------:R-:W-:Y:S05]  /*6d90*/  @!P0 BRA `(.L_x_26) ;  /* 0x0000000000048947 */ /* 0x000fea0003800000 */
[----:B------:R-:W-:Y:S01]  /*6da0*/  BPT.TRAP 0x1 ;  /* 0x000000040000795c */ /* 0x000fe20000300000 */
.L_x_26:
[----:B--2---:R-:W-:Y:S05]  /*6db0*/  @P2 BRA `(.L_x_27) ;  /* 0x0000000000082947 */ /* 0x004fea0003800000 */
[----:B------:R-:W2:Y:S02]  /*6dc0*/  SYNCS.PHASECHK.TRANS64.TRYWAIT P0, [UR7+0x34850], R4 ;  /* 0x03485004ff0075a7 */ /* 0x000ea40008000147 */
[----:B--2---:R-:W-:Y:S05]  /*6dd0*/  @!P0 BRA `(.L_x_28) ;  /* 0x0000004400ac8947 */ /* 0x004fea0003800000 */
.L_x_27:
[----:B------:R-:W-:Y:S01]  /*6de0*/  UIADD3 UR4, UR60, 0x400, URZ ;  /* 0x000004003c047890 */ /* 0x000fe2000fffe03f */
[----:B------:R-:W-:Y:S01]  /*6df0*/  WARPGROUP.ARRIVE ;  /* 0x00000000000079c5 */ /* 0x000fe20000000000 */
[----:B------:R-:W-:Y:S01]  /*6e00*/  UMOV UR11, 0x40000040 ;  /* 0x40000040000b7882 */ /* 0x000fe20000000000 */
[----:B------:R-:W3:Y:S01]  /*6e10*/  SHFL.BFLY PT, R9, R0, 0x2, 0x1f ;  /* 0x0c401f0000097f89 */ /* 0x000ee200000e0000 */
[----:B------:R-:W-:Y:S01]  /*6e20*/  USHF.R.U32.HI UR4, URZ, 0x4, UR4 ;  /* 0x000000043f047899 */ /* 0x000fe20008011604 */
[C---:B------:R-:W-:Y:S01]  /*6e30*/  IADD3 R93, P4, R16.reuse, 0x20, RZ ;  /* 0x00000020105d7810 */ /* 0x040fe20007f9e0ff */
[----:B------:R-:W-:Y:S01]  /*6e40*/  UIADD3 UR35, -UR36, URZ, URZ ;  /* 0x0000003f24237290 */ /* 0x000fe2000fffe13f */
[----:B-12---:R-:W1:Y:S01]  /*6e50*/  SHFL.BFLY PT, R4, R3, 0x2, 0x1f ;  /* 0x0c401f0003047f89 */ /* 0x006e6200000e0000 */
[----:B------:R-:W-:Y:S01]  /*6e60*/  ULOP3.LUT UR4, UR4, 0x3fff, URZ, 0xc0, !UPT ;  /* 0x00003fff04047892 */ /* 0x000fe2000f8ec03f */
[----:B------:R-:W-:Y:S01]  /*6e70*/  LOP3.LUT R92, R93, 0x380, RZ, 0xc0, !PT ;  /* 0x000003805d5c7812 */ /* 0x000fe200078ec0ff */
[----:B------:R-:W-:Y:S01]  /*6e80*/  UIADD3 UR34, -UR61, URZ, URZ ;  /* 0x0000003f3d227290 */ /* 0x000fe2000fffe13f */
[----:B------:R-:W-:Y:S01]  /*6e90*/  IADD3 R91, P5, R16, 0x40, RZ ;  /* 0x00000040105b7810 */ /* 0x000fe20007fbe0ff */
[----:B------:R-:W-:Y:S01]  /*6ea0*/  ULOP3.LUT UR4, UR4, 0x4000000, URZ, 0xfc, !UPT ;  /* 0x0400000004047892 */ /* 0x000fe2000f8efc3f */
[----:B------:R-:W-:Y:S01]  /*6eb0*/  SHF.R.U64 R92, R92, 0x3, RZ ;  /* 0x000000035c5c7819 */ /* 0x000fe200000012ff */
[----:B------:R-:W-:Y:S01]  /*6ec0*/  ULDC UR5, c[0x0][0xda8] ;  /* 0x00036a0000057ab9 */ /* 0x000fe20000000800 */
[----:B------:R-:W-:Y:S01]  /*6ed0*/  IADD3 R89, P6, R16, 0x60, RZ ;  /* 0x0000006010597810 */ /* 0x000fe20007fde0ff */
[----:B------:R-:W-:Y:S01]  /*6ee0*/  ULEA UR4, UR38, UR4, 0xb ;  /* 0x0000000426047291 */ /* 0x000fe2000f8e583f */
[----:B------:R-:W-:Y:S01]  /*6ef0*/  LOP3.LUT R92, R92, R93, RZ, 0x3c, !PT ;  /* 0x0000005d5c5c7212 */ /* 0x000fe200078e3cff */
[----:B------:R-:W-:Y:S01]  /*6f00*/  IMAD.X R93, RZ, RZ, R17, P4 ;  /* 0x000000ffff5d7224 */ /* 0x000fe200020e0611 */
[----:B------:R-:W-:Y:S01]  /*6f10*/  LOP3.LUT R90, R91, 0x380, RZ, 0xc0, !PT ;  /* 0x000003805b5a7812 */ /* 0x000fe200078ec0ff */
[----:B------:R-:W-:Y:S01]  /*6f20*/  UIADD3 UR6, UR4, 0x80, URZ ;  /* 0x0000008004067890 */ /* 0x000fe2000fffe03f */
[----:B------:R-:W-:Y:S01]  /*6f30*/  LOP3.LUT R88, R89, 0x380, RZ, 0xc0, !PT ;  /* 0x0000038059587812 */ /* 0x000fe200078ec0ff */
[----:B------:R-:W-:Y:S01]  /*6f40*/  ULDC.64 UR8, c[0x0][0xb70] ;  /* 0x0002dc0000087ab9 */ /* 0x000fe20000000a00 */
[----:B------:R-:W-:Y:S01]  /*6f50*/  UMOV UR10, UR4 ;  /* 0x00000004000a7c82 */ /* 0x000fe20008000000 */
[C---:B------:R-:W-:Y:S01]  /*6f60*/  IADD3 R11, P4, R16.reuse, 0x4060, RZ ;  /* 0x00004060100b7810 */ /* 0x040fe20007f9e0ff */
[----:B------:R-:W-:Y:S01]  /*6f70*/  HGMMA.64x128x16.F32 R24, R180, gdesc[UR8].tnspB, R24, gsb0 ;  /* 0x41e00008b4187df0 */ /* 0x000fe20008000818 */
[----:B------:R-:W-:Y:S01]  /*6f80*/  UMOV UR11, 0x40000040 ;  /* 0x40000040000b7882 */ /* 0x000fe20000000000 */
[----:B------:R-:W-:Y:S01]  /*6f90*/  UMOV UR10, UR6 ;  /* 0x00000006000a7c82 */ /* 0x000fe20008000000 */
[----:B------:R-:W-:Y:S01]  /*6fa0*/  UIADD3 UR6, UR4, 0x100, URZ ;  /* 0x0000010004067890 */ /* 0x000fe2000fffe03f */
[----:B---3--:R-:W-:Y:S01]  /*6fb0*/  FADD.FTZ R0, R9, R0 ;  /* 0x0000000009007221 */ /* 0x008fe20000010000 */
[----:B------:R-:W-:Y:S01]  /*6fc0*/  IADD3 R9, P3, R16, 0x4040, RZ ;  /* 0x0000404010097810 */ /* 0x000fe20007f7e0ff */
[----:B-1----:R-:W-:Y:S01]  /*6fd0*/  FADD.FTZ R5, R4, R3 ;  /* 0x0000000304057221 */ /* 0x002fe20000010000 */
[----:B------:R-:W-:-:S02]  /*6fe0*/  SHF.R.U64 R90, R90, 0x3, RZ ;  /* 0x000000035a5a7819 */ /* 0x000fc400000012ff */
[----:B------:R-:W1:Y:S01]  /*6ff0*/  SHFL.BFLY PT, R3, R0, 0x1, 0x1f ;  /* 0x0c201f0000037f89 */ /* 0x000e6200000e0000 */
[----:B------:R-:W-:Y:S02]  /*7000*/  LOP3.LUT R8, R9, 0x380, RZ, 0xc0, !PT ;  /* 0x0000038009087812 */ /* 0x000fe400078ec0ff */
[----:B------:R-:W-:Y:S01]  /*7010*/  SHF.R.U64 R88, R88, 0x3, RZ ;  /* 0x0000000358587819 */ /* 0x000fe200000012ff */
[----:B------:R-:W2:Y:S01]  /*7020*/  SHFL.BFLY PT, R6, R5, 0x1, 0x1f ;  /* 0x0c201f0005067f89 */ /* 0x000ea200000e0000 */
[----:B------:R-:W-:Y:S02]  /*7030*/  SHF.R.U64 R8, R8, 0x3, RZ ;  /* 0x0000000308087819 */ /* 0x000fe400000012ff */
[----:B------:R-:W-:Y:S02]  /*7040*/  LOP3.LUT R4, R11, 0x380, RZ, 0xc0, !PT ;  /* 0x000003800b047812 */ /* 0x000fe400078ec0ff */
[----:B------:R-:W-:Y:S01]  /*7050*/  LOP3.LUT R8, R8, R9, RZ, 0x3c, !PT ;  /* 0x0000000908087212 */ /* 0x000fe200078e3cff */
[----:B------:R-:W-:Y:S01]  /*7060*/  IMAD.X R9, RZ, RZ, R17, P3 ;  /* 0x000000ffff097224 */ /* 0x000fe200018e0611 */
[----:B------:R-:W-:-:S02]  /*7070*/  LOP3.LUT R90, R90, R91, RZ, 0x3c, !PT ;  /* 0x0000005b5a5a7212 */ /* 0x000fc400078e3cff */
[----:B------:R-:W-:Y:S01]  /*7080*/  LOP3.LUT R88, R88, R89, RZ, 0x3c, !PT ;  /* 0x0000005958587212 */ /* 0x000fe200078e3cff */
[----:B------:R-:W-:Y:S01]  /*7090*/  IMAD.X R89, RZ, RZ, R17, P6 ;  /* 0x000000ffff597224 */ /* 0x000fe200030e0611 */
[----:B------:R-:W-:Y:S02]  /*70a0*/  SHF.R.U64 R4, R4, 0x3, RZ ;  /* 0x0000000304047819 */ /* 0x000fe400000012ff */
[----:B------:R-:W-:Y:S02]  /*70b0*/  IADD3.X R91, RZ, R17, RZ, P5, !PT ;  /* 0x00000011ff5b7210 */ /* 0x000fe40002ffe4ff */
[----:B------:R-:W-:Y:S01]  /*70c0*/  R2UR UR12, R23 ;  /* 0x00000000170c72ca */ /* 0x000fe200000e0000 */
[----:B------:R-:W-:Y:S01]  /*70d0*/  IMAD.MOV.U32 R23, RZ, RZ, -0x800000 ;  /* 0xff800000ff177424 */ /* 0x000fe200078e00ff */
[----:B------:R-:W-:Y:S02]  /*70e0*/  MOV R93, R92 ;  /* 0x0000005c005d7202 */ /* 0x000fe40000000f00 */
[----:B------:R-:W-:Y:S01]  /*70f0*/  IADD3 R21, P0, R16, 0x4000, RZ ;  /* 0x0000400010157810 */ /* 0x000fe20007f1e0ff */
[----:B-1----:R-:W-:Y:S01]  /*7100*/  FADD.FTZ R13, R0, R3 ;  /* 0x00000003000d7221 */ /* 0x002fe20000010000 */
[----:B------:R-:W-:-:S02]  /*7110*/  LOP3.LUT R4, R4, R11, RZ, 0x3c, !PT ;  /* 0x0000000b04047212 */ /* 0x000fc400078e3cff */
[----:B------:R-:W-:Y:S01]  /*7120*/  MOV R92, R90 ;  /* 0x0000005a005c7202 */ /* 0x000fe20000000f00 */
[----:B--2---:R-:W-:Y:S01]  /*7130*/  FADD.FTZ R11, R5, R6 ;  /* 0x00000006050b7221 */ /* 0x004fe20000010000 */
[----:B------:R-:W-:Y:S02]  /*7140*/  FSETP.NE.FTZ.AND P3, PT, R13, RZ, PT ;  /* 0x000000ff0d00720b */ /* 0x000fe40003f75000 */
[----:B------:R-:W-:Y:S01]  /*7150*/  MOV R91, R88 ;  /* 0x00000058005b7202 */ /* 0x000fe20000000f00 */
[----:B------:R-:W-:Y:S01]  /*7160*/  UIMAD UR34, UR5, UR34, UR12 ;  /* 0x00000022052272a4 */ /* 0x000fe2000f8e020c */
[----:B------:R-:W-:Y:S01]  /*7170*/  MOV R88, R8 ;  /* 0x0000000800587202 */ /* 0x000fe20000000f00 */
[----:B------:R-:W-:Y:S01]  /*7180*/  IMAD.U32 R9, RZ, RZ, UR7 ;  /* 0x00000007ff097e24 */ /* 0x000fe2000f8e00ff */
[----:B------:R-:W-:Y:S01]  /*7190*/  LOP3.LUT R20, R21, 0x380, RZ, 0xc0, !PT ;  /* 0x0000038015147812 */ /* 0x000fe200078ec0ff */
[----:B------:R-:W-:Y:S01]  /*71a0*/  USHF.L.U32 UR34, UR34, 0x7, URZ ;  /* 0x0000000722227899 */ /* 0x000fe2000800063f */
[----:B------:R-:W-:Y:S01]  /*71b0*/  IADD3 R15, P2, R16, 0x4020, RZ ;  /* 0x00004020100f7810 */ /* 0x000fe20007f5e0ff */
[----:B------:R-:W-:Y:S01]  /*71c0*/  @!P1 VIADD R9, R9, 0x34860 ;  /* 0x0003486009099836 */ /* 0x000fe20000000000 */
[----:B------:R-:W-:Y:S01]  /*71d0*/  FSETP.NE.FTZ.AND P5, PT, R11, RZ, PT ;  /* 0x000000ff0b00720b */ /* 0x000fe20003fb5000 */
[----:B------:R-:W-:Y:S01]  /*71e0*/  ULDC UR7, c[0x0][0xa88] ;  /* 0x0002a20000077ab9 */ /* 0x000fe20000000800 */
[----:B------:R-:W-:Y:S01]  /*71f0*/  SHF.R.U64 R20, R20, 0x3, RZ ;  /* 0x0000000314147819 */ /* 0x000fe200000012ff */
[----:B------:R-:W-:Y:S01]  /*7200*/  @P3 MUFU.LG2 R8, R13 ;  /* 0x0000000d00083308 */ /* 0x000fe20000000c00 */
[----:B------:R-:W-:Y:S01]  /*7210*/  LOP3.LUT R14, R15, 0x380, RZ, 0xc0, !PT ;  /* 0x000003800f0e7812 */ /* 0x000fe200078ec0ff */
[----:B------:R-:W-:Y:S01]  /*7220*/  ULDC.64 UR12, c[0x0][0x208] ;  /* 0x00008200000c7ab9 */ /* 0x000fe20000000a00 */
[----:B------:R-:W-:Y:S01]  /*7230*/  LOP3.LUT R20, R20, R21, RZ, 0x3c, !PT ;  /* 0x0000001514147212 */ /* 0x000fe200078e3cff */
[----:B------:R-:W-:Y:S01]  /*7240*/  IMAD.X R21, RZ, RZ, R17, P0 ;  /* 0x000000ffff157224 */ /* 0x000fe200000e0611 */
[----:B------:R-:W-:-:S02]  /*7250*/  SHF.R.U64 R14, R14, 0x3, RZ ;  /* 0x000000030e0e7819 */ /* 0x000fc400000012ff */
[----:B------:R-:W-:Y:S02]  /*7260*/  IADD3.X R5, RZ, R17, RZ, P4, !PT ;  /* 0x00000011ff057210 */ /* 0x000fe400027fe4ff */
[----:B------:R-:W-:Y:S01]  /*7270*/  LOP3.LUT R14, R14, R15, RZ, 0x3c, !PT ;  /* 0x0000000f0e0e7212 */ /* 0x000fe200078e3cff */
[----:B------:R-:W-:Y:S01]  /*7280*/  IMAD.X R15, RZ, RZ, R17, P2 ;  /* 0x000000ffff0f7224 */ /* 0x000fe200010e0611 */
[----:B------:R-:W-:Y:S01]  /*7290*/  MOV R90, R20 ;  /* 0x00000014005a7202 */ /* 0x000fe20000000f00 */
[----:B------:R-:W-:Y:S01]  /*72a0*/  @P3 FMUL.FTZ R20, R7, 0.69314718246459960938 ;  /* 0x3f31721807143820 */ /* 0x000fe20000410000 */
[----:B------:R-:W-:Y:S01]  /*72b0*/  MOV R6, RZ ;  /* 0x000000ff00067202 */ /* 0x000fe20000000f00 */
[----:B------:R-:W1:Y:S01]  /*72c0*/  @P5 MUFU.LG2 R0, R11 ;  /* 0x0000000b00005308 */ /* 0x000e620000000c00 */
[----:B------:R-:W-:Y:S01]  /*72d0*/  MOV R89, R14 ;  /* 0x0000000e00597202 */ /* 0x000fe20000000f00 */
[----:B------:R-:W-:Y:S01]  /*72e0*/  IMAD.MOV.U32 R14, RZ, RZ, RZ ;  /* 0x000000ffff0e7224 */ /* 0x000fe200078e00ff */
[----:B------:R-:W-:-:S02]  /*72f0*/  LOP3.LUT R95, R16, 0x380, RZ, 0xc0, !PT ;  /* 0x00000380105f7812 */ /* 0x000fc400078ec0ff */
[----:B------:R-:W-:Y:S02]  /*7300*/  @!P1 PRMT R9, RZ, 0x654, R9 ;  /* 0x00000654ff099816 */ /* 0x000fe40000000009 */
[----:B------:R-:W-:Y:S01]  /*7310*/  SHF.R.U64 R95, R95, 0x3, RZ ;  /* 0x000000035f5f7819 */ /* 0x000fe200000012ff */
[----:B------:R2:W3:Y:S01]  /*7320*/  @P5 MUFU.RCP R6, R11 ;  /* 0x0000000b00065308 */ /* 0x0004e20000001000 */
[----:B------:R-:W-:Y:S02]  /*7330*/  MOV R3, 0xff800000 ;  /* 0xff80000000037802 */ /* 0x000fe40000000f00 */
[----:B------:R-:W-:Y:S01]  /*7340*/  LOP3.LUT R94, R95, R16, RZ, 0x3c, !PT ;  /* 0x000000105f5e7212 */ /* 0x000fe200078e3cff */
[----:B------:R-:W-:Y:S01]  /*7350*/  IMAD.MOV.U32 R95, RZ, RZ, R17 ;  /* 0x000000ffff5f7224 */ /* 0x000fe200078e0011 */
[----:B------:R-:W-:-:S03]  /*7360*/  LOP3.LUT P0, RZ, R22, 0x3, RZ, 0xc0, !PT ;  /* 0x0000000316ff7812 */ /* 0x000fc6000780c0ff */
[----:B------:R4:W5:Y:S01]  /*7370*/  @P3 MUFU.RCP R14, R13 ;  /* 0x0000000d000e3308 */ /* 0x0009620000001000 */
[----:B------:R-:W-:Y:S01]  /*7380*/  MOV R94, R94 ;  /* 0x0000005e005e7202 */ /* 0x000fe20000000f00 */
[----:B-1----:R-:W-:Y:S01]  /*7390*/  @P5 FMUL.FTZ R0, R0, 0.69314718246459960938 ;  /* 0x3f31721800005820 */ /* 0x002fe20000410000 */
[----:B------:R-:W-:-:S04]  /*73a0*/  IADD3 R95, R186, UR34, RZ ;  /* 0x00000022ba5f7c10 */ /* 0x000fc8000fffe0ff */
[----:B--2---:R-:W-:-:S04]  /*73b0*/  IADD3 R11, R95, 0x8, RZ ;  /* 0x000000085f0b7810 */ /* 0x004fc80007ffe0ff */
[----:B------:R-:W-:Y:S02]  /*73c0*/  ISETP.GE.OR P2, PT, R11, UR7, P0 ;  /* 0x000000070b007c0c */ /* 0x000fe40008746670 */
[----:B------:R-:W-:Y:S01]  /*73d0*/  ISETP.GE.OR P0, PT, R95, UR7, P0 ;  /* 0x000000075f007c0c */ /* 0x000fe20008706670 */
[----:B------:R-:W-:Y:S02]  /*73e0*/  WARPGROUP.DEPBAR.LE gsb0, 0x0 ;  /* 0x00008000000079c5 */ /* 0x000fe40000010000 */
[----:B------:R-:W-:-:S06]  /*73f0*/  WARPGROUP.ARRIVE ;  /* 0x00000000000079c5 */ /* 0x000fcc0000000000 */
[----:B------:R-:W-:Y:S01]  /*7400*/  HGMMA.64x128x16.F32 R24, R176, gdesc[UR8].tnspB, R24, gsb0 ;  /* 0x41e00008b0187df0 */ /* 0x000fe20008000818 */
[----:B------:R-:W-:Y:S01]  /*7410*/  UMOV UR10, UR6 ;  /* 0x00000006000a7c82 */ /* 0x000fe20008000000 */
[----:B------:R-:W-:Y:S01]  /*7420*/  UMOV UR11, 0x40000040 ;  /* 0x40000040000b7882 */ /* 0x000fe20000000000 */
[----:B------:R-:W-:Y:S01]  /*7430*/  UIADD3 UR6, UR4, 0x180, URZ ;  /* 0x0000018004067890 */ /* 0x000fe2000fffe03f */
        /* <DEDUP_REMOVED lines=17> */
[----:B------:R-:W-:Y:S02]  /*7550*/  UIADD3 UR6, UR4, 0x300, URZ ;  /* 0x0000030004067890 */ /* 0x000fe4000fffe03f */
[----:B------:R-:W-:Y:S01]  /*7560*/  UIADD3 UR4, UR4, 0x380, URZ ;  /* 0x0000038004047890 */ /* 0x000fe2000fffe03f */
[----:B------:R-:W-:Y:S02]  /*7570*/  WARPGROUP.DEPBAR.LE gsb0, 0x0 ;  /* 0x00008000000079c5 */ /* 0x000fe40000010000 */
[----:B------:R-:W-:-:S06]  /*7580*/  WARPGROUP.ARRIVE ;  /* 0x00000000000079c5 */ /* 0x000fcc0000000000 */
[----:B------:R-:W-:Y:S01]  /*7590*/  HGMMA.64x128x16.F32 R24, R156, gdesc[UR8].tnspB, R24, gsb0 ;  /* 0x41e000089c187df0 */ /* 0x000fe20008000818 */
[----:B------:R-:W-:Y:S01]  /*75a0*/  UMOV UR10, UR6 ;  /* 0x00000006000a7c82 */ /* 0x000fe20008000000 */
[----:B------:R-:W-:Y:S01]  /*75b0*/  UMOV UR11, 0x40000040 ;  /* 0x40000040000b7882 */ /* 0x000fe20000000000 */
[----:B------:R-:W-:Y:S02]  /*75c0*/  WARPGROUP.DEPBAR.LE gsb0, 0x0 ;  /* 0x00008000000079c5 */ /* 0x000fe40000010000 */
[----:B------:R-:W-:-:S07]  /*75d0*/  WARPGROUP.ARRIVE ;  /* 0x00000000000079c5 */ /* 0x000fce0000000000 */
[----:B------:R-:W-:Y:S01]  /*75e0*/  HGMMA.64x128x16.F32 R24, R160, gdesc[UR8].tnspB, R24, gsb0 ;  /* 0x41e00008a0187df0 */ /* 0x000fe20008000818 */
[----:B------:R-:W-:Y:S01]  /*75f0*/  UMOV UR10, UR4 ;  /* 0x00000004000a7c82 */ /* 0x000fe20008000000 */
[----:B------:R-:W-:Y:S01]  /*7600*/  UMOV UR11, 0x40000040 ;  /* 0x40000040000b7882 */ /* 0x000fe20000000000 */
[----:B------:R-:W-:Y:S02]  /*7610*/  ULDC UR4, c[0x0][0xdb4] ;  /* 0x00036d0000047ab9 */ /* 0x000fe40000000800 */
[----:B------:R-:W-:-:S04]  /*7620*/  UIMAD UR35, UR4, UR35, UR61 ;  /* 0x00000023042372a4 */ /* 0x000fc8000f8e023d */
[----:B------:R-:W-:-:S04]  /*7630*/  USHF.R.S32.HI UR4, URZ, 0x1f, UR35 ;  /* 0x0000001f3f047899 */ /* 0x000fc80008011423 */
[----:B------:R-:W-:Y:S02]  /*7640*/  UIMAD UR6, UR4, UR8, URZ ;  /* 0x00000008040672a4 */ /* 0x000fe4000f8e023f */
[----:B------:R-:W-:Y:S02]  /*7650*/  UIMAD.WIDE.U32 UR4, UR35, UR8, URZ ;  /* 0x00000008230472a5 */ /* 0x000fe4000f8e003f */
[----:B------:R-:W-:Y:S01]  /*7660*/  UIMAD UR6, UR35, UR9, UR6 ;  /* 0x00000009230672a4 */ /* 0x000fe2000f8e0206 */
[----:B------:R-:W-:Y:S02]  /*7670*/  WARPGROUP.DEPBAR.LE gsb0, 0x0 ;  /* 0x00008000000079c5 */ /* 0x000fe40000010000 */
[----:B------:R-:W-:-:S06]  /*7680*/  WARPGROUP.ARRIVE ;  /* 0x00000000000079c5 */ /* 0x000fcc0000000000 */
[----:B------:R-:W-:Y:S01]  /*7690*/  HGMMA.64x128x16.F32 R24, R164, gdesc[UR8].tnspB, R24, gsb0 ;  /* 0x41e00008a4187df0 */ /* 0x000fe20008000818 */
[----:B------:R-:W-:Y:S02]  /*76a0*/  R2UR UR10, R18 ;  /* 0x00000000120a72ca */ /* 0x000fe400000e0000 */
[----:B------:R-:W-:Y:S01]  /*76b0*/  MOV R18, R4 ;  /* 0x0000000400127202 */ /* 0x000fe20000000f00 */
[----:B------:R-:W-:Y:S02]  /*76c0*/  IMAD.U32 R5, RZ, RZ, UR5 ;  /* 0x00000005ff057e24 */ /* 0x000fe4000f8e00ff */
[----:B------:R-:W-:Y:S01]  /*76d0*/  @P5 FMUL.FTZ R5, R7, 0.69314718246459960938 ;  /* 0x3f31721807055820 */ /* 0x000fe20000410000 */
[----:B------:R-:W-:Y:S01]  /*76e0*/  @P3 FMUL.FTZ R7, R8, 0.69314718246459960938 ;  /* 0x3f31721808073820 */ /* 0x000fe20000410000 */
[----:B------:R-:W-:Y:S01]  /*76f0*/  IMAD.U32 R4, RZ, RZ, UR4 ;  /* 0x00000004ff047e24 */ /* 0x000fe2000f8e00ff */
[----:B------:R-:W-:Y:S01]  /*7700*/  UIADD3 UR4, UR5, UR6, URZ ;  /* 0x0000000605047290 */ /* 0x000fe2000fffe03f */
[----:B------:R-:W-:Y:S01]  /*7710*/  @P5 FFMA.FTZ R3, R5, R10, R0 ;  /* 0x0000000a05035223 */ /* 0x000fe20000010000 */
[----:B------:R-:W-:Y:S01]  /*7720*/  @P3 FFMA.FTZ R23, R20, R12, R7 ;  /* 0x0000000c14173223 */ /* 0x000fe20000010007 */
[----:B------:R-:W-:Y:S01]  /*7730*/  IMAD.MOV.U32 R12, RZ, RZ, R4 ;  /* 0x000000ffff0c7224 */ /* 0x000fe200078e0004 */
[----:B------:R-:W1:Y:S02]  /*7740*/  LDC.64 R20, c[0x0][0xb78] ;  /* 0x0002de00ff147b82 */ /* 0x000e640000000a00 */
[----:B----4-:R-:W-:Y:S01]  /*7750*/  IMAD.U32 R13, RZ, RZ, UR4 ;  /* 0x00000004ff0d7e24 */ /* 0x010fe2000f8e00ff */
[----:B------:R-:W-:-:S06]  /*7760*/  USHF.R.S32.HI UR4, URZ, 0x1f, UR36 ;  /* 0x0000001f3f047899 */ /* 0x000fcc0008011424 */
[----:B-1----:R-:W-:Y:S01]  /*7770*/  IMAD R0, R20, UR4, RZ ;  /* 0x0000000414007c24 */ /* 0x002fe2000f8e02ff */
[----:B------:R-:W-:Y:S01]  /*7780*/  ULDC.64 UR4, c[0x0][0xb40] ;  /* 0x0002d00000047ab9 */ /* 0x000fe20000000a00 */
[----:B------:R-:W-:Y:S02]  /*7790*/  WARPGROUP.DEPBAR.LE gsb0, 0x0 ;  /* 0x00008000000079c5 */ /* 0x000fe40000010000 */
[----:B------:R1:W-:Y:S01]  /*77a0*/  @!P1 SYNCS.ARRIVE.TRANS64.RED.A1T0 RZ, [R9+URZ], RZ ;  /* 0x000000ff09ff99a7 */ /* 0x0003e2000810043f */
[-C--:B---3--:R-:W-:Y:S01]  /*77b0*/  FMUL.FTZ R4, R25, R6.reuse ;  /* 0x0000000619047220 */ /* 0x088fe20000410000 */
[----:B------:R-:W-:Y:S01]  /*77c0*/  FMUL.FTZ R5, R24, R6 ;  /* 0x0000000618057220 */ /* 0x000fe20000410000 */
[-C--:B-----5:R-:W-:Y:S01]  /*77d0*/  FMUL.FTZ R27, R27, R14.reuse ;  /* 0x0000000e1b1b7220 */ /* 0x0a0fe20000410000 */
[----:B------:R-:W-:Y:S01]  /*77e0*/  FMUL.FTZ R26, R26, R14 ;  /* 0x0000000e1a1a7220 */ /* 0x000fe20000410000 */
[-C--:B------:R-:W-:Y:S01]  /*77f0*/  FMUL.FTZ R29, R29, R6.reuse ;  /* 0x000000061d1d7220 */ /* 0x080fe20000410000 */
[----:B------:R-:W-:Y:S01]  /*7800*/  FMUL.FTZ R28, R28, R6 ;  /* 0x000000061c1c7220 */ /* 0x000fe20000410000 */
[-C--:B------:R-:W-:Y:S01]  /*7810*/  FMUL.FTZ R7, R31, R14.reuse ;  /* 0x0000000e1f077220 */ /* 0x080fe20000410000 */
[----:B------:R-:W-:Y:S01]  /*7820*/  FMUL.FTZ R30, R30, R14 ;  /* 0x0000000e1e1e7220 */ /* 0x000fe20000410000 */
[-C--:B------:R-:W-:Y:S01]  /*7830*/  FMUL.FTZ R8, R33, R6.reuse ;  /* 0x0000000621087220 */ /* 0x080fe20000410000 */
[-C--:B-1----:R-:W-:Y:S01]  /*7840*/  FMUL.FTZ R9, R32, R6.reuse ;  /* 0x0000000620097220 */ /* 0x082fe20000410000 */
[-C--:B------:R-:W-:Y:S01]  /*7850*/  FMUL.FTZ R10, R37, R6.reuse ;  /* 0x00000006250a7220 */ /* 0x080fe20000410000 */
[----:B------:R-:W-:Y:S01]  /*7860*/  FMUL.FTZ R11, R36, R6 ;  /* 0x00000006240b7220 */ /* 0x000fe20000410000 */
[----:B------:R-:W-:Y:S01]  /*7870*/  F2FP.F16.F32.PACK_AB R4, R4, R5 ;  /* 0x000000050404723e */ /* 0x000fe200000000ff */
        /* <DEDUP_REMOVED lines=28> */
[----:B------:R-:W-:Y:S01]  /*7a40*/  F2FP.F16.F32.PACK_AB R5, R27, R26 ;  /* 0x0000001a1b05723e */ /* 0x000fe200000000ff */
        /* <DEDUP_REMOVED lines=8> */
[-C--:B------:R-:W-:Y:S01]  /*7ad0*/  FMUL.FTZ R54, R54, R14.reuse ;  /* 0x0000000e36367220 */ /* 0x080fe20000410000 */
[-C--:B------:R-:W-:Y:S01]  /*7ae0*/  FMUL.FTZ R59, R59, R14.reuse ;  /* 0x0000000e3b3b7220 */ /* 0x080fe20000410000 */
[----:B------:R-:W-:Y:S01]  /*7af0*/  FMUL.FTZ R58, R58, R14 ;  /* 0x0000000e3a3a7220 */ /* 0x000fe20000410000 */
[----:B------:R-:W-:Y:S01]  /*7b00*/  F2FP.F16.F32.PACK_AB R7, R7, R30 ;  /* 0x0000001e0707723e */ /* 0x000fe200000000ff */
[----:B------:R-:W-:Y:S01]  /*7b10*/  BAR.SYNC.DEFER_BLOCKING 0x1, 0x100 ;  /* 0x0044000000007b1d */ /* 0x000fe20000010000 */
[-C--:B------:R-:W-:Y:S01]  /*7b20*/  FMUL.FTZ R63, R63, R14.reuse ;  /* 0x0000000e3f3f7220 */ /* 0x080fe20000410000 */
[-C--:B------:R-:W-:Y:S01]  /*7b30*/  FMUL.FTZ R62, R62, R14.reuse ;  /* 0x0000000e3e3e7220 */ /* 0x080fe20000410000 */
[-C--:B------:R-:W-:Y:S01]  /*7b40*/  FMUL.FTZ R67, R67, R14.reuse ;  /* 0x0000000e43437220 */ /* 0x080fe20000410000 */
[-C--:B------:R-:W-:Y:S01]  /*7b50*/  FMUL.FTZ R66, R66, R14.reuse ;  /* 0x0000000e42427220 */ /* 0x080fe20000410000 */
[----:B------:R-:W-:Y:S01]  /*7b60*/  IMAD R28, R21, UR36, R0 ;  /* 0x00000024151c7c24 */ /* 0x000fe2000f8e0200 */
[----:B------:R-:W-:Y:S01]  /*7b70*/  F2FP.F16.F32.PACK_AB R8, R8, R9 ;  /* 0x000000090808723e */ /* 0x000fe200000000ff */
[-C--:B------:R-:W-:Y:S01]  /*7b80*/  FMUL.FTZ R71, R71, R14.reuse ;  /* 0x0000000e47477220 */ /* 0x080fe20000410000 */
[----:B------:R-:W-:Y:S01]  /*7b90*/  F2FP.F16.F32.PACK_AB R10, R10, R11 ;  /* 0x0000000b0a0a723e */ /* 0x000fe200000000ff */
[-C--:B------:R-:W-:Y:S01]  /*7ba0*/  FMUL.FTZ R70, R70, R14.reuse ;  /* 0x0000000e46467220 */ /* 0x080fe20000410000 */
[-C--:B------:R-:W-:Y:S01]  /*7bb0*/  FMUL.FTZ R75, R75, R14.reuse ;  /* 0x0000000e4b4b7220 */ /* 0x080fe20000410000 */
[----:B------:R-:W-:Y:S01]  /*7bc0*/  FMUL.FTZ R74, R74, R14 ;  /* 0x0000000e4a4a7220 */ /* 0x000fe20000410000 */
[----:B------:R-:W-:Y:S01]  /*7bd0*/  IMAD.WIDE.U32 R20, R20, UR36, R12 ;  /* 0x0000002414147c25 */ /* 0x000fe2000f8e000c */
[----:B------:R-:W-:-:S03]  /*7be0*/  F2FP.F16.F32.PACK_AB R9, R35, R34 ;  /* 0x000000222309723e */ /* 0x000fc600000000ff */
[----:B------:R-:W-:Y:S01]  /*7bf0*/  FMUL.FTZ R79, R79, R14 ;  /* 0x0000000e4f4f7220 */ /* 0x000fe20000410000 */
[----:B------:R-:W-:Y:S01]  /*7c00*/  F2FP.F16.F32.PACK_AB R11, R39, R38 ;  /* 0x00000026270b723e */ /* 0x000fe200000000ff */
[-C--:B------:R-:W-:Y:S01]  /*7c10*/  FMUL.FTZ R78, R78, R14.reuse ;  /* 0x0000000e4e4e7220 */ /* 0x080fe20000410000 */
[-C--:B------:R-:W-:Y:S01]  /*7c20*/  FMUL.FTZ R83, R83, R14.reuse ;  /* 0x0000000e53537220 */ /* 0x080fe20000410000 */
[-C--:B------:R-:W-:Y:S01]  /*7c30*/  FMUL.FTZ R82, R82, R14.reuse ;  /* 0x0000000e52527220 */ /* 0x080fe20000410000 */
[-C--:B------:R-:W-:Y:S01]  /*7c40*/  FMUL.FTZ R87, R87, R14.reuse ;  /* 0x0000000e57577220 */ /* 0x080fe20000410000 */
[----:B------:R-:W-:Y:S01]  /*7c50*/  FMUL.FTZ R86, R86, R14 ;  /* 0x0000000e56567220 */ /* 0x000fe20000410000 */
[----:B------:R-:W-:Y:S02]  /*7c60*/  F2FP.F16.F32.PACK_AB R12, R41, R40 ;  /* 0x00000028290c723e */ /* 0x000fe400000000ff */
[----:B------:R-:W-:Y:S01]  /*7c70*/  F2FP.F16.F32.PACK_AB R13, R43, R42 ;  /* 0x0000002a2b0d723e */ /* 0x000fe200000000ff */
[----:B------:R1:W-:Y:S01]  /*7c80*/  STSM.16.M88.4 [R94], R4 ;  /* 0x000000045e007844 */ /* 0x0003e20000000200 */
[----:B------:R-:W-:-:S02]  /*7c90*/  F2FP.F16.F32.PACK_AB R14, R45, R44 ;  /* 0x0000002c2d0e723e */ /* 0x000fc400000000ff */
[----:B------:R-:W-:Y:S01]  /*7ca0*/  F2FP.F16.F32.PACK_AB R15, R15, R46 ;  /* 0x0000002e0f0f723e */ /* 0x000fe200000000ff */
[----:B------:R-:W-:Y:S01]  /*7cb0*/  STSM.16.M88.4 [R93], R8 ;  /* 0x000000085d007844 */ /* 0x000fe20000000200 */
[----:B------:R-:W-:Y:S02]  /*7cc0*/  F2FP.F16.F32.PACK_AB R24, R24, R25 ;  /* 0x000000191818723e */ /* 0x000fe400000000ff */
[----:B------:R-:W-:Y:S01]  /*7cd0*/  F2FP.F16.F32.PACK_AB R56, R57, R56 ;  /* 0x000000383938723e */ /* 0x000fe200000000ff */
[----:B------:R-:W-:Y:S01]  /*7ce0*/  STSM.16.M88.4 [R92], R12 ;  /* 0x0000000c5c007844 */ /* 0x000fe20000000200 */
[----:B------:R-:W-:Y:S02]  /*7cf0*/  F2FP.F16.F32.PACK_AB R25, R51, R50 ;  /* 0x000000323319723e */ /* 0x000fe400000000ff */
[----:B------:R-:W-:Y:S02]  /*7d00*/  F2FP.F16.F32.PACK_AB R26, R53, R52 ;  /* 0x00000034351a723e */ /* 0x000fe400000000ff */
[----:B------:R-:W-:-:S02]  /*7d10*/  F2FP.F16.F32.PACK_AB R27, R27, R54 ;  /* 0x000000361b1b723e */ /* 0x000fc400000000ff */
[----:B------:R-:W-:Y:S02]  /*7d20*/  F2FP.F16.F32.PACK_AB R57, R59, R58 ;  /* 0x0000003a3b39723e */ /* 0x000fe400000000ff */
[----:B------:R-:W-:Y:S01]  /*7d30*/  F2FP.F16.F32.PACK_AB R64, R65, R64 ;  /* 0x000000404140723e */ /* 0x000fe200000000ff */
[----:B------:R-:W-:Y:S01]  /*7d40*/  STSM.16.M88.4 [R91], R24 ;  /* 0x000000185b007844 */ /* 0x000fe20000000200 */
[----:B------:R-:W-:Y:S02]  /*7d50*/  F2FP.F16.F32.PACK_AB R58, R61, R60 ;  /* 0x0000003c3d3a723e */ /* 0x000fe400000000ff */
[----:B------:R-:W-:Y:S02]  /*7d60*/  F2FP.F16.F32.PACK_AB R59, R63, R62 ;  /* 0x0000003e3f3b723e */ /* 0x000fe400000000ff */
[----:B------:R-:W-:Y:S02]  /*7d70*/  F2FP.F16.F32.PACK_AB R65, R67, R66 ;  /* 0x000000424341723e */ /* 0x000fe400000000ff */
[----:B------:R-:W-:Y:S01]  /*7d80*/  F2FP.F16.F32.PACK_AB R72, R73, R72 ;  /* 0x000000484948723e */ /* 0x000fe200000000ff */
[----:B------:R-:W-:Y:S01]  /*7d90*/  STSM.16.M88.4 [R90], R56 ;  /* 0x000000385a007844 */ /* 0x000fe20000000200 */
[----:B-1----:R-:W-:-:S02]  /*7da0*/  SHF.R.S32.HI R5, RZ, 0x1f, R95 ;  /* 0x0000001fff057819 */ /* 0x002fc4000001145f */
[----:B------:R-:W-:Y:S02]  /*7db0*/  IADD3 R0, P1, R95, R20, RZ ;  /* 0x000000145f007210 */ /* 0x000fe40007f3e0ff */
[----:B------:R-:W-:Y:S02]  /*7dc0*/  F2FP.F16.F32.PACK_AB R66, R69, R68 ;  /* 0x000000444542723e */ /* 0x000fe400000000ff */
[----:B------:R-:W-:Y:S02]  /*7dd0*/  F2FP.F16.F32.PACK_AB R67, R71, R70 ;  /* 0x000000464743723e */ /* 0x000fe400000000ff */
[----:B------:R-:W-:Y:S02]  /*7de0*/  F2FP.F16.F32.PACK_AB R73, R75, R74 ;  /* 0x0000004a4b49723e */ /* 0x000fe400000000ff */
[----:B------:R-:W-:Y:S01]  /*7df0*/  F2FP.F16.F32.PACK_AB R80, R81, R80 ;  /* 0x000000505150723e */ /* 0x000fe200000000ff */
[----:B------:R-:W-:Y:S01]  /*7e00*/  STSM.16.M88.4 [R89], R64 ;  /* 0x0000004059007844 */ /* 0x000fe20000000200 */
[----:B------:R-:W-:-:S02]  /*7e10*/  F2FP.F16.F32.PACK_AB R74, R77, R76 ;  /* 0x0000004c4d4a723e */ /* 0x000fc400000000ff */
[----:B------:R-:W-:Y:S02]  /*7e20*/  F2FP.F16.F32.PACK_AB R75, R79, R78 ;  /* 0x0000004e4f4b723e */ /* 0x000fe400000000ff */
[----:B------:R-:W-:Y:S02]  /*7e30*/  F2FP.F16.F32.PACK_AB R81, R83, R82 ;  /* 0x000000525351723e */ /* 0x000fe400000000ff */
[----:B------:R-:W-:Y:S01]  /*7e40*/  F2FP.F16.F32.PACK_AB R82, R85, R84 ;  /* 0x000000545552723e */ /* 0x000fe200000000ff */
[----:B------:R-:W-:Y:S01]  /*7e50*/  STSM.16.M88.4 [R88], R72 ;  /* 0x0000004858007844 */ /* 0x000fe20000000200 */
[----:B------:R-:W-:Y:S02]  /*7e60*/  F2FP.F16.F32.PACK_AB R83, R87, R86 ;  /* 0x000000565753723e */ /* 0x000fe400000000ff */
[----:B------:R-:W-:Y:S02]  /*7e70*/  IADD3.X R5, R5, R21, R28, P1, !PT ;  /* 0x0000001505057210 */ /* 0x000fe40000ffe41c */
[----:B------:R-:W-:Y:S01]  /*7e80*/  LEA R4, P1, R0, UR4, 0x2 ;  /* 0x0000000400047c11 */ /* 0x000fe2000f8210ff */
[----:B------:R1:W-:Y:S01]  /*7e90*/  STSM.16.M88.4 [R18], R80 ;  /* 0x0000005012007844 */ /* 0x0003e20000000200 */
[----:B------:R-:W-:-:S02]  /*7ea0*/  ULDC UR4, c[0x0][0xc] ;  /* 0x0000030000047ab9 */ /* 0x000fc40000000800 */
[----:B------:R-:W-:Y:S01]  /*7eb0*/  LEA.HI.X R5, R0, UR5, R5, 0x2, P1 ;  /* 0x0000000500057c11 */ /* 0x000fe200088f1405 */
[----:B------:R-:W-:Y:S01]  /*7ec0*/  @!PT LDS RZ, [RZ] ;  /* 0x00000000fffff984 */ /* 0x000fe20000000800 */
[----:B------:R-:W-:Y:S01]  /*7ed0*/  @!PT LDS RZ, [RZ] ;  /* 0x00000000fffff984 */ /* 0x000fe20000000800 */
[----:B------:R-:W-:Y:S01]  /*7ee0*/  @!PT LDS RZ, [RZ] ;  /* 0x00000000fffff984 */ /* 0x000fe20000000800 */
[----:B------:R-:W-:Y:S01]  /*7ef0*/  @!PT LDS RZ, [RZ] ;  /* 0x00000000fffff984 */ /* 0x000fe20000000800 */
[----:B------:R2:W-:Y:S06]  /*7f00*/  MEMBAR.ALL.CTA ;  /* 0x0000000000007992 */ /* 0x0005ec0000008000 */
[----:B--2---:R-:W2:Y:S01]  /*7f10*/  FENCE.VIEW.ASYNC.S ;  /* 0x00000000000073c6 */ /* 0x004ea20000000000 */
[----:B------:R-:W-:-:S03]  /*7f20*/  UIADD3 UR10, UR4, UR10, URZ ;  /* 0x0000000a040a7290 */ /* 0x000fc6000fffe03f */
[----:B--2---:R-:W2:Y:S03]  /*7f30*/  SHFL.IDX PT, R0, R185, RZ, 0x1f ;  /* 0x00001fffb9007589 */ /* 0x004ea600000e0000 */
[----:B-1----:R-:W-:Y:S01]  /*7f40*/  MOV R18, UR10 ;  /* 0x0000000a00127c02 */ /* 0x002fe20008000f00 */
[----:B------:R-:W-:Y:S06]  /*7f50*/  BAR.ARV 0x1, 0x120 ;  /* 0x0044800000007b1d */ /* 0x000fec0000002000 */
[----:B------:R1:W-:Y:S01]  /*7f60*/  @!P0 STG.E desc[UR12][R4.64], R3 ;  /* 0x0000000304008986 */ /* 0x0003e2000c10190c */
[----:B--2---:R-:W-:-:S03]  /*7f70*/  ISETP.NE.AND P0, PT, R0, 0x7, PT ;  /* 0x000000070000780c */ /* 0x004fc60003f05270 */
[----:B------:R1:W-:Y:S10]  /*7f80*/  @!P2 STG.E desc[UR12][R4.64+0x20], R23 ;  /* 0x000020170400a986 */ /* 0x0003f4000c10190c */
[----:B------:R-:W-:Y:S05]  /*7f90*/  @P0 BRA `(.L_x_29) ;  /* 0x0000000000580947 */ /* 0x000fea0003800000 */
[----:B------:R-:W-:Y:S01]  /*7fa0*/  BAR.SYNC.DEFER_BLOCKING 0x1, 0x120 ;  /* 0x0044800000007b1d */ /* 0x000fe20000010000 */
[----:B------:R-:W-:-:S05]  /*7fb0*/  ELECT P0, URZ, PT ;  /* 0x00000000003f782f */ /* 0x000fca0003800000 */
[----:B------:R-:W-:Y:S08]  /*7fc0*/  BSSY B0, `(.L_x_29) ;  /* 0x0000013000007945 */ /* 0x000ff00003800000 */
[----:B------:R-:W-:Y:S05]  /*7fd0*/  @!P0 BRA `(.L_x_30) ;  /* 0x0000000000448947 */ /* 0x000fea0003800000 */
[----:B------:R-:W-:Y:S01]  /*7fe0*/  ULDC.64 UR6, c[0x0][0x198] ;  /* 0x0000660000067ab9 */ /* 0x000fe20000000a00 */
[----:B------:R-:W-:Y:S01]  /*7ff0*/  UMOV UR33, URZ ;  /* 0x0000003f00217c82 */ /* 0x000fe20008000000 */
[----:B------:R-:W-:Y:S02]  /*8000*/  UIADD3 UR4, UP0, UR6, 0x9f0, URZ ;  /* 0x000009f006047890 */ /* 0x000fe4000ff1e03f */
[----:B------:R-:W-:Y:S02]  /*8010*/  UIADD3 UR6, UR60, 0x4000, URZ ;  /* 0x000040003c067890 */ /* 0x000fe4000fffe03f */
[----:B------:R-:W-:Y:S01]  /*8020*/  UIADD3.X UR5, URZ, UR7, URZ, UP0, !UPT ;  /* 0x000000073f057290 */ /* 0x000fe200087fe43f */
[----:B------:R-:W-:Y:S01]  /*8030*/  UMOV UR37, URZ ;  /* 0x0000003f00257c82 */ /* 0x000fe20008000000 */
[----:B------:R-:W-:Y:S01]  /*8040*/  UMOV UR32, UR60 ;  /* 0x0000003c00207c82 */ /* 0x000fe20008000000 */
[----:B------:R-:W-:-:S06]  /*8050*/  UMOV UR7, 0x40 ;  /* 0x0000004000077882 */ /* 0x000fcc0000000000 */
[----:B------:R2:W-:Y:S02]  /*8060*/  UTMASTG.5D [UR32], [UR4] ;  /* 0x00000020040073b5 */ /* 0x0005e40008020000 */
[----:B--2---:R-:W-:Y:S01]  /*8070*/  UMOV UR32, UR6 ;  /* 0x0000000600207c82 */ /* 0x004fe20008000000 */
[----:B------:R-:W-:Y:S01]  /*8080*/  UMOV UR33, UR7 ;  /* 0x0000000700217c82 */ /* 0x000fe20008000000 */
[----:B------:R-:W-:Y:S01]  /*8090*/  UIADD3 UR6, UR60, 0x34820, URZ ;  /* 0x000348203c067890 */ /* 0x000fe2000fffe03f */
[----:B------:R2:W-:Y:S03]  /*80a0*/  UTMASTG.5D [UR32], [UR4] ;  /* 0x00000020040073b5 */ /* 0x0005e60008020000 */
[----:B------:R-:W-:Y:S01]  /*80b0*/  UPRMT UR6, URZ, 0x654, UR6 ;  /* 0x000006543f067896 */ /* 0x000fe20008000006 */
[----:B------:R0:W-:Y:S01]  /*80c0*/  UTMACMDFLUSH ;  /* 0x00000000000079b7 */ /* 0x0001e20000000000 */
[----:B------:R-:W-:-:S07]  /*80d0*/  DEPBAR.LE SB0, 0x0 ;  /* 0x000080000000791a */ /* 0x000fce0000000000 */
[----:B--2---:R-:W-:Y:S03]  /*80e0*/  SYNCS.ARRIVE.TRANS64.RED.A1T0 RZ, [UR6], RZ ;  /* 0x000000ffffff79a7 */ /* 0x004fe60008100406 */
.L_x_30:
[----:B------:R-:W-:Y:S05]  /*80f0*/  BSYNC B0 ;  /* 0x0000000000007941 */ /* 0x000fea0003800000 */
.L_x_29:
[----:B------:R-:W2:Y:S01]  /*8100*/  LDC R0, c[0x0][0xda4] ;  /* 0x00036900ff007b82 */ /* 0x000ea20000000800 */
[----:B------:R-:W-:Y:S01]  /*8110*/  R2UR UR5, R18 ;  /* 0x00000000120572ca */ /* 0x000fe200000e0000 */
[----:B------:R-:W-:Y:S01]  /*8120*/  UIADD3 UR38, UR38, 0x1, URZ ;  /* 0x0000000126267890 */ /* 0x000fe2000fffe03f */
[----:B------:R-:W-:-:S03]  /*8130*/  VIADD R19, R19, 0x1 ;  /* 0x0000000113137836 */ /* 0x000fc60000000000 */
[----:B------:R-:W-:-:S04]  /*8140*/  UISETP.NE.AND UP0, UPT, UR38, 0x2, UPT ;  /* 0x000000022600788c */ /* 0x000fc8000bf05270 */
[----:B------:R-:W-:Y:S02]  /*8150*/  USEL UR4, URZ, 0x1, UP0 ;  /* 0x000000013f047887 */ /* 0x000fe40008000000 */
[----:B------:R-:W-:Y:S02]  /*8160*/  USEL UR38, UR38, URZ, UP0 ;  /* 0x0000003f26267287 */ /* 0x000fe40008000000 */
[----:B------:R-:W-:Y:S01]  /*8170*/  ULOP3.LUT UR39, UR39, UR4, URZ, 0x3c, !UPT ;  /* 0x0000000427277292 */ /* 0x000fe2000f8e3c3f */
[----:B--2---:R-:W-:-:S13]  /*8180*/  ISETP.LE.AND P0, PT, R0, UR5, PT ;  /* 0x0000000500007c0c */ /* 0x004fda000bf03270 */
[----:B------:R-:W-:Y:S05]  /*8190*/  @!P0 BRA `(.L_x_31) ;  /* 0xffffff8800e48947 */ /* 0x000fea000383ffff */
[----:B------:R-:W-:Y:S05]  /*81a0*/  EXIT ;  /* 0x000000000000794d */ /* 0x000fea0003800000 */
.L_x_7:
[----:B------:R-:W-:-:S08]  /*81b0*/  NOP ;  /* 0x0000000000007918 */ /* 0x000fd00000000000 */
[----:B-1----:R-:W1:-:S00]  /*81c0*/  USETMAXREG.DEALLOC.CTAPOOL 0x18 ;  /* 0x00000018000079c8 */ /* 0x002e4000080e0500 */
[----:B-1----:R-:W-:-:S06]  /*81d0*/  LOP3.LUT R0, R0, 0x3, RZ, 0xc0, !PT ;  /* 0x0000000300007812 */ /* 0x002fcc00078ec0ff */
[----:B------:R-:W1:Y:S02]  /*81e0*/  SHFL.IDX PT, R0, R0, RZ, 0x1f ;  /* 0x00001fff00007589 */ /* 0x000e6400000e0000 */
[----:B-1----:R-:W-:-:S13]  /*81f0*/  ISETP.NE.AND P0, PT, R0, RZ, PT ;  /* 0x000000ff0000720c */ /* 0x002fda0003f05270 */
[----:B--2---:R-:W-:Y:S05]  /*8200*/  @P0 EXIT ;  /* 0x000000000000094d */ /* 0x004fea0003800000 */
[----:B------:R-:W1:Y:S01]  /*8210*/  S2UR UR4, SR_CTAID.X ;  /* 0x00000000000479c3 */ /* 0x000e620000002500 */
[----:B------:R-:W-:Y:S01]  /*8220*/  IMAD.MOV.U32 R16, RZ, RZ, RZ ;  /* 0x000000ffff107224 */ /* 0x000fe200078e00ff */
[----:B------:R-:W-:Y:S01]  /*8230*/  MOV R2, 0x1 ;  /* 0x0000000100027802 */ /* 0x000fe20000000f00 */
[----:B------:R-:W-:-:S05]  /*8240*/  IMAD.MOV.U32 R17, RZ, RZ, 0x1 ;  /* 0x00000001ff117424 */ /* 0x000fca00078e00ff */
[----:B------:R-:W1:Y:S02]  /*8250*/  LDC R0, c[0x0][0xda4] ;  /* 0x00036900ff007b82 */ /* 0x000e640000000800 */
[----:B-1----:R-:W-:-:S13]  /*8260*/  ISETP.LE.AND P0, PT, R0, UR4, PT ;  /* 0x0000000400007c0c */ /* 0x002fda000bf03270 */
[----:B------:R-:W-:Y:S05]  /*8270*/  @P0 BRA `(.L_x_32) ;  /* 0x0000002c00540947 */ /* 0x000fea0003800000 */
[----:B------:R-:W-:Y:S01]  /*8280*/  IMAD.U32 R0, RZ, RZ, UR4 ;  /* 0x00000004ff007e24 */ /* 0x000fe2000f8e00ff */
[----:B------:R-:W-:Y:S01]  /*8290*/  MOV R16, RZ ;  /* 0x000000ff00107202 */ /* 0x000fe20000000f00 */
[----:B------:R-:W-:Y:S01]  /*82a0*/  IMAD.MOV.U32 R17, RZ, RZ, 0x1 ;  /* 0x00000001ff117424 */ /* 0x000fe200078e00ff */
[----:B------:R-:W-:Y:S01]  /*82b0*/  ULDC.64 UR36, c[0x0][0x198] ;  /* 0x0000660000247ab9 */ /* 0x000fe20000000a00 */
[----:B------:R-:W-:Y:S01]  /*82c0*/  ULDC UR38, c[0x0][0xc] ;  /* 0x0000030000267ab9 */ /* 0x000fe20000000800 */
[----:B------:R1:W-:Y:S04]  /*82d0*/  STL [R1+0x10], R0 ;  /* 0x0000100001007387 */ /* 0x0003e80000100800 */
[----:B------:R1:W-:Y:S02]  /*82e0*/  STL [R1+0x18], RZ ;  /* 0x000018ff01007387 */ /* 0x0003e40000100800 */
.L_x_76:
[----:B-1----:R-:W2:Y:S01]  /*82f0*/  LDL R6, [R1+0x10] ;  /* 0x0000100001067983 */ /* 0x002ea20000100800 */
[----:B------:R-:W3:Y:S01]  /*8300*/  LDC R2, c[0x0][0xda8] ;  /* 0x00036a00ff027b82 */ /* 0x000ee20000000800 */
[----:B------:R-:W-:Y:S05]  /*8310*/  YIELD ;  /* 0x0000000000007946 */ /* 0x000fea0003800000 */
[----:B------:R-:W-:Y:S02]  /*8320*/  ULDC.64 UR4, c[0x0][0x3f8] ;  /* 0x0000fe0000047ab9 */ /* 0x000fe40000000a00 */
[----:B-1----:R-:W1:Y:S01]  /*8330*/  LDC R0, c[0x0][0xdb4] ;  /* 0x00036d00ff007b82 */ /* 0x002e620000000800 */
[----:B------:R-:W-:-:S03]  /*8340*/  UISETP.NE.U32.AND UP0, UPT, UR4, URZ, UPT ;  /* 0x0000003f0400728c */ /* 0x000fc6000bf05070 */
[----:B------:R-:W-:Y:S01]  /*8350*/  ULDC UR4, c[0x0][0x404] ;  /* 0x0001010000047ab9 */ /* 0x000fe20000000800 */
[----:B------:R-:W-:-:S04]  /*8360*/  UISETP.NE.AND.EX UP0, UPT, UR5, URZ, UPT, UP0 ;  /* 0x0000003f0500728c */ /* 0x000fc8000bf05300 */
[----:B------:R-:W-:Y:S01]  /*8370*/  USEL UR4, UR4, 0x1, UP0 ;  /* 0x0000000104047887 */ /* 0x000fe20008000000 */
[----:B---3--:R-:W-:Y:S02]  /*8380*/  ISETP.NE.AND P0, PT, R2, 0x1, PT ;  /* 0x000000010200780c */ /* 0x008fe40003f05270 */
[----:B-1----:R-:W-:-:S11]  /*8390*/  ISETP.NE.AND P1, PT, R0, 0x1, PT ;  /* 0x000000010000780c */ /* 0x002fd60003f25270 */
[----:B------:R-:W2:Y:S08]  /*83a0*/  @P0 LDC R4, c[0x0][0xdac] ;  /* 0x00036b00ff040b82 */ /* 0x000eb00000000800 */
[----:B------:R-:W1:Y:S08]  /*83b0*/  @P0 LDC R5, c[0x0][0xdb0] ;  /* 0x00036c00ff050b82 */ /* 0x000e700000000800 */
[----:B------:R-:W3:Y:S01]  /*83c0*/  @P1 LDC.64 R2, c[0x0][0xdb8] ;  /* 0x00036e00ff021b82 */ /* 0x000ee20000000a00 */
[----:B--2---:R-:W-:-:S05]  /*83d0*/  @P0 IMAD.HI.U32 R4, R6, R4, RZ ;  /* 0x0000000406040227 */ /* 0x004fca00078e00ff */
[----:B-1----:R-:W-:Y:S02]  /*83e0*/  @P0 SHF.R.U32.HI R6, RZ, R5, R4 ;  /* 0x00000005ff060219 */ /* 0x002fe40000011604 */
[----:B------:R-:W1:Y:S03]  /*83f0*/  S2R R4, SR_CgaCtaId ;  /* 0x0000000000047919 */ /* 0x000e660000008800 */
[----:B---3--:R-:W-:Y:S01]  /*8400*/  @P1 IMAD.HI.U32 R2, R6, R2, RZ ;  /* 0x0000000206021227 */ /* 0x008fe200078e00ff */
[----:B------:R2:W-:Y:S03]  /*8410*/  STL [R1+0x8], R6 ;  /* 0x0000080601007387 */ /* 0x0005e60000100800 */
[----:B------:R-:W-:Y:S01]  /*8420*/  IMAD.MOV.U32 R19, RZ, RZ, R6 ;  /* 0x000000ffff137224 */ /* 0x000fe200078e0006 */
[----:B------:R-:W-:-:S02]  /*8430*/  @P1 SHF.R.U32.HI R19, RZ, R3, R2 ;  /* 0x00000003ff131219 */ /* 0x000fc40000011602 */
[----:B------:R-:W3:Y:S01]  /*8440*/  LDC R2, c[0x0][0x2e0] ;  /* 0x0000b800ff027b82 */ /* 0x000ee20000000800 */
[----:B------:R-:W-:-:S04]  /*8450*/  MOV R3, 0x400 ;  /* 0x0000040000037802 */ /* 0x000fc80000000f00 */
[----:B-1----:R-:W-:Y:S01]  /*8460*/  LEA R8, R4, R3, 0x18 ;  /* 0x0000000304087211 */ /* 0x002fe200078ec0ff */
[----:B---3--:R-:W-:-:S03]  /*8470*/  IMAD R7, R2, UR4, RZ ;  /* 0x0000000402077c24 */ /* 0x008fc6000f8e02ff */
[----:B------:R-:W-:Y:S01]  /*8480*/  IADD3 R2, R8, 0x1c400, RZ ;  /* 0x0001c40008027810 */ /* 0x000fe20007ffe0ff */
[----:B------:R2:W-:Y:S03]  /*8490*/  STL [R1+0x4], R8 ;  /* 0x0000040801007387 */ /* 0x0005e60000100800 */
[----:B------:R-:W-:Y:S01]  /*84a0*/  LOP3.LUT P0, RZ, R2, 0x3ff, RZ, 0xc0, !PT ;  /* 0x000003ff02ff7812 */ /* 0x000fe2000780c0ff */
[----:B------:R-:W-:Y:S01]  /*84b0*/  VIADD R2, R7, 0x7f ;  /* 0x0000007f07027836 */ /* 0x000fe20000000000 */
[----:B------:R2:W-:Y:S04]  /*84c0*/  STL [R1+0x14], R7 ;  /* 0x0000140701007387 */ /* 0x0005e80000100800 */
[----:B------:R-:W-:-:S04]  /*84d0*/  SHF.R.S32.HI R3, RZ, 0x1f, R2 ;  /* 0x0000001fff037819 */ /* 0x000fc80000011402 */
[----:B------:R-:W-:Y:S01]  /*84e0*/  LEA.HI R2, R3, R2, RZ, 0x7 ;  /* 0x0000000203027211 */ /* 0x000fe200078f38ff */
[----:B------:R-:W-:-:S04]  /*84f0*/  IMAD.MOV R3, RZ, RZ, -R19 ;  /* 0x000000ffff037224 */ /* 0x000fc800078e0a13 */
[----:B------:R-:W-:Y:S01]  /*8500*/  IMAD R3, R0, R3, R6 ;  /* 0x0000000300037224 */ /* 0x000fe200078e0206 */
[----:B------:R-:W-:-:S05]  /*8510*/  SHF.R.S32.HI R0, RZ, 0x7, R2 ;  /* 0x00000007ff007819 */ /* 0x000fca0000011402 */
[----:B------:R2:W-:Y:S04]  /*8520*/  STL [R1+0xc], R0 ;  /* 0x00000c0001007387 */ /* 0x0005e80000100800 */
[----:B------:R2:W-:Y:S01]  /*8530*/  STL [R1], R3 ;  /* 0x0000000301007387 */ /* 0x0005e20000100800 */
[----:B------:R-:W-:Y:S05]  /*8540*/  @!P0 BRA `(.L_x_33) ;  /* 0x0000000000408947 */ /* 0x000fea0003800000 */
[----:B------:R-:W-:Y:S01]  /*8550*/  MOV R2, 0x0 ;  /* 0x0000000000027802 */ /* 0x000fe20000000f00 */
[----:B------:R-:W-:Y:S01]  /*8560*/  ULDC.64 UR6, c[0x4][0xb8] ;  /* 0x01002e0000067ab9 */ /* 0x000fe20000000a00 */
[----:B------:R-:W-:Y:S01]  /*8570*/  ULDC.64 UR8, c[0x4][0xc0] ;  /* 0x0100300000087ab9 */ /* 0x000fe20000000a00 */
[----:B------:R-:W-:Y:S01]  /*8580*/  ULDC.64 UR4, c[0x4][0x8] ;  /* 0x0100020000047ab9 */ /* 0x000fe20000000a00 */
[----:B------:R-:W-:Y:S01]  /*8590*/  MOV R4, UR6 ;  /* 0x0000000600047c02 */ /* 0x000fe20008000f00 */
[----:B------:R-:W-:Y:S01]  /*85a0*/  IMAD.U32 R5, RZ, RZ, UR7 ;  /* 0x00000007ff057e24 */ /* 0x000fe2000f8e00ff */
[----:B--2---:R-:W1:Y:S01]  /*85b0*/  LDC.64 R2, c[0x4][R2] ;  /* 0x0100000002027b82 */ /* 0x004e620000000a00 */
[----:B------:R-:W-:Y:S01]  /*85c0*/  IMAD.U32 R6, RZ, RZ, UR8 ;  /* 0x00000008ff067e24 */ /* 0x000fe2000f8e00ff */
[----:B------:R-:W-:Y:S01]  /*85d0*/  MOV R7, UR9 ;  /* 0x0000000900077c02 */ /* 0x000fe20008000f00 */
[----:B------:R-:W-:Y:S01]  /*85e0*/  IMAD.U32 R10, RZ, RZ, UR4 ;  /* 0x00000004ff0a7e24 */ /* 0x000fe2000f8e00ff */
[----:B------:R-:W-:Y:S01]  /*85f0*/  MOV R8, 0x70 ;  /* 0x0000007000087802 */ /* 0x000fe20000000f00 */
[----:B------:R-:W-:-:S02]  /*8600*/  IMAD.U32 R11, RZ, RZ, UR5 ;  /* 0x00000005ff0b7e24 */ /* 0x000fc4000f8e00ff */
[----:B------:R-:W-:Y:S02]  /*8610*/  IMAD.MOV.U32 R12, RZ, RZ, 0x1 ;  /* 0x00000001ff0c7424 */ /* 0x000fe400078e00ff */
[----:B------:R-:W-:-:S07]  /*8620*/  IMAD.MOV.U32 R13, RZ, RZ, RZ ;  /* 0x000000ffff0d7224 */ /* 0x000fce00078e00ff */
[----:B------:R-:W-:-:S07]  /*8630*/  LEPC R20, `(.L_x_33) ;  /* 0x000000001014794e */ /* 0x000fce0000000000 */
[----:B-1----:R-:W-:Y:S05]  /*8640*/  CALL.ABS.NOINC R2 ;  /* 0x0000000002007343 */ /* 0x002fea0003c00000 */
.L_x_33:
[----:B------:R-:W2:Y:S02]  /*8650*/  LDL R2, [R1+0x4] ;  /* 0x0000040001027983 */ /* 0x000ea40000100800 */
[----:B--2---:R-:W-:-:S04]  /*8660*/  IADD3 R0, R2, 0x400, RZ ;  /* 0x0000040002007810 */ /* 0x004fc80007ffe0ff */
[----:B------:R-:W-:-:S13]  /*8670*/  LOP3.LUT P0, RZ, R0, 0x3ff, RZ, 0xc0, !PT ;  /* 0x000003ff00ff7812 */ /* 0x000fda000780c0ff */
[----:B------:R-:W-:Y:S05]  /*8680*/  @!P0 BRA `(.L_x_34) ;  /* 0x0000000000808947 */ /* 0x000fea0003800000 */
[----:B------:R-:W-:Y:S01]  /*8690*/  MOV R0, 0x0 ;  /* 0x0000000000007802 */ /* 0x000fe20000000f00 */
[----:B------:R-:W-:Y:S01]  /*86a0*/  ULDC.64 UR6, c[0x4][0xb8] ;  /* 0x01002e0000067ab9 */ /* 0x000fe20000000a00 */
[----:B------:R-:W-:Y:S01]  /*86b0*/  ULDC.64 UR8, c[0x4][0xc0] ;  /* 0x0100300000087ab9 */ /* 0x000fe20000000a00 */
[----:B------:R-:W-:Y:S01]  /*86c0*/  ULDC.64 UR4, c[0x4][0x10] ;  /* 0x0100040000047ab9 */ /* 0x000fe20000000a00 */
[----:B------:R1:W2:Y:S01]  /*86d0*/  LDC.64 R2, c[0x4][R0] ;  /* 0x0100000000027b82 */ /* 0x0002a20000000a00 */
[----:B------:R-:W-:Y:S01]  /*86e0*/  IMAD.U32 R4, RZ, RZ, UR6 ;  /* 0x00000006ff047e24 */ /* 0x000fe2000f8e00ff */
[----:B------:R-:W-:Y:S01]  /*86f0*/  MOV R6, UR8 ;  /* 0x0000000800067c02 */ /* 0x000fe20008000f00 */
[----:B------:R-:W-:Y:S01]  /*8700*/  IMAD.U32 R5, RZ, RZ, UR7 ;  /* 0x00000007ff057e24 */ /* 0x000fe2000f8e00ff */
[----:B------:R-:W-:Y:S01]  /*8710*/  MOV R11, UR5 ;  /* 0x00000005000b7c02 */ /* 0x000fe20008000f00 */
[----:B------:R-:W-:Y:S01]  /*8720*/  IMAD.U32 R7, RZ, RZ, UR9 ;  /* 0x00000009ff077e24 */ /* 0x000fe2000f8e00ff */
[----:B------:R-:W-:Y:S01]  /*8730*/  MOV R13, RZ ;  /* 0x000000ff000d7202 */ /* 0x000fe20000000f00 */
[----:B------:R-:W-:-:S02]  /*8740*/  IMAD.U32 R10, RZ, RZ, UR4 ;  /* 0x00000004ff0a7e24 */ /* 0x000fc4000f8e00ff */
[----:B------:R-:W-:Y:S02]  /*8750*/  IMAD.MOV.U32 R8, RZ, RZ, 0x70 ;  /* 0x00000070ff087424 */ /* 0x000fe400078e00ff */
[----:B-1----:R-:W-:-:S07]  /*8760*/  IMAD.MOV.U32 R12, RZ, RZ, 0x1 ;  /* 0x00000001ff0c7424 */ /* 0x002fce00078e00ff */
[----:B------:R-:W-:-:S07]  /*8770*/  LEPC R20, `(.L_x_35) ;  /* 0x000000001014794e */ /* 0x000fce0000000000 */
[----:B--2---:R-:W-:Y:S05]  /*8780*/  CALL.ABS.NOINC R2 ;  /* 0x0000000002007343 */ /* 0x004fea0003c00000 */
.L_x_35:
[----:B------:R-:W-:Y:S01]  /*8790*/  MOV R2, 0x0 ;  /* 0x0000000000027802 */ /* 0x000fe20000000f00 */
[----:B------:R-:W-:Y:S01]  /*87a0*/  ULDC.64 UR6, c[0x4][0xb8] ;  /* 0x01002e0000067ab9 */ /* 0x000fe20000000a00 */
[----:B------:R-:W-:Y:S01]  /*87b0*/  ULDC.64 UR8, c[0x4][0xc0] ;  /* 0x0100300000087ab9 */ /* 0x000fe20000000a00 */
[----:B------:R-:W-:Y:S01]  /*87c0*/  ULDC.64 UR4, c[0x4][0x18] ;  /* 0x0100060000047ab9 */ /* 0x000fe20000000a00 */
[----:B------:R-:W-:Y:S01]  /*87d0*/  IMAD.U32 R4, RZ, RZ, UR6 ;  /* 0x00000006ff047e24 */ /* 0x000fe2000f8e00ff */
[----:B------:R-:W-:Y:S01]  /*87e0*/  MOV R6, UR8 ;  /* 0x0000000800067c02 */ /* 0x000fe20008000f00 */
[----:B------:R-:W1:Y:S01]  /*87f0*/  LDC.64 R2, c[0x4][R2] ;  /* 0x0100000002027b82 */ /* 0x000e620000000a00 */
[----:B------:R-:W-:Y:S01]  /*8800*/  IMAD.U32 R5, RZ, RZ, UR7 ;  /* 0x00000007ff057e24 */ /* 0x000fe2000f8e00ff */
[----:B------:R-:W-:Y:S01]  /*8810*/  MOV R11, UR5 ;  /* 0x00000005000b7c02 */ /* 0x000fe20008000f00 */
[----:B------:R-:W-:Y:S01]  /*8820*/  IMAD.U32 R7, RZ, RZ, UR9 ;  /* 0x00000009ff077e24 */ /* 0x000fe2000f8e00ff */
[----:B------:R-:W-:Y:S01]  /*8830*/  MOV R13, RZ ;  /* 0x000000ff000d7202 */ /* 0x000fe20000000f00 */
[----:B------:R-:W-:-:S02]  /*8840*/  IMAD.U32 R10, RZ, RZ, UR4 ;  /* 0x00000004ff0a7e24 */ /* 0x000fc4000f8e00ff */
[----:B------:R-:W-:Y:S02]  /*8850*/  IMAD.MOV.U32 R8, RZ, RZ, 0x70 ;  /* 0x00000070ff087424 */ /* 0x000fe400078e00ff */
[----:B------:R-:W-:-:S07]  /*8860*/  IMAD.MOV.U32 R12, RZ, RZ, 0x1 ;  /* 0x00000001ff0c7424 */ /* 0x000fce00078e00ff */
[----:B------:R-:W-:-:S07]  /*8870*/  LEPC R20, `(.L_x_34) ;  /* 0x000000001014794e */ /* 0x000fce0000000000 */
[----:B-1----:R-:W-:Y:S05]  /*8880*/  CALL.ABS.NOINC R2 ;  /* 0x0000000002007343 */ /* 0x002fea0003c00000 */
.L_x_34:
[----:B------:R-:W2:Y:S01]  /*8890*/  LDL R2, [R1] ;  /* 0x0000000001027983 */ /* 0x000ea20000100800 */
[----:B------:R-:W1:Y:S01]  /*88a0*/  LDC R0, c[0x0][0x428] ;  /* 0x00010a00ff007b82 */ /* 0x000e620000000800 */
[----:B------:R-:W-:Y:S02]  /*88b0*/  ULDC.64 UR4, c[0x0][0x9f8] ;  /* 0x00027e0000047ab9 */ /* 0x000fe40000000a00 */
[----:B------:R-:W3:Y:S01]  /*88c0*/  LDL.LU R6, [R1+0x8] ;  /* 0x0000080001067983 */ /* 0x000ee20000300800 */
[----:B-1----:R-:W-:-:S03]  /*88d0*/  ISETP.NE.AND P1, PT, R0, 0x1, PT ;  /* 0x000000010000780c */ /* 0x002fc60003f25270 */
[----:B------:R-:W4:Y:S01]  /*88e0*/  LDL R5, [R1+0x10] ;  /* 0x0000100001057983 */ /* 0x000f220000100800 */
[----:B------:R-:W-:Y:S01]  /*88f0*/  ISETP.NE.U32.AND P0, PT, RZ, UR4, PT ;  /* 0x00000004ff007c0c */ /* 0x000fe2000bf05070 */
[----:B------:R-:W-:Y:S01]  /*8900*/  ULDC.64 UR6, c[0x0][0x208] ;  /* 0x0000820000067ab9 */ /* 0x000fe20000000a00 */
[----:B------:R-:W-:Y:S01]  /*8910*/  ULDC UR4, c[0x0][0xda8] ;  /* 0x00036a0000047ab9 */ /* 0x000fe20000000800 */
[----:B------:R-:W1:Y:S01]  /*8920*/  S2R R7, SR_TID.X ;  /* 0x0000000000077919 */ /* 0x000e620000002100 */
[----:B------:R-:W-:-:S05]  /*8930*/  ISETP.NE.AND.EX P0, PT, RZ, UR5, PT, P0 ;  /* 0x00000005ff007c0c */ /* 0x000fca000bf05300 */
[----:B------:R-:W2:Y:S08]  /*8940*/  @P1 LDC R0, c[0x0][0x42c] ;  /* 0x00010b00ff001b82 */ /* 0x000eb00000000800 */
[----:B------:R-:W2:Y:S01]  /*8950*/  @P1 LDC R3, c[0x0][0x430] ;  /* 0x00010c00ff031b82 */ /* 0x000ea20000000800 */
[----:B-1----:R-:W-:Y:S01]  /*8960*/  LOP3.LUT R7, R7, 0x1f, RZ, 0xc0, !PT ;  /* 0x0000001f07077812 */ /* 0x002fe200078ec0ff */
[----:B--2---:R-:W-:-:S04]  /*8970*/  @P1 IMAD.HI.U32 R0, R2, R0, RZ ;  /* 0x0000000002001227 */ /* 0x004fc800078e00ff */
[----:B------:R-:W-:Y:S01]  /*8980*/  IMAD.MOV.U32 R4, RZ, RZ, R2 ;  /* 0x000000ffff047224 */ /* 0x000fe200078e0002 */
[----:B------:R-:W-:Y:S01]  /*8990*/  @P1 SHF.R.U32.HI R4, RZ, R3, R0 ;  /* 0x00000003ff041219 */ /* 0x000fe20000011600 */
[----:B------:R-:W-:Y:S01]  /*89a0*/  IMAD.MOV.U32 R0, RZ, RZ, R19 ;  /* 0x000000ffff007224 */ /* 0x000fe200078e0013 */
[----:B------:R-:W1:Y:S02]  /*89b0*/  @P0 LDC.64 R2, c[0x0][0x9f8] ;  /* 0x00027e00ff020b82 */ /* 0x000e640000000a00 */
[----:B-1----:R-:W-:-:S05]  /*89c0*/  @P0 IMAD.WIDE R2, R19, 0x4, R2 ;  /* 0x0000000413020825 */ /* 0x002fca00078e0202 */
[----:B------:R1:W5:Y:S01]  /*89d0*/  @P0 LDG.E R0, desc[UR6][R2.64] ;  /* 0x0000000602000981 */ /* 0x000362000c1e1900 */
[----:B------:R-:W-:Y:S02]  /*89e0*/  ISETP.NE.AND P1, PT, R7, RZ, PT ;  /* 0x000000ff0700720c */ /* 0x000fe40003f25270 */
[----:B---3--:R-:W-:Y:S02]  /*89f0*/  IADD3 R8, -R6, RZ, RZ ;  /* 0x000000ff06087210 */ /* 0x008fe40007ffe1ff */
[----:B------:R-:W-:-:S03]  /*8a00*/  PLOP3.LUT P2, PT, P1, PT, PT, 0x8, 0x0 ;  /* 0x000000000000781c */ /* 0x000fc60000f4e170 */
[----:B----4-:R-:W-:-:S04]  /*8a10*/  IMAD R8, R8, UR4, R5 ;  /* 0x0000000408087c24 */ /* 0x010fc8000f8e0205 */
[----:B------:R-:W-:Y:S02]  /*8a20*/  IMAD.SHL.U32 R8, R8, 0x80, RZ ;  /* 0x0000008008087824 */ /* 0x000fe400078e00ff */
[----:B------:R-:W-:-:S05]  /*8a30*/  VOTEU.ALL UP1, P1 ;  /* 0x00000000003f7886 */ /* 0x000fca0000820000 */
[----:B------:R-:W-:-:S04]  /*8a40*/  @!UP1 UIADD3 UR8, UP0, UR36, 0x270, URZ ;  /* 0x0000027024089890 */ /* 0x000fc8000ff1e03f */
[----:B------:R-:W-:-:S03]  /*8a50*/  @!UP1 UIADD3.X UR9, URZ, UR37, URZ, UP0, !UPT ;  /* 0x000000253f099290 */ /* 0x000fc600087fe43f */
[----:B-1----:R-:W-:-:S09]  /*8a60*/  VOTEU.ALL UP0, P1 ;  /* 0x00000000003f7886 */ /* 0x002fd20000800000 */
.L_x_36:
[----:B------:R-:W2:Y:S01]  /*8a70*/  LDL R2, [R1] ;  /* 0x0000000001027983 */ /* 0x000ea20000100800 */
[----:B------:R-:W-:Y:S02]  /*8a80*/  PLOP3.LUT P0, PT, P0, P2, PT, 0xa2, 0x0 ;  /* 0x000000000000781c */ /* 0x000fe40000705472 */
[----:B------:R-:W-:Y:S01]  /*8a90*/  @P2 R2UR P0, UR7, R19 ;  /* 0x00000000130722ca */ /* 0x000fe20000000000 */
[----:B------:R-:W-:-:S07]  /*8aa0*/  UMOV UR4, URZ ;  /* 0x0000003f00047c82 */ /* 0x000fce0008000000 */
[----:B------:R-:W-:Y:S02]  /*8ab0*/  PLOP3.LUT P0, PT, P0, P2, PT, 0xa2, 0x0 ;  /* 0x000000000000781c */ /* 0x000fe40000705472 */
[----:B--2---:R-:W-:-:S08]  /*8ac0*/  @P2 R2UR.OR P0, UR6, R2 ;  /* 0x00000000020622ca */ /* 0x004fd00000100000 */
[----:B------:R-:W-:Y:S02]  /*8ad0*/  PLOP3.LUT P0, PT, P0, P2, PT, 0xa2, 0x0 ;  /* 0x000000000000781c */ /* 0x000fe40000705472 */
[----:B------:R-:W-:-:S08]  /*8ae0*/  @P2 R2UR.OR P0, UR5, R8 ;  /* 0x00000000080522ca */ /* 0x000fd00000100000 */
[----:B------:R-:W-:-:S05]  /*8af0*/  @P2 PLOP3.LUT P2, PT, P0, PT, PT, 0x80, 0x0 ;  /* 0x000000000000281c */ /* 0x000fca000074f070 */
[----:B------:R1:W-:Y:S08]  /*8b00*/  @!UP0 UTMAPF.L2.4D [UR4], [UR8] ;  /* 0x00000004080085b8 */ /* 0x0003f00008018000 */
[----:B-1----:R-:W-:Y:S05]  /*8b10*/  @P2 BRA.U.ANY `(.L_x_36) ;  /* 0xfffffffd00d42947 */ /* 0x002fea000393ffff */
[----:B------:R-:W-:Y:S01]  /*8b20*/  PLOP3.LUT P2, PT, P1, PT, PT, 0x8, 0x0 ;  /* 0x000000000000781c */ /* 0x000fe20000f4e170 */
[----:B------:R-:W-:Y:S01]  /*8b30*/  VOTEU.ALL UP0, P1 ;  /* 0x00000000003f7886 */ /* 0x000fe20000800000 */
[----:B------:R-:W-:-:S11]  /*8b40*/  UMOV UR4, 0x40 ;  /* 0x0000004000047882 */ /* 0x000fd60000000000 */
.L_x_37:
[----:B------:R-:W2:Y:S01]  /*8b50*/  LDL R2, [R1] ;  /* 0x0000000001027983 */ /* 0x000ea20000100800 */
[----:B------:R-:W-:Y:S02]  /*8b60*/  PLOP3.LUT P0, PT, P0, P2, PT, 0xa2, 0x0 ;  /* 0x000000000000781c */ /* 0x000fe40000705472 */
[----:B------:R-:W-:-:S08]  /*8b70*/  @P2 R2UR P0, UR7, R19 ;  /* 0x00000000130722ca */ /* 0x000fd00000000000 */
        /* <DEDUP_REMOVED lines=10> */
.L_x_38:
        /* <DEDUP_REMOVED lines=10> */
[----:B------:R-:W1:Y:S01]  /*8cc0*/  LDC.64 R2, c[0x0][0x3f8] ;  /* 0x0000fe00ff027b82 */ /* 0x000e620000000a00 */
[----:B------:R-:W-:Y:S01]  /*8cd0*/  UMOV UR4, 0xffffffff ;  /* 0xffffffff00047882 */ /* 0x000fe20000000000 */
[----:B-1----:R-:W-:-:S04]  /*8ce0*/  ISETP.NE.U32.AND P0, PT, R2, RZ, PT ;  /* 0x000000ff0200720c */ /* 0x002fc80003f05070 */
[----:B------:R-:W-:-:S04]  /*8cf0*/  ISETP.NE.AND.EX P0, PT, R3, RZ, PT, P0 ;  /* 0x000000ff0300720c */ /* 0x000fc80003f05300 */
[----:B-----5:R-:W-:Y:S01]  /*8d00*/  SEL R5, R0, RZ, !P0 ;  /* 0x000000ff00057207 */ /* 0x020fe20004000000 */
[----:B------:R-:W-:Y:S08]  /*8d10*/  BRA.DIV UR4, `(.L_x_39) ;  /* 0x0000002604f47947 */ /* 0x000ff0000b800000 */
.L_x_92:
[----:B------:R-:W2:Y:S01]  /*8d20*/  LDL R6, [R1+0xc] ;  /* 0x00000c0001067983 */ /* 0x000ea20000100800 */
[----:B------:R-:W-:Y:S01]  /*8d30*/  UMOV UR4, 0xffffffff ;  /* 0xffffffff00047882 */ /* 0x000fe20000000000 */
[----:B------:R-:W-:Y:S01]  /*8d40*/  SHF.R.S32.HI R11, RZ, 0x1f, R0 ;  /* 0x0000001fff0b7819 */ /* 0x000fe20000011400 */
[----:B--2---:R-:W-:Y:S01]  /*8d50*/  VIADD R10, R6, 0xffffffff ;  /* 0xffffffff060a7836 */ /* 0x004fe20000000000 */
[----:B------:R-:W-:Y:S06]  /*8d60*/  BRA.DIV UR4, `(.L_x_40) ;  /* 0x0000002a04147947 */ /* 0x000fec000b800000 */
[----:B------:R-:W-:-:S13]  /*8d70*/  ELECT P6, URZ, PT ;  /* 0x00000000003f782f */ /* 0x000fda00038c0000 */
.L_x_95:
[----:B------:R-:W-:Y:S05]  /*8d80*/  @!P6 BRA `(.L_x_41) ;  /* 0x000000040018e947 */ /* 0x000fea0003800000 */
[----:B------:R-:W-:Y:S01]  /*8d90*/  MOV R18, R10 ;  /* 0x0000000a00127202 */ /* 0x000fe20000000f00 */
[----:B------:R-:W-:Y:S01]  /*8da0*/  IMAD.MOV.U32 R5, RZ, RZ, R0 ;  /* 0x000000ffff057224 */ /* 0x000fe200078e0000 */
[----:B------:R-:W-:Y:S06]  /*8db0*/  @!P0 BRA `(.L_x_42) ;  /* 0x00000000004c8947 */ /* 0x000fec0003800000 */
[----:B------:R-:W1:Y:S01]  /*8dc0*/  LDC R9, c[0x0][0x41c] ;  /* 0x00010700ff097b82 */ /* 0x000e620000000800 */
[----:B------:R-:W-:Y:S01]  /*8dd0*/  IMAD.MOV.U32 R5, RZ, RZ, R10 ;  /* 0x000000ffff057224 */ /* 0x000fe200078e000a */
[----:B------:R-:W-:Y:S01]  /*8de0*/  ULDC.64 UR4, c[0x0][0x408] ;  /* 0x0001020000047ab9 */ /* 0x000fe20000000a00 */
[----:B------:R-:W-:Y:S01]  /*8df0*/  ULDC.64 UR6, c[0x0][0x208] ;  /* 0x0000820000067ab9 */ /* 0x000fe20000000a00 */
[----:B-1----:R-:W-:-:S13]  /*8e00*/  ISETP.NE.AND P1, PT, R9, 0x1, PT ;  /* 0x000000010900780c */ /* 0x002fda0003f25270 */
[----:B------:R-:W1:Y:S02]  /*8e10*/  @P1 LDC.64 R6, c[0x0][0x420] ;  /* 0x00010800ff061b82 */ /* 0x000e640000000a00 */
[----:B-1----:R-:W-:-:S05]  /*8e20*/  @P1 IMAD.HI.U32 R6, R10, R6, RZ ;  /* 0x000000060a061227 */ /* 0x002fca00078e00ff */
[----:B------:R-:W-:Y:S01]  /*8e30*/  @P1 SHF.R.U32.HI R5, RZ, R7, R6 ;  /* 0x00000007ff051219 */ /* 0x000fe20000011606 */
[----:B------:R-:W-:-:S03]  /*8e40*/  IMAD R6, R11, UR4, RZ ;  /* 0x000000040b067c24 */ /* 0x000fc6000f8e02ff */
[----:B------:R-:W-:Y:S02]  /*8e50*/  IADD3 R18, -R5, RZ, RZ ;  /* 0x000000ff05127210 */ /* 0x000fe40007ffe1ff */
[----:B------:R-:W-:-:S03]  /*8e60*/  SHF.R.S32.HI R7, RZ, 0x1f, R5 ;  /* 0x0000001fff077819 */ /* 0x000fc60000011405 */
[----:B------:R-:W-:Y:S02]  /*8e70*/  IMAD R18, R9, R18, R10 ;  /* 0x0000001209127224 */ /* 0x000fe400078e020a */
[----:B------:R-:W-:Y:S02]  /*8e80*/  IMAD R9, R0, UR5, R6 ;  /* 0x0000000500097c24 */ /* 0x000fe4000f8e0206 */
[----:B------:R-:W-:-:S04]  /*8e90*/  IMAD.MOV.U32 R6, RZ, RZ, R5 ;  /* 0x000000ffff067224 */ /* 0x000fc800078e0005 */
[----:B------:R-:W-:-:S04]  /*8ea0*/  IMAD.WIDE.U32 R6, R0, UR4, R6 ;  /* 0x0000000400067c25 */ /* 0x000fc8000f8e0006 */
[----:B------:R-:W-:Y:S01]  /*8eb0*/  IMAD.IADD R5, R7, 0x1, R9 ;  /* 0x0000000107057824 */ /* 0x000fe200078e0209 */
[----:B------:R-:W-:-:S04]  /*8ec0*/  LEA R12, P1, R6, R2, 0x2 ;  /* 0x00000002060c7211 */ /* 0x000fc800078210ff */
[----:B------:R-:W-:-:S05]  /*8ed0*/  LEA.HI.X R13, R6, R3, R5, 0x2, P1 ;  /* 0x00000003060d7211 */ /* 0x000fca00008f1405 */
[----:B------:R1:W5:Y:S04]  /*8ee0*/  LDG.E R5, desc[UR6][R12.64] ;  /* 0x000000060c057981 */ /* 0x000368000c1e1900 */
.L_x_42:
[----:B------:R-:W2:Y:S01]  /*8ef0*/  S2R R7, SR_CgaCtaId ;  /* 0x0000000000077919 */ /* 0x000ea20000008800 */
[----:B------:R-:W-:-:S04]  /*8f00*/  MOV R6, 0x400 ;  /* 0x0000040000067802 */ /* 0x000fc80000000f00 */
[----:B--2---:R-:W-:Y:S02]  /*8f10*/  LEA R6, R7, R6, 0x18 ;  /* 0x0000000607067211 */ /* 0x004fe400078ec0ff */
[----:B------:R-:W-:Y:S02]  /*8f20*/  SHF.L.U32 R7, R17, 0x1f, RZ ;  /* 0x0000001f11077819 */ /* 0x000fe400000006ff */
[----:B------:R-:W-:-:S04]  /*8f30*/  LEA R6, R16, R6, 0x3 ;  /* 0x0000000610067211 */ /* 0x000fc800078e18ff */
[----:B------:R-:W2:Y:S02]  /*8f40*/  SYNCS.PHASECHK.TRANS64.TRYWAIT P1, [R6+URZ+0x34840], R7 ;  /* 0x03484007060075a7 */ /* 0x000ea4000802017f */
[----:B--2---:R-:W-:Y:S05]  /*8f50*/  @!P1 BRA `(.L_x_43) ;  /* 0x0000002400b89947 */ /* 0x004fea0003800000 */
.L_x_96:
[----:B------:R-:W3:Y:S02]  /*8f60*/  S2R R9, SR_TID.X ;  /* 0x0000000000097919 */ /* 0x000ee40000002100 */
[----:B---3--:R-:W-:-:S04]  /*8f70*/  LOP3.LUT R9, R9, 0x7f, RZ, 0xc0, !PT ;  /* 0x0000007f09097812 */ /* 0x008fc800078ec0ff */
[----:B------:R-:W-:-:S13]  /*8f80*/  ISETP.NE.AND P1, PT, R9, RZ, PT ;  /* 0x000000ff0900720c */ /* 0x000fda0003f25270 */
[----:B------:R-:W-:Y:S05]  /*8f90*/  @P1 BRA `(.L_x_44) ;  /* 0x00000000001c1947 */ /* 0x000fea0003800000 */
[----:B------:R-:W3:Y:S01]  /*8fa0*/  S2R R9, SR_TID.X ;  /* 0x0000000000097919 */ /* 0x000ee20000002100 */
[----:B--2---:R-:W-:-:S04]  /*8fb0*/  IMAD.MOV.U32 R7, RZ, RZ, 0xc000 ;  /* 0x0000c000ff077424 */ /* 0x004fc800078e00ff */
[----:B------:R4:W-:Y:S01]  /*8fc0*/  SYNCS.ARRIVE.TRANS64 RZ, [R6+URZ+0x34830], R7 ;  /* 0x0348300706ff79a7 */ /* 0x0009e2000800003f */
[----:B---3--:R-:W-:-:S04]  /*8fd0*/  LOP3.LUT R9, R9, 0x1f, RZ, 0xc0, !PT ;  /* 0x0000001f09097812 */ /* 0x008fc800078ec0ff */
[----:B------:R-:W-:-:S13]  /*8fe0*/  ISETP.NE.AND P1, PT, R9, RZ, PT ;  /* 0x000000ff0900720c */ /* 0x000fda0003f25270 */
[----:B----4-:R-:W-:Y:S05]  /*8ff0*/  @!P1 BRA `(.L_x_44) ;  /* 0x0000000000049947 */ /* 0x010fea0003800000 */
[----:B------:R-:W-:Y:S01]  /*9000*/  BPT.TRAP 0x1 ;  /* 0x000000040000795c */ /* 0x000fe20000300000 */
.L_x_44:
[----:B------:R-:W3:Y:S01]  /*9010*/  S2R R9, SR_CgaCtaId ;  /* 0x0000000000097919 */ /* 0x000ee20000008800 */
[----:B--2---:R-:W-:Y:S01]  /*9020*/  MOV R7, 0x400 ;  /* 0x0000040000077802 */ /* 0x004fe20000000f00 */
[----:B------:R-:W-:Y:S01]  /*9030*/  UIADD3 UR4, UP0, UR36, 0x370, URZ ;  /* 0x0000037024047890 */ /* 0x000fe2000ff1e03f */
[----:B------:R-:W-:Y:S01]  /*9040*/  R2UR UR9, R6 ;  /* 0x00000000060972ca */ /* 0x000fe200000e0000 */
[----:B------:R-:W-:Y:S01]  /*9050*/  UMOV UR10, URZ ;  /* 0x0000003f000a7c82 */ /* 0x000fe20008000000 */
[----:B------:R-:W-:Y:S01]  /*9060*/  R2UR UR11, R18 ;  /* 0x00000000120b72ca */ /* 0x000fe200000e0000 */
[----:B------:R-:W-:Y:S01]  /*9070*/  UIADD3.X UR5, URZ, UR37, URZ, UP0, !UPT ;  /* 0x000000253f057290 */ /* 0x000fe200087fe43f */
[----:B------:R-:W-:Y:S01]  /*9080*/  R2UR UR12, R4 ;  /* 0x00000000040c72ca */ /* 0x000fe200000e0000 */
[----:B------:R-:W-:Y:S01]  /*9090*/  UMOV UR6, 0x0 ;  /* 0x0000000000067882 */ /* 0x000fe20000000000 */
[----:B-----5:R-:W-:Y:S01]  /*90a0*/  R2UR UR13, R5 ;  /* 0x00000000050d72ca */ /* 0x020fe200000e0000 */
[----:B------:R-:W-:Y:S01]  /*90b0*/  UMOV UR7, 0x14f00000 ;  /* 0x14f0000000077882 */ /* 0x000fe20000000000 */
[----:B------:R-:W-:-:S05]  /*90c0*/  UMOV UR16, 0x40 ;  /* 0x0000004000107882 */ /* 0x000fca0000000000 */
[----:B------:R-:W-:Y:S02]  /*90d0*/  UIADD3 UR9, UR9, 0x34830, URZ ;  /* 0x0003483009097890 */ /* 0x000fe4000fffe03f */
[----:B------:R-:W-:Y:S01]  /*90e0*/  USHF.L.U32 UR11, UR11, 0x7, URZ ;  /* 0x000000070b0b7899 */ /* 0x000fe2000800063f */
[----:B---3--:R-:W-:-:S05]  /*90f0*/  LEA R7, R9, R7, 0x18 ;  /* 0x0000000709077211 */ /* 0x008fca00078ec0ff */
[----:B------:R-:W-:-:S05]  /*9100*/  IMAD R6, R16, 0xc000, R7 ;  /* 0x0000c00010067824 */ /* 0x000fca00078e0207 */
[----:B------:R-:W-:-:S13]  /*9110*/  R2UR UR8, R6 ;  /* 0x00000000060872ca */ /* 0x000fda00000e0000 */
[----:B------:R-:W-:Y:S02]  /*9120*/  UIADD3 UR14, UR8, 0x1c400, URZ ;  /* 0x0001c400080e7890 */ /* 0x000fe4000fffe03f */
[----:B------:R-:W-:Y:S02]  /*9130*/  UIADD3 UR15, UR8, 0x20400, URZ ;  /* 0x00020400080f7890 */ /* 0x000fe4000fffe03f */
[----:B------:R-:W-:-:S03]  /*9140*/  UIADD3 UR17, UR8, 0x24400, URZ ;  /* 0x0002440008117890 */ /* 0x000fc6000fffe03f */
[----:B------:R-:W-:Y:S01]  /*9150*/  UMOV UR8, UR14 ;  /* 0x0000000e00087c82 */ /* 0x000fe20008000000 */
[----:B------:R-:W-:Y:S01]  /*9160*/  UMOV UR14, 0x80 ;  /* 0x00000080000e7882 */ /* 0x000fe20000000000 */
[----:B------:R2:W-:Y:S02]  /*9170*/  UTMALDG.4D [UR8], [UR4], desc[UR6] ;  /* 0x00000608040075b4 */ /* 0x0005e40008019000 */
[----:B--2---:R-:W-:Y:S01]  /*9180*/  UMOV UR8, UR15 ;  /* 0x0000000f00087c82 */ /* 0x004fe20008000000 */
[----:B------:R-:W-:Y:S02]  /*9190*/  UMOV UR10, UR16 ;  /* 0x00000010000a7c82 */ /* 0x000fe40008000000 */
[----:B------:R2:W-:Y:S02]  /*91a0*/  UTMALDG.4D [UR8], [UR4], desc[UR6] ;  /* 0x00000608040075b4 */ /* 0x0005e40008019000 */
[----:B--2---:R-:W-:Y:S01]  /*91b0*/  UMOV UR8, UR17 ;  /* 0x0000001100087c82 */ /* 0x004fe20008000000 */
[----:B------:R-:W-:-:S02]  /*91c0*/  UMOV UR10, UR14 ;  /* 0x0000000e000a7c82 */ /* 0x000fc40008000000 */
[----:B------:R2:W-:Y:S02]  /*91d0*/  UTMALDG.4D [UR8], [UR4], desc[UR6] ;  /* 0x00000608040075b4 */ /* 0x0005e40008019000 */
[----:B--2---:R-:W-:Y:S01]  /*91e0*/  NOP ;  /* 0x0000000000007918 */ /* 0x004fe20000000000 */
.L_x_41:
[----:B------:R-:W2:Y:S04]  /*91f0*/  LDL.LU R14, [R1] ;  /* 0x00000000010e7983 */ /* 0x000ea80000300800 */
[----:B-1----:R-:W3:Y:S01]  /*9200*/  LDL R13, [R1+0x18] ;  /* 0x00001800010d7983 */ /* 0x002ee20000100800 */
[----:B------:R-:W-:-:S03]  /*9210*/  MOV R9, 0x400 ;  /* 0x0000040000097802 */ /* 0x000fc60000000f00 */
[----:B------:R-:W4:Y:S01]  /*9220*/  LDL.LU R7, [R1+0x14] ;  /* 0x0000140001077983 */ /* 0x000f220000300800 */
[----:B------:R-:W1:Y:S01]  /*9230*/  S2R R12, SR_CgaCtaId ;  /* 0x00000000000c7919 */ /* 0x000e620000008800 */
[----:B------:R-:W-:Y:S05]  /*9240*/  WARPSYNC.ALL ;  /* 0x0000000000007948 */ /* 0x000fea0003800000 */
[----:B------:R-:W-:-:S13]  /*9250*/  ELECT P1, URZ, PT ;  /* 0x00000000003f782f */ /* 0x000fda0003820000 */
[----:B------:R-:W-:Y:S01]  /*9260*/  @P1 R2UR UR13, R19 ;  /* 0x00000000130d12ca */ /* 0x000fe200000e0000 */
[----:B------:R-:W-:Y:S01]  /*9270*/  UIADD3 UR4, UP0, UR36, 0x270, URZ ;  /* 0x0000027024047890 */ /* 0x000fe2000ff1e03f */
[----:B------:R-:W-:-:S03]  /*9280*/  @P1 R2UR UR11, R8 ;  /* 0x00000000080b12ca */ /* 0x000fc600000e0000 */
[----:B------:R-:W-:Y:S01]  /*9290*/  UIADD3.X UR5, URZ, UR37, URZ, UP0, !UPT ;  /* 0x000000253f057290 */ /* 0x000fe200087fe43f */
[----:B-1----:R-:W-:-:S04]  /*92a0*/  LEA R9, R12, R9, 0x18 ;  /* 0x000000090c097211 */ /* 0x002fc800078ec0ff */
[----:B------:R-:W-:Y:S01]  /*92b0*/  R2UR UR24, R9 ;  /* 0x00000000091872ca */ /* 0x000fe200000e0000 */
[----:B------:R-:W-:Y:S01]  /*92c0*/  @P1 IMAD.MOV.U32 R6, RZ, RZ, 0xc000 ;  /* 0x0000c000ff061424 */ /* 0x000fe200078e00ff */
[----:B------:R-:W-:Y:S01]  /*92d0*/  BAR.SYNC.DEFER_BLOCKING 0x8, 0x120 ;  /* 0x0204800000007b1d */ /* 0x000fe20000010000 */
[----:B------:R-:W-:-:S10]  /*92e0*/  @P1 R2UR UR21, R19 ;  /* 0x00000000131512ca */ /* 0x000fd400000e0000 */
[----:B------:R-:W-:Y:S02]  /*92f0*/  UIADD3 UR8, UR24, 0x10400, URZ ;  /* 0x0001040018087890 */ /* 0x000fe4000fffe03f */
[----:B------:R-:W-:Y:S01]  /*9300*/  UIADD3 UR9, UR24, 0x34800, URZ ;  /* 0x0003480018097890 */ /* 0x000fe2000fffe03f */
[----:B------:R-:W-:Y:S01]  /*9310*/  UMOV UR6, 0x0 ;  /* 0x0000000000067882 */ /* 0x000fe20000000000 */
[----:B------:R-:W-:Y:S01]  /*9320*/  UMOV UR7, 0x12f00000 ;  /* 0x12f0000000077882 */ /* 0x000fe20000000000 */
[----:B------:R-:W-:Y:S01]  /*9330*/  UMOV UR10, URZ ;  /* 0x0000003f000a7c82 */ /* 0x000fe20008000000 */
[----:B------:R-:W-:Y:S01]  /*9340*/  @P1 R2UR UR19, R8 ;  /* 0x00000000081312ca */ /* 0x000fe200000e0000 */
[----:B------:R-:W-:Y:S01]  /*9350*/  UIADD3 UR16, UR24, 0x14400, URZ ;  /* 0x0001440018107890 */ /* 0x000fe2000fffe03f */
[----:B------:R3:W-:Y:S01]  /*9360*/  @P1 SYNCS.ARRIVE.TRANS64 RZ, [R9+URZ+0x34800], R6 ;  /* 0x0348000609ff19a7 */ /* 0x0007e2000800003f */
[----:B------:R-:W-:Y:S01]  /*9370*/  UMOV UR14, 0x0 ;  /* 0x00000000000e7882 */ /* 0x000fe20000000000 */
[----:B------:R-:W-:Y:S01]  /*9380*/  UMOV UR15, 0x12f00000 ;  /* 0x12f00000000f7882 */ /* 0x000fe20000000000 */
[----:B------:R-:W-:Y:S01]  /*9390*/  UMOV UR18, 0x40 ;  /* 0x0000004000127882 */ /* 0x000fe20000000000 */
[----:B------:R-:W-:Y:S01]  /*93a0*/  UMOV UR17, UR9 ;  /* 0x0000000900117c82 */ /* 0x000fe20008000000 */
[----:B------:R-:W-:Y:S01]  /*93b0*/  UMOV UR22, 0x0 ;  /* 0x0000000000167882 */ /* 0x000fe20000000000 */
[----:B------:R-:W-:Y:S01]  /*93c0*/  UMOV UR23, 0x12f00000 ;  /* 0x12f0000000177882 */ /* 0x000fe20000000000 */
[----:B------:R-:W-:Y:S01]  /*93d0*/  BSSY B0, `(.L_x_45) ;  /* 0x0000010000007945 */ /* 0x000fe20003800000 */
[----:B--2---:R-:W-:-:S02]  /*93e0*/  @P1 R2UR UR12, R14 ;  /* 0x000000000e0c12ca */ /* 0x004fc400000e0000 */
[----:B------:R-:W-:Y:S02]  /*93f0*/  @P1 R2UR UR20, R14 ;  /* 0x000000000e1412ca */ /* 0x000fe400000e0000 */
[----:B---3--:R-:W-:-:S09]  /*9400*/  LOP3.LUT R6, R13, 0x1, RZ, 0xc, !PT ;  /* 0x000000010d067812 */ /* 0x008fd200078e0cff */
[----:B------:R1:W-:Y:S01]  /*9410*/  UTMALDG.4D [UR8], [UR4], desc[UR6] ;  /* 0x00000608040075b4 */ /* 0x0003e20008019000 */
[----:B------:R-:W-:Y:S01]  /*9420*/  SHF.L.U32 R6, R6, 0x1f, RZ ;  /* 0x0000001f06067819 */ /* 0x000fe200000006ff */
[----:B------:R2:W-:Y:S01]  /*9430*/  UTMALDG.4D [UR16], [UR4], desc[UR14] ;  /* 0x00000e10040075b4 */ /* 0x0005e20008019000 */
[----:B-1----:R-:W-:Y:S02]  /*9440*/  @P1 R2UR UR13, R19 ;  /* 0x00000000130d12ca */ /* 0x002fe400000e0000 */
[----:B------:R-:W-:Y:S02]  /*9450*/  @P1 R2UR UR12, R14 ;  /* 0x000000000e0c12ca */ /* 0x000fe400000e0000 */
[----:B------:R-:W-:Y:S01]  /*9460*/  @P1 R2UR UR11, R8 ;  /* 0x00000000080b12ca */ /* 0x000fe200000e0000 */
[----:B------:R-:W-:Y:S01]  /*9470*/  UIADD3 UR8, UR24, 0x18400, URZ ;  /* 0x0001840018087890 */ /* 0x000fe2000fffe03f */
[----:B------:R-:W-:-:S11]  /*9480*/  UMOV UR10, 0x80 ;  /* 0x00000080000a7882 */ /* 0x000fd60000000000 */
[----:B------:R2:W-:Y:S01]  /*9490*/  UTMALDG.4D [UR8], [UR4], desc[UR22] ;  /* 0x00001608040075b4 */ /* 0x0005e20008019000 */
[----:B------:R-:W1:Y:S01]  /*94a0*/  SYNCS.PHASECHK.TRANS64.TRYWAIT P1, [R9+URZ+0x34820], R6 ;  /* 0x03482006090075a7 */ /* 0x000e62000802017f */
[----:B----4-:R-:W-:Y:S01]  /*94b0*/  ISETP.GE.AND P2, PT, R7, 0x81, PT ;  /* 0x000000810700780c */ /* 0x010fe20003f46270 */
[----:B-12---:R-:W-:-:S12]  /*94c0*/  @!P1 BRA `(.L_x_46) ;  /* 0x0000002000709947 */ /* 0x006fd80003800000 */
.L_x_97:
[----:B------:R-:W-:Y:S05]  /*94d0*/  BSYNC B0 ;  /* 0x0000000000007941 */ /* 0x000fea0003800000 */
.L_x_45:
[----:B------:R-:W-:Y:S05]  /*94e0*/  @!P2 BRA `(.L_x_47) ;  /* 0x0000001400c8a947 */ /* 0x000fea0003800000 */
[----:B-1----:R-:W2:Y:S01]  /*94f0*/  LDL R7, [R1+0xc] ;  /* 0x00000c0001077983 */ /* 0x002ea20000100800 */
[----:B------:R-:W-:Y:S01]  /*9500*/  IMAD.MOV.U32 R6, RZ, RZ, 0x1 ;  /* 0x00000001ff067424 */ /* 0x000fe200078e00ff */
[----:B--2---:R-:W-:-:S04]  /*9510*/  IADD3 R13, -R7, RZ, RZ ;  /* 0x000000ff070d7210 */ /* 0x004fc80007ffe1ff */
[----:B------:R-:W-:-:S05]  /*9520*/  VIADDMNMX R13, R13, R6, 0xffffffff, !PT ;  /* 0xffffffff0d0d7446 */ /* 0x000fca0007800106 */
[----:B------:R-:W-:-:S05]  /*9530*/  IMAD.IADD R6, R7, 0x1, R13 ;  /* 0x0000000107067824 */ /* 0x000fca00078e020d */
[----:B------:R-:W-:-:S04]  /*9540*/  LOP3.LUT R6, R6, 0x1, RZ, 0xc0, !PT ;  /* 0x0000000106067812 */ /* 0x000fc800078ec0ff */
[----:B------:R-:W-:Y:S02]  /*9550*/  ISETP.NE.U32.AND P1, PT, R6, 0x1, PT ;  /* 0x000000010600780c */ /* 0x000fe40003f25070 */
[----:B------:R-:W-:-:S11]  /*9560*/  IADD3 R6, R7, -0x2, RZ ;  /* 0xfffffffe07067810 */ /* 0x000fd60007ffe0ff */
[----:B------:R-:W-:Y:S05]  /*9570*/  @P1 BRA `(.L_x_48) ;  /* 0x0000000400e81947 */ /* 0x000fea0003800000 */
[----:B------:R-:W-:Y:S01]  /*9580*/  VIADD R7, R16, 0x1 ;  /* 0x0000000110077836 */ /* 0x000fe20000000000 */
[----:B------:R-:W-:Y:S04]  /*9590*/  BSSY B0, `(.L_x_49) ;  /* 0x0000074000007945 */ /* 0x000fe80003800000 */
[----:B------:R-:W-:-:S04]  /*95a0*/  ISETP.NE.AND P1, PT, R7, 0x2, PT ;  /* 0x000000020700780c */ /* 0x000fc80003f25270 */
[----:B------:R-:W-:Y:S02]  /*95b0*/  SEL R12, RZ, 0x1, P1 ;  /* 0x00000001ff0c7807 */ /* 0x000fe40000800000 */
[----:B------:R-:W-:Y:S02]  /*95c0*/  SEL R7, R7, RZ, P1 ;  /* 0x000000ff07077207 */ /* 0x000fe40000800000 */
[----:B------:R-:W-:Y:S01]  /*95d0*/  LOP3.LUT R12, R17, R12, RZ, 0x3c, !PT ;  /* 0x0000000c110c7212 */ /* 0x000fe200078e3cff */
[----:B------:R-:W-:Y:S06]  /*95e0*/  @!P6 BRA `(.L_x_50) ;  /* 0x0000000400b8e947 */ /* 0x000fec0003800000 */
[----:B------:R-:W-:Y:S01]  /*95f0*/  IMAD.MOV.U32 R8, RZ, RZ, R5 ;  /* 0x000000ffff087224 */ /* 0x000fe200078e0005 */
[----:B------:R-:W-:Y:S06]  /*9600*/  @!P0 BRA `(.L_x_51) ;  /* 0x0000000000488947 */ /* 0x000fec0003800000 */
[----:B------:R-:W1:Y:S01]  /*9610*/  LDC R15, c[0x0][0x41c] ;  /* 0x00010700ff0f7b82 */ /* 0x000e620000000800 */
[----:B------:R-:W-:Y:S01]  /*9620*/  ULDC.64 UR4, c[0x0][0x408] ;  /* 0x0001020000047ab9 */ /* 0x000fe20000000a00 */
[----:B------:R-:W-:Y:S01]  /*9630*/  ULDC.64 UR6, c[0x0][0x208] ;  /* 0x0000820000067ab9 */ /* 0x000fe20000000a00 */
[----:B-1----:R-:W-:-:S13]  /*9640*/  ISETP.NE.AND P1, PT, R15, 0x1, PT ;  /* 0x000000010f00780c */ /* 0x002fda0003f25270 */
[----:B------:R-:W1:Y:S02]  /*9650*/  @P1 LDC.64 R8, c[0x0][0x420] ;  /* 0x00010800ff081b82 */ /* 0x000e640000000a00 */
[----:B-1----:R-:W-:Y:S01]  /*9660*/  @P1 IMAD.HI.U32 R14, R6, R8, RZ ;  /* 0x00000008060e1227 */ /* 0x002fe200078e00ff */
[----:B------:R-:W-:-:S04]  /*9670*/  MOV R8, R6 ;  /* 0x0000000600087202 */ /* 0x000fc80000000f00 */
[----:B------:R-:W-:Y:S01]  /*9680*/  @P1 SHF.R.U32.HI R8, RZ, R9, R14 ;  /* 0x00000009ff081219 */ /* 0x000fe2000001160e */
[----:B------:R-:W-:-:S04]  /*9690*/  IMAD R14, R11, UR4, RZ ;  /* 0x000000040b0e7c24 */ /* 0x000fc8000f8e02ff */
[----:B------:R-:W-:Y:S02]  /*96a0*/  IMAD.MOV R9, RZ, RZ, -R8 ;  /* 0x000000ffff097224 */ /* 0x000fe400078e0a08 */
[----:B------:R-:W-:Y:S02]  /*96b0*/  IMAD R14, R0, UR5, R14 ;  /* 0x00000005000e7c24 */ /* 0x000fe4000f8e020e */
[----:B------:R-:W-:Y:S01]  /*96c0*/  IMAD R6, R15, R9, R6 ;  /* 0x000000090f067224 */ /* 0x000fe200078e0206 */
[----:B------:R-:W-:-:S03]  /*96d0*/  SHF.R.S32.HI R9, RZ, 0x1f, R8 ;  /* 0x0000001fff097819 */ /* 0x000fc60000011408 */
[----:B------:R-:W-:-:S04]  /*96e0*/  IMAD.WIDE.U32 R8, R0, UR4, R8 ;  /* 0x0000000400087c25 */ /* 0x000fc8000f8e0008 */
[----:B------:R-:W-:Y:S01]  /*96f0*/  IMAD.IADD R9, R14, 0x1, R9 ;  /* 0x000000010e097824 */ /* 0x000fe200078e0209 */
[----:B------:R-:W-:-:S04]  /*9700*/  LEA R2, P1, R8, R2, 0x2 ;  /* 0x0000000208027211 */ /* 0x000fc800078210ff */
[----:B------:R-:W-:-:S05]  /*9710*/  LEA.HI.X R3, R8, R3, R9, 0x2, P1 ;  /* 0x0000000308037211 */ /* 0x000fca00008f1409 */
[----:B------:R1:W5:Y:S04]  /*9720*/  LDG.E R8, desc[UR6][R2.64] ;  /* 0x0000000602087981 */ /* 0x000368000c1e1900 */
.L_x_51:
[----:B-1----:R-:W1:Y:S01]  /*9730*/  S2R R3, SR_CgaCtaId ;  /* 0x0000000000037919 */ /* 0x002e620000008800 */
[----:B------:R-:W-:-:S04]  /*9740*/  MOV R2, 0x400 ;  /* 0x0000040000027802 */ /* 0x000fc80000000f00 */
[----:B-1----:R-:W-:Y:S02]  /*9750*/  LEA R2, R3, R2, 0x18 ;  /* 0x0000000203027211 */ /* 0x002fe400078ec0ff */
[----:B------:R-:W-:Y:S02]  /*9760*/  SHF.L.U32 R3, R12, 0x1f, RZ ;  /* 0x0000001f0c037819 */ /* 0x000fe400000006ff */
[----:B------:R-:W-:-:S04]  /*9770*/  LEA R2, R7, R2, 0x3 ;  /* 0x0000000207027211 */ /* 0x000fc800078e18ff */
[----:B------:R-:W1:Y:S02]  /*9780*/  SYNCS.PHASECHK.TRANS64.TRYWAIT P1, [R2+URZ+0x34840], R3 ;  /* 0x03484003020075a7 */ /* 0x000e64000802017f */
[----:B-1----:R-:W-:Y:S05]  /*9790*/  @!P1 BRA `(.L_x_52) ;  /* 0x0000001c00dc9947 */ /* 0x002fea0003800000 */
.L_x_98:
[----:B------:R-:W2:Y:S02]  /*97a0*/  S2R R9, SR_TID.X ;  /* 0x0000000000097919 */ /* 0x000ea40000002100 */
[----:B--2---:R-:W-:-:S04]  /*97b0*/  LOP3.LUT R9, R9, 0x7f, RZ, 0xc0, !PT ;  /* 0x0000007f09097812 */ /* 0x004fc800078ec0ff */
[----:B------:R-:W-:-:S13]  /*97c0*/  ISETP.NE.AND P2, PT, R9, RZ, PT ;  /* 0x000000ff0900720c */ /* 0x000fda0003f45270 */
[----:B------:R-:W-:Y:S05]  /*97d0*/  @P2 BRA `(.L_x_53) ;  /* 0x00000000001c2947 */ /* 0x000fea0003800000 */
[----:B------:R-:W2:Y:S01]  /*97e0*/  S2R R9, SR_TID.X ;  /* 0x0000000000097919 */ /* 0x000ea20000002100 */
[----:B-1----:R-:W-:-:S04]  /*97f0*/  IMAD.MOV.U32 R3, RZ, RZ, 0xc000 ;  /* 0x0000c000ff037424 */ /* 0x002fc800078e00ff */
[----:B------:R3:W-:Y:S01]  /*9800*/  SYNCS.ARRIVE.TRANS64 RZ, [R2+URZ+0x34830], R3 ;  /* 0x0348300302ff79a7 */ /* 0x0007e2000800003f */
[----:B--2---:R-:W-:-:S04]  /*9810*/  LOP3.LUT R9, R9, 0x1f, RZ, 0xc0, !PT ;  /* 0x0000001f09097812 */ /* 0x004fc800078ec0ff */
[----:B------:R-:W-:-:S13]  /*9820*/  ISETP.NE.AND P1, PT, R9, RZ, PT ;  /* 0x000000ff0900720c */ /* 0x000fda0003f25270 */
[----:B---3--:R-:W-:Y:S05]  /*9830*/  @!P1 BRA `(.L_x_53) ;  /* 0x0000000000049947 */ /* 0x008fea0003800000 */
[----:B------:R-:W-:Y:S01]  /*9840*/  BPT.TRAP 0x1 ;  /* 0x000000040000795c */ /* 0x000fe20000300000 */
.L_x_53:
[----:B------:R-:W2:Y:S01]  /*9850*/  S2R R14, SR_CgaCtaId ;  /* 0x00000000000e7919 */ /* 0x000ea20000008800 */
[----:B------:R-:W-:Y:S01]  /*9860*/  MOV R9, 0x400 ;  /* 0x0000040000097802 */ /* 0x000fe20000000f00 */
        /* <DEDUP_REMOVED lines=9> */
[----:B------:R-:W-:Y:S01]  /*9900*/  UMOV UR17, 0x40 ;  /* 0x0000004000117882 */ /* 0x000fe20000000000 */
[----:B------:R-:W-:Y:S01]  /*9910*/  UMOV UR16, 0x80 ;  /* 0x0000008000107882 */ /* 0x000fe20000000000 */
[----:B-1----:R-:W-:-:S03]  /*9920*/  SHF.L.U32 R3, R17, 0x1f, RZ ;  /* 0x0000001f11037819 */ /* 0x002fc600000006ff */
[----:B------:R-:W-:Y:S02]  /*9930*/  UIADD3 UR9, UR9, 0x34830, URZ ;  /* 0x0003483009097890 */ /* 0x000fe4000fffe03f */
[----:B------:R-:W-:Y:S01]  /*9940*/  USHF.L.U32 UR11, UR11, 0x7, URZ ;  /* 0x000000070b0b7899 */ /* 0x000fe2000800063f */
[----:B--2---:R-:W-:-:S05]  /*9950*/  LEA R9, R14, R9, 0x18 ;  /* 0x000000090e097211 */ /* 0x004fca00078ec0ff */
[----:B------:R-:W-:-:S05]  /*9960*/  IMAD R2, R7, 0xc000, R9 ;  /* 0x0000c00007027824 */ /* 0x000fca00078e0209 */
[----:B------:R-:W-:Y:S01]  /*9970*/  R2UR UR14, R2 ;  /* 0x00000000020e72ca */ /* 0x000fe200000e0000 */
[----:B------:R-:W-:-:S05]  /*9980*/  VIADD R2, R9, 0x34800 ;  /* 0x0003480009027836 */ /* 0x000fca0000000000 */
[----:B------:R-:W-:-:S07]  /*9990*/  LEA R2, R16, R2, 0x3 ;  /* 0x0000000210027211 */ /* 0x000fce00078e18ff */
[----:B------:R-:W-:Y:S02]  /*99a0*/  UIADD3 UR8, UR14, 0x1c400, URZ ;  /* 0x0001c4000e087890 */ /* 0x000fe4000fffe03f */
[----:B------:R-:W-:Y:S02]  /*99b0*/  UIADD3 UR15, UR14, 0x20400, URZ ;  /* 0x000204000e0f7890 */ /* 0x000fe4000fffe03f */
[----:B------:R-:W-:-:S05]  /*99c0*/  UIADD3 UR14, UR14, 0x24400, URZ ;  /* 0x000244000e0e7890 */ /* 0x000fca000fffe03f */
[----:B------:R1:W-:Y:S02]  /*99d0*/  UTMALDG.4D [UR8], [UR4], desc[UR6] ;  /* 0x00000608040075b4 */ /* 0x0003e40008019000 */
[----:B-1----:R-:W-:Y:S01]  /*99e0*/  UMOV UR8, UR15 ;  /* 0x0000000f00087c82 */ /* 0x002fe20008000000 */
[----:B------:R-:W-:Y:S02]  /*99f0*/  UMOV UR10, UR17 ;  /* 0x00000011000a7c82 */ /* 0x000fe40008000000 */
[----:B------:R1:W-:Y:S02]  /*9a00*/  UTMALDG.4D [UR8], [UR4], desc[UR6] ;  /* 0x00000608040075b4 */ /* 0x0003e40008019000 */
[----:B-1----:R-:W-:Y:S01]  /*9a10*/  UMOV UR8, UR14 ;  /* 0x0000000e00087c82 */ /* 0x002fe20008000000 */
[----:B------:R-:W-:Y:S02]  /*9a20*/  UMOV UR10, UR16 ;  /* 0x00000010000a7c82 */ /* 0x000fe40008000000 */
[----:B------:R1:W-:Y:S01]  /*9a30*/  UTMALDG.4D [UR8], [UR4], desc[UR6] ;  /* 0x00000608040075b4 */ /* 0x0003e20008019000 */
[----:B------:R-:W2:Y:S02]  /*9a40*/  SYNCS.PHASECHK.TRANS64.TRYWAIT P1, [R2+URZ+0x60], R3 ;  /* 0x00006003020075a7 */ /* 0x000ea4000802017f */
[----:B-12---:R-:W-:Y:S05]  /*9a50*/  @!P1 BRA `(.L_x_54) ;  /* 0x0000001c00409947 */ /* 0x006fea0003800000 */
.L_x_99:
[----:B------:R-:W-:Y:S05]  /*9a60*/  @P2 BRA `(.L_x_55) ;  /* 0x00000000002c2947 */ /* 0x000fea0003800000 */
[----:B------:R-:W2:Y:S01]  /*9a70*/  S2R R9, SR_TID.X ;  /* 0x0000000000097919 */ /* 0x000ea20000002100 */
[----:B------:R-:W-:Y:S01]  /*9a80*/  MOV R14, 0x400 ;  /* 0x00000400000e7802 */ /* 0x000fe20000000f00 */
[----:B-1----:R-:W-:Y:S01]  /*9a90*/  IMAD.MOV.U32 R3, RZ, RZ, 0x8000 ;  /* 0x00008000ff037424 */ /* 0x002fe200078e00ff */
[----:B------:R-:W1:Y:S01]  /*9aa0*/  S2R R15, SR_CgaCtaId ;  /* 0x00000000000f7919 */ /* 0x000e620000008800 */
[----:B--2---:R-:W-:-:S04]  /*9ab0*/  LOP3.LUT R9, R9, 0x1f, RZ, 0xc0, !PT ;  /* 0x0000001f09097812 */ /* 0x004fc800078ec0ff */
[----:B------:R-:W-:Y:S02]  /*9ac0*/  ISETP.NE.AND P1, PT, R9, RZ, PT ;  /* 0x000000ff0900720c */ /* 0x000fe40003f25270 */
[----:B-1----:R-:W-:-:S05]  /*9ad0*/  LEA R14, R15, R14, 0x18 ;  /* 0x0000000e0f0e7211 */ /* 0x002fca00078ec0ff */
[----:B------:R-:W-:-:S04]  /*9ae0*/  IMAD R2, R16, 0x8, R14 ;  /* 0x0000000810027824 */ /* 0x000fc800078e020e */
[----:B------:R2:W-:Y:S02]  /*9af0*/  SYNCS.ARRIVE.TRANS64 RZ, [R2+URZ+0x34850], R3 ;  /* 0x0348500302ff79a7 */ /* 0x0005e4000800003f */
[----:B------:R-:W-:Y:S05]  /*9b00*/  @!P1 BRA `(.L_x_55) ;  /* 0x0000000000049947 */ /* 0x000fea0003800000 */
[----:B------:R-:W-:Y:S01]  /*9b10*/  BPT.TRAP 0x1 ;  /* 0x000000040000795c */ /* 0x000fe20000300000 */
.L_x_55:
[----:B------:R-:W3:Y:S01]  /*9b20*/  S2R R9, SR_CgaCtaId ;  /* 0x0000000000097919 */ /* 0x000ee20000008800 */
[----:B-12---:R-:W-:Y:S01]  /*9b30*/  MOV R3, 0x400 ;  /* 0x0000040000037802 */ /* 0x006fe20000000f00 */
[----:B------:R-:W-:Y:S01]  /*9b40*/  UIADD3 UR4, UP0, UR36, 0x470, URZ ;  /* 0x0000047024047890 */ /* 0x000fe2000ff1e03f */
[----:B------:R-:W-:Y:S01]  /*9b50*/  R2UR UR11, R18 ;  /* 0x00000000120b72ca */ /* 0x000fe200000e0000 */
[----:B------:R-:W-:Y:S01]  /*9b60*/  UMOV UR10, URZ ;  /* 0x0000003f000a7c82 */ /* 0x000fe20008000000 */
[----:B------:R-:W-:Y:S01]  /*9b70*/  R2UR UR13, R5 ;  /* 0x00000000050d72ca */ /* 0x000fe200000e0000 */
[----:B------:R-:W-:Y:S01]  /*9b80*/  UIADD3.X UR5, URZ, UR37, URZ, UP0, !UPT ;  /* 0x000000253f057290 */ /* 0x000fe200087fe43f */
[----:B------:R-:W-:Y:S01]  /*9b90*/  R2UR UR12, R4 ;  /* 0x00000000040c72ca */ /* 0x000fe200000e0000 */
[----:B------:R-:W-:Y:S01]  /*9ba0*/  UMOV UR7, 0x14f00000 ;  /* 0x14f0000000077882 */ /* 0x000fe20000000000 */
[----:B------:R-:W-:Y:S01]  /*9bb0*/  UMOV UR15, 0x40 ;  /* 0x00000040000f7882 */ /* 0x000fe20000000000 */
[----:B------:R-:W-:Y:S01]  /*9bc0*/  IMAD.MOV.U32 R5, RZ, RZ, R8 ;  /* 0x000000ffff057224 */ /* 0x000fe200078e0008 */
[----:B------:R-:W-:-:S05]  /*9bd0*/  MOV R18, R6 ;  /* 0x0000000600127202 */ /* 0x000fca0000000f00 */
[----:B------:R-:W-:Y:S01]  /*9be0*/  USHF.L.U32 UR11, UR11, 0x7, URZ ;  /* 0x000000070b0b7899 */ /* 0x000fe2000800063f */
[----:B---3--:R-:W-:-:S04]  /*9bf0*/  LEA R3, R9, R3, 0x18 ;  /* 0x0000000309037211 */ /* 0x008fc800078ec0ff */
[----:B------:R-:W-:-:S04]  /*9c00*/  LEA R2, R16, R3, 0x3 ;  /* 0x0000000310027211 */ /* 0x000fc800078e18ff */
[----:B------:R-:W-:Y:S01]  /*9c10*/  R2UR UR9, R2 ;  /* 0x00000000020972ca */ /* 0x000fe200000e0000 */
[----:B------:R-:W-:-:S05]  /*9c20*/  IMAD R2, R16, 0x8000, R3 ;  /* 0x0000800010027824 */ /* 0x000fca00078e0203 */
[----:B------:R-:W-:-:S07]  /*9c30*/  R2UR UR6, R2 ;  /* 0x00000000020672ca */ /* 0x000fce00000e0000 */
[----:B------:R-:W-:-:S06]  /*9c40*/  UIADD3 UR9, UR9, 0x34850, URZ ;  /* 0x0003485009097890 */ /* 0x000fcc000fffe03f */
[----:B------:R-:W-:Y:S02]  /*9c50*/  UIADD3 UR8, UR6, 0x400, URZ ;  /* 0x0000040006087890 */ /* 0x000fe4000fffe03f */
[----:B------:R-:W-:-:S03]  /*9c60*/  UIADD3 UR14, UR6, 0x4400, URZ ;  /* 0x00004400060e7890 */ /* 0x000fc6000fffe03f */
[----:B------:R-:W-:-:S04]  /*9c70*/  UMOV UR6, 0x0 ;  /* 0x0000000000067882 */ /* 0x000fc80000000000 */
[----:B------:R1:W-:Y:S02]  /*9c80*/  UTMALDG.4D [UR8], [UR4], desc[UR6] ;  /* 0x00000608040075b4 */ /* 0x0003e40008019000 */
[----:B-1----:R-:W-:Y:S01]  /*9c90*/  UMOV UR8, UR14 ;  /* 0x0000000e00087c82 */ /* 0x002fe20008000000 */
[----:B------:R-:W-:Y:S02]  /*9ca0*/  UMOV UR10, UR15 ;  /* 0x0000000f000a7c82 */ /* 0x000fe40008000000 */
[----:B------:R1:W-:Y:S02]  /*9cb0*/  UTMALDG.4D [UR8], [UR4], desc[UR6] ;  /* 0x00000608040075b4 */ /* 0x0003e40008019000 */
[----:B-1----:R-:W-:Y:S01]  /*9cc0*/  NOP ;  /* 0x0000000000007918 */ /* 0x002fe20000000000 */
.L_x_50:
[----:B------:R-:W-:Y:S05]  /*9cd0*/  BSYNC B0 ;  /* 0x0000000000007941 */ /* 0x000fea0003800000 */
.L_x_49:
[----:B------:R-:W2:Y:S01]  /*9ce0*/  LDL.LU R2, [R1+0xc] ;  /* 0x00000c0001027983 */ /* 0x000ea20000300800 */
[----:B------:R-:W-:Y:S01]  /*9cf0*/  IMAD.MOV.U32 R16, RZ, RZ, R7 ;  /* 0x000000ffff107224 */ /* 0x000fe200078e0007 */
[----:B------:R-:W-:Y:S01]  /*9d00*/  MOV R17, R12 ;  /* 0x0000000c00117202 */ /* 0x000fe20000000f00 */
[----:B--2---:R-:W-:-:S07]  /*9d10*/  VIADD R6, R2, 0xfffffffd ;  /* 0xfffffffd02067836 */ /* 0x004fce0000000000 */
.L_x_48:
[----:B------:R-:W-:Y:S01]  /*9d20*/  IMAD.MOV R13, RZ, RZ, -R13 ;  /* 0x000000ffff0d7224 */ /* 0x000fe200078e0a0d */
[----:B------:R-:W-:Y:S04]  /*9d30*/  BSSY B0, `(.L_x_47) ;  /* 0x00000ed000007945 */ /* 0x000fe80003800000 */
[----:B------:R-:W-:-:S13]  /*9d40*/  ISETP.NE.AND P1, PT, R10, R13, PT ;  /* 0x0000000d0a00720c */ /* 0x000fda0003f25270 */
[----:B------:R-:W-:Y:S05]  /*9d50*/  @!P1 BRA `(.L_x_56) ;  /* 0x0000000c00a89947 */ /* 0x000fea0003800000 */
[----:B------:R-:W-:-:S07]  /*9d60*/  IMAD.MOV.U32 R8, RZ, RZ, R5 ;  /* 0x000000ffff087224 */ /* 0x000fce00078e0005 */
.L_x_71:
[----:B------:R-:W-:Y:S01]  /*9d70*/  IADD3 R7, R16, 0x1, RZ ;  /* 0x0000000110077810 */ /* 0x000fe20007ffe0ff */
[----:B------:R-:W-:Y:S03]  /*9d80*/  BSSY B1, `(.L_x_57) ;  /* 0x0000070000017945 */ /* 0x000fe60003800000 */
        /* <DEDUP_REMOVED lines=10> */
[----:B------:R-:W-:-:S04]  /*9e30*/  IMAD R13, R11, UR4, RZ ;  /* 0x000000040b0d7c24 */ /* 0x000fc8000f8e02ff */
[----:B------:R-:W-:Y:S01]  /*9e40*/  IMAD R13, R0, UR5, R13 ;  /* 0x00000005000d7c24 */ /* 0x000fe2000f8e020d */
[----:B-1----:R-:W-:-:S13]  /*9e50*/  ISETP.NE.AND P1, PT, R9, 0x1, PT ;  /* 0x000000010900780c */ /* 0x002fda0003f25270 */
[----:B------:R-:W1:Y:S02]  /*9e60*/  @P1 LDC.64 R2, c[0x0][0x420] ;  /* 0x00010800ff021b82 */ /* 0x000e640000000a00 */
[----:B-1----:R-:W-:-:S04]  /*9e70*/  @P1 IMAD.HI.U32 R8, R6, R2, RZ ;  /* 0x0000000206081227 */ /* 0x002fc800078e00ff */
[----:B------:R-:W-:Y:S01]  /*9e80*/  IMAD.MOV.U32 R2, RZ, RZ, R6 ;  /* 0x000000ffff027224 */ /* 0x000fe200078e0006 */
[----:B------:R-:W-:-:S04]  /*9e90*/  @P1 SHF.R.U32.HI R2, RZ, R3, R8 ;  /* 0x00000003ff021219 */ /* 0x000fc80000011608 */
[----:B------:R-:W-:Y:S02]  /*9ea0*/  IADD3 R12, -R2, RZ, RZ ;  /* 0x000000ff020c7210 */ /* 0x000fe40007ffe1ff */
[----:B------:R-:W-:-:S03]  /*9eb0*/  SHF.R.S32.HI R3, RZ, 0x1f, R2 ;  /* 0x0000001fff037819 */ /* 0x000fc60000011402 */
[----:B------:R-:W-:Y:S02]  /*9ec0*/  IMAD R12, R9, R12, R6 ;  /* 0x0000000c090c7224 */ /* 0x000fe400078e0206 */
[----:B------:R-:W1:Y:S01]  /*9ed0*/  LDC.64 R8, c[0x0][0x3f8] ;  /* 0x0000fe00ff087b82 */ /* 0x000e620000000a00 */
[----:B------:R-:W-:-:S04]  /*9ee0*/  IMAD.WIDE.U32 R2, R0, UR4, R2 ;  /* 0x0000000400027c25 */ /* 0x000fc8000f8e0002 */
[----:B------:R-:W-:Y:S01]  /*9ef0*/  IMAD.IADD R13, R13, 0x1, R3 ;  /* 0x000000010d0d7824 */ /* 0x000fe200078e0203 */
[----:B-1----:R-:W-:-:S04]  /*9f00*/  LEA R8, P1, R2, R8, 0x2 ;  /* 0x0000000802087211 */ /* 0x002fc800078210ff */
[----:B------:R-:W-:-:S05]  /*9f10*/  LEA.HI.X R9, R2, R9, R13, 0x2, P1 ;  /* 0x0000000902097211 */ /* 0x000fca00008f140d */
[----:B------:R1:W5:Y:S04]  /*9f20*/  LDG.E R8, desc[UR6][R8.64] ;  /* 0x0000000608087981 */ /* 0x000368000c1e1900 */
.L_x_59:
[----:B------:R-:W2:Y:S01]  /*9f30*/  S2R R3, SR_CgaCtaId ;  /* 0x0000000000037919 */ /* 0x000ea20000008800 */
[----:B------:R-:W-:-:S04]  /*9f40*/  MOV R2, 0x400 ;  /* 0x0000040000027802 */ /* 0x000fc80000000f00 */
[----:B--2---:R-:W-:Y:S02]  /*9f50*/  LEA R2, R3, R2, 0x18 ;  /* 0x0000000203027211 */ /* 0x004fe400078ec0ff */
[----:B------:R-:W-:-:S03]  /*9f60*/  SHF.L.U32 R3, R10, 0x1f, RZ ;  /* 0x0000001f0a037819 */ /* 0x000fc600000006ff */
[----:B------:R-:W-:-:S04]  /*9f70*/  IMAD R2, R7, 0x8, R2 ;  /* 0x0000000807027824 */ /* 0x000fc800078e0202 */
[----:B------:R-:W2:Y:S02]  /*9f80*/  SYNCS.PHASECHK.TRANS64.TRYWAIT P1, [R2+URZ+0x34840], R3 ;  /* 0x03484003020075a7 */ /* 0x000ea4000802017f */
[----:B--2---:R-:W-:Y:S05]  /*9f90*/  @!P1 BRA `(.L_x_60) ;  /* 0x0000001800049947 */ /* 0x004fea0003800000 */
.L_x_100:
[----:B-1----:R-:W1:Y:S02]  /*9fa0*/  S2R R9, SR_TID.X ;  /* 0x0000000000097919 */ /* 0x002e640000002100 */
[----:B-1----:R-:W-:-:S04]  /*9fb0*/  LOP3.LUT R9, R9, 0x7f, RZ, 0xc0, !PT ;  /* 0x0000007f09097812 */ /* 0x002fc800078ec0ff */
[----:B------:R-:W-:-:S13]  /*9fc0*/  ISETP.NE.AND P2, PT, R9, RZ, PT ;  /* 0x000000ff0900720c */ /* 0x000fda0003f45270 */
[----:B------:R-:W-:Y:S05]  /*9fd0*/  @P2 BRA `(.L_x_61) ;  /* 0x00000000001c2947 */ /* 0x000fea0003800000 */
[----:B------:R-:W1:Y:S01]  /*9fe0*/  S2R R9, SR_TID.X ;  /* 0x0000000000097919 */ /* 0x000e620000002100 */
[----:B--2---:R-:W-:-:S04]  /*9ff0*/  MOV R3, 0xc000 ;  /* 0x0000c00000037802 */ /* 0x004fc80000000f00 */
[----:B------:R3:W-:Y:S01]  /*a000*/  SYNCS.ARRIVE.TRANS64 RZ, [R2+URZ+0x34830], R3 ;  /* 0x0348300302ff79a7 */ /* 0x0007e2000800003f */
[----:B-1----:R-:W-:-:S04]  /*a010*/  LOP3.LUT R9, R9, 0x1f, RZ, 0xc0, !PT ;  /* 0x0000001f09097812 */ /* 0x002fc800078ec0ff */
[----:B------:R-:W-:-:S13]  /*a020*/  ISETP.NE.AND P1, PT, R9, RZ, PT ;  /* 0x000000ff0900720c */ /* 0x000fda0003f25270 */
[----:B---3--:R-:W-:Y:S05]  /*a030*/  @!P1 BRA `(.L_x_61) ;  /* 0x0000000000049947 */ /* 0x008fea0003800000 */
[----:B------:R-:W-:Y:S01]  /*a040*/  BPT.TRAP 0x1 ;  /* 0x000000040000795c */ /* 0x000fe20000300000 */
.L_x_61:
[----:B------:R-:W1:Y:S01]  /*a050*/  S2R R9, SR_CgaCtaId ;  /* 0x0000000000097919 */ /* 0x000e620000008800 */
        /* <DEDUP_REMOVED lines=12> */
[----:B------:R-:W-:-:S03]  /*a120*/  SHF.L.U32 R17, R17, 0x1f, RZ ;  /* 0x0000001f11117819 */ /* 0x000fc600000006ff */
[----:B------:R-:W-:Y:S02]  /*a130*/  UIADD3 UR9, UR9, 0x34830, URZ ;  /* 0x0003483009097890 */ /* 0x000fe4000fffe03f */
[----:B------:R-:W-:Y:S01]  /*a140*/  USHF.L.U32 UR11, UR11, 0x7, URZ ;  /* 0x000000070b0b7899 */ /* 0x000fe2000800063f */
[----:B-1----:R-:W-:-:S05]  /*a150*/  LEA R3, R9, R3, 0x18 ;  /* 0x0000000309037211 */ /* 0x002fca00078ec0ff */
[----:B------:R-:W-:Y:S02]  /*a160*/  IMAD R2, R7, 0xc000, R3 ;  /* 0x0000c00007027824 */ /* 0x000fe400078e0203 */
[----:B------:R-:W-:-:S03]  /*a170*/  VIADD R3, R3, 0x34800 ;  /* 0x0003480003037836 */ /* 0x000fc60000000000 */
[----:B------:R-:W-:Y:S01]  /*a180*/  R2UR UR14, R2 ;  /* 0x00000000020e72ca */ /* 0x000fe200000e0000 */
[----:B------:R-:W-:-:S12]  /*a190*/  IMAD R2, R16, 0x8, R3 ;  /* 0x0000000810027824 */ /* 0x000fd800078e0203 */
        /* <DEDUP_REMOVED lines=12> */
.L_x_101:
[----:B------:R-:W-:Y:S05]  /*a260*/  @P2 BRA `(.L_x_63) ;  /* 0x00000000001c2947 */ /* 0x000fea0003800000 */
[----:B------:R-:W2:Y:S01]  /*a270*/  S2R R9, SR_TID.X ;  /* 0x0000000000097919 */ /* 0x000ea20000002100 */
[----:B------:R-:W-:-:S04]  /*a280*/  MOV R3, 0x8000 ;  /* 0x0000800000037802 */ /* 0x000fc80000000f00 */
[----:B------:R3:W-:Y:S01]  /*a290*/  SYNCS.ARRIVE.TRANS64 RZ, [R2+URZ+0x50], R3 ;  /* 0x0000500302ff79a7 */ /* 0x0007e2000800003f */
[----:B--2---:R-:W-:-:S04]  /*a2a0*/  LOP3.LUT R9, R9, 0x1f, RZ, 0xc0, !PT ;  /* 0x0000001f09097812 */ /* 0x004fc800078ec0ff */
[----:B------:R-:W-:-:S13]  /*a2b0*/  ISETP.NE.AND P1, PT, R9, RZ, PT ;  /* 0x000000ff0900720c */ /* 0x000fda0003f25270 */
[----:B---3--:R-:W-:Y:S05]  /*a2c0*/  @!P1 BRA `(.L_x_63) ;  /* 0x0000000000049947 */ /* 0x008fea0003800000 */
[----:B------:R-:W-:Y:S01]  /*a2d0*/  BPT.TRAP 0x1 ;  /* 0x000000040000795c */ /* 0x000fe20000300000 */
.L_x_63:
        /* <DEDUP_REMOVED lines=9> */
[----:B------:R-:W-:Y:S01]  /*a370*/  R2UR UR12, R4 ;  /* 0x00000000040c72ca */ /* 0x000fe200000e0000 */
[----:B------:R-:W-:Y:S01]  /*a380*/  UMOV UR15, 0x40 ;  /* 0x00000040000f7882 */ /* 0x000fe20000000000 */
[----:B------:R-:W-:Y:S01]  /*a390*/  IMAD.MOV.U32 R18, RZ, RZ, R12 ;  /* 0x000000ffff127224 */ /* 0x000fe200078e000c */
[----:B------:R-:W-:-:S04]  /*a3a0*/  MOV R5, R8 ;  /* 0x0000000800057202 */ /* 0x000fc80000000f00 */
[----:B------:R-:W-:Y:S02]  /*a3b0*/  USHF.L.U32 UR11, UR11, 0x7, URZ ;  /* 0x000000070b0b7899 */ /* 0x000fe4000800063f */
[----:B------:R-:W-:Y:S01]  /*a3c0*/  UIADD3 UR9, UR9, 0x50, URZ ;  /* 0x0000005009097890 */ /* 0x000fe2000fffe03f */
[----:B--2---:R-:W-:-:S05]  /*a3d0*/  LEA R3, R9, R3, 0x18 ;  /* 0x0000000309037211 */ /* 0x004fca00078ec0ff */
[----:B------:R-:W-:-:S05]  /*a3e0*/  IMAD R16, R16, 0x8000, R3 ;  /* 0x0000800010107824 */ /* 0x000fca00078e0203 */
[----:B------:R-:W-:-:S13]  /*a3f0*/  R2UR UR6, R16 ;  /* 0x00000000100672ca */ /* 0x000fda00000e0000 */
[----:B------:R-:W-:Y:S02]  /*a400*/  UIADD3 UR8, UR6, 0x400, URZ ;  /* 0x0000040006087890 */ /* 0x000fe4000fffe03f */
[----:B------:R-:W-:-:S03]  /*a410*/  UIADD3 UR14, UR6, 0x4400, URZ ;  /* 0x00004400060e7890 */ /* 0x000fc6000fffe03f */
[----:B------:R-:W-:-:S04]  /*a420*/  UMOV UR6, 0x0 ;  /* 0x0000000000067882 */ /* 0x000fc80000000000 */
[----:B------:R2:W-:Y:S02]  /*a430*/  UTMALDG.4D [UR8], [UR4], desc[UR6] ;  /* 0x00000608040075b4 */ /* 0x0005e40008019000 */
[----:B--2---:R-:W-:Y:S01]  /*a440*/  UMOV UR8, UR14 ;  /* 0x0000000e00087c82 */ /* 0x004fe20008000000 */
[----:B------:R-:W-:Y:S02]  /*a450*/  UMOV UR10, UR15 ;  /* 0x0000000f000a7c82 */ /* 0x000fe40008000000 */
[----:B------:R2:W-:Y:S02]  /*a460*/  UTMALDG.4D [UR8], [UR4], desc[UR6] ;  /* 0x00000608040075b4 */ /* 0x0005e40008019000 */
[----:B--2---:R-:W-:Y:S01]  /*a470*/  NOP ;  /* 0x0000000000007918 */ /* 0x004fe20000000000 */
.L_x_58:
[----:B------:R-:W-:Y:S05]  /*a480*/  BSYNC B1 ;  /* 0x0000000000017941 */ /* 0x000fea0003800000 */
.L_x_57:
[----:B------:R-:W-:Y:S01]  /*a490*/  VIADD R16, R7, 0x1 ;  /* 0x0000000107107836 */ /* 0x000fe20000000000 */
[----:B------:R-:W-:Y:S04]  /*a4a0*/  BSSY B1, `(.L_x_64) ;  /* 0x0000072000017945 */ /* 0x000fe80003800000 */
[----:B------:R-:W-:-:S04]  /*a4b0*/  ISETP.NE.AND P1, PT, R16, 0x2, PT ;  /* 0x000000021000780c */ /* 0x000fc80003f25270 */
[----:B-1----:R-:W-:Y:S02]  /*a4c0*/  SEL R17, RZ, 0x1, P1 ;  /* 0x00000001ff117807 */ /* 0x002fe40000800000 */
[----:B------:R-:W-:Y:S02]  /*a4d0*/  SEL R16, R16, RZ, P1 ;  /* 0x000000ff10107207 */ /* 0x000fe40000800000 */
[----:B------:R-:W-:Y:S01]  /*a4e0*/  LOP3.LUT R17, R10, R17, RZ, 0x3c, !PT ;  /* 0x000000110a117212 */ /* 0x000fe200078e3cff */
[----:B------:R-:W-:Y:S06]  /*a4f0*/  @!P6 BRA `(.L_x_65) ;  /* 0x0000000400b0e947 */ /* 0x000fec0003800000 */
[----:B------:R-:W-:Y:S01]  /*a500*/  VIADD R12, R6, 0xffffffff ;  /* 0xffffffff060c7836 */ /* 0x000fe20000000000 */
        /* <DEDUP_REMOVED lines=8> */
[----:B-1----:R-:W-:Y:S01]  /*a590*/  @P1 IMAD.HI.U32 R9, R12, R2, RZ ;  /* 0x000000020c091227 */ /* 0x002fe200078e00ff */
[----:B------:R-:W-:-:S04]  /*a5a0*/  MOV R2, R12 ;  /* 0x0000000c00027202 */ /* 0x000fc80000000f00 */
[----:B------:R-:W-:-:S05]  /*a5b0*/  @P1 SHF.R.U32.HI R2, RZ, R3, R9 ;  /* 0x00000003ff021219 */ /* 0x000fca0000011609 */
[----:B------:R-:W-:-:S04]  /*a5c0*/  IMAD.MOV R3, RZ, RZ, -R2 ;  /* 0x000000ffff037224 */ /* 0x000fc800078e0a02 */
[----:B------:R-:W-:Y:S01]  /*a5d0*/  IMAD R12, R8, R3, R12 ;  /* 0x00000003080c7224 */ /* 0x000fe200078e020c */
[--C-:B------:R-:W-:Y:S01]  /*a5e0*/  SHF.R.S32.HI R3, RZ, 0x1f, R2.reuse ;  /* 0x0000001fff037819 */ /* 0x100fe20000011402 */
[----:B------:R-:W1:Y:S02]  /*a5f0*/  LDC.64 R8, c[0x0][0x3f8] ;  /* 0x0000fe00ff087b82 */ /* 0x000e640000000a00 */
[----:B------:R-:W-:-:S04]  /*a600*/  IMAD.WIDE.U32 R2, R0, UR4, R2 ;  /* 0x0000000400027c25 */ /* 0x000fc8000f8e0002 */
[----:B------:R-:W-:Y:S01]  /*a610*/  IMAD.IADD R13, R13, 0x1, R3 ;  /* 0x000000010d0d7824 */ /* 0x000fe200078e0203 */
[----:B-1----:R-:W-:-:S04]  /*a620*/  LEA R8, P1, R2, R8, 0x2 ;  /* 0x0000000802087211 */ /* 0x002fc800078210ff */
[----:B------:R-:W-:-:S05]  /*a630*/  LEA.HI.X R9, R2, R9, R13, 0x2, P1 ;  /* 0x0000000902097211 */ /* 0x000fca00008f140d */
[----:B------:R1:W5:Y:S04]  /*a640*/  LDG.E R8, desc[UR6][R8.64] ;  /* 0x0000000608087981 */ /* 0x000368000c1e1900 */
.L_x_66:
[----:B------:R-:W2:Y:S01]  /*a650*/  S2R R3, SR_CgaCtaId ;  /* 0x0000000000037919 */ /* 0x000ea20000008800 */
[----:B------:R-:W-:-:S04]  /*a660*/  MOV R2, 0x400 ;  /* 0x0000040000027802 */ /* 0x000fc80000000f00 */
[----:B--2---:R-:W-:Y:S02]  /*a670*/  LEA R2, R3, R2, 0x18 ;  /* 0x0000000203027211 */ /* 0x004fe400078ec0ff */
[----:B------:R-:W-:Y:S02]  /*a680*/  SHF.L.U32 R3, R17, 0x1f, RZ ;  /* 0x0000001f11037819 */ /* 0x000fe400000006ff */
[----:B------:R-:W-:-:S04]  /*a690*/  LEA R2, R16, R2, 0x3 ;  /* 0x0000000210027211 */ /* 0x000fc800078e18ff */
[----:B------:R-:W2:Y:S02]  /*a6a0*/  SYNCS.PHASECHK.TRANS64.TRYWAIT P1, [R2+URZ+0x34840], R3 ;  /* 0x03484003020075a7 */ /* 0x000ea4000802017f */
[----:B--2---:R-:W-:Y:S05]  /*a6b0*/  @!P1 BRA `(.L_x_67) ;  /* 0x0000001000649947 */ /* 0x004fea0003800000 */
.L_x_102:
[----:B-1----:R-:W1:Y:S02]  /*a6c0*/  S2R R9, SR_TID.X ;  /* 0x0000000000097919 */ /* 0x002e640000002100 */
[----:B-1----:R-:W-:-:S04]  /*a6d0*/  LOP3.LUT R9, R9, 0x7f, RZ, 0xc0, !PT ;  /* 0x0000007f09097812 */ /* 0x002fc800078ec0ff */
[----:B------:R-:W-:-:S13]  /*a6e0*/  ISETP.NE.AND P2, PT, R9, RZ, PT ;  /* 0x000000ff0900720c */ /* 0x000fda0003f45270 */
[----:B------:R-:W-:Y:S05]  /*a6f0*/  @P2 BRA `(.L_x_68) ;  /* 0x00000000001c2947 */ /* 0x000fea0003800000 */
[----:B------:R-:W1:Y:S01]  /*a700*/  S2R R9, SR_TID.X ;  /* 0x0000000000097919 */ /* 0x000e620000002100 */
[----:B--2---:R-:W-:-:S04]  /*a710*/  IMAD.MOV.U32 R3, RZ, RZ, 0xc000 ;  /* 0x0000c000ff037424 */ /* 0x004fc800078e00ff */
[----:B------:R3:W-:Y:S01]  /*a720*/  SYNCS.ARRIVE.TRANS64 RZ, [R2+URZ+0x34830], R3 ;  /* 0x0348300302ff79a7 */ /* 0x0007e2000800003f */
[----:B-1----:R-:W-:-:S04]  /*a730*/  LOP3.LUT R9, R9, 0x1f, RZ, 0xc0, !PT ;  /* 0x0000001f09097812 */ /* 0x002fc800078ec0ff */
[----:B------:R-:W-:-:S13]  /*a740*/  ISETP.NE.AND P1, PT, R9, RZ, PT ;  /* 0x000000ff0900720c */ /* 0x000fda0003f25270 */
[----:B---3--:R-:W-:Y:S05]  /*a750*/  @!P1 BRA `(.L_x_68) ;  /* 0x0000000000049947 */ /* 0x008fea0003800000 */
[----:B------:R-:W-:Y:S01]  /*a760*/  BPT.TRAP 0x1 ;  /* 0x000000040000795c */ /* 0x000fe20000300000 */
.L_x_68:
[----:B------:R-:W1:Y:S01]  /*a770*/  S2R R13, SR_CgaCtaId ;  /* 0x00000000000d7919 */ /* 0x000e620000008800 */
[----:B------:R-:W-:Y:S01]  /*a780*/  MOV R9, 0x400 ;  /* 0x0000040000097802 */ /* 0x000fe20000000f00 */
[----:B------:R-:W-:Y:S01]  /*a790*/  UIADD3 UR4, UP0, UR36, 0x370, URZ ;  /* 0x0000037024047890 */ /* 0x000fe2000ff1e03f */
[----:B------:R-:W-:Y:S01]  /*a7a0*/  R2UR UR11, R12 ;  /* 0x000000000c0b72ca */ /* 0x000fe200000e0000 */
[----:B------:R-:W-:Y:S01]  /*a7b0*/  UMOV UR10, URZ ;  /* 0x0000003f000a7c82 */ /* 0x000fe20008000000 */
[----:B------:R-:W-:Y:S01]  /*a7c0*/  R2UR UR12, R4 ;  /* 0x00000000040c72ca */ /* 0x000fe200000e0000 */
[----:B------:R-:W-:Y:S01]  /*a7d0*/  UIADD3.X UR5, URZ, UR37, URZ, UP0, !UPT ;  /* 0x000000253f057290 */ /* 0x000fe200087fe43f */
[----:B-----5:R-:W-:Y:S01]  /*a7e0*/  R2UR UR13, R8 ;  /* 0x00000000080d72ca */ /* 0x020fe200000e0000 */
[----:B------:R-:W-:Y:S01]  /*a7f0*/  UMOV UR6, 0x0 ;  /* 0x0000000000067882 */ /* 0x000fe20000000000 */
[----:B------:R-:W-:Y:S01]  /*a800*/  UMOV UR7, 0x14f00000 ;  /* 0x14f0000000077882 */ /* 0x000fe20000000000 */
[----:B------:R-:W-:Y:S01]  /*a810*/  UMOV UR18, 0x40 ;  /* 0x0000004000127882 */ /* 0x000fe20000000000 */
[----:B------:R-:W-:-:S05]  /*a820*/  UMOV UR17, 0x80 ;  /* 0x0000008000117882 */ /* 0x000fca0000000000 */
[----:B------:R-:W-:Y:S01]  /*a830*/  USHF.L.U32 UR11, UR11, 0x7, URZ ;  /* 0x000000070b0b7899 */ /* 0x000fe2000800063f */
[----:B-1----:R-:W-:-:S05]  /*a840*/  LEA R9, R13, R9, 0x18 ;  /* 0x000000090d097211 */ /* 0x002fca00078ec0ff */
[----:B--2---:R-:W-:-:S05]  /*a850*/  VIADD R2, R9, 0x34800 ;  /* 0x0003480009027836 */ /* 0x004fca0000000000 */
[----:B------:R-:W-:Y:S01]  /*a860*/  LEA R3, R16, R2, 0x3 ;  /* 0x0000000210037211 */ /* 0x000fe200078e18ff */
[----:B------:R-:W-:-:S03]  /*a870*/  IMAD R2, R7, 0x8, R2 ;  /* 0x0000000807027824 */ /* 0x000fc600078e0202 */
[----:B------:R-:W-:Y:S01]  /*a880*/  R2UR UR9, R3 ;  /* 0x00000000030972ca */ /* 0x000fe200000e0000 */
[----:B------:R-:W-:-:S05]  /*a890*/  IMAD R3, R16, 0xc000, R9 ;  /* 0x0000c00010037824 */ /* 0x000fca00078e0209 */
[----:B------:R-:W-:Y:S02]  /*a8a0*/  R2UR UR8, R3 ;  /* 0x00000000030872ca */ /* 0x000fe400000e0000 */
[----:B------:R-:W-:-:S05]  /*a8b0*/  SHF.L.U32 R3, R10, 0x1f, RZ ;  /* 0x0000001f0a037819 */ /* 0x000fca00000006ff */
[----:B------:R-:W-:-:S06]  /*a8c0*/  UIADD3 UR9, UR9, 0x30, URZ ;  /* 0x0000003009097890 */ /* 0x000fcc000fffe03f */
[----:B------:R-:W-:Y:S02]  /*a8d0*/  UIADD3 UR14, UR8, 0x1c400, URZ ;  /* 0x0001c400080e7890 */ /* 0x000fe4000fffe03f */
[----:B------:R-:W-:Y:S02]  /*a8e0*/  UIADD3 UR15, UR8, 0x20400, URZ ;  /* 0x00020400080f7890 */ /* 0x000fe4000fffe03f */
[----:B------:R-:W-:-:S03]  /*a8f0*/  UIADD3 UR16, UR8, 0x24400, URZ ;  /* 0x0002440008107890 */ /* 0x000fc6000fffe03f */
[----:B------:R-:W-:Y:S02]  /*a900*/  UMOV UR8, UR14 ;  /* 0x0000000e00087c82 */ /* 0x000fe40008000000 */
[----:B------:R1:W-:Y:S02]  /*a910*/  UTMALDG.4D [UR8], [UR4], desc[UR6] ;  /* 0x00000608040075b4 */ /* 0x0003e40008019000 */
[----:B-1----:R-:W-:Y:S01]  /*a920*/  UMOV UR8, UR15 ;  /* 0x0000000f00087c82 */ /* 0x002fe20008000000 */
[----:B------:R-:W-:Y:S02]  /*a930*/  UMOV UR10, UR18 ;  /* 0x00000012000a7c82 */ /* 0x000fe40008000000 */
[----:B------:R1:W-:Y:S02]  /*a940*/  UTMALDG.4D [UR8], [UR4], desc[UR6] ;  /* 0x00000608040075b4 */ /* 0x0003e40008019000 */
[----:B-1----:R-:W-:Y:S01]  /*a950*/  UMOV UR8, UR16 ;  /* 0x0000001000087c82 */ /* 0x002fe20008000000 */
[----:B------:R-:W-:-:S02]  /*a960*/  UMOV UR10, UR17 ;  /* 0x00000011000a7c82 */ /* 0x000fc40008000000 */
[----:B------:R1:W-:Y:S01]  /*a970*/  UTMALDG.4D [UR8], [UR4], desc[UR6] ;  /* 0x00000608040075b4 */ /* 0x0003e20008019000 */
[----:B------:R-:W2:Y:S02]  /*a980*/  SYNCS.PHASECHK.TRANS64.TRYWAIT P1, [R2+URZ+0x60], R3 ;  /* 0x00006003020075a7 */ /* 0x000ea4000802017f */
[----:B-12---:R-:W-:Y:S05]  /*a990*/  @!P1 BRA `(.L_x_69) ;  /* 0x0000000c00c09947 */ /* 0x006fea0003800000 */
.L_x_103:
        /* <DEDUP_REMOVED lines=8> */
.L_x_70:
[----:B------:R-:W2:Y:S01]  /*aa20*/  S2R R9, SR_CgaCtaId ;  /* 0x0000000000097919 */ /* 0x000ea20000008800 */
[----:B-1----:R-:W-:Y:S01]  /*aa30*/  MOV R3, 0x400 ;  /* 0x0000040000037802 */ /* 0x002fe20000000f00 */
        /* <DEDUP_REMOVED lines=9> */
[----:B------:R-:W-:-:S02]  /*aad0*/  IMAD.MOV.U32 R18, RZ, RZ, R12 ;  /* 0x000000ffff127224 */ /* 0x000fc400078e000c */
[----:B------:R-:W-:-:S03]  /*aae0*/  IMAD.MOV.U32 R5, RZ, RZ, R8 ;  /* 0x000000ffff057224 */ /* 0x000fc600078e0008 */
[----:B------:R-:W-:Y:S02]  /*aaf0*/  USHF.L.U32 UR11, UR11, 0x7, URZ ;  /* 0x000000070b0b7899 */ /* 0x000fe4000800063f */
[----:B------:R-:W-:Y:S01]  /*ab00*/  UIADD3 UR9, UR9, 0x50, URZ ;  /* 0x0000005009097890 */ /* 0x000fe2000fffe03f */
[----:B--2---:R-:W-:-:S04]  /*ab10*/  LEA R3, R9, R3, 0x18 ;  /* 0x0000000309037211 */ /* 0x004fc800078ec0ff */
[----:B------:R-:W-:-:S04]  /*ab20*/  LEA R7, R7, R3, 0xf ;  /* 0x0000000307077211 */ /* 0x000fc800078e78ff */
[----:B------:R-:W-:-:S13]  /*ab30*/  R2UR UR6, R7 ;  /* 0x00000000070672ca */ /* 0x000fda00000e0000 */
        /* <DEDUP_REMOVED lines=8> */
.L_x_65:
[----:B------:R-:W-:Y:S05]  /*abc0*/  BSYNC B1 ;  /* 0x0000000000017941 */ /* 0x000fea0003800000 */
.L_x_64:
[C---:B------:R-:W-:Y:S02]  /*abd0*/  ISETP.GT.AND P1, PT, R6.reuse, 0x1, PT ;  /* 0x000000010600780c */ /* 0x040fe40003f24270 */
[----:B------:R-:W-:-:S11]  /*abe0*/  IADD3 R6, R6, -0x2, RZ ;  /* 0xfffffffe06067810 */ /* 0x000fd60007ffe0ff */
[----:B------:R-:W-:Y:S05]  /*abf0*/  @P1 BRA `(.L_x_71) ;  /* 0xfffffff0005c1947 */ /* 0x000fea000383ffff */
.L_x_56:
[----:B------:R-:W-:Y:S05]  /*ac00*/  BSYNC B0 ;  /* 0x0000000000007941 */ /* 0x000fea0003800000 */
.L_x_47:
[----:B------:R-:W-:Y:S04]  /*ac10*/  BSSY B0, `(.L_x_72) ;  /* 0x000002c000007945 */ /* 0x000fe80003800000 */
[----:B------:R-:W-:Y:S05]  /*ac20*/  @!P6 BRA `(.L_x_73) ;  /* 0x0000000000a8e947 */ /* 0x000fea0003800000 */
[----:B------:R-:W2:Y:S01]  /*ac30*/  S2R R3, SR_CgaCtaId ;  /* 0x0000000000037919 */ /* 0x000ea20000008800 */
[----:B------:R-:W-:Y:S01]  /*ac40*/  MOV R0, 0x400 ;  /* 0x0000040000007802 */ /* 0x000fe20000000f00 */
[----:B------:R-:W3:Y:S03]  /*ac50*/  S2R R2, SR_TID.X ;  /* 0x0000000000027919 */ /* 0x000ee60000002100 */
[----:B--2---:R-:W-:Y:S02]  /*ac60*/  LEA R0, R3, R0, 0x18 ;  /* 0x0000000003007211 */ /* 0x004fe400078ec0ff */
[----:B---3--:R-:W-:-:S03]  /*ac70*/  LOP3.LUT R2, R2, 0x7f, RZ, 0xc0, !PT ;  /* 0x0000007f02027812 */ /* 0x008fc600078ec0ff */
[----:B------:R-:W-:Y:S01]  /*ac80*/  IMAD R3, R16, 0x8, R0 ;  /* 0x0000000810037824 */ /* 0x000fe200078e0200 */
[----:B------:R-:W-:Y:S02]  /*ac90*/  SHF.L.U32 R0, R17, 0x1f, RZ ;  /* 0x0000001f11007819 */ /* 0x000fe400000006ff */
[----:B------:R-:W-:Y:S02]  /*aca0*/  ISETP.NE.AND P1, PT, R2, RZ, PT ;  /* 0x000000ff0200720c */ /* 0x000fe40003f25270 */
[----:B------:R-:W2:Y:S02]  /*acb0*/  SYNCS.PHASECHK.TRANS64.TRYWAIT P0, [R3+URZ+0x34860], R0 ;  /* 0x03486000030075a7 */ /* 0x000ea4000800017f */
[----:B--2---:R-:W-:Y:S09]  /*acc0*/  @!P0 BRA `(.L_x_74) ;  /* 0x0000000c00088947 */ /* 0x004ff20003800000 */
.L_x_104:
        /* <DEDUP_REMOVED lines=8> */
.L_x_75:
        /* <DEDUP_REMOVED lines=10> */
[----:B------:R-:W-:-:S06]  /*adf0*/  UMOV UR15, 0x40 ;  /* 0x00000040000f7882 */ /* 0x000fcc0000000000 */
[----:B------:R-:W-:Y:S02]  /*ae00*/  UIADD3 UR9, UR9, 0x34850, URZ ;  /* 0x0003485009097890 */ /* 0x000fe4000fffe03f */
[----:B------:R-:W-:Y:S01]  /*ae10*/  USHF.L.U32 UR11, UR11, 0x7, URZ ;  /* 0x000000070b0b7899 */ /* 0x000fe2000800063f */
[----:B---3--:R-:W-:-:S04]  /*ae20*/  LEA R0, R2, R0, 0x18 ;  /* 0x0000000002007211 */ /* 0x008fc800078ec0ff */
[----:B------:R-:W-:-:S04]  /*ae30*/  LEA R0, R16, R0, 0xf ;  /* 0x0000000010007211 */ /* 0x000fc800078e78ff */
        /* <DEDUP_REMOVED lines=9> */
.L_x_73:
[----:B------:R-:W-:Y:S05]  /*aed0*/  BSYNC B0 ;  /* 0x0000000000007941 */ /* 0x000fea0003800000 */
.L_x_72:
[----:B------:R-:W2:Y:S01]  /*aee0*/  LDL.LU R0, [R1+0x10] ;  /* 0x0000100001007983 */ /* 0x000ea20000300800 */
[----:B------:R-:W-:-:S03]  /*aef0*/  ULDC UR4, c[0x0][0xda4] ;  /* 0x0003690000047ab9 */ /* 0x000fc60000000800 */
[----:B------:R-:W3:Y:S01]  /*af00*/  LDL.LU R2, [R1+0x18] ;  /* 0x0000180001027983 */ /* 0x000ee20000300800 */
[----:B------:R-:W-:-:S05]  /*af10*/  VIADD R16, R16, 0x1 ;  /* 0x0000000110107836 */ /* 0x000fca0000000000 */
[----:B------:R-:W-:-:S04]  /*af20*/  ISETP.NE.AND P0, PT, R16, 0x2, PT ;  /* 0x000000021000780c */ /* 0x000fc80003f05270 */
[----:B------:R-:W-:Y:S01]  /*af30*/  SEL R16, R16, RZ, P0 ;  /* 0x000000ff10107207 */ /* 0x000fe20000000000 */
[----:B--2---:R-:W-:Y:S01]  /*af40*/  VIADD R0, R0, UR38 ;  /* 0x0000002600007c36 */ /* 0x004fe20008000000 */
[----:B---3--:R-:W-:-:S04]  /*af50*/  IADD3 R2, R2, 0x1, RZ ;  /* 0x0000000102027810 */ /* 0x008fc80007ffe0ff */
[----:B------:R2:W-:Y:S01]  /*af60*/  STL [R1+0x10], R0 ;  /* 0x0000100001007387 */ /* 0x0005e20000100800 */
[----:B------:R-:W-:-:S03]  /*af70*/  ISETP.GE.AND P1, PT, R0, UR4, PT ;  /* 0x0000000400007c0c */ /* 0x000fc6000bf26270 */
[----:B------:R3:W-:Y:S01]  /*af80*/  STL [R1+0x18], R2 ;  /* 0x0000180201007387 */ /* 0x0007e20000100800 */
[----:B--2---:R-:W-:-:S04]  /*af90*/  SEL R0, RZ, 0x1, P0 ;  /* 0x00000001ff007807 */ /* 0x004fc80000000000 */
[----:B------:R-:W-:-:S05]  /*afa0*/  LOP3.LUT R17, R17, R0, RZ, 0x3c, !PT ;  /* 0x0000000011117212 */ /* 0x000fca00078e3cff */
[----:B---3--:R-:W-:Y:S05]  /*afb0*/  @!P1 BRA `(.L_x_76) ;  /* 0xffffffd000cc9947 */ /* 0x008fea000383ffff */
[----:B------:R-:W-:-:S07]  /*afc0*/  LOP3.LUT R2, R2, 0x1, RZ, 0xc, !PT ;  /* 0x0000000102027812 */ /* 0x000fce00078e0cff */
.L_x_32:
[----:B------:R-:W2:Y:S01]  /*afd0*/  S2R R3, SR_CgaCtaId ;  /* 0x0000000000037919 */ /* 0x000ea20000008800 */
[----:B------:R-:W-:Y:S01]  /*afe0*/  MOV R0, 0x400 ;  /* 0x0000040000007802 */ /* 0x000fe20000000f00 */
[----:B------:R-:W-:Y:S03]  /*aff0*/  BSSY B0, `(.L_x_77) ;  /* 0x0000005000007945 */ /* 0x000fe60003800000 */
[----:B--2---:R-:W-:Y:S02]  /*b000*/  LEA R0, R3, R0, 0x18 ;  /* 0x0000000003007211 */ /* 0x004fe400078ec0ff */
[----:B------:R-:W-:-:S04]  /*b010*/  SHF.L.U32 R3, R2, 0x1f, RZ ;  /* 0x0000001f02037819 */ /* 0x000fc800000006ff */
[----:B------:R-:W2:Y:S02]  /*b020*/  SYNCS.PHASECHK.TRANS64.TRYWAIT P0, [R0+URZ+0x34820], R3 ;  /* 0x03482003000075a7 */ /* 0x000ea4000800017f */
[----:B--2---:R-:W-:Y:S05]  /*b030*/  @!P0 BRA `(.L_x_78) ;  /* 0x0000000800408947 */ /* 0x004fea0003800000 */
.L_x_105:
[----:B------:R-:W-:Y:S05]  /*b040*/  BSYNC B0 ;  /* 0x0000000000007941 */ /* 0x000fea0003800000 */
.L_x_77:
[----:B------:R-:W-:-:S03]  /*b050*/  UMOV UR4, 0xffffffff ;  /* 0xffffffff00047882 */ /* 0x000fc60000000000 */
[----:B------:R-:W-:Y:S05]  /*b060*/  BRA.DIV UR4, `(.L_x_79) ;  /* 0x0000000a04487947 */ /* 0x000fea000b800000 */
[----:B------:R-:W3:Y:S02]  /*b070*/  S2R R2, SR_TID.X ;  /* 0x0000000000027919 */ /* 0x000ee40000002100 */
[----:B---3--:R-:W-:-:S04]  /*b080*/  SHF.R.U32.HI R2, RZ, 0x5, R2 ;  /* 0x00000005ff027819 */ /* 0x008fc80000011602 */
[----:B------:R-:W-:-:S05]  /*b090*/  LOP3.LUT R2, R2, 0x3, RZ, 0xc0, !PT ;  /* 0x0000000302027812 */ /* 0x000fca00078ec0ff */
[----:B------:R3:W4:Y:S02]  /*b0a0*/  SHFL.IDX PT, R14, R2, RZ, 0x1f ;  /* 0x00001fff020e7589 */ /* 0x00072400000e0000 */
.L_x_108:
[----:B----4-:R-:W-:Y:S01]  /*b0b0*/  ISETP.NE.AND P0, PT, R14, RZ, PT ;  /* 0x000000ff0e00720c */ /* 0x010fe20003f05270 */
[----:B------:R-:W-:-:S12]  /*b0c0*/  BSSY B0, `(.L_x_80) ;  /* 0x0000024000007945 */ /* 0x000fd80003800000 */
[----:B------:R-:W-:Y:S05]  /*b0d0*/  @P0 BRA `(.L_x_81) ;  /* 0x0000000000880947 */ /* 0x000fea0003800000 */
[----:B------:R-:W-:-:S03]  /*b0e0*/  UMOV UR4, 0xffffffff ;  /* 0xffffffff00047882 */ /* 0x000fc60000000000 */
[----:B------:R-:W-:Y:S05]  /*b0f0*/  BRA.DIV UR4, `(.L_x_82) ;  /* 0x0000000a04587947 */ /* 0x000fea000b800000 */
[----:B------:R-:W-:-:S13]  /*b100*/  ELECT P6, URZ, PT ;  /* 0x00000000003f782f */ /* 0x000fda00038c0000 */
.L_x_111:
[----:B------:R-:W-:Y:S05]  /*b110*/  @!P6 BRA `(.L_x_81) ;  /* 0x000000000078e947 */ /* 0x000fea0003800000 */
[----:B---3--:R-:W3:Y:S02]  /*b120*/  LDL.LU R2, [R1+0x1c] ;  /* 0x00001c0001027983 */ /* 0x008ee40000300800 */
[----:B---3--:R-:W-:-:S04]  /*b130*/  LOP3.LUT R2, R2, 0x2, RZ, 0xfc, !PT ;  /* 0x0000000202027812 */ /* 0x008fc800078efcff */
[----:B------:R-:W-:-:S13]  /*b140*/  ISETP.NE.AND P2, PT, R2, 0x3, PT ;  /* 0x000000030200780c */ /* 0x000fda0003f45270 */
[----:B------:R-:W-:Y:S05]  /*b150*/  @!P2 BRA `(.L_x_83) ;  /* 0x000000000004a947 */ /* 0x000fea0003800000 */
[----:B------:R-:W-:Y:S01]  /*b160*/  BPT.TRAP 0x1 ;  /* 0x000000040000795c */ /* 0x000fe20000300000 */
.L_x_83:
[----:B--2---:R-:W-:Y:S01]  /*b170*/  VIADD R3, R0, 0x34840 ;  /* 0x0003484000037836 */ /* 0x004fe20000000000 */
[----:B------:R-:W-:Y:S02]  /*b180*/  SHF.L.U32 R5, R17, 0x1f, RZ ;  /* 0x0000001f11057819 */ /* 0x000fe400000006ff */
[C---:B------:R-:W-:Y:S01]  /*b190*/  IADD3 R2, R16.reuse, 0x1, RZ ;  /* 0x0000000110027810 */ /* 0x040fe20007ffe0ff */
[----:B-1----:R-:W-:-:S03]  /*b1a0*/  IMAD R6, R16, 0x8, R3 ;  /* 0x0000000810067824 */ /* 0x002fc600078e0203 */
[----:B------:R-:W-:Y:S01]  /*b1b0*/  ISETP.NE.AND P1, PT, R2, 0x2, PT ;  /* 0x000000020200780c */ /* 0x000fe20003f25270 */
[----:B------:R-:W1:Y:S03]  /*b1c0*/  SYNCS.PHASECHK.TRANS64.TRYWAIT P0, [R6+URZ], R5 ;  /* 0x00000005060075a7 */ /* 0x000e66000800017f */
[----:B------:R-:W-:-:S04]  /*b1d0*/  SEL R4, RZ, 0x1, P1 ;  /* 0x00000001ff047807 */ /* 0x000fc80000800000 */
[----:B------:R-:W-:Y:S02]  /*b1e0*/  LOP3.LUT R17, R17, R4, RZ, 0x3c, !PT ;  /* 0x0000000411117212 */ /* 0x000fe400078e3cff */
[----:B------:R-:W-:Y:S02]  /*b1f0*/  SEL R4, R2, RZ, P1 ;  /* 0x000000ff02047207 */ /* 0x000fe40000800000 */
[----:B------:R-:W-:-:S03]  /*b200*/  SHF.L.U32 R2, R17, 0x1f, RZ ;  /* 0x0000001f11027819 */ /* 0x000fc600000006ff */
[----:B------:R-:W-:Y:S01]  /*b210*/  IMAD R3, R4, 0x8, R3 ;  /* 0x0000000804037824 */ /* 0x000fe200078e0203 */
[----:B-1----:R-:W-:Y:S06]  /*b220*/  @!P0 BRA `(.L_x_84) ;  /* 0x00000008002c8947 */ /* 0x002fec0003800000 */
.L_x_112:
[----:B------:R-:W2:Y:S02]  /*b230*/  SYNCS.PHASECHK.TRANS64.TRYWAIT P0, [R3+URZ], R2 ;  /* 0x00000002030075a7 */ /* 0x000ea4000800017f */
[----:B--2---:R-:W-:Y:S05]  /*b240*/  @!P0 BRA `(.L_x_85) ;  /* 0x0000000800388947 */ /* 0x004fea0003800000 */
.L_x_113:
[----:B------:R-:W-:Y:S05]  /*b250*/  @!P2 BRA `(.L_x_86) ;  /* 0x000000000004a947 */ /* 0x000fea0003800000 */
[----:B------:R-:W-:Y:S01]  /*b260*/  BPT.TRAP 0x1 ;  /* 0x000000040000795c */ /* 0x000fe20000300000 */
.L_x_86:
[----:B--2---:R-:W-:-:S05]  /*b270*/  IADD3 R3, R0, 0x34860, RZ ;  /* 0x0003486000037810 */ /* 0x004fca0007ffe0ff */
[----:B------:R-:W-:-:S04]  /*b280*/  IMAD R16, R16, 0x8, R3 ;  /* 0x0000000810107824 */ /* 0x000fc800078e0203 */
[----:B------:R-:W2:Y:S02]  /*b290*/  SYNCS.PHASECHK.TRANS64.TRYWAIT P0, [R16+URZ], R5 ;  /* 0x00000005100075a7 */ /* 0x000ea4000800017f */
[----:B--2---:R-:W-:Y:S05]  /*b2a0*/  @!P0 BRA `(.L_x_87) ;  /* 0x0000000800348947 */ /* 0x004fea0003800000 */
.L_x_114:
[----:B------:R-:W-:-:S07]  /*b2b0*/  LEA R3, R4, R3, 0x3 ;  /* 0x0000000304037211 */ /* 0x000fce00078e18ff */
.L_x_88:
[----:B---3--:R3:W4:Y:S02]  /*b2c0*/  SYNCS.PHASECHK.TRANS64.TRYWAIT P0, [R3+URZ], R2 ;  /* 0x00000002030075a7 */ /* 0x008724000800017f */
[----:B----4-:R-:W-:Y:S05]  /*b2d0*/  @!P0 NANOSLEEP.SYNCS 0x989680 ;  /* 0x009896800000895d */ /* 0x010fea0003900000 */
[----:B------:R-:W4:Y:S02]  /*b2e0*/  @!P0 SYNCS.PHASECHK.TRANS64 P0, [R3+URZ], R2 ;  /* 0x00000002030085a7 */ /* 0x000f24000800007f */
[----:B----4-:R-:W-:Y:S05]  /*b2f0*/  @!P0 BRA `(.L_x_88) ;  /* 0xfffffffc00f08947 */ /* 0x010fea000383ffff */
.L_x_81:
[----:B------:R-:W-:Y:S05]  /*b300*/  BSYNC B0 ;  /* 0x0000000000007941 */ /* 0x000fea0003800000 */
.L_x_80:
[----:B------:R-:W-:Y:S05]  /*b310*/  EXIT ;  /* 0x000000000000794d */ /* 0x000fea0003800000 */
.L_x_10:
[----:B-1----:R-:W-:-:S04]  /*b320*/  IMAD.U32 R3, RZ, RZ, UR60 ;  /* 0x0000003cff037e24 */ /* 0x002fc8000f8e00ff */
[----:B------:R1:W2:Y:S03]  /*b330*/  SYNCS.PHASECHK.TRANS64.TRYWAIT P1, [R3+URZ+0x34800], R0 ;  /* 0x03480000030075a7 */ /* 0x0002a6000802017f */
[----:B--2---:R-:W-:Y:S05]  /*b340*/  @!P1 NANOSLEEP.SYNCS 0x989680 ;  /* 0x009896800000995d */ /* 0x004fea0003900000 */
[----:B------:R-:W2:Y:S02]  /*b350*/  @!P1 SYNCS.PHASECHK.TRANS64 P1, [R3+URZ+0x34800], R0 ;  /* 0x03480000030095a7 */ /* 0x000ea4000802007f */
[----:B--2---:R-:W-:Y:S05]  /*b360*/  @!P1 BRA `(.L_x_10) ;  /* 0xfffffffc00ec9947 */ /* 0x004fea000383ffff */
[----:B------:R-:W-:Y:S05]  /*b370*/  BRA `(.L_x_89) ;  /* 0xffffff5c005c7947 */ /* 0x000fea000383ffff */
.L_x_14:
[----:B--2---:R2:W3:Y:S02]  /*b380*/  SYNCS.PHASECHK.TRANS64.TRYWAIT P2, [R0+URZ+0x34830], R3 ;  /* 0x03483003000075a7 */ /* 0x0044e4000804017f */
[----:B---3--:R-:W-:Y:S05]  /*b390*/  @!P2 NANOSLEEP.SYNCS 0x989680 ;  /* 0x009896800000a95d */ /* 0x008fea0003900000 */
[----:B------:R-:W3:Y:S02]  /*b3a0*/  @!P2 SYNCS.PHASECHK.TRANS64 P2, [R0+URZ+0x34830], R3 ;  /* 0x034830030000a5a7 */ /* 0x000ee4000804007f */
[----:B---3--:R-:W-:Y:S05]  /*b3b0*/  @!P2 BRA `(.L_x_14) ;  /* 0xfffffffc00f0a947 */ /* 0x008fea000383ffff */
[----:B------:R-:W-:Y:S05]  /*b3c0*/  BRA `(.L_x_13) ;  /* 0xffffff5c00887947 */ /* 0x000fea000383ffff */
.L_x_19:
[----:B--2---:R-:W-:-:S04]  /*b3d0*/  MOV R10, UR7 ;  /* 0x00000007000a7c02 */ /* 0x004fc80008000f00 */
[----:B------:R2:W3:Y:S03]  /*b3e0*/  SYNCS.PHASECHK.TRANS64.TRYWAIT P2, [R10+URZ+0x34830], R7 ;  /* 0x034830070a0075a7 */ /* 0x0004e6000804017f */
[----:B---3--:R-:W-:Y:S05]  /*b3f0*/  @!P2 NANOSLEEP.SYNCS 0x989680 ;  /* 0x009896800000a95d */ /* 0x008fea0003900000 */
[----:B------:R-:W3:Y:S02]  /*b400*/  @!P2 SYNCS.PHASECHK.TRANS64 P2, [R10+URZ+0x34830], R7 ;  /* 0x034830070a00a5a7 */ /* 0x000ee4000804007f */
[----:B---3--:R-:W-:Y:S05]  /*b410*/  @!P2 BRA `(.L_x_19) ;  /* 0xfffffffc00eca947 */ /* 0x008fea000383ffff */
[----:B------:R-:W-:Y:S05]  /*b420*/  BRA `(.L_x_18) ;  /* 0xffffff8c001c7947 */ /* 0x000fea000383ffff */
.L_x_23:
[----:B-12---:R-:W-:-:S04]  /*b430*/  IMAD.U32 R7, RZ, RZ, UR11 ;  /* 0x0000000bff077e24 */ /* 0x006fc8000f8e00ff */
[----:B------:R1:W2:Y:S03]  /*b440*/  SYNCS.PHASECHK.TRANS64.TRYWAIT P2, [R7+URZ+0x34850], R6 ;  /* 0x03485006070075a7 */ /* 0x0002a6000804017f */
[----:B--2---:R-:W-:Y:S05]  /*b450*/  @!P2 NANOSLEEP.SYNCS 0x989680 ;  /* 0x009896800000a95d */ /* 0x004fea0003900000 */
[----:B------:R-:W2:Y:S02]  /*b460*/  @!P2 SYNCS.PHASECHK.TRANS64 P2, [R7+URZ+0x34850], R6 ;  /* 0x034850060700a5a7 */ /* 0x000ea4000804007f */
[----:B--2---:R-:W-:Y:S05]  /*b470*/  @!P2 BRA `(.L_x_23) ;  /* 0xfffffffc00eca947 */ /* 0x004fea000383ffff */
[----:B------:R-:W-:Y:S05]  /*b480*/  BRA `(.L_x_22) ;  /* 0xffffff9400547947 */ /* 0x000fea000383ffff */
.L_x_28:
[----:B--2---:R-:W-:-:S04]  /*b490*/  MOV R5, UR7 ;  /* 0x0000000700057c02 */ /* 0x004fc80008000f00 */
[----:B------:R2:W3:Y:S03]  /*b4a0*/  SYNCS.PHASECHK.TRANS64.TRYWAIT P0, [R5+URZ+0x34850], R4 ;  /* 0x03485004050075a7 */ /* 0x0004e6000800017f */
[----:B---3--:R-:W-:Y:S05]  /*b4b0*/  @!P0 NANOSLEEP.SYNCS 0x989680 ;  /* 0x009896800000895d */ /* 0x008fea0003900000 */
[----:B------:R-:W3:Y:S02]  /*b4c0*/  @!P0 SYNCS.PHASECHK.TRANS64 P0, [R5+URZ+0x34850], R4 ;  /* 0x03485004050085a7 */ /* 0x000ee4000800007f */
[----:B---3--:R-:W-:Y:S05]  /*b4d0*/  @!P0 BRA `(.L_x_28) ;  /* 0xfffffffc00ec8947 */ /* 0x008fea000383ffff */
[----:B------:R-:W-:Y:S05]  /*b4e0*/  BRA `(.L_x_27) ;  /* 0xffffffb8003c7947 */ /* 0x000fea000383ffff */
.L_x_39:
[----:B------:R-:W1:Y:S01]  /*b4f0*/  S2R R6, SR_TID.X ;  /* 0x0000000000067919 */ /* 0x000e620000002100 */
[----:B------:R-:W-:Y:S01]  /*b500*/  BSSY B0, `(.L_x_90) ;  /* 0x000000a000007945 */ /* 0x000fe20003800000 */
[----:B------:R-:W-:Y:S01]  /*b510*/  MOV R12, RZ ;  /* 0x000000ff000c7202 */ /* 0x000fe20000000f00 */
[----:B------:R-:W-:Y:S01]  /*b520*/  IMAD.MOV.U32 R11, RZ, RZ, 0x1f ;  /* 0x0000001fff0b7424 */ /* 0x000fe200078e00ff */
[----:B------:R-:W-:Y:S02]  /*b530*/  MOV R15, 0xffffffff ;  /* 0xffffffff000f7802 */ /* 0x000fe40000000f00 */
[----:B-1----:R-:W-:-:S04]  /*b540*/  SHF.R.U32.HI R6, RZ, 0x5, R6 ;  /* 0x00000005ff067819 */ /* 0x002fc80000011606 */
[----:B------:R-:W-:-:S05]  /*b550*/  LOP3.LUT R6, R6, 0x3, RZ, 0xc0, !PT ;  /* 0x0000000306067812 */ /* 0x000fca00078ec0ff */
[----:B------:R-:W-:-:S07]  /*b560*/  IMAD.MOV.U32 R13, RZ, RZ, R6 ;  /* 0x000000ffff0d7224 */ /* 0x000fce00078e0006 */
[----:B------:R-:W-:Y:S05]  /*b570*/  WARPSYNC.COLLECTIVE R15, `(.L_x_91) ;  /* 0x000000000f087348 */ /* 0x000fea0003c00000 */
[----:B------:R1:W2:Y:S02]  /*b580*/  SHFL.IDX P6, R14, R13, R12, R11 ;  /* 0x0000000c0d0e7389 */ /* 0x0002a400000c000b */
[----:B-12---:R-:W-:Y:S01]  /*b590*/  ENDCOLLECTIVE ;  /* 0x000000000000791b */ /* 0x006fe20003800000 */
.L_x_91:
[----:B------:R-:W-:Y:S05]  /*b5a0*/  BSYNC B0 ;  /* 0x0000000000007941 */ /* 0x000fea0003800000 */
.L_x_90:
[----:B------:R-:W-:Y:S05]  /*b5b0*/  BRA `(.L_x_92) ;  /* 0xffffffd400d87947 */ /* 0x000fea000383ffff */
.L_x_40:
[----:B------:R-:W-:Y:S01]  /*b5c0*/  BSSY B0, `(.L_x_93) ;  /* 0x0000006000007945 */ /* 0x000fe20003800000 */
[----:B------:R-:W-:-:S07]  /*b5d0*/  IMAD.MOV.U32 R15, RZ, RZ, -0x1 ;  /* 0xffffffffff0f7424 */ /* 0x000fce00078e00ff */
[----:B------:R-:W-:Y:S05]  /*b5e0*/  WARPSYNC.COLLECTIVE R15, `(.L_x_94) ;  /* 0x000000000f0c7348 */ /* 0x000fea0003c00000 */
[----:B------:R-:W-:Y:S02]  /*b5f0*/  ELECT P6, UR62, PT ;  /* 0x00000000003e782f */ /* 0x000fe400038c0000 */
[----:B------:R-:W-:Y:S01]  /*b600*/  MOV R14, UR62 ;  /* 0x0000003e000e7c02 */ /* 0x000fe20008000f00 */
[----:B------:R-:W-:Y:S10]  /*b610*/  ENDCOLLECTIVE ;  /* 0x000000000000791b */ /* 0x000ff40003800000 */
.L_x_94:
[----:B------:R-:W-:Y:S05]  /*b620*/  BSYNC B0 ;  /* 0x0000000000007941 */ /* 0x000fea0003800000 */
.L_x_93:
[----:B------:R-:W-:Y:S05]  /*b630*/  BRA `(.L_x_95) ;  /* 0xffffffd400d07947 */ /* 0x000fea000383ffff */
.L_x_43:
[----:B--2---:R2:W3:Y:S02]  /*b640*/  SYNCS.PHASECHK.TRANS64.TRYWAIT P1, [R6+URZ+0x34840], R7 ;  /* 0x03484007060075a7 */ /* 0x0044e4000802017f */
[----:B---3--:R-:W-:Y:S05]  /*b650*/  @!P1 NANOSLEEP.SYNCS 0x989680 ;  /* 0x009896800000995d */ /* 0x008fea0003900000 */
[----:B------:R-:W3:Y:S02]  /*b660*/  @!P1 SYNCS.PHASECHK.TRANS64 P1, [R6+URZ+0x34840], R7 ;  /* 0x03484007060095a7 */ /* 0x000ee4000802007f */
[----:B---3--:R-:W-:Y:S05]  /*b670*/  @!P1 BRA `(.L_x_43) ;  /* 0xfffffffc00f09947 */ /* 0x008fea000383ffff */
[----:B------:R-:W-:Y:S05]  /*b680*/  BRA `(.L_x_96) ;  /* 0xffffffd800347947 */ /* 0x000fea000383ffff */
.L_x_46:
[----:B-1----:R-:W1:Y:S01]  /*b690*/  S2R R8, SR_CgaCtaId ;  /* 0x0000000000087919 */ /* 0x002e620000008800 */
[----:B------:R-:W-:-:S04]  /*b6a0*/  MOV R7, 0x400 ;  /* 0x0000040000077802 */ /* 0x000fc80000000f00 */
[----:B-1----:R-:W-:-:S04]  /*b6b0*/  LEA R7, R8, R7, 0x18 ;  /* 0x0000000708077211 */ /* 0x002fc800078ec0ff */
[----:B------:R1:W2:Y:S03]  /*b6c0*/  SYNCS.PHASECHK.TRANS64.TRYWAIT P1, [R7+URZ+0x34820], R6 ;  /* 0x03482006070075a7 */ /* 0x0002a6000802017f */
[----:B--2---:R-:W-:Y:S05]  /*b6d0*/  @!P1 NANOSLEEP.SYNCS 0x989680 ;  /* 0x009896800000995d */ /* 0x004fea0003900000 */
[----:B------:R-:W2:Y:S02]  /*b6e0*/  @!P1 SYNCS.PHASECHK.TRANS64 P1, [R7+URZ+0x34820], R6 ;  /* 0x03482006070095a7 */ /* 0x000ea4000802007f */
[----:B--2---:R-:W-:Y:S05]  /*b6f0*/  @!P1 BRA `(.L_x_46) ;  /* 0xfffffffc00e49947 */ /* 0x004fea000383ffff */
[----:B------:R-:W-:Y:S05]  /*b700*/  BRA `(.L_x_97) ;  /* 0xffffffdc00707947 */ /* 0x000fea000383ffff */
.L_x_52:
[----:B-1----:R1:W2:Y:S02]  /*b710*/  SYNCS.PHASECHK.TRANS64.TRYWAIT P1, [R2+URZ+0x34840], R3 ;  /* 0x03484003020075a7 */ /* 0x0022a4000802017f */
[----:B--2---:R-:W-:Y:S05]  /*b720*/  @!P1 NANOSLEEP.SYNCS 0x989680 ;  /* 0x009896800000995d */ /* 0x004fea0003900000 */
[----:B------:R-:W2:Y:S02]  /*b730*/  @!P1 SYNCS.PHASECHK.TRANS64 P1, [R2+URZ+0x34840], R3 ;  /* 0x03484003020095a7 */ /* 0x000ea4000802007f */
[----:B--2---:R-:W-:Y:S05]  /*b740*/  @!P1 BRA `(.L_x_52) ;  /* 0xfffffffc00f09947 */ /* 0x004fea000383ffff */
[----:B------:R-:W-:Y:S05]  /*b750*/  BRA `(.L_x_98) ;  /* 0xffffffe000107947 */ /* 0x000fea000383ffff */
.L_x_54:
[----:B-1----:R1:W2:Y:S02]  /*b760*/  SYNCS.PHASECHK.TRANS64.TRYWAIT P1, [R2+URZ+0x60], R3 ;  /* 0x00006003020075a7 */ /* 0x0022a4000802017f */
[----:B--2---:R-:W-:Y:S05]  /*b770*/  @!P1 NANOSLEEP.SYNCS 0x989680 ;  /* 0x009896800000995d */ /* 0x004fea0003900000 */
[----:B------:R-:W2:Y:S02]  /*b780*/  @!P1 SYNCS.PHASECHK.TRANS64 P1, [R2+URZ+0x60], R3 ;  /* 0x00006003020095a7 */ /* 0x000ea4000802007f */
[----:B--2---:R-:W-:Y:S05]  /*b790*/  @!P1 BRA `(.L_x_54) ;  /* 0xfffffffc00f09947 */ /* 0x004fea000383ffff */
[----:B------:R-:W-:Y:S05]  /*b7a0*/  BRA `(.L_x_99) ;  /* 0xffffffe000ac7947 */ /* 0x000fea000383ffff */
.L_x_60:
[----:B--2---:R2:W3:Y:S02]  /*b7b0*/  SYNCS.PHASECHK.TRANS64.TRYWAIT P1, [R2+URZ+0x34840], R3 ;  /* 0x03484003020075a7 */ /* 0x0044e4000802017f */
[----:B---3--:R-:W-:Y:S05]  /*b7c0*/  @!P1 NANOSLEEP.SYNCS 0x989680 ;  /* 0x009896800000995d */ /* 0x008fea0003900000 */
[----:B------:R-:W3:Y:S02]  /*b7d0*/  @!P1 SYNCS.PHASECHK.TRANS64 P1, [R2+URZ+0x34840], R3 ;  /* 0x03484003020095a7 */ /* 0x000ee4000802007f */
[----:B---3--:R-:W-:Y:S05]  /*b7e0*/  @!P1 BRA `(.L_x_60) ;  /* 0xfffffffc00f09947 */ /* 0x008fea000383ffff */
[----:B------:R-:W-:Y:S05]  /*b7f0*/  BRA `(.L_x_100) ;  /* 0xffffffe400e87947 */ /* 0x000fea000383ffff */
.L_x_62:
[----:B-1----:R1:W2:Y:S02]  /*b800*/  SYNCS.PHASECHK.TRANS64.TRYWAIT P1, [R2+URZ+0x60], R17 ;  /* 0x00006011020075a7 */ /* 0x0022a4000802017f */
[----:B--2---:R-:W-:Y:S05]  /*b810*/  @!P1 NANOSLEEP.SYNCS 0x989680 ;  /* 0x009896800000995d */ /* 0x004fea0003900000 */
[----:B------:R-:W2:Y:S02]  /*b820*/  @!P1 SYNCS.PHASECHK.TRANS64 P1, [R2+URZ+0x60], R17 ;  /* 0x00006011020095a7 */ /* 0x000ea4000802007f */
[----:B--2---:R-:W-:Y:S05]  /*b830*/  @!P1 BRA `(.L_x_62) ;  /* 0xfffffffc00f09947 */ /* 0x004fea000383ffff */
[----:B------:R-:W-:Y:S05]  /*b840*/  BRA `(.L_x_101) ;  /* 0xffffffe800847947 */ /* 0x000fea000383ffff */
.L_x_67:
[----:B--2---:R2:W3:Y:S02]  /*b850*/  SYNCS.PHASECHK.TRANS64.TRYWAIT P1, [R2+URZ+0x34840], R3 ;  /* 0x03484003020075a7 */ /* 0x0044e4000802017f */
[----:B---3--:R-:W-:Y:S05]  /*b860*/  @!P1 NANOSLEEP.SYNCS 0x989680 ;  /* 0x009896800000995d */ /* 0x008fea0003900000 */
[----:B------:R-:W3:Y:S02]  /*b870*/  @!P1 SYNCS.PHASECHK.TRANS64 P1, [R2+URZ+0x34840], R3 ;  /* 0x03484003020095a7 */ /* 0x000ee4000802007f */
[----:B---3--:R-:W-:Y:S05]  /*b880*/  @!P1 BRA `(.L_x_67) ;  /* 0xfffffffc00f09947 */ /* 0x008fea000383ffff */
[----:B------:R-:W-:Y:S05]  /*b890*/  BRA `(.L_x_102) ;  /* 0xffffffec00887947 */ /* 0x000fea000383ffff */
.L_x_69:
[----:B-1----:R1:W2:Y:S02]  /*b8a0*/  SYNCS.PHASECHK.TRANS64.TRYWAIT P1, [R2+URZ+0x60], R3 ;  /* 0x00006003020075a7 */ /* 0x0022a4000802017f */
[----:B--2---:R-:W-:Y:S05]  /*b8b0*/  @!P1 NANOSLEEP.SYNCS 0x989680 ;  /* 0x009896800000995d */ /* 0x004fea0003900000 */
[----:B------:R-:W2:Y:S02]  /*b8c0*/  @!P1 SYNCS.PHASECHK.TRANS64 P1, [R2+URZ+0x60], R3 ;  /* 0x00006003020095a7 */ /* 0x000ea4000802007f */
[----:B--2---:R-:W-:Y:S05]  /*b8d0*/  @!P1 BRA `(.L_x_69) ;  /* 0xfffffffc00f09947 */ /* 0x004fea000383ffff */
[----:B------:R-:W-:Y:S05]  /*b8e0*/  BRA `(.L_x_103) ;  /* 0xfffffff0002c7947 */ /* 0x000fea000383ffff */
.L_x_74:
[----:B--2---:R2:W3:Y:S02]  /*b8f0*/  SYNCS.PHASECHK.TRANS64.TRYWAIT P0, [R3+URZ+0x34860], R0 ;  /* 0x03486000030075a7 */ /* 0x0044e4000800017f */
[----:B---3--:R-:W-:Y:S05]  /*b900*/  @!P0 NANOSLEEP.SYNCS 0x989680 ;  /* 0x009896800000895d */ /* 0x008fea0003900000 */
[----:B------:R-:W3:Y:S02]  /*b910*/  @!P0 SYNCS.PHASECHK.TRANS64 P0, [R3+URZ+0x34860], R0 ;  /* 0x03486000030085a7 */ /* 0x000ee4000800007f */
[----:B---3--:R-:W-:Y:S05]  /*b920*/  @!P0 BRA `(.L_x_74) ;  /* 0xfffffffc00f08947 */ /* 0x008fea000383ffff */
[----:B------:R-:W-:Y:S05]  /*b930*/  BRA `(.L_x_104) ;  /* 0xfffffff000e47947 */ /* 0x000fea000383ffff */
.L_x_78:
[----:B--2---:R2:W3:Y:S02]  /*b940*/  SYNCS.PHASECHK.TRANS64.TRYWAIT P0, [R0+URZ+0x34820], R3 ;  /* 0x03482003000075a7 */ /* 0x0044e4000800017f */
[----:B---3--:R-:W-:Y:S05]  /*b950*/  @!P0 NANOSLEEP.SYNCS 0x989680 ;  /* 0x009896800000895d */ /* 0x008fea0003900000 */
[----:B------:R-:W3:Y:S02]  /*b960*/  @!P0 SYNCS.PHASECHK.TRANS64 P0, [R0+URZ+0x34820], R3 ;  /* 0x03482003000085a7 */ /* 0x000ee4000800007f */
[----:B---3--:R-:W-:Y:S05]  /*b970*/  @!P0 BRA `(.L_x_78) ;  /* 0xfffffffc00f08947 */ /* 0x008fea000383ffff */
[----:B------:R-:W-:Y:S05]  /*b980*/  BRA `(.L_x_105) ;  /* 0xfffffff400ac7947 */ /* 0x000fea000383ffff */
.L_x_79:
[----:B------:R-:W3:Y:S01]  /*b990*/  S2R R2, SR_TID.X ;  /* 0x0000000000027919 */ /* 0x000ee20000002100 */
[----:B------:R-:W-:Y:S01]  /*b9a0*/  BSSY B0, `(.L_x_106) ;  /* 0x000000a000007945 */ /* 0x000fe20003800000 */
[----:B------:R-:W-:Y:S01]  /*b9b0*/  IMAD.MOV.U32 R12, RZ, RZ, RZ ;  /* 0x000000ffff0c7224 */ /* 0x000fe200078e00ff */
[----:B------:R-:W-:Y:S01]  /*b9c0*/  MOV R11, 0x1f ;  /* 0x0000001f000b7802 */ /* 0x000fe20000000f00 */
[----:B------:R-:W-:Y:S01]  /*b9d0*/  IMAD.MOV.U32 R15, RZ, RZ, -0x1 ;  /* 0xffffffffff0f7424 */ /* 0x000fe200078e00ff */
[----:B---3--:R-:W-:-:S04]  /*b9e0*/  SHF.R.U32.HI R2, RZ, 0x5, R2 ;  /* 0x00000005ff027819 */ /* 0x008fc80000011602 */
[----:B------:R-:W-:-:S04]  /*b9f0*/  LOP3.LUT R2, R2, 0x3, RZ, 0xc0, !PT ;  /* 0x0000000302027812 */ /* 0x000fc800078ec0ff */
[----:B------:R-:W-:-:S07]  /*ba00*/  MOV R13, R2 ;  /* 0x00000002000d7202 */ /* 0x000fce0000000f00 */
[----:B-12---:R-:W-:Y:S05]  /*ba10*/  WARPSYNC.COLLECTIVE R15, `(.L_x_107) ;  /* 0x000000000f087348 */ /* 0x006fea0003c00000 */
[----:B------:R3:W4:Y:S02]  /*ba20*/  SHFL.IDX P6, R14, R13, R12, R11 ;  /* 0x0000000c0d0e7389 */ /* 0x00072400000c000b */
[----:B-1234-:R-:W-:Y:S01]  /*ba30*/  ENDCOLLECTIVE ;  /* 0x000000000000791b */ /* 0x01efe20003800000 */
.L_x_107:
[----:B------:R-:W-:Y:S05]  /*ba40*/  BSYNC B0 ;  /* 0x0000000000007941 */ /* 0x000fea0003800000 */
.L_x_106:
[----:B------:R-:W-:Y:S05]  /*ba50*/  BRA `(.L_x_108) ;  /* 0xfffffff400947947 */ /* 0x000fea000383ffff */
.L_x_82:
[----:B------:R-:W-:Y:S01]  /*ba60*/  BSSY B1, `(.L_x_109) ;  /* 0x0000006000017945 */ /* 0x000fe20003800000 */
[----:B------:R-:W-:-:S07]  /*ba70*/  MOV R15, 0xffffffff ;  /* 0xffffffff000f7802 */ /* 0x000fce0000000f00 */
[----:B-123--:R-:W-:Y:S05]  /*ba80*/  WARPSYNC.COLLECTIVE R15, `(.L_x_110) ;  /* 0x000000000f0c7348 */ /* 0x00efea0003c00000 */
[----:B------:R-:W-:Y:S02]  /*ba90*/  ELECT P6, UR62, PT ;  /* 0x00000000003e782f */ /* 0x000fe400038c0000 */
[----:B------:R-:W-:Y:S01]  /*baa0*/  MOV R14, UR62 ;  /* 0x0000003e000e7c02 */ /* 0x000fe20008000f00 */
[----:B-123--:R-:W-:Y:S10]  /*bab0*/  ENDCOLLECTIVE ;  /* 0x000000000000791b */ /* 0x00eff40003800000 */
.L_x_110:
[----:B------:R-:W-:Y:S05]  /*bac0*/  BSYNC B1 ;  /* 0x0000000000017941 */ /* 0x000fea0003800000 */
.L_x_109:
[----:B------:R-:W-:Y:S05]  /*bad0*/  BRA `(.L_x_111) ;  /* 0xfffffff4008c7947 */ /* 0x000fea000383ffff */
.L_x_84:
[----:B-1----:R1:W2:Y:S02]  /*bae0*/  SYNCS.PHASECHK.TRANS64.TRYWAIT P0, [R6+URZ], R5 ;  /* 0x00000005060075a7 */ /* 0x0022a4000800017f */
[----:B--2---:R-:W-:Y:S05]  /*baf0*/  @!P0 NANOSLEEP.SYNCS 0x989680 ;  /* 0x009896800000895d */ /* 0x004fea0003900000 */
[----:B------:R-:W2:Y:S02]  /*bb00*/  @!P0 SYNCS.PHASECHK.TRANS64 P0, [R6+URZ], R5 ;  /* 0x00000005060085a7 */ /* 0x000ea4000800007f */
[----:B--2---:R-:W-:Y:S05]  /*bb10*/  @!P0 BRA `(.L_x_84) ;  /* 0xfffffffc00f08947 */ /* 0x004fea000383ffff */
[----:B------:R-:W-:Y:S05]  /*bb20*/  BRA `(.L_x_112) ;  /* 0xfffffff400c07947 */ /* 0x000fea000383ffff */
.L_x_85:
[----:B--2---:R2:W3:Y:S02]  /*bb30*/  SYNCS.PHASECHK.TRANS64.TRYWAIT P0, [R3+URZ], R2 ;  /* 0x00000002030075a7 */ /* 0x0044e4000800017f */
[----:B---3--:R-:W-:Y:S05]  /*bb40*/  @!P0 NANOSLEEP.SYNCS 0x989680 ;  /* 0x009896800000895d */ /* 0x008fea0003900000 */
[----:B------:R-:W3:Y:S02]  /*bb50*/  @!P0 SYNCS.PHASECHK.TRANS64 P0, [R3+URZ], R2 ;  /* 0x00000002030085a7 */ /* 0x000ee4000800007f */
[----:B---3--:R-:W-:Y:S05]  /*bb60*/  @!P0 BRA `(.L_x_85) ;  /* 0xfffffffc00f08947 */ /* 0x008fea000383ffff */
[----:B------:R-:W-:Y:S05]  /*bb70*/  BRA `(.L_x_113) ;  /* 0xfffffff400b47947 */ /* 0x000fea000383ffff */
.L_x_87:
[----:B--2---:R2:W3:Y:S02]  /*bb80*/  SYNCS.PHASECHK.TRANS64.TRYWAIT P0, [R16+URZ], R5 ;  /* 0x00000005100075a7 */ /* 0x0044e4000800017f */
[----:B---3--:R-:W-:Y:S05]  /*bb90*/  @!P0 NANOSLEEP.SYNCS 0x989680 ;  /* 0x009896800000895d */ /* 0x008fea0003900000 */
[----:B------:R-:W3:Y:S02]  /*bba0*/  @!P0 SYNCS.PHASECHK.TRANS64 P0, [R16+URZ], R5 ;  /* 0x00000005100085a7 */ /* 0x000ee4000800007f */
[----:B---3--:R-:W-:Y:S05]  /*bbb0*/  @!P0 BRA `(.L_x_87) ;  /* 0xfffffffc00f08947 */ /* 0x008fea000383ffff */
[----:B------:R-:W-:Y:S05]  /*bbc0*/  BRA `(.L_x_114) ;  /* 0xfffffff400b87947 */ /* 0x000fea000383ffff */
.L_x_115:
[----:B------:R-:W-:-:S00]  /*bbd0*/  BRA `(.L_x_115) ;  /* 0xfffffffc00fc7947 */ /* 0x000fc0000383ffff */
[----:B------:R-:W-:-:S00]  /*bbe0*/  NOP ;  /* 0x0000000000007918 */ /* 0x000fc00000000000 */
        /* <DEDUP_REMOVED lines=9> */
.L_x_2656:


//--------------------- .text._ZN7cutlass13device_kernelIN5flash11enable_sm90INS1_16FlashAttnFwdSm90INS1_25CollectiveMainloopFwdSm90ILi2EN4cute5tupleIJNS5_1CILi2EEENS7_ILi1EEES9_EEENS6_IJNS7_ILi128EEESB_NS7_ILi192EEEEEELi128ENS_6half_tEfNS_4arch4Sm90ELb0ELb0ELb1ELb0ELb0ELb0ELb0ELb1ELb1ELb0ELb0ELb0EEENS1_21CollectiveEpilogueFwdINS6_IJSB_SB_SB_EEESA_SE_SG_Li256ELb0ELb0ELb0ELb0EEENS1_29StaticPersistentTileSchedulerILb0EEEEEEEEEvNT_6ParamsE --------------------------
	.section	.text._ZN7cutlass13device_kernelIN5flash11enable_sm90INS1_16FlashAttnFwdSm90INS1_25CollectiveMainloopFwdSm90ILi2EN4cute5tupleIJNS5_1CILi2EEENS7_ILi1EEES9_EEENS6_IJNS7_ILi128EEESB_NS7_ILi192EEEEEELi128ENS_6half_tEfNS_4arch4Sm90ELb0ELb0ELb1ELb0ELb0ELb0ELb0ELb1ELb1ELb0ELb0ELb0EEENS1_21CollectiveEpilogueFwdINS6_IJSB_SB_SB_EEESA_SE_SG_Li256ELb0ELb0ELb0ELb0EEENS1_29StaticPersistentTileSchedulerILb0EEEEEEEEEvNT_6ParamsE,"ax",@progbits
	.align	128
.text._ZN7cutlass13device_kernelIN5flash11enable_sm90INS1_16FlashAttnFwdSm90INS1_25CollectiveMainloopFwdSm90ILi2EN4cute5tupleIJNS5_1CILi2EEENS7_ILi1EEES9_EEENS6_IJNS7_ILi128EEESB_NS7_ILi192EEEEEELi128ENS_6half_tEfNS_4arch4Sm90ELb0ELb0ELb1ELb0ELb0ELb0ELb0ELb1ELb1ELb0ELb0ELb0EEENS1_21CollectiveEpilogueFwdINS6_IJSB_SB_SB_EEESA_SE_SG_Li256ELb0ELb0ELb0ELb0EEENS1_29StaticPersistentTileSchedulerILb0EEEEEEEEEvNT_6ParamsE:
        .type           _ZN7cutlass13device_kernelIN5flash11enable_sm90INS1_16FlashAttnFwdSm90INS1_25CollectiveMainloopFwdSm90ILi2EN4cute5tupleIJNS5_1CILi2EEENS7_ILi1EEES9_EEENS6_IJNS7_ILi128EEESB_NS7_ILi192EEEEEELi128ENS_6half_tEfNS_4arch4Sm90ELb0ELb0ELb1ELb0ELb0ELb0ELb0ELb1ELb1ELb0ELb0ELb0EEENS1_21CollectiveEpilogueFwdINS6_IJSB_SB_SB_EEESA_SE_SG_Li256ELb0ELb0ELb0ELb0EEENS1_29StaticPersistentTileSchedulerILb0EEEEEEEEEvNT_6ParamsE,@function
        .size           _ZN7cutlass13device_kernelIN5flash11enable_sm90INS1_16FlashAttnFwdSm90INS1_25CollectiveMainloopFwdSm90ILi2EN4cute5tupleIJNS5_1CILi2EEENS7_ILi1EEES9_EEENS6_IJNS7_ILi128EEESB_NS7_ILi192EEEEEELi128ENS_6half_tEfNS_4arch4Sm90ELb0ELb0ELb1ELb0ELb0ELb0ELb0ELb1ELb1ELb0ELb0ELb0EEENS1_21CollectiveEpilogueFwdINS6_IJSB_SB_SB_EEESA_SE_SG_Li256ELb0ELb0ELb0ELb0EEENS1_29StaticPersistentTileSchedulerILb0EEEEEEEEEvNT_6ParamsE,(.L_x_2657 - _ZN7cutlass13device_kernelIN5flash11enable_sm90INS1_16FlashAttnFwdSm90INS1_25CollectiveMainloopFwdSm90ILi2EN4cute5tupleIJNS5_1CILi2EEENS7_ILi1EEES9_EEENS6_IJNS7_ILi128EEESB_NS7_ILi192EEEEEELi128ENS_6half_tEfNS_4arch4Sm90ELb0ELb0ELb1ELb0ELb0ELb0ELb0ELb1ELb1ELb0ELb0ELb0EEENS1_21CollectiveEpilogueFwdINS6_IJSB_SB_SB_EEESA_SE_SG_Li256ELb0ELb0ELb0ELb0EEENS1_29StaticPersistentTileSchedulerILb0EEEEEEEEEvNT_6ParamsE)
        .other          _ZN7cutlass13device_kernelIN5flash11enable_sm90INS1_16FlashAttnFwdSm90INS1_25CollectiveMainloopFwdSm90ILi2EN4cute5tupleIJNS5_1CILi2EEENS7_ILi1EEES9_EEENS6_IJNS7_ILi128EEESB_NS7_ILi192EEEEEELi128ENS_6half_tEfNS_4arch4Sm90ELb0ELb0ELb1ELb0ELb0ELb0ELb0ELb1ELb1ELb0ELb0ELb0EEENS1_21CollectiveEpilogueFwdINS6_IJSB_SB_SB_EEESA_SE_SG_Li256ELb0ELb0ELb0ELb0EEENS1_29StaticPersistentTileSchedulerILb0EEEEEEEEEvNT_6ParamsE,@"STO_CUDA_ENTRY STV_DEFAULT"
_ZN7cutlass13device_kernelIN5flash11enable_sm90INS1_16FlashAttnFwdSm90INS1_25CollectiveMainloopFwdSm90ILi2EN4cute5tupleIJNS5_1CILi2EEENS7_ILi1EEES9_EEENS6_IJNS7_ILi128EEESB_NS7_ILi192EEEEEELi128ENS_6half_tEfNS_4arch4Sm90ELb0ELb0ELb1ELb0ELb0ELb0ELb0ELb1ELb1ELb0ELb0ELb0EEENS1_21CollectiveEpilogueFwdINS6_IJSB_SB_SB_EEESA_SE_SG_Li256ELb0ELb0ELb0ELb0EEENS1_29StaticPersistentTileSchedulerILb0EEEEEEEEEvNT_6ParamsE:
[----:B------:R-:W1:Y:S02]  /*0000*/  LDC R1, c[0x0][0x28] ;  /* 0x00000a00ff017b82 */ /* 0x000e640000000800 */
[----:B-1----:R-:W-:Y:S01]  /*0010*/  VIADD R1, R1, 0xffffffd8 ;  /* 0xffffffd801017836 */ /* 0x002fe20000000000 */
[----:B------:R-:W1:Y:S01]  /*0020*/  S2R R8, SR_TID.X ;  /* 0x0000000000087919 */ /* 0x000e620000002100 */
[----:B------:R-:W-:Y:S01]  /*0030*/  ELECT P0, URZ, PT ;  /* 0x00000000003f782f */ /* 0x000fe20003800000 */
[----:B------:R-:W-:Y:S01]  /*0040*/  BSSY B0, `(.L_x_116) ;  /* 0x0000014000007945 */ /* 0x000fe20003800000 */
[----:B-1----:R-:W-:-:S05]  /*0050*/  SHF.R.U32.HI R0, RZ, 0x5, R8 ;  /* 0x00000005ff007819 */ /* 0x002fca0000011608 */
[----:B------:R-:W1:Y:S02]  /*0060*/  SHFL.IDX PT, R2, R0, RZ, 0x1f ;  /* 0x00001fff00027589 */ /* 0x000e6400000e0000 */
[----:B-1----:R-:W-:Y:S02]  /*0070*/  ISETP.EQ.AND P0, PT, R2, RZ, P0 ;  /* 0x000000ff0200720c */ /* 0x002fe40000702270 */
[----:B------:R-:W-:-:S11]  /*0080*/  SHF.R.U32.HI R2, RZ, 0x7, R8 ;  /* 0x00000007ff027819 */ /* 0x000fd60000011608 */
        /* <DEDUP_REMOVED lines=15> */
.L_x_117:
[----:B------:R-:W-:Y:S05]  /*0180*/  BSYNC B0 ;  /* 0x0000000000007941 */ /* 0x000fea0003800000 */
.L_x_116:
[----:B------:R-:W-:Y:S01]  /*0190*/  VOTEU.ANY UP0, P0 ;  /* 0x00000000003f7886 */ /* 0x000fe20000000100 */
[----:B------:R-:W1:Y:S01]  /*01a0*/  SHFL.IDX PT, R2, R2, RZ, 0x1f ;  /* 0x00001fff02027589 */ /* 0x000e6200000e0000 */
[----:B------:R-:W-:Y:S01]  /*01b0*/  UMOV UR4, 0x1 ;  /* 0x0000000100047882 */ /* 0x000fe20000000000 */
[----:B------:R-:W-:Y:S01]  /*01c0*/  UMOV UR7, 0x2 ;  /* 0x0000000200077882 */ /* 0x000fe20000000000 */
[----:B------:R-:W-:Y:S01]  /*01d0*/  VOTEU.ANY UP1, P0 ;  /* 0x00000000003f7886 */ /* 0x000fe20000020100 */
[----:B------:R-:W2:Y:S01]  /*01e0*/  @UP0 S2UR UR8, SR_CgaCtaId ;  /* 0x00000000000809c3 */ /* 0x000ea20000008800 */
[----:B------:R-:W3:Y:S01]  /*01f0*/  SHFL.IDX PT, R3, R0, RZ, 0x1f ;  /* 0x00001fff00037589 */ /* 0x000ee200000e0000 */
[----:B------:R-:W-:Y:S01]  /*0200*/  @UP0 UMOV UR6, 0x400 ;  /* 0x0000040000060882 */ /* 0x000fe20000000000 */
[----:B------:R-:W-:-:S04]  /*0210*/  @UP0 UIADD3 UR4, -UR4, 0x100000, URZ ;  /* 0x0010000004040890 */ /* 0x000fc8000fffe13f */
[----:B------:R-:W-:Y:S02]  /*0220*/  @UP0 USHF.L.U32 UR5, UR4, 0xb, URZ ;  /* 0x0000000b04050899 */ /* 0x000fe4000800063f */
[----:B------:R-:W-:Y:S01]  /*0230*/  @UP0 USHF.L.U32 UR4, UR4, 0x1, URZ ;  /* 0x0000000104040899 */ /* 0x000fe2000800063f */
[----:B------:R-:W-:Y:S01]  /*0240*/  VOTEU.ANY UP2, P0 ;  /* 0x00000000003f7886 */ /* 0x000fe20000040100 */
[----:B-1----:R-:W-:Y:S01]  /*0250*/  R2UR UR9, R2 ;  /* 0x00000000020972ca */ /* 0x002fe200000e0000 */
[----:B--2---:R-:W-:Y:S01]  /*0260*/  @UP0 ULEA UR8, UR8, UR6, 0x18 ;  /* 0x0000000608080291 */ /* 0x004fe2000f8ec03f */
[----:B---3--:R-:W-:Y:S01]  /*0270*/  ISETP.NE.AND P1, PT, R3, RZ, PT ;  /* 0x000000ff0300720c */ /* 0x008fe20003f25270 */
[----:B------:R-:W-:-:S04]  /*0280*/  @UP0 UIADD3 UR6, -UR7, 0x100000, URZ ;  /* 0x0010000007060890 */ /* 0x000fc8000fffe13f */
[----:B------:R-:W-:Y:S02]  /*0290*/  @UP0 USHF.L.U32 UR7, UR6, 0xb, URZ ;  /* 0x0000000b06070899 */ /* 0x000fe4000800063f */
[----:B------:R-:W-:-:S04]  /*02a0*/  @UP0 USHF.L.U32 UR6, UR6, 0x1, URZ ;  /* 0x0000000106060899 */ /* 0x000fc8000800063f */
[----:B------:R-:W-:Y:S01]  /*02b0*/  UISETP.NE.AND UP0, UPT, UR9, URZ, UPT ;  /* 0x0000003f0900728c */ /* 0x000fe2000bf05270 */
[----:B------:R-:W1:Y:S02]  /*02c0*/  FENCE.VIEW.ASYNC.S ;  /* 0x00000000000073c6 */ /* 0x000e640000000000 */
[----:B-1----:R1:W2:Y:S05]  /*02d0*/  @UP1 SYNCS.EXCH.64 URZ, [UR8+0x34800], UR4 ;  /* 0x03480004083f15b2 */ /* 0x0022aa0008000100 */
[----:B------:R1:W3:Y:S01]  /*02e0*/  @UP2 SYNCS.EXCH.64 URZ, [UR8+0x34820], UR6 ;  /* 0x03482006083f25b2 */ /* 0x0002e20008000100 */
[----:B------:R-:W-:Y:S05]  /*02f0*/  @P1 BRA `(.L_x_118) ;  /* 0x0000000000481947 */ /* 0x000fea0003800000 */
[----:B-1----:R-:W1:Y:S01]  /*0300*/  S2UR UR5, SR_CgaCtaId ;  /* 0x00000000000579c3 */ /* 0x002e620000008800 */
[----:B------:R-:W-:Y:S01]  /*0310*/  UMOV UR4, 0x400 ;  /* 0x0000040000047882 */ /* 0x000fe20000000000 */
[----:B------:R-:W-:Y:S01]  /*0320*/  UMOV UR6, 0x1 ;  /* 0x0000000100067882 */ /* 0x000fe20000000000 */
[----:B------:R-:W-:Y:S01]  /*0330*/  UMOV UR9, 0x4 ;  /* 0x0000000400097882 */ /* 0x000fe20000000000 */
[----:B------:R-:W-:-:S04]  /*0340*/  UIADD3 UR6, -UR6, 0x100000, URZ ;  /* 0x0010000006067890 */ /* 0x000fc8000fffe13f */
[----:B------:R-:W-:Y:S02]  /*0350*/  USHF.L.U32 UR7, UR6, 0xb, URZ ;  /* 0x0000000b06077899 */ /* 0x000fe4000800063f */
[----:B------:R-:W-:Y:S01]  /*0360*/  USHF.L.U32 UR6, UR6, 0x1, URZ ;  /* 0x0000000106067899 */ /* 0x000fe2000800063f */
[----:B------:R-:W-:Y:S01]  /*0370*/  ELECT P0, URZ, PT ;  /* 0x00000000003f782f */ /* 0x000fe20003800000 */
[----:B-1----:R-:W-:Y:S02]  /*0380*/  ULEA UR8, UR5, UR4, 0x18 ;  /* 0x0000000405087291 */ /* 0x002fe4000f8ec03f */
[----:B------:R-:W-:-:S04]  /*0390*/  UIADD3 UR4, -UR9, 0x100000, URZ ;  /* 0x0010000009047890 */ /* 0x000fc8000fffe13f */
[----:B------:R-:W-:Y:S02]  /*03a0*/  USHF.L.U32 UR5, UR4, 0xb, URZ ;  /* 0x0000000b04057899 */ /* 0x000fe4000800063f */
[----:B------:R-:W-:Y:S01]  /*03b0*/  USHF.L.U32 UR4, UR4, 0x1, URZ ;  /* 0x0000000104047899 */ /* 0x000fe2000800063f */
[----:B------:R-:W1:Y:S03]  /*03c0*/  FENCE.VIEW.ASYNC.S ;  /* 0x00000000000073c6 */ /* 0x000e660000000000 */
[----:B-1----:R4:W1:Y:S08]  /*03d0*/  SYNCS.EXCH.64 URZ, [UR8+0x34830], UR6 ;  /* 0x03483006083f75b2 */ /* 0x0028700008000100 */
[----:B------:R4:W1:Y:S01]  /*03e0*/  SYNCS.EXCH.64 URZ, [UR8+0x34840], UR4 ;  /* 0x03484004083f75b2 */ /* 0x0008620008000100 */
[----:B------:R4:W1:Y:S01]  /*03f0*/  SYNCS.EXCH.64 URZ, [UR8+0x34838], UR6 ;  /* 0x03483806083f75b2 */ /* 0x0008620008000100 */
[----:B------:R4:W1:Y:S02]  /*0400*/  SYNCS.EXCH.64 URZ, [UR8+0x34848], UR4 ;  /* 0x03484804083f75b2 */ /* 0x0008640008000100 */
[----:B----4-:R-:W-:Y:S01]  /*0410*/  NOP ;  /* 0x0000000000007918 */ /* 0x010fe20000000000 */
.L_x_118:
[----:B-1----:R-:W1:Y:S01]  /*0420*/  S2UR UR4, SR_CTAID.Y ;  /* 0x00000000000479c3 */ /* 0x002e620000002600 */
[----:B------:R-:W4:Y:S01]  /*0430*/  SHFL.IDX PT, R7, R0, RZ, 0x1f ;  /* 0x00001fff00077589 */ /* 0x000f2200000e0000 */
[----:B------:R-:W-:Y:S01]  /*0440*/  ULDC UR5, c[0x0][0x154] ;  /* 0x0000550000057ab9 */ /* 0x000fe20000000800 */
[----:B------:R-:W-:-:S05]  /*0450*/  NOP ;  /* 0x0000000000007918 */ /* 0x000fca0000000000 */
[----:B------:R-:W5:Y:S08]  /*0460*/  S2UR UR6, SR_CTAID.X ;  /* 0x00000000000679c3 */ /* 0x000f700000002500 */
[----:B------:R-:W2:Y:S01]  /*0470*/  LDC R6, c[0x0][0x148] ;  /* 0x00005200ff067b82 */ /* 0x000ea20000000800 */
[----:B-1----:R-:W-:Y:S02]  /*0480*/  I2FP.F32.U32 R2, UR4 ;  /* 0x0000000400027c45 */ /* 0x002fe40008201000 */
[----:B----4-:R-:W-:-:S03]  /*0490*/  ISETP.NE.AND P0, PT, R7, RZ, PT ;  /* 0x000000ff0700720c */ /* 0x010fc60003f05270 */
[----:B------:R-:W-:Y:S01]  /*04a0*/  FMUL R5, R2, UR5 ;  /* 0x0000000502057c20 */ /* 0x000fe20008400000 */
[----:B------:R-:W-:Y:S02]  /*04b0*/  SHF.R.S32.HI R2, RZ, 0x1f, R8 ;  /* 0x0000001fff027819 */ /* 0x000fe40000011408 */
[----:B-----5:R-:W-:Y:S02]  /*04c0*/  I2FP.F32.U32 R4, UR6 ;  /* 0x0000000600047c45 */ /* 0x020fe40008201000 */
[----:B------:R-:W-:Y:S01]  /*04d0*/  LEA.HI R2, R2, R8, RZ, 0x7 ;  /* 0x0000000802027211 */ /* 0x000fe200078f38ff */
[----:B------:R-:W1:Y:S02]  /*04e0*/  F2I.U32.TRUNC.NTZ R5, R5 ;  /* 0x0000000500057305 */ /* 0x000e64000020f000 */
[----:B-1----:R-:W-:-:S04]  /*04f0*/  IMAD.MOV R11, RZ, RZ, -R5 ;  /* 0x000000ffff0b7224 */ /* 0x002fc800078e0a05 */
[----:B--2---:R-:W-:Y:S01]  /*0500*/  IMAD R11, R6, R11, UR4 ;  /* 0x00000004060b7e24 */ /* 0x004fe2000f8e020b */
[----:B------:R-:W-:Y:S02]  /*0510*/  ULDC UR4, c[0x0][0x150] ;  /* 0x0000540000047ab9 */ /* 0x000fe40000000800 */
[----:B------:R-:W-:Y:S01]  /*0520*/  FMUL R9, R4, UR4 ;  /* 0x0000000404097c20 */ /* 0x000fe20008400000 */
[----:B------:R-:W-:Y:S06]  /*0530*/  @P0 BRA `(.L_x_119) ;  /* 0x0000000000480947 */ /* 0x000fec0003800000 */
[----:B------:R-:W1:Y:S01]  /*0540*/  S2UR UR5, SR_CgaCtaId ;  /* 0x00000000000579c3 */ /* 0x000e620000008800 */
[----:B------:R-:W-:Y:S01]  /*0550*/  UMOV UR4, 0x400 ;  /* 0x0000040000047882 */ /* 0x000fe20000000000 */
[----:B------:R-:W-:Y:S01]  /*0560*/  UMOV UR6, 0x1 ;  /* 0x0000000100067882 */ /* 0x000fe20000000000 */
[----:B------:R-:W-:Y:S01]  /*0570*/  UMOV UR7, 0x4 ;  /* 0x0000000400077882 */ /* 0x000fe20000000000 */
[----:B------:R-:W-:Y:S01]  /*0580*/  ELECT P0, URZ, PT ;  /* 0x00000000003f782f */ /* 0x000fe20003800000 */
[----:B-1----:R-:W-:Y:S02]  /*0590*/  ULEA UR8, UR5, UR4, 0x18 ;  /* 0x0000000405087291 */ /* 0x002fe4000f8ec03f */
[----:B------:R-:W-:-:S04]  /*05a0*/  UIADD3 UR4, -UR6, 0x100000, URZ ;  /* 0x0010000006047890 */ /* 0x000fc8000fffe13f */
[----:B------:R-:W-:Y:S02]  /*05b0*/  USHF.L.U32 UR5, UR4, 0xb, URZ ;  /* 0x0000000b04057899 */ /* 0x000fe4000800063f */
[----:B------:R-:W-:Y:S02]  /*05c0*/  USHF.L.U32 UR4, UR4, 0x1, URZ ;  /* 0x0000000104047899 */ /* 0x000fe4000800063f */
[----:B------:R-:W-:-:S04]  /*05d0*/  UIADD3 UR6, -UR7, 0x100000, URZ ;  /* 0x0010000007067890 */ /* 0x000fc8000fffe13f */
[----:B------:R-:W-:Y:S02]  /*05e0*/  USHF.L.U32 UR7, UR6, 0xb, URZ ;  /* 0x0000000b06077899 */ /* 0x000fe4000800063f */
[----:B------:R-:W-:Y:S01]  /*05f0*/  USHF.L.U32 UR6, UR6, 0x1, URZ ;  /* 0x0000000106067899 */ /* 0x000fe2000800063f */
[----:B------:R-:W1:Y:S03]  /*0600*/  FENCE.VIEW.ASYNC.S ;  /* 0x00000000000073c6 */ /* 0x000e660000000000 */
[----:B-1----:R1:W2:Y:S08]  /*0610*/  SYNCS.EXCH.64 URZ, [UR8+0x34850], UR4 ;  /* 0x03485004083f75b2 */ /* 0x0022b00008000100 */
[----:B------:R1:W4:Y:S01]  /*0620*/  SYNCS.EXCH.64 URZ, [UR8+0x34860], UR6 ;  /* 0x03486006083f75b2 */ /* 0x0003220008000100 */
[----:B------:R1:W1:Y:S01]  /*0630*/  SYNCS.EXCH.64 URZ, [UR8+0x34858], UR4 ;  /* 0x03485804083f75b2 */ /* 0x0002620008000100 */
[----:B------:R1:W1:Y:S01]  /*0640*/  SYNCS.EXCH.64 URZ, [UR8+0x34868], UR6 ;  /* 0x03486806083f75b2 */ /* 0x0002620008000100 */
[----:B------:R-:W-:Y:S01]  /*0650*/  NOP ;  /* 0x0000000000007918 */ /* 0x000fe20000000000 */
.L_x_119:
[----:B------:R-:W5:Y:S01]  /*0660*/  SHFL.IDX PT, R6, R0, RZ, 0x1f ;  /* 0x00001fff00067589 */ /* 0x000f6200000e0000 */
[----:B------:R-:W-:Y:S01]  /*0670*/  LOP3.LUT R2, R2, 0xffffff80, RZ, 0xc0, !PT ;  /* 0xffffff8002027812 */ /* 0x000fe200078ec0ff */
[----:B------:R-:W1:Y:S01]  /*0680*/  LDC R10, c[0x0][0x144] ;  /* 0x00005100ff0a7b82 */ /* 0x000e620000000800 */
[----:B------:R-:W1:Y:S01]  /*0690*/  F2I.U32.TRUNC.NTZ R9, R9 ;  /* 0x0000000900097305 */ /* 0x000e62000020f000 */
[----:B------:R-:W-:Y:S02]  /*06a0*/  NOP ;  /* 0x0000000000007918 */ /* 0x000fe40000000000 */
[----:B------:R-:W-:Y:S01]  /*06b0*/  IMAD.IADD R2, R8, 0x1, -R2 ;  /* 0x0000000108027824 */ /* 0x000fe200078e0a02 */
[----:B------:R-:W-:-:S04]  /*06c0*/  SHF.R.S32.HI R8, RZ, 0x1f, R7 ;  /* 0x0000001fff087819 */ /* 0x000fc80000011407 */
[----:B------:R-:W-:-:S04]  /*06d0*/  SHF.R.S32.HI R5, RZ, 0x1f, R2 ;  /* 0x0000001fff057819 */ /* 0x000fc80000011402 */
[----:B------:R-:W-:-:S04]  /*06e0*/  LEA.HI R5, R5, R2, RZ, 0x3 ;  /* 0x0000000205057211 */ /* 0x000fc800078f18ff */
[--C-:B------:R-:W-:Y:S02]  /*06f0*/  SHF.R.S32.HI R4, RZ, 0x3, R5.reuse ;  /* 0x00000003ff047819 */ /* 0x100fe40000011405 */
[----:B------:R-:W-:Y:S02]  /*0700*/  SHF.R.S32.HI R5, RZ, 0x1f, R5 ;  /* 0x0000001fff057819 */ /* 0x000fe40000011405 */
[----:B-----5:R-:W-:Y:S02]  /*0710*/  ISETP.NE.AND P0, PT, R6, RZ, PT ;  /* 0x000000ff0600720c */ /* 0x020fe40003f05270 */
[----:B------:R-:W-:Y:S02]  /*0720*/  LEA.HI R5, R5, R4, RZ, 0x2 ;  /* 0x0000000405057211 */ /* 0x000fe400078f10ff */
[----:B------:R-:W-:Y:S02]  /*0730*/  SHF.R.S32.HI R6, RZ, 0x1f, R3 ;  /* 0x0000001fff067819 */ /* 0x000fe40000011403 */
[----:B------:R-:W-:-:S02]  /*0740*/  LOP3.LUT R5, R5, 0xfffffffc, RZ, 0xc0, !PT ;  /* 0xfffffffc05057812 */ /* 0x000fc400078ec0ff */
[----:B------:R-:W-:-:S05]  /*0750*/  LEA.HI R6, R6, R3, RZ, 0x2 ;  /* 0x0000000306067211 */ /* 0x000fca00078f10ff */
[----:B------:R-:W-:Y:S05]  /*0760*/  @P0 BRA `(.L_x_120) ;  /* 0x0000000000480947 */ /* 0x000fea0003800000 */
[----:B-1----:R-:W1:Y:S01]  /*0770*/  S2UR UR5, SR_CgaCtaId ;  /* 0x00000000000579c3 */ /* 0x002e620000008800 */
        /* <DEDUP_REMOVED lines=12> */
[----:B-1----:R1:W1:Y:S08]  /*0840*/  SYNCS.EXCH.64 URZ, [UR8+0x34870], UR4 ;  /* 0x03487004083f75b2 */ /* 0x0022700008000100 */
[----:B------:R1:W1:Y:S01]  /*0850*/  SYNCS.EXCH.64 URZ, [UR8+0x34880], UR6 ;  /* 0x03488006083f75b2 */ /* 0x0002620008000100 */
[----:B------:R1:W1:Y:S01]  /*0860*/  SYNCS.EXCH.64 URZ, [UR8+0x34878], UR4 ;  /* 0x03487804083f75b2 */ /* 0x0002620008000100 */
[----:B------:R1:W1:Y:S01]  /*0870*/  SYNCS.EXCH.64 URZ, [UR8+0x34888], UR6 ;  /* 0x03488806083f75b2 */ /* 0x0002620008000100 */
[----:B------:R-:W-:Y:S01]  /*0880*/  NOP ;  /* 0x0000000000007918 */ /* 0x000fe20000000000 */
.L_x_120:
[----:B------:R-:W5:Y:S01]  /*0890*/  SHFL.IDX PT, R12, R0, RZ, 0x1f ;  /* 0x00001fff000c7589 */ /* 0x000f6200000e0000 */
[----:B-1----:R-:W1:Y:S01]  /*08a0*/  S2UR UR4, SR_CTAID.X ;  /* 0x00000000000479c3 */ /* 0x002e620000002500 */
[----:B------:R-:W-:Y:S01]  /*08b0*/  LOP3.LUT R6, R6, 0x3ffffffc, RZ, 0xc0, !PT ;  /* 0x3ffffffc06067812 */ /* 0x000fe200078ec0ff */
[----:B------:R-:W-:Y:S01]  /*08c0*/  IMAD.IADD R5, R4, 0x1, -R5 ;  /* 0x0000000104057824 */ /* 0x000fe200078e0a05 */
[----:B------:R-:W-:Y:S01]  /*08d0*/  LEA.HI R8, R8, R7, RZ, 0x2 ;  /* 0x0000000708087211 */ /* 0x000fe200078f10ff */
[----:B------:R-:W-:Y:S01]  /*08e0*/  IMAD.MOV R9, RZ, RZ, -R9 ;  /* 0x000000ffff097224 */ /* 0x000fe200078e0a09 */
[----:B------:R-:W-:Y:S01]  /*08f0*/  IADD3 R6, R3, -R6, RZ ;  /* 0x8000000603067210 */ /* 0x000fe20007ffe0ff */
[----:B------:R-:W-:Y:S01]  /*0900*/  NOP ;  /* 0x0000000000007918 */ /* 0x000fe20000000000 */
[----:B------:R-:W-:-:S03]  /*0910*/  LOP3.LUT R8, R8, 0x3ffffffc, RZ, 0xc0, !PT ;  /* 0x3ffffffc08087812 */ /* 0x000fc600078ec0ff */
[--C-:B------:R-:W-:Y:S02]  /*0920*/  IMAD R6, R6, 0x4, R5.reuse ;  /* 0x0000000406067824 */ /* 0x100fe400078e0205 */
[----:B------:R-:W-:Y:S02]  /*0930*/  IMAD.IADD R8, R7, 0x1, -R8 ;  /* 0x0000000107087824 */ /* 0x000fe400078e0a08 */
[----:B------:R-:W2:Y:S01]  /*0940*/  LDC R7, c[0x0][0x140] ;  /* 0x00005000ff077b82 */ /* 0x000ea20000000800 */
[----:B------:R-:W-:Y:S01]  /*0950*/  LEA.HI R3, R6, R6, RZ, 0x1 ;  /* 0x0000000606037211 */ /* 0x000fe200078f08ff */
[----:B------:R-:W-:-:S03]  /*0960*/  IMAD R8, R8, 0x4, R5 ;  /* 0x0000000408087824 */ /* 0x000fc600078e0205 */
[----:B------:R-:W-:Y:S02]  /*0970*/  LOP3.LUT R3, R3, 0xfffffffe, RZ, 0xc0, !PT ;  /* 0xfffffffe03037812 */ /* 0x000fe400078ec0ff */
[----:B------:R-:W-:Y:S02]  /*0980*/  LEA.HI R4, R8, R8, RZ, 0x1 ;  /* 0x0000000808047211 */ /* 0x000fe400078f08ff */
[----:B-----5:R-:W-:Y:S01]  /*0990*/  ISETP.NE.AND P0, PT, R12, RZ, PT ;  /* 0x000000ff0c00720c */ /* 0x020fe20003f05270 */
[----:B-1----:R-:W-:Y:S01]  /*09a0*/  IMAD R10, R10, R9, UR4 ;  /* 0x000000040a0a7e24 */ /* 0x002fe2000f8e0209 */
[----:B------:R-:W-:-:S04]  /*09b0*/  IADD3 R3, R6, -R3, RZ ;  /* 0x8000000306037210 */ /* 0x000fc80007ffe0ff */
[----:B------:R-:W-:Y:S02]  /*09c0*/  ISETP.NE.AND P6, PT, R3, R10, PT ;  /* 0x0000000a0300720c */ /* 0x000fe40003fc5270 */
[----:B------:R-:W-:-:S05]  /*09d0*/  LOP3.LUT R3, R4, 0xfffffffe, RZ, 0xc0, !PT ;  /* 0xfffffffe04037812 */ /* 0x000fca00078ec0ff */
[----:B------:R-:W-:Y:S01]  /*09e0*/  IMAD.IADD R3, R8, 0x1, -R3 ;  /* 0x0000000108037824 */ /* 0x000fe200078e0a03 */
        /* <DEDUP_REMOVED lines=19> */
.L_x_121:
[----:B------:R-:W5:Y:S01]  /*0b20*/  SHFL.IDX PT, R5, R0, RZ, 0x1f ;  /* 0x00001fff00057589 */ /* 0x000f6200000e0000 */
[----:B------:R-:W-:Y:S01]  /*0b30*/  ISETP.NE.AND P4, PT, R3, R10, PT ;  /* 0x0000000a0300720c */ /* 0x000fe20003f85270 */
[----:B------:R-:W-:Y:S01]  /*0b40*/  IMAD.SHL.U32 R3, R6, 0x4, RZ ;  /* 0x0000000406037824 */ /* 0x000fe200078e00ff */
[----:B------:R-:W-:Y:S01]  /*0b50*/  LOP3.LUT P0, RZ, R2, 0x7, RZ, 0xc0, !PT ;  /* 0x0000000702ff7812 */ /* 0x000fe2000780c0ff */
[----:B------:R-:W-:Y:S01]  /*0b60*/  IMAD.SHL.U32 R19, R8, 0x4, RZ ;  /* 0x0000000408137824 */ /* 0x000fe200078e00ff */
[----:B------:R-:W-:Y:S01]  /*0b70*/  MOV R2, 0x1 ;  /* 0x0000000100027802 */ /* 0x000fe20000000f00 */
[----:B------:R-:W-:Y:S01]  /*0b80*/  IMAD.MOV.U32 R18, RZ, RZ, 0x1 ;  /* 0x00000001ff127424 */ /* 0x000fe200078e00ff */
[----:B------:R-:W-:Y:S01]  /*0b90*/  LOP3.LUT R22, R6, 0xc, R3, 0x78, !PT ;  /* 0x0000000c06167812 */ /* 0x000fe200078e7803 */
[----:B------:R-:W-:Y:S01]  /*0ba0*/  NOP ;  /* 0x0000000000007918 */ /* 0x000fe20000000000 */
[----:B------:R-:W-:Y:S02]  /*0bb0*/  LOP3.LUT R19, R8, 0xc, R19, 0x78, !PT ;  /* 0x0000000c08137812 */ /* 0x000fe400078e7813 */
[----:B------:R-:W-:-:S02]  /*0bc0*/  @P6 LEA.HI R3, R22, R22, RZ, 0x1 ;  /* 0x0000001616036211 */ /* 0x000fc400078f08ff */
[----:B------:R-:W-:Y:S02]  /*0bd0*/  ISETP.LT.U32.AND P2, PT, R22, 0x2, !P0 ;  /* 0x000000021600780c */ /* 0x000fe40004741070 */
[----:B------:R-:W-:Y:S02]  /*0be0*/  @P6 SHF.R.S32.HI R3, RZ, 0x1, R3 ;  /* 0x00000001ff036819 */ /* 0x000fe40000011403 */
[----:B------:R-:W-:Y:S02]  /*0bf0*/  @P4 LEA.HI R4, R19, R19, RZ, 0x1 ;  /* 0x0000001313044211 */ /* 0x000fe400078f08ff */
[----:B------:R-:W-:Y:S02]  /*0c00*/  @P6 ISETP.NE.AND P5, PT, R3, R11, PT ;  /* 0x0000000b0300620c */ /* 0x000fe40003fa5270 */
[----:B------:R-:W-:Y:S02]  /*0c10*/  SEL R3, RZ, 0x1, !P2 ;  /* 0x00000001ff037807 */ /* 0x000fe40005000000 */
[----:B------:R-:W-:-:S02]  /*0c20*/  @P4 SHF.R.S32.HI R4, RZ, 0x1, R4 ;  /* 0x00000001ff044819 */ /* 0x000fc40000011404 */
[----:B-----5:R-:W-:Y:S02]  /*0c30*/  ISETP.NE.AND P2, PT, R5, RZ, PT ;  /* 0x000000ff0500720c */ /* 0x020fe40003f45270 */
[----:B------:R-:W-:Y:S02]  /*0c40*/  @P4 ISETP.NE.AND P3, PT, R4, R11, PT ;  /* 0x0000000b0400420c */ /* 0x000fe40003f65270 */
[----:B------:R-:W-:Y:S02]  /*0c50*/  ISETP.LT.U32.AND P0, PT, R19, 0x2, !P0 ;  /* 0x000000021300780c */ /* 0x000fe40004701070 */
[----:B--2---:R-:W-:Y:S02]  /*0c60*/  ISETP.EQ.U32.AND P1, PT, R7, 0x1, PT ;  /* 0x000000010700780c */ /* 0x004fe40003f22070 */
[----:B------:R-:W-:Y:S02]  /*0c70*/  @P6 SEL R18, RZ, 0x1, P5 ;  /* 0x00000001ff126807 */ /* 0x000fe40002800000 */
[----:B------:R-:W-:-:S02]  /*0c80*/  SEL R5, RZ, 0x1, !P0 ;  /* 0x00000001ff057807 */ /* 0x000fc40004000000 */
[----:B------:R-:W-:Y:S01]  /*0c90*/  @P4 SEL R2, RZ, 0x1, P3 ;  /* 0x00000001ff024807 */ /* 0x000fe20001800000 */
[----:B------:R-:W-:Y:S06]  /*0ca0*/  @P2 BRA `(.L_x_122) ;  /* 0x0000000000482947 */ /* 0x000fec0003800000 */
        /* <DEDUP_REMOVED lines=17> */
[----:B--2---:R-:W-:Y:S01]  /*0dc0*/  NOP ;  /* 0x0000000000007918 */ /* 0x004fe20000000000 */
.L_x_122:
[----:B------:R-:W-:Y:S01]  /*0dd0*/  LOP3.LUT R18, R18, R3, RZ, 0xc0, !PT ;  /* 0x0000000312127212 */ /* 0x000fe200078ec0ff */
[----:B------:R-:W-:Y:S01]  /*0de0*/  NOP ;  /* 0x0000000000007918 */ /* 0x000fe20000000000 */
[----:B------:R-:W-:Y:S01]  /*0df0*/  LOP3.LUT R2, R2, R5, RZ, 0xc0, !PT ;  /* 0x0000000502027212 */ /* 0x000fe200078ec0ff */
[----:B------:R-:W-:Y:S06]  /*0e00*/  @!P1 BRA `(.L_x_123) ;  /* 0x0000000000089947 */ /* 0x000fec0003800000 */
[----:B-1-34-:R-:W-:Y:S01]  /*0e10*/  UCGABAR_ARV ;  /* 0x00000000000079c7 */ /* 0x01afe20008000000 */
[----:B------:R-:W-:Y:S05]  /*0e20*/  BRA `(.L_x_124) ;  /* 0x0000000000047947 */ /* 0x000fea0003800000 */
.L_x_123:
[----:B-1-34-:R-:W-:Y:S01]  /*0e30*/  NOP ;  /* 0x0000000000007918 */ /* 0x01afe20000000000 */
.L_x_124:
[----:B------:R-:W-:Y:S05]  /*0e40*/  @!P1 BRA `(.L_x_125) ;  /* 0x00000000000c9947 */ /* 0x000fea0003800000 */
[----:B------:R-:W-:Y:S01]  /*0e50*/  UCGABAR_WAIT ;  /* 0x0000000000007dc7 */ /* 0x000fe20008000000 */
[----:B------:R-:W-:Y:S01]  /*0e60*/  CCTL.IVALL ;  /* 0x00000000ff00798f */ /* 0x000fe20002000000 */
[----:B------:R-:W-:Y:S05]  /*0e70*/  BRA `(.L_x_126) ;  /* 0x0000000000047947 */ /* 0x000fea0003800000 */
.L_x_125:
[----:B------:R-:W-:Y:S06]  /*0e80*/  BAR.SYNC.DEFER_BLOCKING 0x0 ;  /* 0x0000000000007b1d */ /* 0x000fec0000010000 */
.L_x_126:
[----:B------:R-:W-:Y:S01]  /*0e90*/  UMOV UR4, 0x1 ;  /* 0x0000000100047882 */ /* 0x000fe20000000000 */
[----:B------:R-:W-:Y:S01]  /*0ea0*/  PLOP3.LUT P0, PT, PT, PT, UP0, 0x80, 0x0 ;  /* 0x000000000000781c */ /* 0x000fe20003f0f008 */
[----:B------:R-:W-:-:S06]  /*0eb0*/  USEL UR4, UR4, 0x2, !UP0 ;  /* 0x0000000204047887 */ /* 0x000fcc000c000000 */
[----:B------:R-:W-:-:S05]  /*0ec0*/  IMAD.U32 R3, RZ, RZ, UR4 ;  /* 0x00000004ff037e24 */ /* 0x000fca000f8e00ff */
[----:B------:R1:W-:Y:S01]  /*0ed0*/  STL [R1+0x24], R3 ;  /* 0x0000240301007387 */ /* 0x0003e20000100800 */
[----:B------:R-:W-:Y:S05]  /*0ee0*/  @!P0 BRA `(.L_x_127) ;  /* 0x00000074001c8947 */ /* 0x000fea0003800000 */
.L_x_128:
[----:B------:R-:W-:-:S08]  /*0ef0*/  NOP ;  /* 0x0000000000007918 */ /* 0x000fd00000000000 */
[----:B------:R-:W2:Y:S02]  /*0f00*/  USETMAXREG.TRY_ALLOC.CTAPOOL UP0, 0xf0 ;  /* 0x000000f0000079c8 */ /* 0x000ea40008000600 */
[----:B--2---:R-:W-:-:S13]  /*0f10*/  PLOP3.LUT P0, PT, PT, PT, UP0, 0x80, 0x0 ;  /* 0x000000000000781c */ /* 0x004fda0003f0f008 */
[----:B------:R-:W-:Y:S05]  /*0f20*/  @!P0 BRA `(.L_x_128) ;  /* 0xfffffffc00f08947 */ /* 0x000fea000383ffff */
[----:B------:R-:W2:Y:S08]  /*0f30*/  S2UR UR7, SR_CTAID.X ;  /* 0x00000000000779c3 */ /* 0x000eb00000002500 */
[----:B------:R-:W-:Y:S08]  /*0f40*/  BAR.ARV 0x8, 0x120 ;  /* 0x0204800000007b1d */ /* 0x000ff00000002000 */
[----:B------:R-:W2:Y:S02]  /*0f50*/  LDC R0, c[0x0][0xda4] ;  /* 0x00036900ff007b82 */ /* 0x000ea40000000800 */
[----:B--2---:R-:W-:-:S13]  /*0f60*/  ISETP.LE.AND P0, PT, R0, UR7, PT ;  /* 0x0000000700007c0c */ /* 0x004fda000bf03270 */
[----:B------:R-:W-:Y:S05]  /*0f70*/  @P0 EXIT ;  /* 0x000000000000094d */ /* 0x000fea0003800000 */
[----:B------:R-:W2:Y:S01]  /*0f80*/  LDL R4, [R1+0x24] ;  /* 0x0000240001047983 */ /* 0x000ea20000100800 */
[----:B------:R-:W3:Y:S01]  /*0f90*/  S2UR UR4, SR_CgaCtaId ;  /* 0x00000000000479c3 */ /* 0x000ee20000008800 */
[----:B------:R-:W-:Y:S01]  /*0fa0*/  UMOV UR60, 0x400 ;  /* 0x00000400003c7882 */ /* 0x000fe20000000000 */
[----:B------:R-:W-:Y:S01]  /*0fb0*/  IMAD.U32 R23, RZ, RZ, UR7 ;  /* 0x00000007ff177e24 */ /* 0x000fe2000f8e00ff */
[----:B-1----:R-:W1:Y:S01]  /*0fc0*/  S2R R3, SR_TID.X ;  /* 0x0000000000037919 */ /* 0x002e620000002100 */
[----:B------:R-:W-:Y:S01]  /*0fd0*/  IMAD.MOV.U32 R184, RZ, RZ, RZ ;  /* 0x000000ffffb87224 */ /* 0x000fe200078e00ff */
[----:B------:R-:W-:Y:S01]  /*0fe0*/  UMOV UR39, URZ ;  /* 0x0000003f00277c82 */ /* 0x000fe20008000000 */
[----:B------:R-:W-:Y:S02]  /*0ff0*/  UMOV UR38, URZ ;  /* 0x0000003f00267c82 */ /* 0x000fe40008000000 */
[----:B------:R-:W4:Y:S01]  /*1000*/  S2UR UR6, SR_SWINHI ;  /* 0x00000000000679c3 */ /* 0x000f220000002f00 */
[----:B---3--:R-:W-:-:S07]  /*1010*/  ULEA UR60, UR4, UR60, 0x18 ;  /* 0x0000003c043c7291 */ /* 0x008fce000f8ec03f */
[----:B------:R-:W-:Y:S01]  /*1020*/  UMOV UR4, UR60 ;  /* 0x0000003c00047c82 */ /* 0x000fe20008000000 */
[----:B----4-:R-:W-:Y:S01]  /*1030*/  UMOV UR5, UR6 ;  /* 0x0000000600057c82 */ /* 0x010fe20008000000 */
[----:B------:R-:W-:Y:S02]  /*1040*/  IMAD.U32 R16, RZ, RZ, UR4 ;  /* 0x00000004ff107e24 */ /* 0x000fe4000f8e00ff */
[----:B-1----:R-:W-:Y:S02]  /*1050*/  VIADD R0, R3, 0xffffff80 ;  /* 0xffffff8003007836 */ /* 0x002fe40000000000 */
[----:B------:R-:W-:-:S03]  /*1060*/  IMAD.U32 R17, RZ, RZ, UR5 ;  /* 0x00000005ff117e24 */ /* 0x000fc6000f8e00ff */
[----:B------:R-:W-:-:S04]  /*1070*/  SHF.R.S32.HI R3, RZ, 0x1f, R0 ;  /* 0x0000001fff037819 */ /* 0x000fc80000011400 */
[CC--:B------:R-:W-:Y:S02]  /*1080*/  LEA.HI R7, R3.reuse, R0.reuse, RZ, 0x4 ;  /* 0x0000000003077211 */ /* 0x0c0fe400078f20ff */
[CC--:B------:R-:W-:Y:S02]  /*1090*/  LEA.HI R188, R3.reuse, R0.reuse, RZ, 0x5 ;  /* 0x0000000003bc7211 */ /* 0x0c0fe400078f28ff */
[----:B------:R-:W-:Y:S02]  /*10a0*/  SHF.R.S32.HI R8, RZ, 0x4, R7 ;  /* 0x00000004ff087819 */ /* 0x000fe40000011407 */
[----:B------:R-:W-:Y:S02]  /*10b0*/  SHF.R.S32.HI R188, RZ, 0x5, R188 ;  /* 0x00000005ffbc7819 */ /* 0x000fe400000114bc */
[----:B--2---:R-:W-:Y:S02]  /*10c0*/  R2UR UR8, R4 ;  /* 0x00000000040872ca */ /* 0x004fe400000e0000 */
[----:B------:R-:W-:-:S02]  /*10d0*/  LEA.HI R4, R3, R0, RZ, 0x7 ;  /* 0x0000000003047211 */ /* 0x000fc400078f38ff */
[C---:B------:R-:W-:Y:S02]  /*10e0*/  LEA.HI R3, R7.reuse, R8, RZ, 0x1 ;  /* 0x0000000807037211 */ /* 0x040fe400078f08ff */
[----:B------:R-:W-:Y:S02]  /*10f0*/  LOP3.LUT R185, R4, 0xffffff80, RZ, 0xc0, !PT ;  /* 0xffffff8004b97812 */ /* 0x000fe400078ec0ff */
[----:B------:R-:W-:Y:S02]  /*1100*/  LOP3.LUT R7, R7, 0x3fffff0, RZ, 0xc0, !PT ;  /* 0x03fffff007077812 */ /* 0x000fe400078ec0ff */
[----:B------:R-:W-:Y:S01]  /*1110*/  LOP3.LUT R3, R3, 0x1ffffffe, RZ, 0xc0, !PT ;  /* 0x1ffffffe03037812 */ /* 0x000fe200078ec0ff */
[C---:B------:R-:W-:Y:S01]  /*1120*/  IMAD.IADD R185, R0.reuse, 0x1, -R185 ;  /* 0x0000000100b97824 */ /* 0x040fe200078e0ab9 */
[----:B------:R-:W-:Y:S01]  /*1130*/  SHF.R.S32.HI R187, RZ, 0x7, R4 ;  /* 0x00000007ffbb7819 */ /* 0x000fe20000011404 */
[----:B------:R-:W-:Y:S01]  /*1140*/  IMAD.IADD R7, R0, 0x1, -R7 ;  /* 0x0000000100077824 */ /* 0x000fe200078e0a07 */
[----:B------:R-:W-:Y:S01]  /*1150*/  IADD3 R3, R8, -R3, RZ ;  /* 0x8000000308037210 */ /* 0x000fe20007ffe0ff */
[----:B------:R-:W-:Y:S01]  /*1160*/  ULOP3.LUT UR4, UR8, 0x1, URZ, 0xfc, !UPT ;  /* 0x0000000108047892 */ /* 0x000fe2000f8efc3f */
[----:B------:R-:W-:Y:S01]  /*1170*/  SHF.R.S32.HI R6, RZ, 0x1f, R185 ;  /* 0x0000001fff067819 */ /* 0x000fe200000114b9 */
[----:B------:R-:W-:Y:S01]  /*1180*/  IMAD R0, R188, 0x10, R7 ;  /* 0x00000010bc007824 */ /* 0x000fe200078e0207 */
[----:B------:R-:W-:Y:S01]  /*1190*/  LEA.HI R4, R4, R187, RZ, 0x1 ;  /* 0x000000bb04047211 */ /* 0x000fe200078f08ff */
[----:B------:R-:W-:Y:S01]  /*11a0*/  IMAD.MOV.U32 R7, RZ, RZ, -0x2 ;  /* 0xfffffffeff077424 */ /* 0x000fe200078e00ff */
[-C--:B------:R-:W-:Y:S01]  /*11b0*/  LEA.HI R5, R6, R185.reuse, RZ, 0x2 ;  /* 0x000000b906057211 */ /* 0x080fe200078f10ff */
[----:B------:R-:W-:Y:S01]  /*11c0*/  IMAD R3, R0, 0x8, R3 ;  /* 0x0000000800037824 */ /* 0x000fe200078e0203 */
[----:B------:R-:W-:Y:S01]  /*11d0*/  LEA.HI R6, R6, R185, RZ, 0x5 ;  /* 0x000000b906067211 */ /* 0x000fe200078f28ff */
[----:B------:R-:W-:Y:S01]  /*11e0*/  IMAD.U32 R191, RZ, RZ, UR4 ;  /* 0x00000004ffbf7e24 */ /* 0x000fe2000f8e00ff */
[--C-:B------:R-:W-:Y:S01]  /*11f0*/  SHF.R.S32.HI R9, RZ, 0x2, R5.reuse ;  /* 0x00000002ff097819 */ /* 0x100fe20000011405 */
[----:B------:R-:W-:Y:S01]  /*1200*/  IMAD.SHL.U32 R3, R3, 0x8, RZ ;  /* 0x0000000803037824 */ /* 0x000fe200078e00ff */
[----:B------:R-:W-:-:S02]  /*1210*/  SHF.R.S32.HI R10, RZ, 0x1f, R5 ;  /* 0x0000001fff0a7819 */ /* 0x000fc40000011405 */
[----:B------:R-:W-:Y:S01]  /*1220*/  LOP3.LUT R0, R5, 0x7ffffffc, RZ, 0xc0, !PT ;  /* 0x7ffffffc05007812 */ /* 0x000fe200078ec0ff */
[----:B------:R-:W-:Y:S01]  /*1230*/  IMAD.WIDE R16, R3, 0x2, R16 ;  /* 0x0000000203107825 */ /* 0x000fe200078e0210 */
[----:B------:R-:W-:Y:S02]  /*1240*/  LEA.HI R10, R10, R9, RZ, 0x3 ;  /* 0x000000090a0a7211 */ /* 0x000fe400078f18ff */
[----:B------:R-:W-:Y:S02]  /*1250*/  LOP3.LUT R4, R4, 0x3fffffe, RZ, 0xc0, !PT ;  /* 0x03fffffe04047812 */ /* 0x000fe400078ec0ff */
[----:B------:R-:W-:Y:S02]  /*1260*/  LOP3.LUT R10, R10, 0xfffffff8, RZ, 0xc0, !PT ;  /* 0xfffffff80a0a7812 */ /* 0x000fe400078ec0ff */
[----:B------:R-:W-:Y:S02]  /*1270*/  SHF.R.S32.HI R6, RZ, 0x5, R6 ;  /* 0x00000005ff067819 */ /* 0x000fe40000011406 */
[----:B------:R-:W-:Y:S01]  /*1280*/  IADD3 R0, R185, -R0, RZ ;  /* 0x80000000b9007210 */ /* 0x000fe20007ffe0ff */
[----:B------:R-:W-:Y:S01]  /*1290*/  IMAD.IADD R9, R9, 0x1, -R10 ;  /* 0x0000000109097824 */ /* 0x000fe200078e0a0a */
[----:B------:R-:W-:-:S03]  /*12a0*/  IADD3 R4, R187, -R4, RZ ;  /* 0x80000004bb047210 */ /* 0x000fc60007ffe0ff */
[----:B------:R-:W-:Y:S02]  /*12b0*/  IMAD R9, R6, 0x10, R9 ;  /* 0x0000001006097824 */ /* 0x000fe400078e0209 */
[----:B------:R-:W-:Y:S02]  /*12c0*/  IMAD R190, R0, R7, 0x80 ;  /* 0x0000008000be7424 */ /* 0x000fe400078e0207 */
[----:B------:R-:W-:-:S07]  /*12d0*/  IMAD R189, R4, 0x40, R9 ;  /* 0x0000004004bd7824 */ /* 0x000fce00078e0209 */
.L_x_155:
[----:B------:R-:W1:Y:S01]  /*12e0*/  SHFL.IDX PT, R0, R187, RZ, 0x1f ;  /* 0x00001fffbb007589 */ /* 0x000e6200000e0000 */
        /* <DEDUP_REMOVED lines=21> */
[----:B------:R-:W-:-:S02]  /*1440*/  @UP2 ULDC.64 UR10, c[0x0][0xdb8] ;  /* 0x00036e00000a2ab9 */ /* 0x000fc40000000a00 */
[----:B------:R-:W-:Y:S01]  /*1450*/  UIMAD.WIDE.U32 UR4, UR61, UR10, URZ ;  /* 0x0000000a3d0472a5 */ /* 0x000fe2000f8e003f */
[----:B------:R-:W-:Y:S02]  /*1460*/  IADD3 R0, R89, 0x7f, RZ ;  /* 0x0000007f59007810 */ /* 0x000fe40007ffe0ff */
[----:B------:R-:W-:Y:S01]  /*1470*/  UMOV UR36, UR61 ;  /* 0x0000003d00247c82 */ /* 0x000fe20008000000 */
[----:B------:R-:W-:Y:S01]  /*1480*/  @UP2 USHF.R.U32.HI UR36, URZ, UR11, UR5 ;  /* 0x0000000b3f242299 */ /* 0x000fe20008011605 */
[----:B------:R-:W-:Y:S01]  /*1490*/  SHF.R.S32.HI R3, RZ, 0x1f, R0 ;  /* 0x0000001fff037819 */ /* 0x000fe20000011400 */
[----:B------:R-:W-:Y:S01]  /*14a0*/  ULEA.HI UR8, UR7, UR7, URZ, 0x1 ;  /* 0x0000000707087291 */ /* 0x000fe2000f8f083f */
[----:B------:R-:W-:Y:S02]  /*14b0*/  UMOV UR4, UR13 ;  /* 0x0000000d00047c82 */ /* 0x000fe40008000000 */
[----:B------:R-:W-:Y:S01]  /*14c0*/  LEA.HI R3, R3, R0, RZ, 0x7 ;  /* 0x0000000003037211 */ /* 0x000fe200078f38ff */
[----:B------:R-:W-:Y:S01]  /*14d0*/  ULOP3.LUT UR8, UR8, 0x1e, URZ, 0xc0, !UPT ;  /* 0x0000001e08087892 */ /* 0x000fe2000f8ec03f */
[----:B------:R-:W-:-:S02]  /*14e0*/  IMAD.U32 R186, RZ, RZ, UR4 ;  /* 0x00000004ffba7e24 */ /* 0x000fc4000f8e00ff */
        /* <DEDUP_REMOVED lines=22> */
.L_x_129:
[----:B------:R-:W-:Y:S02]  /*1650*/  LOP3.LUT R0, R184, 0x1, RZ, 0xc0, !PT ;  /* 0x00000001b8007812 */ /* 0x000fe400078ec0ff */
[----:B------:R-:W-:Y:S02]  /*1660*/  R2UR UR4, R191 ;  /* 0x00000000bf0472ca */ /* 0x000fe400000e0000 */
[----:B------:R-:W-:-:S04]  /*1670*/  SHF.L.U32 R0, R0, 0x1f, RZ ;  /* 0x0000001f00007819 */ /* 0x000fc800000006ff */
[----:B------:R-:W1:Y:S07]  /*1680*/  SYNCS.PHASECHK.TRANS64.TRYWAIT P1, [UR60+0x34800], R0 ;  /* 0x03480000ff0075a7 */ /* 0x000e6e000802017c */
[----:B------:R-:W-:-:S05]  /*1690*/  IMAD.U32 R3, RZ, RZ, UR4 ;  /* 0x00000004ff037e24 */ /* 0x000fca000f8e00ff */
[----:B------:R-:W-:Y:S01]  /*16a0*/  ISETP.NE.AND P0, PT, R3, 0x3, PT ;  /* 0x000000030300780c */ /* 0x000fe20003f05270 */
[----:B-1----:R-:W-:-:S12]  /*16b0*/  @!P1 BRA `(.L_x_130) ;  /* 0x000000a000449947 */ /* 0x002fd80003800000 */
.L_x_221:
[----:B------:R-:W-:Y:S05]  /*16c0*/  @!P0 BRA `(.L_x_131) ;  /* 0x0000000000048947 */ /* 0x000fea0003800000 */
[----:B------:R-:W-:Y:S01]  /*16d0*/  BPT.TRAP 0x1 ;  /* 0x000000040000795c */ /* 0x000fe20000300000 */
.L_x_131:
[----:B-1----:R-:W-:Y:S02]  /*16e0*/  IMAD.U32 R0, RZ, RZ, UR38 ;  /* 0x00000026ff007e24 */ /* 0x002fe4000f8e00ff */
[----:B------:R-:W-:-:S03]  /*16f0*/  IMAD.U32 R3, RZ, RZ, UR39 ;  /* 0x00000027ff037e24 */ /* 0x000fc6000f8e00ff */
[----:B------:R-:W-:Y:S02]  /*1700*/  LEA R0, R0, UR60, 0x3 ;  /* 0x0000003c00007c11 */ /* 0x000fe4000f8e18ff */
[----:B------:R-:W-:-:S04]  /*1710*/  SHF.L.U32 R3, R3, 0x1f, RZ ;  /* 0x0000001f03037819 */ /* 0x000fc800000006ff */
[----:B------:R1:W2:Y:S01]  /*1720*/  SYNCS.PHASECHK.TRANS64.TRYWAIT P1, [R0+URZ+0x34830], R3 ;  /* 0x03483003000075a7 */ /* 0x0002a2000802017f */
[----:B------:R-:W-:Y:S05]  /*1730*/  @!P0 BRA `(.L_x_132) ;  /* 0x0000000000048947 */ /* 0x000fea0003800000 */
[----:B------:R-:W-:Y:S01]  /*1740*/  BPT.TRAP 0x1 ;  /* 0x000000040000795c */ /* 0x000fe20000300000 */
.L_x_132:
[----:B--2---:R-:W-:Y:S05]  /*1750*/  @P1 BRA `(.L_x_133) ;  /* 0x0000000000081947 */ /* 0x004fea0003800000 */
[----:B------:R-:W2:Y:S02]  /*1760*/  SYNCS.PHASECHK.TRANS64.TRYWAIT P1, [R0+URZ+0x34830], R3 ;  /* 0x03483003000075a7 */ /* 0x000ea4000802017f */
[----:B--2---:R-:W-:Y:S05]  /*1770*/  @!P1 BRA `(.L_x_134) ;  /* 0x000000a0002c9947 */ /* 0x004fea0003800000 */
.L_x_133:
[----:B------:R-:W-:Y:S05]  /*1780*/  WARPSYNC.ALL ;  /* 0x0000000000007948 */ /* 0x000fea0003800000 */
[----:B------:R-:W-:Y:S01]  /*1790*/  UIADD3 UR4, UR60, 0x1c400, URZ ;  /* 0x0001c4003c047890 */ /* 0x000fe2000fffe03f */
[----:B------:R-:W-:Y:S01]  /*17a0*/  WARPGROUP.ARRIVE ;  /* 0x00000000000079c5 */ /* 0x000fe20000000000 */
[----:B------:R-:W-:Y:S01]  /*17b0*/  UMOV UR9, 0x40000040 ;  /* 0x4000004000097882 */ /* 0x000fe20000000000 */
[----:B------:R-:W-:Y:S01]  /*17c0*/  UMOV UR11, 0x40000040 ;  /* 0x40000040000b7882 */ /* 0x000fe20000000000 */
[----:B------:R-:W-:Y:S01]  /*17d0*/  USHF.R.U32.HI UR4, URZ, 0x4, UR4 ;  /* 0x000000043f047899 */ /* 0x000fe20008011604 */
[----:B------:R-:W-:Y:S01]  /*17e0*/  MOV R5, UR9 ;  /* 0x0000000900057c02 */ /* 0x000fe20008000f00 */
[----:B------:R-:W-:Y:S01]  /*17f0*/  UMOV UR57, 0x40000040 ;  /* 0x4000004000397882 */ /* 0x000fe20000000000 */
[----:B------:R-:W-:Y:S01]  /*1800*/  UMOV UR59, 0x40000040 ;  /* 0x40000040003b7882 */ /* 0x000fe20000000000 */
[----:B------:R-:W-:Y:S01]  /*1810*/  ULOP3.LUT UR4, UR4, 0x3fff, URZ, 0xc0, !UPT ;  /* 0x00003fff04047892 */ /* 0x000fe2000f8ec03f */
[----:B------:R-:W-:Y:S01]  /*1820*/  UMOV UR53, 0x40000040 ;  /* 0x4000004000357882 */ /* 0x000fe20000000000 */
[----:B------:R-:W-:-:S02]  /*1830*/  UMOV UR55, 0x40000040 ;  /* 0x4000004000377882 */ /* 0x000fc40000000000 */
[----:B------:R-:W-:Y:S02]  /*1840*/  ULOP3.LUT UR37, UR4, 0x10000, URZ, 0xfc, !UPT ;  /* 0x0001000004257892 */ /* 0x000fe4000f8efc3f */
[----:B------:R-:W-:Y:S02]  /*1850*/  ULOP3.LUT UR4, UR40, 0x10000, URZ, 0xfc, !UPT ;  /* 0x0001000028047892 */ /* 0x000fe4000f8efc3f */
[----:B------:R-:W-:Y:S02]  /*1860*/  UIMAD UR5, UR38, 0xc00, UR37 ;  /* 0x00000c00260578a4 */ /* 0x000fe4000f8e0225 */
[----:B------:R-:W-:Y:S02]  /*1870*/  UIADD3 UR56, UR4, 0x2, URZ ;  /* 0x0000000204387890 */ /* 0x000fe4000fffe03f */
[----:B------:R-:W-:Y:S01]  /*1880*/  UIADD3 UR58, UR5, 0x2, URZ ;  /* 0x00000002053a7890 */ /* 0x000fe2000fffe03f */
[----:B------:R-:W-:Y:S02]  /*1890*/  UMOV UR8, UR4 ;  /* 0x0000000400087c82 */ /* 0x000fe40008000000 */
[----:B------:R-:W-:Y:S01]  /*18a0*/  UMOV UR10, UR5 ;  /* 0x00000005000a7c82 */ /* 0x000fe20008000000 */
[----:B------:R-:W-:Y:S01]  /*18b0*/  UIADD3 UR52, UR4, 0x4, URZ ;  /* 0x0000000404347890 */ /* 0x000fe2000fffe03f */
[----:B------:R-:W-:Y:S01]  /*18c0*/  HGMMA.64x128x16.F32 R24, gdesc[UR8], RZ, !UPT, gsb0 ;  /* 0x01e00000081879f0 */ /* 0x000fe2000c0008ff */
[----:B------:R-:W-:Y:S01]  /*18d0*/  UIADD3 UR54, UR5, 0x4, URZ ;  /* 0x0000000405367890 */ /* 0x000fe2000fffe03f */
[----:B------:R-:W-:Y:S01]  /*18e0*/  IMAD.U32 R4, RZ, RZ, UR8 ;  /* 0x00000008ff047e24 */ /* 0x000fe2000f8e00ff */
[----:B------:R-:W-:-:S02]  /*18f0*/  UIADD3 UR48, UR4, 0x6, URZ ;  /* 0x0000000604307890 */ /* 0x000fc4000fffe03f */
[----:B------:R-:W-:Y:S01]  /*1900*/  UIADD3 UR50, UR5, 0x6, URZ ;  /* 0x0000000605327890 */ /* 0x000fe2000fffe03f */
[----:B------:R-:W-:Y:S01]  /*1910*/  UMOV UR49, 0x40000040 ;  /* 0x4000004000317882 */ /* 0x000fe20000000000 */
[----:B------:R-:W-:Y:S01]  /*1920*/  UMOV UR51, 0x40000040 ;  /* 0x4000004000337882 */ /* 0x000fe20000000000 */
[----:B------:R-:W-:Y:S02]  /*1930*/  UIADD3 UR8, UR4, 0x400, URZ ;  /* 0x0000040004087890 */ /* 0x000fe4000fffe03f */
[----:B------:R-:W-:Y:S01]  /*1940*/  UIADD3 UR10, UR5, 0x400, URZ ;  /* 0x00000400050a7890 */ /* 0x000fe2000fffe03f */
[----:B------:R-:W-:Y:S01]  /*1950*/  UMOV UR9, 0x40000040 ;  /* 0x4000004000097882 */ /* 0x000fe20000000000 */
[----:B------:R-:W-:Y:S01]  /*1960*/  UMOV UR11, 0x40000040 ;  /* 0x40000040000b7882 */ /* 0x000fe20000000000 */
[----:B------:R-:W-:Y:S02]  /*1970*/  UIADD3 UR12, UR4, 0x402, URZ ;  /* 0x00000402040c7890 */ /* 0x000fe4000fffe03f */
[----:B------:R-:W-:Y:S01]  /*1980*/  UIADD3 UR14, UR5, 0x402, URZ ;  /* 0x00000402050e7890 */ /* 0x000fe2000fffe03f */
[----:B------:R-:W-:Y:S01]  /*1990*/  UMOV UR13, 0x40000040 ;  /* 0x40000040000d7882 */ /* 0x000fe20000000000 */
[----:B------:R-:W-:Y:S01]  /*19a0*/  UMOV UR15, 0x40000040 ;  /* 0x40000040000f7882 */ /* 0x000fe20000000000 */
        /* <DEDUP_REMOVED lines=24> */
[----:B------:R-:W-:-:S02]  /*1b30*/  WARPGROUP.DEPBAR.LE gsb0, 0x0 ;  /* 0x00008000000079c5 */ /* 0x000fc40000010000 */
        /* <DEDUP_REMOVED lines=35> */
.L_x_135:
[----:B------:R-:W-:Y:S01]  /*1d70*/  ULDC UR4, c[0x0][0x9d8] ;  /* 0x0002760000047ab9 */ /* 0x000fe20000000800 */
[----:B------:R-:W-:Y:S02]  /*1d80*/  IMAD.IADD R7, R190, 0x1, R89 ;  /* 0x00000001be077824 */ /* 0x000fe400078e0259 */
[----:B------:R-:W-:Y:S01]  /*1d90*/  FMUL.FTZ R24, R24, UR4 ;  /* 0x0000000418187c20 */ /* 0x000fe20008410000 */
[----:B------:R-:W-:Y:S01]  /*1da0*/  FMUL.FTZ R25, R25, UR4 ;  /* 0x0000000419197c20 */ /* 0x000fe20008410000 */
[----:B------:R-:W-:Y:S01]  /*1db0*/  FMUL.FTZ R28, R28, UR4 ;  /* 0x000000041c1c7c20 */ /* 0x000fe20008410000 */
[----:B------:R-:W-:Y:S01]  /*1dc0*/  FMUL.FTZ R29, R29, UR4 ;  /* 0x000000041d1d7c20 */ /* 0x000fe20008410000 */
[----:B------:R-:W-:Y:S01]  /*1dd0*/  FMUL.FTZ R32, R32, UR4 ;  /* 0x0000000420207c20 */ /* 0x000fe20008410000 */
[----:B------:R-:W-:Y:S01]  /*1de0*/  IMAD R7, R192, -0x80, R7 ;  /* 0xffffff80c0077824 */ /* 0x000fe200078e0207 */
[----:B------:R-:W3:Y:S01]  /*1df0*/  MUFU.TANH R24, R24 ;  /* 0x0000001800187308 */ /* 0x000ee20000002400 */
[----:B------:R-:W-:Y:S01]  /*1e00*/  FMUL.FTZ R33, R33, UR4 ;  /* 0x0000000421217c20 */ /* 0x000fe20008410000 */
[----:B------:R-:W-:Y:S01]  /*1e10*/  FMUL.FTZ R26, R26, UR4 ;  /* 0x000000041a1a7c20 */ /* 0x000fe20008410000 */
[----:B------:R-:W-:Y:S01]  /*1e20*/  FMUL.FTZ R31, R31, UR4 ;  /* 0x000000041f1f7c20 */ /* 0x000fe20008410000 */
[----:B------:R-:W-:Y:S01]  /*1e30*/  FMUL.FTZ R43, R43, UR4 ;  /* 0x000000042b2b7c20 */ /* 0x000fe20008410000 */
[C---:B------:R-:W-:Y:S01]  /*1e40*/  ISETP.GT.AND P2, PT, R7.reuse, RZ, PT ;  /* 0x000000ff0700720c */ /* 0x040fe20003f44270 */
[----:B------:R-:W-:Y:S01]  /*1e50*/  FMUL.FTZ R36, R36, UR4 ;  /* 0x0000000424247c20 */ /* 0x000fe20008410000 */
[----:B------:R-:W-:Y:S01]  /*1e60*/  ISETP.GT.AND P1, PT, R7, 0x1, PT ;  /* 0x000000010700780c */ /* 0x000fe20003f24270 */
[----:B------:R-:W4:Y:S01]  /*1e70*/  MUFU.TANH R25, R25 ;  /* 0x0000001900197308 */ /* 0x000f220000002400 */
[----:B------:R-:W-:Y:S01]  /*1e80*/  FMUL.FTZ R55, R55, UR4 ;  /* 0x0000000437377c20 */ /* 0x000fe20008410000 */
[----:B------:R-:W-:Y:S01]  /*1e90*/  FMUL.FTZ R27, R27, UR4 ;  /* 0x000000041b1b7c20 */ /* 0x000fe20008410000 */
[----:B------:R-:W-:Y:S01]  /*1ea0*/  FMUL.FTZ R35, R35, UR4 ;  /* 0x0000000423237c20 */ /* 0x000fe20008410000 */
[----:B------:R-:W-:Y:S01]  /*1eb0*/  FMUL.FTZ R67, R67, UR4 ;  /* 0x0000000443437c20 */ /* 0x000fe20008410000 */
[----:B------:R-:W-:Y:S01]  /*1ec0*/  FMUL.FTZ R47, R47, UR4 ;  /* 0x000000042f2f7c20 */ /* 0x000fe20008410000 */
[----:B------:R-:W-:Y:S01]  /*1ed0*/  ISETP.GT.AND P6, PT, R7, 0x8, PT ;  /* 0x000000080700780c */ /* 0x000fe20003fc4270 */
[----:B------:R-:W-:Y:S01]  /*1ee0*/  FMUL.FTZ R37, R37, UR4 ;  /* 0x0000000425257c20 */ /* 0x000fe20008410000 */
[----:B------:R-:W-:Y:S01]  /*1ef0*/  MUFU.TANH R28, R28 ;  /* 0x0000001c001c7308 */ /* 0x000fe20000002400 */
[----:B---3--:R-:W-:Y:S01]  /*1f00*/  FSEL R9, R24, -INF , P2 ;  /* 0xff80000018097808 */ /* 0x008fe20001000000 */
[----:B------:R-:W-:Y:S01]  /*1f10*/  FMUL.FTZ R59, R59, UR4 ;  /* 0x000000043b3b7c20 */ /* 0x000fe20008410000 */
[----:B------:R-:W-:Y:S01]  /*1f20*/  FMUL.FTZ R30, R30, UR4 ;  /* 0x000000041e1e7c20 */ /* 0x000fe20008410000 */
[----:B------:R-:W-:Y:S01]  /*1f30*/  FMUL.FTZ R39, R39, UR4 ;  /* 0x0000000427277c20 */ /* 0x000fe20008410000 */
[----:B------:R-:W-:Y:S01]  /*1f40*/  FMUL.FTZ R71, R71, UR4 ;  /* 0x0000000447477c20 */ /* 0x000fe20008410000 */
[----:B------:R-:W-:Y:S01]  /*1f50*/  FMUL.FTZ R51, R51, UR4 ;  /* 0x0000000433337c20 */ /* 0x000fe20008410000 */
[----:B------:R-:W-:Y:S01]  /*1f60*/  ISETP.GT.AND P5, PT, R7, 0x9, PT ;  /* 0x000000090700780c */ /* 0x000fe20003fa4270 */
[----:B------:R-:W-:Y:S01]  /*1f70*/  MUFU.TANH R29, R29 ;  /* 0x0000001d001d7308 */ /* 0x000fe20000002400 */
[----:B----4-:R-:W-:Y:S01]  /*1f80*/  FSEL R10, R25, -INF , P1 ;  /* 0xff800000190a7808 */ /* 0x010fe20000800000 */
[----:B------:R-:W-:Y:S01]  /*1f90*/  FMUL.FTZ R40, R40, UR4 ;  /* 0x0000000428287c20 */ /* 0x000fe20008410000 */
[----:B------:R-:W-:Y:S01]  /*1fa0*/  FMUL.FTZ R63, R63, UR4 ;  /* 0x000000043f3f7c20 */ /* 0x000fe20008410000 */
[----:B------:R-:W-:Y:S01]  /*1fb0*/  FMUL.FTZ R75, R75, UR4 ;  /* 0x000000044b4b7c20 */ /* 0x000fe20008410000 */
[----:B------:R-:W-:Y:S01]  /*1fc0*/  FMNMX.FTZ R8, R9, R10, !PT ;  /* 0x0000000a09087209 */ /* 0x000fe20007810000 */
[----:B------:R-:W-:Y:S01]  /*1fd0*/  FMUL.FTZ R41, R41, UR4 ;  /* 0x0000000429297c20 */ /* 0x000fe20008410000 */
[C---:B------:R-:W-:Y:S01]  /*1fe0*/  ISETP.GT.AND P4, PT, R7.reuse, 0x10, PT ;  /* 0x000000100700780c */ /* 0x040fe20003f84270 */
[----:B------:R-:W-:Y:S01]  /*1ff0*/  MUFU.TANH R32, R32 ;  /* 0x0000002000207308 */ /* 0x000fe20000002400 */
[----:B------:R-:W-:Y:S01]  /*2000*/  FMUL.FTZ R34, R34, UR4 ;  /* 0x0000000422227c20 */ /* 0x000fe20008410000 */
[----:B------:R-:W-:Y:S01]  /*2010*/  ISETP.GT.AND P3, PT, R7, 0x11, PT ;  /* 0x000000110700780c */ /* 0x000fe20003f64270 */
[----:B------:R-:W-:Y:S01]  /*2020*/  FMUL.FTZ R44, R44, UR4 ;  /* 0x000000042c2c7c20 */ /* 0x000fe20008410000 */
[----:B------:R-:W-:Y:S01]  /*2030*/  FMUL.FTZ R38, R38, UR4 ;  /* 0x0000000426267c20 */ /* 0x000fe20008410000 */
[----:B------:R-:W-:Y:S01]  /*2040*/  FMUL.FTZ R45, R45, UR4 ;  /* 0x000000042d2d7c20 */ /* 0x000fe20008410000 */
[----:B------:R-:W-:Y:S01]  /*2050*/  FMUL.FTZ R48, R48, UR4 ;  /* 0x0000000430307c20 */ /* 0x000fe20008410000 */
[----:B------:R-:W-:Y:S01]  /*2060*/  FMUL.FTZ R42, R42, UR4 ;  /* 0x000000042a2a7c20 */ /* 0x000fe20008410000 */
[----:B-12---:R-:W1:Y:S01]  /*2070*/  MUFU.TANH R3, R26 ;  /* 0x0000001a00037308 */ /* 0x006e620000002400 */
        /* <DEDUP_REMOVED lines=28> */
[----:B------:R-:W-:Y:S01]  /*2240*/  FMUL.FTZ R80, R80, UR4 ;  /* 0x0000000450507c20 */ /* 0x000fe20008410000 */
[----:B------:R-:W-:Y:S01]  /*2250*/  FMUL.FTZ R74, R74, UR4 ;  /* 0x000000044a4a7c20 */ /* 0x000fe20008410000 */
[----:B------:R-:W-:Y:S01]  /*2260*/  FMUL.FTZ R81, R81, UR4 ;  /* 0x0000000451517c20 */ /* 0x000fe20008410000 */
[----:B------:R-:W1:Y:S01]  /*2270*/  MUFU.TANH R6, R27 ;  /* 0x0000001b00067308 */ /* 0x000e620000002400 */
[----:B---3--:R-:W-:Y:S01]  /*2280*/  FSEL R13, R13, -INF , P5 ;  /* 0xff8000000d0d7808 */ /* 0x008fe20002800000 */
[----:B------:R-:W-:Y:S01]  /*2290*/  FMUL.FTZ R84, R84, UR4 ;  /* 0x0000000454547c20 */ /* 0x000fe20008410000 */
[----:B------:R-:W-:Y:S01]  /*22a0*/  FMUL.FTZ R85, R85, UR4 ;  /* 0x0000000455557c20 */ /* 0x000fe20008410000 */
[----:B------:R-:W-:Y:S01]  /*22b0*/  ULDC UR5, c[0x0][0x988] ;  /* 0x0002620000057ab9 */ /* 0x000fe20000000800 */
[----:B------:R-:W-:Y:S01]  /*22c0*/  P2R R12, PR, RZ, 0x1 ;  /* 0x00000001ff0c7803 */ /* 0x000fe20000000000 */
[----:B------:R-:W-:Y:S01]  /*22d0*/  FMUL.FTZ R78, R78, UR4 ;  /* 0x000000044e4e7c20 */ /* 0x000fe20008410000 */
[----:B------:R-:W-:Y:S01]  /*22e0*/  FMUL.FTZ R79, R79, UR4 ;  /* 0x000000044f4f7c20 */ /* 0x000fe20008410000 */
[----:B------:R-:W-:Y:S01]  /*22f0*/  MUFU.TANH R43, R55 ;  /* 0x00000037002b7308 */ /* 0x000fe20000002400 */
[----:B------:R-:W-:Y:S01]  /*2300*/  FMUL.FTZ R82, R82, UR4 ;  /* 0x0000000452527c20 */ /* 0x000fe20008410000 */
[----:B------:R-:W-:Y:S01]  /*2310*/  FMUL.FTZ R83, R83, UR4 ;  /* 0x0000000453537c20 */ /* 0x000fe20008410000 */
[----:B------:R-:W-:Y:S01]  /*2320*/  FMUL.FTZ R86, R86, UR4 ;  /* 0x0000000456567c20 */ /* 0x000fe20008410000 */
[----:B------:R-:W-:Y:S01]  /*2330*/  FMUL.FTZ R87, R87, UR4 ;  /* 0x0000000457577c20 */ /* 0x000fe20008410000 */
[----:B------:R-:W-:-:S02]  /*2340*/  CS2R R150, SRZ ;  /* 0x0000000000967805 */ /* 0x000fc4000001ff00 */
[----:B------:R-:W-:Y:S02]  /*2350*/  CS2R R148, SRZ ;  /* 0x0000000000947805 */ /* 0x000fe4000001ff00 */
[----:B------:R-:W-:Y:S01]  /*2360*/  CS2R R146, SRZ ;  /* 0x0000000000927805 */ /* 0x000fe2000001ff00 */
[----:B------:R-:W2:Y:S01]  /*2370*/  MUFU.TANH R36, R36 ;  /* 0x0000002400247308 */ /* 0x000ea20000002400 */
[----:B-1----:R-:W-:Y:S02]  /*2380*/  FSEL R6, R6, -INF , P1 ;  /* 0xff80000006067808 */ /* 0x002fe40000800000 */
[----:B------:R-:W-:Y:S02]  /*2390*/  CS2R R144, SRZ ;  /* 0x0000000000907805 */ /* 0x000fe4000001ff00 */
[----:B------:R-:W-:-:S03]  /*23a0*/  ISETP.GT.AND P1, PT, R7, 0x19, PT ;  /* 0x000000190700780c */ /* 0x000fc60003f24270 */
[----:B------:R1:W-:Y:S08]  /*23b0*/  MUFU.TANH R55, R67 ;  /* 0x0000004300377308 */ /* 0x0003f00000002400 */
[----:B------:R-:W3:Y:S01]  /*23c0*/  MUFU.TANH R21, R35 ;  /* 0x0000002300157308 */ /* 0x000ee20000002400 */
[----:B-1----:R-:W-:Y:S02]  /*23d0*/  FSEL R67, R28, -INF , P6 ;  /* 0xff8000001c437808 */ /* 0x002fe40003000000 */
[----:B--2---:R-:W-:-:S02]  /*23e0*/  FSEL R93, R36, -INF , P2 ;  /* 0xff800000245d7808 */ /* 0x004fc40001000000 */
[----:B------:R-:W-:-:S03]  /*23f0*/  FMNMX.FTZ R8, R67, R8, !PT ;  /* 0x0000000843087209 */ /* 0x000fc60007810000 */
[----:B------:R-:W1:Y:S08]  /*2400*/  MUFU.TANH R35, R47 ;  /* 0x0000002f00237308 */ /* 0x000e700000002400 */
[----:B------:R-:W2:Y:S01]  /*2410*/  MUFU.TANH R11, R30 ;  /* 0x0000001e000b7308 */ /* 0x000ea20000002400 */
[----:B---3--:R-:W-:Y:S02]  /*2420*/  FSEL R21, R21, -INF , P3 ;  /* 0xff80000015157808 */ /* 0x008fe40001800000 */
[----:B------:R-:W-:-:S05]  /*2430*/  ISETP.GT.AND P3, PT, R7, 0x29, PT ;  /* 0x000000290700780c */ /* 0x000fca0003f64270 */
[----:B------:R-:W-:Y:S01]  /*2440*/  MUFU.TANH R47, R59 ;  /* 0x0000003b002f7308 */ /* 0x000fe20000002400 */
[----:B-1----:R-:W-:-:S07]  /*2450*/  FSEL R35, R35, -INF , P3 ;  /* 0xff80000023237808 */ /* 0x002fce0001800000 */
[----:B------:R-:W1:Y:S01]  /*2460*/  MUFU.TANH R37, R37 ;  /* 0x0000002500257308 */ /* 0x000e620000002400 */
[----:B--2---:R-:W-:Y:S02]  /*2470*/  FSEL R11, R11, -INF , P6 ;  /* 0xff8000000b0b7808 */ /* 0x004fe40003000000 */
[----:B------:R-:W-:-:S05]  /*2480*/  ISETP.GT.AND P6, PT, R7, 0x20, PT ;  /* 0x000000200700780c */ /* 0x000fca0003fc4270 */
[----:B------:R2:W-:Y:S08]  /*2490*/  MUFU.TANH R59, R71 ;  /* 0x00000047003b7308 */ /* 0x0005f00000002400 */
[----:B------:R-:W3:Y:S01]  /*24a0*/  MUFU.TANH R27, R39 ;  /* 0x00000027001b7308 */ /* 0x000ee20000002400 */
[----:B--2---:R-:W-:Y:S02]  /*24b0*/  FSEL R71, R29, -INF , P5 ;  /* 0xff8000001d477808 */ /* 0x004fe40002800000 */
[----:B-1----:R-:W-:-:S02]  /*24c0*/  FSEL R95, R37, -INF , P1 ;  /* 0xff800000255f7808 */ /* 0x002fc40000800000 */
[----:B------:R-:W-:Y:S02]  /*24d0*/  FMNMX.FTZ R8, R71, R8, !PT ;  /* 0x0000000847087209 */ /* 0x000fe40007810000 */
[----:B------:R-:W-:Y:S01]  /*24e0*/  ISETP.GT.AND P5, PT, R7, 0x21, PT ;  /* 0x000000210700780c */ /* 0x000fe20003fa4270 */
[----:B------:R-:W1:Y:S03]  /*24f0*/  MUFU.TANH R39, R51 ;  /* 0x0000003300277308 */ /* 0x000e660000002400 */
[----:B------:R-:W-:-:S05]  /*2500*/  FSEL R31, R31, -INF , P5 ;  /* 0xff8000001f1f7808 */ /* 0x000fca0002800000 */
[----:B------:R-:W-:Y:S01]  /*2510*/  MUFU.TANH R51, R63 ;  /* 0x0000003f00337308 */ /* 0x000fe20000002400 */
[----:B---3--:R-:W-:Y:S02]  /*2520*/  FSEL R27, R27, -INF , P1 ;  /* 0xff8000001b1b7808 */ /* 0x008fe40000800000 */
[----:B------:R-:W-:-:S05]  /*2530*/  ISETP.GT.AND P1, PT, R7, 0x31, PT ;  /* 0x000000310700780c */ /* 0x000fca0003f24270 */
[----:B------:R-:W2:Y:S01]  /*2540*/  MUFU.TANH R40, R40 ;  /* 0x0000002800287308 */ /* 0x000ea20000002400 */
[----:B-1----:R-:W-:-:S07]  /*2550*/  FSEL R39, R39, -INF , P1 ;  /* 0xff80000027277808 */ /* 0x002fce0000800000 */
[----:B------:R1:W-:Y:S08]  /*2560*/  MUFU.TANH R63, R75 ;  /* 0x0000004b003f7308 */ /* 0x0003f00000002400 */
[----:B------:R-:W3:Y:S01]  /*2570*/  MUFU.TANH R15, R34 ;  /* 0x00000022000f7308 */ /* 0x000ee20000002400 */
[----:B-1----:R-:W-:Y:S02]  /*2580*/  FSEL R75, R32, -INF , P4 ;  /* 0xff800000204b7808 */ /* 0x002fe40002000000 */
[----:B--2---:R-:W-:-:S02]  /*2590*/  FSEL R97, R40, -INF , P6 ;  /* 0xff80000028617808 */ /* 0x004fc40003000000 */
[----:B------:R-:W-:-:S03]  /*25a0*/  FMNMX.FTZ R8, R75, R8, !PT ;  /* 0x000000084b087209 */ /* 0x000fc60007810000 */
[----:B------:R-:W1:Y:S01]  /*25b0*/  MUFU.TANH R41, R41 ;  /* 0x0000002900297308 */ /* 0x000e620000002400 */
[----:B------:R-:W-:-:S04]  /*25c0*/  FMNMX.FTZ R8, R91, R8, !PT ;  /* 0x000000085b087209 */ /* 0x000fc80007810000 */
[----:B------:R-:W-:-:S03]  /*25d0*/  FMNMX.FTZ R8, R93, R8, !PT ;  /* 0x000000085d087209 */ /* 0x000fc60007810000 */
[----:B------:R-:W2:Y:S01]  /*25e0*/  MUFU.TANH R44, R44 ;  /* 0x0000002c002c7308 */ /* 0x000ea20000002400 */
[----:B------:R-:W-:Y:S02]  /*25f0*/  FMNMX.FTZ R8, R95, R8, !PT ;  /* 0x000000085f087209 */ /* 0x000fe40007810000 */
[----:B---3--:R-:W-:Y:S02]  /*2600*/  FSEL R15, R15, -INF , P4 ;  /* 0xff8000000f0f7808 */ /* 0x008fe40002000000 */
[----:B------:R-:W-:Y:S02]  /*2610*/  ISETP.GT.AND P4, PT, R7, 0x28, PT ;  /* 0x000000280700780c */ /* 0x000fe40003f84270 */
[----:B------:R-:W-:Y:S01]  /*2620*/  FMNMX.FTZ R8, R97, R8, !PT ;  /* 0x0000000861087209 */ /* 0x000fe20007810000 */
[----:B------:R-:W3:Y:S01]  /*2630*/  MUFU.TANH R38, R38 ;  /* 0x0000002600267308 */ /* 0x000ee20000002400 */
[----:B-1----:R-:W-:Y:S02]  /*2640*/  FSEL R99, R41, -INF , P5 ;  /* 0xff80000029637808 */ /* 0x002fe40002800000 */
[----:B------:R-:W-:-:S02]  /*2650*/  ISETP.GT.AND P5, PT, R7, 0x39, PT ;  /* 0x000000390700780c */ /* 0x000fc40003fa4270 */
[----:B------:R-:W-:Y:S02]  /*2660*/  FMNMX.FTZ R8, R99, R8, !PT ;  /* 0x0000000863087209 */ /* 0x000fe40007810000 */
[----:B------:R-:W-:Y:S01]  /*2670*/  FSEL R43, R43, -INF , P5 ;  /* 0xff8000002b2b7808 */ /* 0x000fe20002800000 */
[----:B------:R-:W1:Y:S01]  /*2680*/  MUFU.TANH R45, R45 ;  /* 0x0000002d002d7308 */ /* 0x000e620000002400 */
[----:B--2---:R-:W-:-:S04]  /*2690*/  FSEL R101, R44, -INF , P4 ;  /* 0xff8000002c657808 */ /* 0x004fc80002000000 */
[----:B------:R-:W-:-:S03]  /*26a0*/  FMNMX.FTZ R8, R101, R8, !PT ;  /* 0x0000000865087209 */ /* 0x000fc60007810000 */
[----:B------:R-:W2:Y:S01]  /*26b0*/  MUFU.TANH R48, R48 ;  /* 0x0000003000307308 */ /* 0x000ea20000002400 */
[----:B---3--:R-:W-:Y:S02]  /*26c0*/  FSEL R25, R38, -INF , P2 ;  /* 0xff80000026197808 */ /* 0x008fe40001000000 */
[----:B------:R-:W-:-:S05]  /*26d0*/  ISETP.GT.AND P2, PT, R7, 0x30, PT ;  /* 0x000000300700780c */ /* 0x000fca0003f44270 */
[----:B------:R-:W3:Y:S01]  /*26e0*/  MUFU.TANH R42, R42 ;  /* 0x0000002a002a7308 */ /* 0x000ee20000002400 */
[----:B-1----:R-:W-:Y:S02]  /*26f0*/  FSEL R103, R45, -INF , P3 ;  /* 0xff8000002d677808 */ /* 0x002fe40001800000 */
[----:B------:R-:W-:Y:S02]  /*2700*/  ISETP.GT.AND P3, PT, R7, 0x41, PT ;  /* 0x000000410700780c */ /* 0x000fe40003f64270 */
        /* <DEDUP_REMOVED lines=55> */
[----:B------:R-:W-:-:S03]  /*2a80*/  FMNMX.FTZ R8, R123, R8, !PT ;  /* 0x000000087b087209 */ /* 0x000fc60007810000 */
        /* <DEDUP_REMOVED lines=27> */
[----:B-1----:R-:W-:-:S04]  /*2c40*/  FSEL R135, R77, -INF , P5 ;  /* 0xff8000004d877808 */ /* 0x002fc80002800000 */
        /* <DEDUP_REMOVED lines=13> */
[----:B------:R-:W-:Y:S01]  /*2d20*/  MUFU.TANH R79, R79 ;  /* 0x0000004f004f7308 */ /* 0x000fe20000002400 */
[----:B---3--:R-:W-:-:S04]  /*2d30*/  FSEL R143, R85, -INF , P1 ;  /* 0xff800000558f7808 */ /* 0x008fc80000800000 */
[----:B------:R-:W-:Y:S01]  /*2d40*/  FMNMX.FTZ R14, R143, R8, !PT ;  /* 0x000000088f0e7209 */ /* 0x000fe20007810000 */
[----:B------:R-:W-:Y:S02]  /*2d50*/  IMAD.U32 R8, RZ, RZ, UR5 ;  /* 0x00000005ff087e24 */ /* 0x000fe4000f8e00ff */
[----:B------:R-:W-:Y:S01]  /*2d60*/  MUFU.TANH R82, R82 ;  /* 0x0000005200527308 */ /* 0x000fe20000002400 */
[----:B-1----:R-:W-:Y:S01]  /*2d70*/  FSEL R85, R78, -INF , P6 ;  /* 0xff8000004e557808 */ /* 0x002fe20003000000 */
[----:B------:R-:W1:Y:S06]  /*2d80*/  SHFL.BFLY PT, R7, R14, 0x2, 0x1f ;  /* 0x0c401f000e077f89 */ /* 0x000e6c00000e0000 */
[----:B------:R-:W-:Y:S08]  /*2d90*/  MUFU.TANH R83, R83 ;  /* 0x0000005300537308 */ /* 0x000ff00000002400 */
[----:B------:R-:W-:Y:S08]  /*2da0*/  MUFU.TANH R86, R86 ;  /* 0x0000005600567308 */ /* 0x000ff00000002400 */
[----:B------:R-:W2:Y:S01]  /*2db0*/  MUFU.TANH R87, R87 ;  /* 0x0000005700577308 */ /* 0x000ea20000002400 */
[----:B-1----:R-:W-:-:S05]  /*2dc0*/  FMNMX.FTZ R20, R14, R7, !PT ;  /* 0x000000070e147209 */ /* 0x002fca0007810000 */
[----:B------:R-:W1:Y:S01]  /*2dd0*/  SHFL.BFLY PT, R7, R20, 0x1, 0x1f ;  /* 0x0c201f0014077f89 */ /* 0x000e6200000e0000 */
[----:B--2---:R-:W-:Y:S02]  /*2de0*/  FSEL R87, R87, -INF , P1 ;  /* 0xff80000057577808 */ /* 0x004fe40000800000 */
[----:B-1----:R-:W-:-:S04]  /*2df0*/  FMNMX.FTZ R7, R20, R7, !PT ;  /* 0x0000000714077209 */ /* 0x002fc80007810000 */
[C---:B------:R-:W-:Y:S01]  /*2e00*/  FSETP.NEU.FTZ.AND P0, PT, R7.reuse, -INF , PT ;  /* 0xff8000000700780b */ /* 0x040fe20003f1d000 */
[----:B------:R-:W-:-:S05]  /*2e10*/  FMUL.FTZ R24, R7, R8 ;  /* 0x0000000807187220 */ /* 0x000fca0000410000 */
[----:B------:R-:W-:Y:S02]  /*2e20*/  FSEL R24, R24, RZ, P0 ;  /* 0x000000ff18187208 */ /* 0x000fe40000000000 */
[----:B------:R-:W-:-:S03]  /*2e30*/  ISETP.NE.AND P0, PT, R12, RZ, PT ;  /* 0x000000ff0c00720c */ /* 0x000fc60003f05270 */
[--C-:B------:R-:W-:Y:S01]  /*2e40*/  FFMA.FTZ R65, R10, R8, -R24.reuse ;  /* 0x000000080a417223 */ /* 0x100fe20000010818 */
[----:B------:R-:W-:Y:S01]  /*2e50*/  FMNMX.FTZ R10, R3, R6, !PT ;  /* 0x00000006030a7209 */ /* 0x000fe20007810000 */
[-CC-:B------:R-:W-:Y:S01]  /*2e60*/  FFMA.FTZ R69, R91, R8.reuse, -R24.reuse ;  /* 0x000000085b457223 */ /* 0x180fe20000010818 */
[----:B------:R-:W-:Y:S01]  /*2e70*/  FSEL R91, R79, -INF , P5 ;  /* 0xff8000004f5b7808 */ /* 0x000fe20002800000 */
        /* <DEDUP_REMOVED lines=10> */
[--C-:B------:R-:W-:Y:S01]  /*2f20*/  FFMA.FTZ R180, R9, R8, -R24.reuse ;  /* 0x0000000809b47223 */ /* 0x100fe20000010818 */
[----:B------:R-:W-:Y:S01]  /*2f30*/  FSEL R97, R86, -INF , P2 ;  /* 0xff80000056617808 */ /* 0x000fe20001000000 */
[----:B------:R-:W-:Y:S01]  /*2f40*/  MUFU.EX2 R65, R65 ;  /* 0x0000004100417308 */ /* 0x000fe20000000800 */
[----:B------:R-:W-:Y:S01]  /*2f50*/  FMNMX.FTZ R10, R21, R10, !PT ;  /* 0x0000000a150a7209 */ /* 0x000fe20007810000 */
[-CC-:B------:R-:W-:Y:S01]  /*2f60*/  FFMA.FTZ R176, R75, R8.reuse, -R24.reuse ;  /* 0x000000084bb07223 */ /* 0x180fe20000010818 */
[-CC-:B------:R-:W-:Y:S01]  /*2f70*/  FFMA.FTZ R73, R99, R8.reuse, -R24.reuse ;  /* 0x0000000863497223 */ /* 0x180fe20000010818 */
[--C-:B------:R-:W-:Y:S01]  /*2f80*/  FFMA.FTZ R174, R101, R8, -R24.reuse ;  /* 0x0000000865ae7223 */ /* 0x100fe20000010818 */
[----:B------:R-:W-:Y:S01]  /*2f90*/  FMNMX.FTZ R10, R25, R10, !PT ;  /* 0x0000000a190a7209 */ /* 0x000fe20007810000 */
[-CC-:B------:R-:W-:Y:S01]  /*2fa0*/  FFMA.FTZ R75, R103, R8.reuse, -R24.reuse ;  /* 0x00000008674b7223 */ /* 0x180fe20000010818 */
[--C-:B------:R-:W-:Y:S01]  /*2fb0*/  FFMA.FTZ R168, R105, R8, -R24.reuse ;  /* 0x0000000869a87223 */ /* 0x100fe20000010818 */
[----:B------:R-:W1:Y:S01]  /*2fc0*/  MUFU.EX2 R180, R180 ;  /* 0x000000b400b47308 */ /* 0x000e620000000800 */
[----:B------:R-:W-:Y:S01]  /*2fd0*/  FMNMX.FTZ R10, R27, R10, !PT ;  /* 0x0000000a1b0a7209 */ /* 0x000fe20007810000 */
[-CC-:B------:R-:W-:Y:S01]  /*2fe0*/  FFMA.FTZ R77, R107, R8.reuse, -R24.reuse ;  /* 0x000000086b4d7223 */ /* 0x180fe20000010818 */
[-CC-:B------:R-:W-:Y:S01]  /*2ff0*/  FFMA.FTZ R170, R109, R8.reuse, -R24.reuse ;  /* 0x000000086daa7223 */ /* 0x180fe20000010818 */
[--C-:B------:R-:W-:Y:S01]  /*3000*/  FFMA.FTZ R111, R111, R8, -R24.reuse ;  /* 0x000000086f6f7223 */ /* 0x100fe20000010818 */
[----:B------:R-:W-:Y:S01]  /*3010*/  FMNMX.FTZ R10, R29, R10, !PT ;  /* 0x0000000a1d0a7209 */ /* 0x000fe20007810000 */
[-CC-:B------:R-:W-:Y:S01]  /*3020*/  FFMA.FTZ R152, R113, R8.reuse, -R24.reuse ;  /* 0x0000000871987223 */ /* 0x180fe20000010818 */
[--C-:B------:R-:W-:Y:S01]  /*3030*/  FFMA.FTZ R81, R115, R8, -R24.reuse ;  /* 0x0000000873517223 */ /* 0x100fe20000010818 */
[----:B------:R-:W2:Y:S01]  /*3040*/  MUFU.EX2 R182, R182 ;  /* 0x000000b600b67308 */ /* 0x000ea20000000800 */
[----:B------:R-:W-:Y:S01]  /*3050*/  FMNMX.FTZ R10, R31, R10, !PT ;  /* 0x0000000a1f0a7209 */ /* 0x000fe20007810000 */
[-CC-:B------:R-:W-:Y:S01]  /*3060*/  FFMA.FTZ R154, R117, R8.reuse, -R24.reuse ;  /* 0x00000008759a7223 */ /* 0x180fe20000010818 */
[-CC-:B------:R-:W-:Y:S01]  /*3070*/  FFMA.FTZ R83, R119, R8.reuse, -R24.reuse ;  /* 0x0000000877537223 */ /* 0x180fe20000010818 */
[--C-:B------:R-:W-:Y:S01]  /*3080*/  FFMA.FTZ R156, R121, R8, -R24.reuse ;  /* 0x00000008799c7223 */ /* 0x100fe20000010818 */
[----:B------:R-:W-:Y:S01]  /*3090*/  FMNMX.FTZ R10, R33, R10, !PT ;  /* 0x0000000a210a7209 */ /* 0x000fe20007810000 */
[-CC-:B------:R-:W-:Y:S01]  /*30a0*/  FFMA.FTZ R123, R123, R8.reuse, -R24.reuse ;  /* 0x000000087b7b7223 */ /* 0x180fe20000010818 */
[--C-:B------:R-:W-:Y:S01]  /*30b0*/  FFMA.FTZ R125, R125, R8, -R24.reuse ;  /* 0x000000087d7d7223 */ /* 0x100fe20000010818 */
[----:B------:R-:W3:Y:S01]  /*30c0*/  MUFU.EX2 R67, R67 ;  /* 0x0000004300437308 */ /* 0x000ee20000000800 */
[----:B------:R-:W-:Y:S01]  /*30d0*/  FMNMX.FTZ R10, R35, R10, !PT ;  /* 0x0000000a230a7209 */ /* 0x000fe20007810000 */
[-CC-:B------:R-:W-:Y:S01]  /*30e0*/  FFMA.FTZ R127, R127, R8.reuse, -R24.reuse ;  /* 0x000000087f7f7223 */ /* 0x180fe20000010818 */
[-CC-:B------:R-:W-:Y:S01]  /*30f0*/  FFMA.FTZ R129, R129, R8.reuse, -R24.reuse ;  /* 0x0000000881817223 */ /* 0x180fe20000010818 */
[--C-:B------:R-:W-:Y:S01]  /*3100*/  FFMA.FTZ R131, R131, R8, -R24.reuse ;  /* 0x0000000883837223 */ /* 0x100fe20000010818 */
[----:B------:R-:W-:Y:S01]  /*3110*/  FMNMX.FTZ R10, R37, R10, !PT ;  /* 0x0000000a250a7209 */ /* 0x000fe20007810000 */
[-CC-:B------:R-:W-:Y:S01]  /*3120*/  FFMA.FTZ R133, R133, R8.reuse, -R24.reuse ;  /* 0x0000000885857223 */ /* 0x180fe20000010818 */
[--C-:B------:R-:W-:Y:S01]  /*3130*/  FFMA.FTZ R135, R135, R8, -R24.reuse ;  /* 0x0000000887877223 */ /* 0x100fe20000010818 */
[----:B------:R-:W4:Y:S01]  /*3140*/  MUFU.EX2 R176, R176 ;  /* 0x000000b000b07308 */ /* 0x000f220000000800 */
[----:B------:R-:W-:Y:S01]  /*3150*/  FMNMX.FTZ R10, R39, R10, !PT ;  /* 0x0000000a270a7209 */ /* 0x000fe20007810000 */
[-CC-:B------:R-:W-:Y:S01]  /*3160*/  FFMA.FTZ R137, R137, R8.reuse, -R24.reuse ;  /* 0x0000000889897223 */ /* 0x180fe20000010818 */
[-CC-:B------:R-:W-:Y:S01]  /*3170*/  FFMA.FTZ R139, R139, R8.reuse, -R24.reuse ;  /* 0x000000088b8b7223 */ /* 0x180fe20000010818 */
[--C-:B------:R-:W-:Y:S01]  /*3180*/  FFMA.FTZ R141, R141, R8, -R24.reuse ;  /* 0x000000088d8d7223 */ /* 0x100fe20000010818 */
[----:B------:R-:W-:Y:S01]  /*3190*/  FMNMX.FTZ R10, R41, R10, !PT ;  /* 0x0000000a290a7209 */ /* 0x000fe20007810000 */
[----:B------:R-:W-:Y:S01]  /*31a0*/  FFMA.FTZ R24, R143, R8, -R24 ;  /* 0x000000088f187223 */ /* 0x000fe20000010818 */
[----:B------:R-:W-:Y:S01]  /*31b0*/  ISETP.GE.AND P2, PT, R89, 0x81, PT ;  /* 0x000000815900780c */ /* 0x000fe20003f46270 */
[----:B------:R-:W5:Y:S01]  /*31c0*/  MUFU.EX2 R69, R69 ;  /* 0x0000004500457308 */ /* 0x000f620000000800 */
[----:B------:R-:W-:-:S02]  /*31d0*/  FMNMX.FTZ R10, R43, R10, !PT ;  /* 0x0000000a2b0a7209 */ /* 0x000fc40007810000 */
[----:B------:R-:W-:Y:S02]  /*31e0*/  CS2R R142, SRZ ;  /* 0x00000000008e7805 */ /* 0x000fe4000001ff00 */
[----:B------:R-:W-:Y:S02]  /*31f0*/  CS2R R120, SRZ ;  /* 0x0000000000787805 */ /* 0x000fe4000001ff00 */
[----:B------:R-:W-:Y:S02]  /*3200*/  CS2R R118, SRZ ;  /* 0x0000000000767805 */ /* 0x000fe4000001ff00 */
[----:B------:R-:W-:Y:S02]  /*3210*/  FMNMX.FTZ R10, R45, R10, !PT ;  /* 0x0000000a2d0a7209 */ /* 0x000fe40007810000 */
[----:B------:R-:W-:Y:S02]  /*3220*/  CS2R R116, SRZ ;  /* 0x0000000000747805 */ /* 0x000fe4000001ff00 */
[----:B------:R-:W-:Y:S01]  /*3230*/  CS2R R114, SRZ ;  /* 0x0000000000727805 */ /* 0x000fe2000001ff00 */
[----:B------:R-:W-:Y:S01]  /*3240*/  MUFU.EX2 R178, R178 ;  /* 0x000000b200b27308 */ /* 0x000fe20000000800 */
        /* <DEDUP_REMOVED lines=12> */
[----:B------:R-:W-:Y:S01]  /*3310*/  FMNMX.FTZ R10, R53, R10, !PT ;  /* 0x0000000a350a7209 */ /* 0x000fe20007810000 */
[----:B------:R-:W-:Y:S03]  /*3320*/  MUFU.EX2 R172, R172 ;  /* 0x000000ac00ac7308 */ /* 0x000fe60000000800 */
[----:B------:R-:W-:-:S04]  /*3330*/  FMNMX.FTZ R10, R55, R10, !PT ;  /* 0x0000000a370a7209 */ /* 0x000fc80007810000 */
        /* <DEDUP_REMOVED lines=14> */
[----:B------:R-:W-:-:S05]  /*3420*/  FMNMX.FTZ R10, R87, R10, !PT ;  /* 0x0000000a570a7209 */ /* 0x000fca0007810000 */
[----:B------:R-:W1:Y:S01]  /*3430*/  SHFL.BFLY PT, R9, R10, 0x2, 0x1f ;  /* 0x0c401f000a097f89 */ /* 0x000e6200000e0000 */
[----:B------:R-:W-:Y:S08]  /*3440*/  MUFU.EX2 R170, R170 ;  /* 0x000000aa00aa7308 */ /* 0x000ff00000000800 */
[----:B------:R2:W-:Y:S08]  /*3450*/  MUFU.EX2 R79, R111 ;  /* 0x0000006f004f7308 */ /* 0x0005f00000000800 */
[----:B------:R-:W-:Y:S01]  /*3460*/  MUFU.EX2 R152, R152 ;  /* 0x0000009800987308 */ /* 0x000fe20000000800 */
[----:B--2---:R-:W-:-:S02]  /*3470*/  CS2R R110, SRZ ;  /* 0x00000000006e7805 */ /* 0x004fc4000001ff00 */
[----:B-1----:R-:W-:-:S05]  /*3480*/  FMNMX.FTZ R12, R10, R9, !PT ;  /* 0x000000090a0c7209 */ /* 0x002fca0007810000 */
[----:B------:R-:W-:Y:S01]  /*3490*/  MUFU.EX2 R81, R81 ;  /* 0x0000005100517308 */ /* 0x000fe20000000800 */
[----:B------:R-:W1:Y:S07]  /*34a0*/  SHFL.BFLY PT, R9, R12, 0x1, 0x1f ;  /* 0x0c201f000c097f89 */ /* 0x000e6e00000e0000 */
[----:B------:R-:W-:Y:S08]  /*34b0*/  MUFU.EX2 R154, R154 ;  /* 0x0000009a009a7308 */ /* 0x000ff00000000800 */
[----:B------:R-:W-:Y:S08]  /*34c0*/  MUFU.EX2 R83, R83 ;  /* 0x0000005300537308 */ /* 0x000ff00000000800 */
[----:B------:R-:W-:Y:S01]  /*34d0*/  MUFU.EX2 R156, R156 ;  /* 0x0000009c009c7308 */ /* 0x000fe20000000800 */
[----:B-1----:R-:W-:-:S04]  /*34e0*/  FMNMX.FTZ R9, R12, R9, !PT ;  /* 0x000000090c097209 */ /* 0x002fc80007810000 */
[C---:B------:R-:W-:Y:S01]  /*34f0*/  FSETP.NEU.FTZ.AND P1, PT, R9.reuse, -INF , PT ;  /* 0xff8000000900780b */ /* 0x040fe20003f3d000 */
[----:B------:R-:W-:Y:S02]  /*3500*/  FMUL.FTZ R10, R9, R8 ;  /* 0x00000008090a7220 */ /* 0x000fe40000410000 */
[----:B------:R-:W-:Y:S03]  /*3510*/  MUFU.EX2 R123, R123 ;  /* 0x0000007b007b7308 */ /* 0x000fe60000000800 */
[----:B------:R-:W-:Y:S02]  /*3520*/  FSEL R10, R10, RZ, P1 ;  /* 0x000000ff0a0a7208 */ /* 0x000fe40000800000 */
[----:B------:R-:W-:-:S03]  /*3530*/  ISETP.NE.AND P1, PT, R18, RZ, PT ;  /* 0x000000ff1200720c */ /* 0x000fc60003f25270 */
        /* <DEDUP_REMOVED lines=15> */
[-CC-:B------:R-:W-:Y:S01]  /*3630*/  FFMA.FTZ R39, R39, R8.reuse, -R10.reuse ;  /* 0x0000000827277223 */ /* 0x180fe2000001080a */
[----:B------:R-:W2:Y:S01]  /*3640*/  MUFU.EX2 R6, R6 ;  /* 0x0000000600067308 */ /* 0x000ea20000000800 */
[----:B-1----:R-:W-:Y:S01]  /*3650*/  FADD.FTZ R3, R180, R65 ;  /* 0x00000041b4037221 */ /* 0x002fe20000010000 */
[-CC-:B------:R-:W-:Y:S01]  /*3660*/  FFMA.FTZ R41, R41, R8.reuse, -R10.reuse ;  /* 0x0000000829297223 */ /* 0x180fe2000001080a */
[-CC-:B------:R-:W-:Y:S01]  /*3670*/  FFMA.FTZ R43, R43, R8.reuse, -R10.reuse ;  /* 0x000000082b2b7223 */ /* 0x180fe2000001080a */
[-CC-:B------:R-:W-:Y:S01]  /*3680*/  FFMA.FTZ R45, R45, R8.reuse, -R10.reuse ;  /* 0x000000082d2d7223 */ /* 0x180fe2000001080a */
[----:B------:R-:W-:Y:S01]  /*3690*/  FADD.FTZ R34, R182, R3 ;  /* 0x00000003b6227221 */ /* 0x000fe20000010000 */
        /* <DEDUP_REMOVED lines=10> */
[----:B------:R3:W4:Y:S01]  /*3740*/  MUFU.EX2 R12, R13 ;  /* 0x0000000d000c7308 */ /* 0x0007220000000800 */
[----:B-----5:R-:W-:Y:S01]  /*3750*/  FADD.FTZ R3, R69, R36 ;  /* 0x0000002445037221 */ /* 0x020fe20000010000 */
[----:B--2---:R-:W-:Y:S01]  /*3760*/  FADD.FTZ R36, R181, R6 ;  /* 0x00000006b5247221 */ /* 0x004fe20000010000 */
[-CC-:B------:R-:W-:Y:S01]  /*3770*/  FFMA.FTZ R61, R61, R8.reuse, -R10.reuse ;  /* 0x000000083d3d7223 */ /* 0x180fe2000001080a */
[-CC-:B------:R-:W-:Y:S01]  /*3780*/  FFMA.FTZ R63, R63, R8.reuse, -R10.reuse ;  /* 0x000000083f3f7223 */ /* 0x180fe2000001080a */
[----:B------:R-:W-:Y:S01]  /*3790*/  FADD.FTZ R38, R178, R3 ;  /* 0x00000003b2267221 */ /* 0x000fe20000010000 */
[-CC-:B------:R-:W-:Y:S01]  /*37a0*/  FFMA.FTZ R85, R85, R8.reuse, -R10.reuse ;  /* 0x0000000855557223 */ /* 0x180fe2000001080a */
[-C--:B------:R-:W-:Y:S01]  /*37b0*/  FFMA.FTZ R91, R91, R8.reuse, -R10 ;  /* 0x000000085b5b7223 */ /* 0x080fe2000001080a */
[----:B------:R-:W2:Y:S01]  /*37c0*/  MUFU.EX2 R15, R15 ;  /* 0x0000000f000f7308 */ /* 0x000ea20000000800 */
[----:B---3--:R-:W-:Y:S01]  /*37d0*/  FADD.FTZ R13, R71, R38 ;  /* 0x00000026470d7221 */ /* 0x008fe20000010000 */
[----:B-1----:R-:W-:Y:S01]  /*37e0*/  FADD.FTZ R3, R11, R36 ;  /* 0x000000240b037221 */ /* 0x002fe20000010000 */
[-CC-:B------:R-:W-:Y:S01]  /*37f0*/  FFMA.FTZ R93, R93, R8.reuse, -R10.reuse ;  /* 0x000000085d5d7223 */ /* 0x180fe2000001080a */
[-CC-:B------:R-:W-:Y:S01]  /*3800*/  FFMA.FTZ R95, R95, R8.reuse, -R10.reuse ;  /* 0x000000085f5f7223 */ /* 0x180fe2000001080a */
[----:B------:R-:W-:Y:S01]  /*3810*/  FADD.FTZ R40, R172, R13 ;  /* 0x0000000dac287221 */ /* 0x000fe20000010000 */
[-CC-:B------:R-:W-:Y:S01]  /*3820*/  FFMA.FTZ R97, R97, R8.reuse, -R10.reuse ;  /* 0x0000000861617223 */ /* 0x180fe2000001080a */
[----:B------:R-:W-:Y:S01]  /*3830*/  FFMA.FTZ R87, R87, R8, -R10 ;  /* 0x0000000857577223 */ /* 0x000fe2000001080a */
[----:B------:R-:W1:Y:S01]  /*3840*/  MUFU.EX2 R14, R21 ;  /* 0x00000015000e7308 */ /* 0x000e620000000800 */
[----:B----4-:R-:W-:Y:S01]  /*3850*/  FADD.FTZ R38, R12, R3 ;  /* 0x000000030c267221 */ /* 0x010fe20000010000 */
[----:B------:R-:W-:Y:S01]  /*3860*/  FADD.FTZ R13, R73, R40 ;  /* 0x00000028490d7221 */ /* 0x000fe20000010000 */
[----:B------:R-:W-:-:S02]  /*3870*/  F2FP.F16.F32.PACK_AB R181, R6, R181 ;  /* 0x000000b506b5723e */ /* 0x000fc400000000ff */
[----:B------:R-:W-:Y:S01]  /*3880*/  F2FP.F16.F32.PACK_AB R183, R12, R11 ;  /* 0x0000000b0cb7723e */ /* 0x000fe200000000ff */
[----:B------:R-:W-:Y:S01]  /*3890*/  FADD.FTZ R40, R174, R13 ;  /* 0x0000000dae287221 */ /* 0x000fe20000010000 */
[----:B------:R-:W-:Y:S01]  /*38a0*/  F2FP.F16.F32.PACK_AB R180, R65, R180 ;  /* 0x000000b441b4723e */ /* 0x000fe200000000ff */
[----:B------:R-:W3:Y:S01]  /*38b0*/  MUFU.EX2 R25, R25 ;  /* 0x0000001900197308 */ /* 0x000ee20000000800 */
[----:B--2---:R-:W-:Y:S01]  /*38c0*/  FADD.FTZ R3, R15, R38 ;  /* 0x000000260f037221 */ /* 0x004fe20000010000 */
[----:B------:R-:W-:Y:S02]  /*38d0*/  F2FP.F16.F32.PACK_AB R182, R67, R182 ;  /* 0x000000b643b6723e */ /* 0x000fe400000000ff */
[----:B------:R-:W-:Y:S02]  /*38e0*/  F2FP.F16.F32.PACK_AB R176, R69, R176 ;  /* 0x000000b045b0723e */ /* 0x000fe400000000ff */
[----:B------:R-:W-:Y:S02]  /*38f0*/  F2FP.F16.F32.PACK_AB R178, R71, R178 ;  /* 0x000000b247b2723e */ /* 0x000fe400000000ff */
[----:B------:R-:W2:Y:S01]  /*3900*/  MUFU.EX2 R20, R27 ;  /* 0x0000001b00147308 */ /* 0x000ea20000000800 */
[----:B-1----:R-:W-:Y:S01]  /*3910*/  FADD.FTZ R38, R14, R3 ;  /* 0x000000030e267221 */ /* 0x002fe20000010000 */
[----:B------:R-:W-:Y:S01]  /*3920*/  FADD.FTZ R3, R75, R40 ;  /* 0x000000284b037221 */ /* 0x000fe20000010000 */
[----:B------:R-:W-:-:S02]  /*3930*/  F2FP.F16.F32.PACK_AB R172, R73, R172 ;  /* 0x000000ac49ac723e */ /* 0x000fc400000000ff */
[----:B------:R-:W-:Y:S01]  /*3940*/  F2FP.F16.F32.PACK_AB R174, R75, R174 ;  /* 0x000000ae4bae723e */ /* 0x000fe200000000ff */
[----:B------:R-:W-:Y:S01]  /*3950*/  FADD.FTZ R40, R168, R3 ;  /* 0x00000003a8287221 */ /* 0x000fe20000010000 */
[----:B------:R-:W-:Y:S01]  /*3960*/  @P1 VIADD R3, R0, 0x34840 ;  /* 0x0003484000031836 */ /* 0x000fe20000000000 */
[----:B------:R-:W1:Y:S01]  /*3970*/  MUFU.EX2 R29, R29 ;  /* 0x0000001d001d7308 */ /* 0x000e620000000800 */
[----:B---3--:R-:W-:Y:S01]  /*3980*/  FADD.FTZ R13, R25, R38 ;  /* 0x00000026190d7221 */ /* 0x008fe20000010000 */
[C---:B------:R-:W-:Y:S01]  /*3990*/  FADD.FTZ R21, R77.reuse, R40 ;  /* 0x000000284d157221 */ /* 0x040fe20000010000 */
[----:B------:R-:W-:Y:S02]  /*39a0*/  F2FP.F16.F32.PACK_AB R168, R77, R168 ;  /* 0x000000a84da8723e */ /* 0x000fe400000000ff */
[----:B------:R-:W-:Y:S01]  /*39b0*/  @P1 PRMT R3, R22, 0x654, R3 ;  /* 0x0000065416031816 */ /* 0x000fe20000000003 */
[----:B------:R-:W-:Y:S01]  /*39c0*/  FADD.FTZ R40, R170, R21 ;  /* 0x00000015aa287221 */ /* 0x000fe20000010000 */
[----:B------:R-:W-:Y:S01]  /*39d0*/  F2FP.F16.F32.PACK_AB R170, R79, R170 ;  /* 0x000000aa4faa723e */ /* 0x000fe200000000ff */
[----:B------:R-:W3:Y:S01]  /*39e0*/  MUFU.EX2 R26, R31 ;  /* 0x0000001f001a7308 */ /* 0x000ee20000000800 */
[----:B--2---:R-:W-:Y:S01]  /*39f0*/  FADD.FTZ R38, R20, R13 ;  /* 0x0000000d14267221 */ /* 0x004fe20000010000 */
[----:B------:R2:W-:Y:S01]  /*3a00*/  @P1 SYNCS.ARRIVE.TRANS64.RED.A1T0 RZ, [R3+URZ], RZ ;  /* 0x000000ff03ff19a7 */ /* 0x0005e2000810043f */
[----:B------:R-:W-:-:S02]  /*3a10*/  F2FP.F16.F32.PACK_AB R177, R14, R15 ;  /* 0x0000000f0eb1723e */ /* 0x000fc400000000ff */
[----:B------:R-:W-:-:S03]  /*3a20*/  F2FP.F16.F32.PACK_AB R179, R20, R25 ;  /* 0x0000001914b3723e */ /* 0x000fc600000000ff */
[----:B------:R-:W2:Y:S01]  /*3a30*/  MUFU.EX2 R33, R33 ;  /* 0x0000002100217308 */ /* 0x000ea20000000800 */
[----:B-1----:R-:W-:-:S07]  /*3a40*/  FADD.FTZ R13, R29, R38 ;  /* 0x000000261d0d7221 */ /* 0x002fce0000010000 */
[----:B------:R-:W1:Y:S01]  /*3a50*/  MUFU.EX2 R28, R35 ;  /* 0x00000023001c7308 */ /* 0x000e620000000800 */
[C---:B---3--:R-:W-:Y:S01]  /*3a60*/  FADD.FTZ R38, R26.reuse, R13 ;  /* 0x0000000d1a267221 */ /* 0x048fe20000010000 */
[----:B------:R-:W-:Y:S01]  /*3a70*/  FADD.FTZ R13, R79, R40 ;  /* 0x000000284f0d7221 */ /* 0x000fe20000010000 */
[----:B------:R-:W-:-:S03]  /*3a80*/  F2FP.F16.F32.PACK_AB R173, R26, R29 ;  /* 0x0000001d1aad723e */ /* 0x000fc600000000ff */
[----:B------:R-:W-:Y:S01]  /*3a90*/  FADD.FTZ R42, R152, R13 ;  /* 0x0000000d982a7221 */ /* 0x000fe20000010000 */
[----:B------:R-:W-:Y:S01]  /*3aa0*/  F2FP.F16.F32.PACK_AB R152, R81, R152 ;  /* 0x000000985198723e */ /* 0x000fe200000000ff */
[----:B------:R-:W3:Y:S01]  /*3ab0*/  MUFU.EX2 R37, R37 ;  /* 0x0000002500257308 */ /* 0x000ee20000000800 */
[----:B--2---:R-:W-:Y:S01]  /*3ac0*/  FADD.FTZ R3, R33, R38 ;  /* 0x0000002621037221 */ /* 0x004fe20000010000 */
[----:B------:R-:W-:-:S04]  /*3ad0*/  FADD.FTZ R13, R81, R42 ;  /* 0x0000002a510d7221 */ /* 0x000fc80000010000 */
[----:B------:R-:W-:Y:S01]  /*3ae0*/  FADD.FTZ R42, R154, R13 ;  /* 0x0000000d9a2a7221 */ /* 0x000fe20000010000 */
[C---:B------:R-:W-:Y:S01]  /*3af0*/  F2FP.F16.F32.PACK_AB R154, R83.reuse, R154 ;  /* 0x0000009a539a723e */ /* 0x040fe200000000ff */
[----:B------:R-:W2:Y:S01]  /*3b00*/  MUFU.EX2 R30, R39 ;  /* 0x00000027001e7308 */ /* 0x000ea20000000800 */
[C---:B-1----:R-:W-:Y:S01]  /*3b10*/  FADD.FTZ R40, R28.reuse, R3 ;  /* 0x000000031c287221 */ /* 0x042fe20000010000 */
[----:B------:R-:W-:Y:S01]  /*3b20*/  FADD.FTZ R13, R83, R42 ;  /* 0x0000002a530d7221 */ /* 0x000fe20000010000 */
[----:B------:R-:W-:-:S03]  /*3b30*/  F2FP.F16.F32.PACK_AB R175, R28, R33 ;  /* 0x000000211caf723e */ /* 0x000fc600000000ff */
[----:B------:R-:W-:Y:S01]  /*3b40*/  FADD.FTZ R42, R156, R13 ;  /* 0x0000000d9c2a7221 */ /* 0x000fe20000010000 */
[----:B------:R-:W-:Y:S01]  /*3b50*/  F2FP.F16.F32.PACK_AB R156, R123, R156 ;  /* 0x0000009c7b9c723e */ /* 0x000fe200000000ff */
[----:B------:R-:W1:Y:S01]  /*3b60*/  MUFU.EX2 R41, R41 ;  /* 0x0000002900297308 */ /* 0x000e620000000800 */
[----:B---3--:R-:W-:Y:S01]  /*3b70*/  FADD.FTZ R3, R37, R40 ;  /* 0x0000002825037221 */ /* 0x008fe20000010000 */
[----:B------:R-:W-:Y:S01]  /*3b80*/  FADD.FTZ R42, R123, R42 ;  /* 0x0000002a7b2a7221 */ /* 0x000fe20000010000 */
[----:B------:R-:W-:-:S03]  /*3b90*/  CS2R R122, SRZ ;  /* 0x00000000007a7805 */ /* 0x000fc6000001ff00 */
[----:B------:R-:W-:Y:S02]  /*3ba0*/  FADD.FTZ R13, R125, R42 ;  /* 0x0000002a7d0d7221 */ /* 0x000fe40000010000 */
[----:B------:R-:W3:Y:S01]  /*3bb0*/  MUFU.EX2 R32, R43 ;  /* 0x0000002b00207308 */ /* 0x000ee20000000800 */
[C---:B--2---:R-:W-:Y:S01]  /*3bc0*/  FADD.FTZ R40, R30.reuse, R3 ;  /* 0x000000031e287221 */ /* 0x044fe20000010000 */
[----:B------:R-:W-:-:S06]  /*3bd0*/  F2FP.F16.F32.PACK_AB R169, R30, R37 ;  /* 0x000000251ea9723e */ /* 0x000fcc00000000ff */
[----:B------:R-:W2:Y:S01]  /*3be0*/  MUFU.EX2 R45, R45 ;  /* 0x0000002d002d7308 */ /* 0x000ea20000000800 */
[----:B-1----:R-:W-:-:S07]  /*3bf0*/  FADD.FTZ R3, R41, R40 ;  /* 0x0000002829037221 */ /* 0x002fce0000010000 */
[----:B------:R-:W1:Y:S01]  /*3c00*/  MUFU.EX2 R34, R47 ;  /* 0x0000002f00227308 */ /* 0x000e620000000800 */
[C---:B---3--:R-:W-:Y:S01]  /*3c10*/  FADD.FTZ R40, R32.reuse, R3 ;  /* 0x0000000320287221 */ /* 0x048fe20000010000 */
[----:B------:R-:W-:-:S06]  /*3c20*/  F2FP.F16.F32.PACK_AB R171, R32, R41 ;  /* 0x0000002920ab723e */ /* 0x000fcc00000000ff */
[----:B------:R3:W4:Y:S01]  /*3c30*/  MUFU.EX2 R158, R127 ;  /* 0x0000007f009e7308 */ /* 0x0007220000000800 */
[----:B--2---:R-:W-:-:S07]  /*3c40*/  FADD.FTZ R3, R45, R40 ;  /* 0x000000282d037221 */ /* 0x004fce0000010000 */
[----:B------:R-:W2:Y:S01]  /*3c50*/  MUFU.EX2 R49, R49 ;  /* 0x0000003100317308 */ /* 0x000ea20000000800 */
[C---:B-1----:R-:W-:Y:S01]  /*3c60*/  FADD.FTZ R40, R34.reuse, R3 ;  /* 0x0000000322287221 */ /* 0x042fe20000010000 */
[----:B------:R-:W-:Y:S02]  /*3c70*/  F2FP.F16.F32.PACK_AB R153, R34, R45 ;  /* 0x0000002d2299723e */ /* 0x000fe400000000ff */
[----:B---3--:R-:W-:-:S04]  /*3c80*/  CS2R R126, SRZ ;  /* 0x00000000007e7805 */ /* 0x008fc8000001ff00 */
[----:B------:R-:W1:Y:S01]  /*3c90*/  MUFU.EX2 R129, R129 ;  /* 0x0000008100817308 */ /* 0x000e620000000800 */
[C---:B----4-:R-:W-:Y:S01]  /*3ca0*/  FADD.FTZ R42, R158.reuse, R13 ;  /* 0x0000000d9e2a7221 */ /* 0x050fe20000010000 */
[----:B------:R-:W-:Y:S02]  /*3cb0*/  F2FP.F16.F32.PACK_AB R158, R158, R125 ;  /* 0x0000007d9e9e723e */ /* 0x000fe400000000ff */
[----:B------:R-:W-:-:S04]  /*3cc0*/  CS2R R124, SRZ ;  /* 0x00000000007c7805 */ /* 0x000fc8000001ff00 */
[----:B------:R-:W3:Y:S01]  /*3cd0*/  MUFU.EX2 R36, R51 ;  /* 0x0000003300247308 */ /* 0x000ee20000000800 */
[----:B--2---:R-:W-:-:S07]  /*3ce0*/  FADD.FTZ R3, R49, R40 ;  /* 0x0000002831037221 */ /* 0x004fce0000010000 */
[----:B------:R2:W4:Y:S01]  /*3cf0*/  MUFU.EX2 R160, R131 ;  /* 0x0000008300a07308 */ /* 0x0005220000000800 */
[----:B-1----:R-:W-:-:S07]  /*3d00*/  FADD.FTZ R13, R129, R42 ;  /* 0x0000002a810d7221 */ /* 0x002fce0000010000 */
[----:B------:R-:W1:Y:S01]  /*3d10*/  MUFU.EX2 R53, R53 ;  /* 0x0000003500357308 */ /* 0x000e620000000800 */
[C---:B---3--:R-:W-:Y:S01]  /*3d20*/  FADD.FTZ R42, R36.reuse, R3 ;  /* 0x00000003242a7221 */ /* 0x048fe20000010000 */
[----:B------:R-:W-:Y:S02]  /*3d30*/  F2FP.F16.F32.PACK_AB R155, R36, R49 ;  /* 0x00000031249b723e */ /* 0x000fe400000000ff */
[----:B--2---:R-:W-:-:S04]  /*3d40*/  CS2R R130, SRZ ;  /* 0x0000000000827805 */ /* 0x004fc8000001ff00 */
[----:B------:R-:W2:Y:S01]  /*3d50*/  MUFU.EX2 R133, R133 ;  /* 0x0000008500857308 */ /* 0x000ea20000000800 */
[C---:B----4-:R-:W-:Y:S01]  /*3d60*/  FADD.FTZ R44, R160.reuse, R13 ;  /* 0x0000000da02c7221 */ /* 0x050fe20000010000 */
[----:B------:R-:W-:Y:S02]  /*3d70*/  F2FP.F16.F32.PACK_AB R160, R160, R129 ;  /* 0x00000081a0a0723e */ /* 0x000fe400000000ff */
[----:B------:R-:W-:-:S04]  /*3d80*/  CS2R R128, SRZ ;  /* 0x0000000000807805 */ /* 0x000fc8000001ff00 */
[----:B------:R-:W3:Y:S01]  /*3d90*/  MUFU.EX2 R0, R55 ;  /* 0x0000003700007308 */ /* 0x000ee20000000800 */
[----:B-1----:R-:W-:-:S07]  /*3da0*/  FADD.FTZ R3, R53, R42 ;  /* 0x0000002a35037221 */ /* 0x002fce0000010000 */
[----:B------:R1:W4:Y:S01]  /*3db0*/  MUFU.EX2 R162, R135 ;  /* 0x0000008700a27308 */ /* 0x0003220000000800 */
[----:B--2---:R-:W-:-:S07]  /*3dc0*/  FADD.FTZ R13, R133, R44 ;  /* 0x0000002c850d7221 */ /* 0x004fce0000010000 */
[----:B------:R-:W2:Y:S01]  /*3dd0*/  MUFU.EX2 R57, R57 ;  /* 0x0000003900397308 */ /* 0x000ea20000000800 */
[C---:B---3--:R-:W-:Y:S01]  /*3de0*/  FADD.FTZ R42, R0.reuse, R3 ;  /* 0x00000003002a7221 */ /* 0x048fe20000010000 */
[----:B------:R-:W-:Y:S02]  /*3df0*/  F2FP.F16.F32.PACK_AB R157, R0, R53 ;  /* 0x00000035009d723e */ /* 0x000fe400000000ff */
[----:B-1----:R-:W-:-:S04]  /*3e00*/  CS2R R134, SRZ ;  /* 0x0000000000867805 */ /* 0x002fc8000001ff00 */
        /* <DEDUP_REMOVED lines=18> */
[----:B------:R-:W1:Y:S01]  /*3f30*/  MUFU.EX2 R24, R24 ;  /* 0x0000001800187308 */ /* 0x000e620000000800 */
[----:B--2---:R-:W-:-:S07]  /*3f40*/  FADD.FTZ R13, R141, R46 ;  /* 0x0000002e8d0d7221 */ /* 0x004fce0000010000 */
[----:B------:R-:W2:Y:S01]  /*3f50*/  MUFU.EX2 R85, R85 ;  /* 0x0000005500557308 */ /* 0x000ea20000000800 */
[C---:B---3--:R-:W-:Y:S01]  /*3f60*/  FADD.FTZ R44, R10.reuse, R3 ;  /* 0x000000030a2c7221 */ /* 0x048fe20000010000 */
[----:B------:R-:W-:Y:S02]  /*3f70*/  F2FP.F16.F32.PACK_AB R161, R10, R61 ;  /* 0x0000003d0aa1723e */ /* 0x000fe400000000ff */
[----:B------:R-:W-:-:S04]  /*3f80*/  MOV R10, 0x3f800000 ;  /* 0x3f800000000a7802 */ /* 0x000fc80000000f00 */
[----:B------:R3:W4:Y:S01]  /*3f90*/  MUFU.EX2 R40, R91 ;  /* 0x0000005b00287308 */ /* 0x0007220000000800 */
[C---:B-1----:R-:W-:Y:S01]  /*3fa0*/  FADD.FTZ R3, R24.reuse, R13 ;  /* 0x0000000d18037221 */ /* 0x042fe20000010000 */
[----:B------:R-:W-:Y:S02]  /*3fb0*/  F2FP.F16.F32.PACK_AB R166, R24, R141 ;  /* 0x0000008d18a6723e */ /* 0x000fe400000000ff */
[----:B------:R-:W-:-:S04]  /*3fc0*/  CS2R R140, SRZ ;  /* 0x00000000008c7805 */ /* 0x000fc8000001ff00 */
[----:B------:R-:W1:Y:S01]  /*3fd0*/  MUFU.EX2 R93, R93 ;  /* 0x0000005d005d7308 */ /* 0x000e620000000800 */
[----:B--2---:R-:W-:Y:S01]  /*3fe0*/  FADD.FTZ R13, R85, R44 ;  /* 0x0000002c550d7221 */ /* 0x004fe20000010000 */
[----:B---3--:R-:W-:-:S06]  /*3ff0*/  CS2R R90, SRZ ;  /* 0x00000000005a7805 */ /* 0x008fcc000001ff00 */
[----:B------:R2:W3:Y:S01]  /*4000*/  MUFU.EX2 R42, R95 ;  /* 0x0000005f002a7308 */ /* 0x0004e20000000800 */
[C---:B----4-:R-:W-:Y:S01]  /*4010*/  FADD.FTZ R12, R40.reuse, R13 ;  /* 0x0000000d280c7221 */ /* 0x050fe20000010000 */
[----:B------:R-:W-:-:S06]  /*4020*/  F2FP.F16.F32.PACK_AB R163, R40, R85 ;  /* 0x0000005528a3723e */ /* 0x000fcc00000000ff */
[----:B------:R-:W4:Y:S01]  /*4030*/  MUFU.EX2 R97, R97 ;  /* 0x0000006100617308 */ /* 0x000f220000000800 */
[----:B-1----:R-:W-:Y:S01]  /*4040*/  FADD.FTZ R11, R93, R12 ;  /* 0x0000000c5d0b7221 */ /* 0x002fe20000010000 */
[----:B--2---:R-:W-:-:S06]  /*4050*/  CS2R R94, SRZ ;  /* 0x00000000005e7805 */ /* 0x004fcc000001ff00 */
[----:B------:R-:W1:Y:S01]  /*4060*/  MUFU.EX2 R6, R87 ;  /* 0x0000005700067308 */ /* 0x000e620000000800 */
[C---:B---3--:R-:W-:Y:S01]  /*4070*/  FADD.FTZ R12, R42.reuse, R11 ;  /* 0x0000000b2a0c7221 */ /* 0x048fe20000010000 */
[----:B------:R-:W-:Y:S02]  /*4080*/  F2FP.F16.F32.PACK_AB R165, R42, R93 ;  /* 0x0000005d2aa5723e */ /* 0x000fe400000000ff */
[----:B------:R-:W-:Y:S01]  /*4090*/  CS2R R92, SRZ ;  /* 0x00000000005c7805 */ /* 0x000fe2000001ff00 */
[----:B----4-:R-:W-:-:S04]  /*40a0*/  FADD.FTZ R11, R97, R12 ;  /* 0x0000000c610b7221 */ /* 0x010fc80000010000 */
[C---:B-1----:R-:W-:Y:S01]  /*40b0*/  FADD.FTZ R0, R6.reuse, R11 ;  /* 0x0000000b06007221 */ /* 0x042fe20000010000 */
[----:B------:R-:W-:Y:S01]  /*40c0*/  F2FP.F16.F32.PACK_AB R167, R6, R97 ;  /* 0x0000006106a7723e */ /* 0x000fe200000000ff */
[----:B------:R-:W-:Y:S01]  /*40d0*/  IMAD.MOV.U32 R6, RZ, RZ, 0x3f800000 ;  /* 0x3f800000ff067424 */ /* 0x000fe200078e00ff */
[----:B------:R-:W-:Y:S01]  /*40e0*/  CS2R R96, SRZ ;  /* 0x0000000000607805 */ /* 0x000fe2000001ff00 */
[----:B------:R-:W-:Y:S06]  /*40f0*/  @!P2 BRA `(.L_x_136) ;  /* 0x00000028007ca947 */ /* 0x000fec0003800000 */
[----:B------:R-:W-:Y:S01]  /*4100*/  VIADD R192, R192, 0xfffffffe ;  /* 0xfffffffec0c07836 */ /* 0x000fe20000000000 */
[----:B------:R-:W-:Y:S01]  /*4110*/  MOV R151, RZ ;  /* 0x000000ff00977202 */ /* 0x000fe20000000f00 */
[----:B------:R-:W-:Y:S01]  /*4120*/  IMAD.MOV.U32 R14, RZ, RZ, R9 ;  /* 0x000000ffff0e7224 */ /* 0x000fe200078e0009 */
[----:B------:R-:W-:Y:S01]  /*4130*/  UMOV UR4, UR39 ;  /* 0x0000002700047c82 */ /* 0x000fe20008000000 */
[----:B------:R-:W-:Y:S01]  /*4140*/  IMAD.MOV.U32 R12, RZ, RZ, R7 ;  /* 0x000000ffff0c7224 */ /* 0x000fe200078e0007 */
[----:B------:R-:W-:Y:S01]  /*4150*/  UMOV UR5, UR38 ;  /* 0x0000002600057c82 */ /* 0x000fe20008000000 */
[----:B------:R-:W-:Y:S01]  /*4160*/  IMAD.MOV.U32 R6, RZ, RZ, 0x3f800000 ;  /* 0x3f800000ff067424 */ /* 0x000fe200078e00ff */
[----:B------:R-:W-:-:S06]  /*4170*/  ULDC UR6, c[0x0][0x9d8] ;  /* 0x0002760000067ab9 */ /* 0x000fcc0000000800 */
.L_x_147:
[----:B------:R-:W-:-:S04]  /*4180*/  UIADD3 UR7, UR5, 0x1, URZ ;  /* 0x0000000105077890 */ /* 0x000fc8000fffe03f */
[----:B------:R-:W-:-:S04]  /*4190*/  UISETP.NE.AND UP0, UPT, UR7, 0x2, UPT ;  /* 0x000000020700788c */ /* 0x000fc8000bf05270 */
[----:B------:R-:W-:Y:S02]  /*41a0*/  USEL UR39, URZ, 0x1, UP0 ;  /* 0x000000013f277887 */ /* 0x000fe40008000000 */
[----:B------:R-:W-:Y:S02]  /*41b0*/  USEL UR38, UR7, URZ, UP0 ;  /* 0x0000003f07267287 */ /* 0x000fe40008000000 */
[----:B------:R-:W-:Y:S01]  /*41c0*/  ULOP3.LUT UR39, UR4, UR39, URZ, 0x3c, !UPT ;  /* 0x0000002704277292 */ /* 0x000fe2000f8e3c3f */
[----:B------:R-:W-:Y:S11]  /*41d0*/  @!P0 BRA `(.L_x_137) ;  /* 0x0000000000048947 */ /* 0x000ff60003800000 */
[----:B------:R-:W-:Y:S01]  /*41e0*/  BPT.TRAP 0x1 ;  /* 0x000000040000795c */ /* 0x000fe20000300000 */
.L_x_137:
[----:B------:R-:W-:Y:S01]  /*41f0*/  ULEA UR7, UR38, UR60, 0x3 ;  /* 0x0000003c26077291 */ /* 0x000fe2000f8e183f */
[----:B------:R-:W-:-:S05]  /*4200*/  IMAD.U32 R7, RZ, RZ, UR39 ;  /* 0x00000027ff077e24 */ /* 0x000fca000f8e00ff */
[----:B------:R-:W-:-:S04]  /*4210*/  SHF.L.U32 R7, R7, 0x1f, RZ ;  /* 0x0000001f07077819 */ /* 0x000fc800000006ff */
[----:B------:R1:W2:Y:S01]  /*4220*/  SYNCS.PHASECHK.TRANS64.TRYWAIT P1, [UR7+0x34830], R7 ;  /* 0x03483007ff0075a7 */ /* 0x0002a20008020147 */
[----:B------:R-:W-:Y:S05]  /*4230*/  @!P0 BRA `(.L_x_138) ;  /* 0x0000000000048947 */ /* 0x000fea0003800000 */
[----:B------:R-:W-:Y:S01]  /*4240*/  BPT.TRAP 0x1 ;  /* 0x000000040000795c */ /* 0x000fe20000300000 */
.L_x_138:
[----:B--2---:R-:W-:Y:S05]  /*4250*/  @P1 BRA `(.L_x_139) ;  /* 0x0000000000081947 */ /* 0x004fea0003800000 */
[----:B------:R-:W2:Y:S02]  /*4260*/  SYNCS.PHASECHK.TRANS64.TRYWAIT P1, [UR7+0x34830], R7 ;  /* 0x03483007ff0075a7 */ /* 0x000ea40008020147 */
[----:B--2---:R-:W-:Y:S05]  /*4270*/  @!P1 BRA `(.L_x_140) ;  /* 0x0000007400809947 */ /* 0x004fea0003800000 */
.L_x_139:
        /* <DEDUP_REMOVED lines=139> */
.L_x_141:
[----:B------:R-:W-:Y:S01]  /*4b30*/  ULEA UR10, UR5, UR60, 0x3 ;  /* 0x0000003c050a7291 */ /* 0x000fe2000f8e183f */
[----:B------:R-:W-:-:S05]  /*4b40*/  IMAD.U32 R6, RZ, RZ, UR4 ;  /* 0x00000004ff067e24 */ /* 0x000fca000f8e00ff */
[----:B------:R-:W-:-:S04]  /*4b50*/  SHF.L.U32 R6, R6, 0x1f, RZ ;  /* 0x0000001f06067819 */ /* 0x000fc800000006ff */
[----:B------:R3:W4:Y:S01]  /*4b60*/  SYNCS.PHASECHK.TRANS64.TRYWAIT P1, [UR10+0x34850], R6 ;  /* 0x03485006ff0075a7 */ /* 0x000722000802014a */
[----:B------:R-:W-:Y:S05]  /*4b70*/  @!P0 BRA `(.L_x_142) ;  /* 0x0000000000048947 */ /* 0x000fea0003800000 */
[----:B------:R-:W-:Y:S01]  /*4b80*/  BPT.TRAP 0x1 ;  /* 0x000000040000795c */ /* 0x000fe20000300000 */
.L_x_142:
[----:B----4-:R-:W-:Y:S05]  /*4b90*/  @P1 BRA `(.L_x_143) ;  /* 0x0000000000081947 */ /* 0x010fea0003800000 */
[----:B------:R-:W4:Y:S02]  /*4ba0*/  SYNCS.PHASECHK.TRANS64.TRYWAIT P1, [UR10+0x34850], R6 ;  /* 0x03485006ff0075a7 */ /* 0x000f24000802014a */
[----:B----4-:R-:W-:Y:S05]  /*4bb0*/  @!P1 BRA `(.L_x_144) ;  /* 0x0000006c00489947 */ /* 0x010fea0003800000 */
.L_x_143:
[----:B------:R-:W-:Y:S01]  /*4bc0*/  UIADD3 UR4, UR60, 0x400, URZ ;  /* 0x000004003c047890 */ /* 0x000fe2000fffe03f */
[----:B------:R-:W-:Y:S01]  /*4bd0*/  WARPGROUP.ARRIVE ;  /* 0x00000000000079c5 */ /* 0x000fe20000000000 */
[----:B------:R-:W-:Y:S02]  /*4be0*/  UMOV UR15, 0x40000040 ;  /* 0x40000040000f7882 */ /* 0x000fe40000000000 */
[----:B------:R-:W-:-:S04]  /*4bf0*/  USHF.R.U32.HI UR4, URZ, 0x4, UR4 ;  /* 0x000000043f047899 */ /* 0x000fc80008011604 */
[----:B------:R-:W-:-:S04]  /*4c00*/  ULOP3.LUT UR4, UR4, 0x3fff, URZ, 0xc0, !UPT ;  /* 0x00003fff04047892 */ /* 0x000fc8000f8ec03f */
[----:B------:R-:W-:-:S04]  /*4c10*/  ULOP3.LUT UR4, UR4, 0x4000000, URZ, 0xfc, !UPT ;  /* 0x0400000004047892 */ /* 0x000fc8000f8efc3f */
[----:B------:R-:W-:-:S07]  /*4c20*/  ULEA UR4, UR5, UR4, 0xb ;  /* 0x0000000405047291 */ /* 0x000fce000f8e583f */
[----:B------:R-:W-:Y:S02]  /*4c30*/  UMOV UR14, UR4 ;  /* 0x00000004000e7c82 */ /* 0x000fe40008000000 */
[----:B------:R-:W-:Y:S01]  /*4c40*/  HGMMA.64x128x16.F32 R88, R180, gdesc[UR12].tnspB, R88, gsb0 ;  /* 0x41e0000cb4587df0 */ /* 0x000fe20008000858 */
[----:B------:R-:W-:Y:S01]  /*4c50*/  UIADD3 UR14, UR4, 0x80, URZ ;  /* 0x00000080040e7890 */ /* 0x000fe2000fffe03f */
[----:B------:R-:W-:Y:S01]  /*4c60*/  UMOV UR15, 0x40000040 ;  /* 0x40000040000f7882 */ /* 0x000fe20000000000 */
[----:B------:R-:W-:Y:S02]  /*4c70*/  WARPGROUP.DEPBAR.LE gsb0, 0x0 ;  /* 0x00008000000079c5 */ /* 0x000fe40000010000 */
[----:B------:R-:W-:-:S07]  /*4c80*/  WARPGROUP.ARRIVE ;  /* 0x00000000000079c5 */ /* 0x000fce0000000000 */
        /* <DEDUP_REMOVED lines=30> */
[----:B------:R-:W-:Y:S03]  /*4e70*/  HGMMA.64x128x16.F32 R88, R164, gdesc[UR12].tnspB, R88, gsb0 ;  /* 0x41e0000ca4587df0 */ /* 0x000fe60008000858 */
[----:B------:R-:W-:Y:S02]  /*4e80*/  WARPGROUP.DEPBAR.LE gsb0, 0x0 ;  /* 0x00008000000079c5 */ /* 0x000fe40000010000 */
[----:B------:R-:W-:Y:S05]  /*4e90*/  @!P0 BRA `(.L_x_145) ;  /* 0x0000000000048947 */ /* 0x000fea0003800000 */
[----:B------:R-:W-:Y:S01]  /*4ea0*/  BPT.TRAP 0x1 ;  /* 0x000000040000795c */ /* 0x000fe20000300000 */
.L_x_145:
        /* <DEDUP_REMOVED lines=14> */
[----:B------:R-:W4:Y:S01]  /*4f90*/  MUFU.TANH R155, R155 ;  /* 0x0000009b009b7308 */ /* 0x000f220000002400 */
        /* <DEDUP_REMOVED lines=8> */
[----:B-1-3--:R-:W-:Y:S01]  /*5020*/  FMNMX.FTZ R6, R153, R12, !PT ;  /* 0x0000000c99067209 */ /* 0x00afe20007810000 */
[----:B------:R-:W-:Y:S01]  /*5030*/  FMUL.FTZ R35, R43, UR6 ;  /* 0x000000062b237c20 */ /* 0x000fe20008410000 */
[----:B------:R-:W-:Y:S01]  /*5040*/  FMUL.FTZ R175, R45, UR6 ;  /* 0x000000062daf7c20 */ /* 0x000fe20008410000 */
[----:B------:R-:W-:Y:S01]  /*5050*/  FMUL.FTZ R37, R46, UR6 ;  /* 0x000000062e257c20 */ /* 0x000fe20008410000 */
[----:B------:R-:W-:Y:S01]  /*5060*/  FMUL.FTZ R177, R48, UR6 ;  /* 0x0000000630b17c20 */ /* 0x000fe20008410000 */
[----:B------:R-:W-:Y:S01]  /*5070*/  FMUL.FTZ R39, R47, UR6 ;  /* 0x000000062f277c20 */ /* 0x000fe20008410000 */
[----:B------:R-:W-:Y:S01]  /*5080*/  FMUL.FTZ R179, R49, UR6 ;  /* 0x0000000631b37c20 */ /* 0x000fe20008410000 */
[----:B------:R-:W1:Y:S01]  /*5090*/  MUFU.TANH R157, R157 ;  /* 0x0000009d009d7308 */ /* 0x000e620000002400 */
[----:B----4-:R-:W-:Y:S01]  /*50a0*/  FMNMX.FTZ R6, R155, R6, !PT ;  /* 0x000000069b067209 */ /* 0x010fe20007810000 */
[----:B------:R-:W-:Y:S01]  /*50b0*/  FMUL.FTZ R41, R50, UR6 ;  /* 0x0000000632297c20 */ /* 0x000fe20008410000 */
[----:B------:R-:W-:Y:S01]  /*50c0*/  FMUL.FTZ R181, R52, UR6 ;  /* 0x0000000634b57c20 */ /* 0x000fe20008410000 */
[----:B------:R-:W-:Y:S01]  /*50d0*/  FMUL.FTZ R43, R51, UR6 ;  /* 0x00000006332b7c20 */ /* 0x000fe20008410000 */
[----:B------:R-:W-:Y:S01]  /*50e0*/  FMUL.FTZ R183, R53, UR6 ;  /* 0x0000000635b77c20 */ /* 0x000fe20008410000 */
[----:B------:R-:W-:Y:S01]  /*50f0*/  FMUL.FTZ R45, R54, UR6 ;  /* 0x00000006362d7c20 */ /* 0x000fe20008410000 */
[----:B------:R-:W-:Y:S01]  /*5100*/  FMUL.FTZ R193, R56, UR6 ;  /* 0x0000000638c17c20 */ /* 0x000fe20008410000 */
[----:B------:R-:W3:Y:S01]  /*5110*/  MUFU.TANH R13, R13 ;  /* 0x0000000d000d7308 */ /* 0x000ee20000002400 */
[----:B--2---:R-:W-:Y:S01]  /*5120*/  FMNMX.FTZ R8, R11, R14, !PT ;  /* 0x0000000e0b087209 */ /* 0x004fe20007810000 */
[----:B------:R-:W-:Y:S01]  /*5130*/  FMUL.FTZ R47, R55, UR6 ;  /* 0x00000006372f7c20 */ /* 0x000fe20008410000 */
[----:B------:R-:W-:Y:S01]  /*5140*/  FMUL.FTZ R195, R57, UR6 ;  /* 0x0000000639c37c20 */ /* 0x000fe20008410000 */
[----:B------:R-:W-:Y:S01]  /*5150*/  FMUL.FTZ R49, R58, UR6 ;  /* 0x000000063a317c20 */ /* 0x000fe20008410000 */
[----:B------:R-:W-:Y:S01]  /*5160*/  FMUL.FTZ R197, R60, UR6 ;  /* 0x000000063cc57c20 */ /* 0x000fe20008410000 */
[----:B------:R-:W-:Y:S01]  /*5170*/  FMUL.FTZ R51, R59, UR6 ;  /* 0x000000063b337c20 */ /* 0x000fe20008410000 */
[----:B------:R-:W-:Y:S01]  /*5180*/  FMUL.FTZ R199, R61, UR6 ;  /* 0x000000063dc77c20 */ /* 0x000fe20008410000 */
[----:B------:R-:W2:Y:S01]  /*5190*/  MUFU.TANH R159, R159 ;  /* 0x0000009f009f7308 */ /* 0x000ea20000002400 */
[----:B-1----:R-:W-:Y:S01]  /*51a0*/  FMNMX.FTZ R6, R157, R6, !PT ;  /* 0x000000069d067209 */ /* 0x002fe20007810000 */
[----:B------:R-:W-:Y:S01]  /*51b0*/  FMUL.FTZ R53, R62, UR6 ;  /* 0x000000063e357c20 */ /* 0x000fe20008410000 */
[----:B------:R-:W-:Y:S01]  /*51c0*/  FMUL.FTZ R201, R64, UR6 ;  /* 0x0000000640c97c20 */ /* 0x000fe20008410000 */
[----:B------:R-:W-:Y:S01]  /*51d0*/  FMUL.FTZ R55, R63, UR6 ;  /* 0x000000063f377c20 */ /* 0x000fe20008410000 */
[----:B------:R-:W-:Y:S01]  /*51e0*/  FMUL.FTZ R203, R65, UR6 ;  /* 0x0000000641cb7c20 */ /* 0x000fe20008410000 */
[----:B------:R-:W-:Y:S01]  /*51f0*/  FMUL.FTZ R57, R66, UR6 ;  /* 0x0000000642397c20 */ /* 0x000fe20008410000 */
[----:B------:R-:W-:Y:S01]  /*5200*/  FMUL.FTZ R205, R68, UR6 ;  /* 0x0000000644cd7c20 */ /* 0x000fe20008410000 */
[----:B------:R-:W1:Y:S01]  /*5210*/  MUFU.TANH R15, R15 ;  /* 0x0000000f000f7308 */ /* 0x000e620000002400 */
[----:B---3--:R-:W-:Y:S01]  /*5220*/  FMNMX.FTZ R8, R13, R8, !PT ;  /* 0x000000080d087209 */ /* 0x008fe20007810000 */
        /* <DEDUP_REMOVED lines=26> */
[----:B------:R-:W-:-:S04]  /*53d0*/  ISETP.NE.AND P1, PT, R18, RZ, PT ;  /* 0x000000ff1200720c */ /* 0x000fc80003f25270 */
        /* <DEDUP_REMOVED lines=107> */
[----:B---3--:R-:W-:-:S05]  /*5a90*/  FMNMX.FTZ R6, R217, R6, !PT ;  /* 0x00000006d9067209 */ /* 0x008fca0007810000 */
[----:B------:R-:W3:Y:S01]  /*5aa0*/  SHFL.BFLY PT, R7, R6, 0x2, 0x1f ;  /* 0x0c401f0006077f89 */ /* 0x000ee200000e0000 */
[----:B--2---:R-:W-:-:S04]  /*5ab0*/  FMNMX.FTZ R8, R83, R8, !PT ;  /* 0x0000000853087209 */ /* 0x004fc80007810000 */
[----:B-1----:R-:W-:Y:S02]  /*5ac0*/  FMNMX.FTZ R10, R85, R8, !PT ;  /* 0x00000008550a7209 */ /* 0x002fe40007810000 */
[----:B------:R-:W1:Y:S03]  /*5ad0*/  LDC R8, c[0x0][0x988] ;  /* 0x00026200ff087b82 */ /* 0x000e660000000800 */
[----:B------:R-:W2:Y:S01]  /*5ae0*/  SHFL.BFLY PT, R9, R10, 0x2, 0x1f ;  /* 0x0c401f000a097f89 */ /* 0x000ea200000e0000 */
[----:B---3--:R-:W-:-:S05]  /*5af0*/  FMNMX.FTZ R20, R6, R7, !PT ;  /* 0x0000000706147209 */ /* 0x008fca0007810000 */
[----:B------:R-:W3:Y:S01]  /*5b00*/  SHFL.BFLY PT, R7, R20, 0x1, 0x1f ;  /* 0x0c201f0014077f89 */ /* 0x000ee200000e0000 */
[----:B--2---:R-:W-:-:S05]  /*5b10*/  FMNMX.FTZ R24, R10, R9, !PT ;  /* 0x000000090a187209 */ /* 0x004fca0007810000 */
[----:B------:R-:W2:Y:S01]  /*5b20*/  SHFL.BFLY PT, R9, R24, 0x1, 0x1f ;  /* 0x0c201f0018097f89 */ /* 0x000ea200000e0000 */
[----:B---3--:R-:W-:-:S05]  /*5b30*/  FMNMX.FTZ R7, R20, R7, !PT ;  /* 0x0000000714077209 */ /* 0x008fca0007810000 */
[----:B------:R-:W-:-:S04]  /*5b40*/  FADD.FTZ R87, -R7, R12 ;  /* 0x0000000c07577221 */ /* 0x000fc80000010100 */
[----:B-1----:R-:W-:-:S04]  /*5b50*/  FMUL.FTZ R12, R87, R8 ;  /* 0x00000008570c7220 */ /* 0x002fc80000410000 */
[----:B------:R1:W-:Y:S01]  /*5b60*/  MUFU.EX2 R10, R12 ;  /* 0x0000000c000a7308 */ /* 0x0003e20000000800 */
[----:B--2---:R-:W-:-:S05]  /*5b70*/  FMNMX.FTZ R9, R24, R9, !PT ;  /* 0x0000000918097209 */ /* 0x004fca0007810000 */
[----:B------:R-:W-:Y:S01]  /*5b80*/  FADD.FTZ R87, -R9, R14 ;  /* 0x0000000e09577221 */ /* 0x000fe20000010100 */
[-C--:B------:R-:W-:Y:S01]  /*5b90*/  FMUL.FTZ R14, R7, R8.reuse ;  /* 0x00000008070e7220 */ /* 0x080fe20000410000 */
[-C--:B-1----:R-:W-:Y:S02]  /*5ba0*/  FMUL.FTZ R12, R9, R8.reuse ;  /* 0x00000008090c7220 */ /* 0x082fe40000410000 */
[-C--:B------:R-:W-:Y:S01]  /*5bb0*/  FMUL.FTZ R6, R87, R8.reuse ;  /* 0x0000000857067220 */ /* 0x080fe20000410000 */
[-CC-:B------:R-:W-:Y:S01]  /*5bc0*/  FFMA.FTZ R87, R153, R8.reuse, -R14.reuse ;  /* 0x0000000899577223 */ /* 0x180fe2000001080e */
[-CC-:B------:R-:W-:Y:S01]  /*5bd0*/  FFMA.FTZ R170, R181, R8.reuse, -R14.reuse ;  /* 0x00000008b5aa7223 */ /* 0x180fe2000001080e */
[-C--:B------:R-:W-:Y:S01]  /*5be0*/  FFMA.FTZ R182, R157, R8.reuse, -R14 ;  /* 0x000000089db67223 */ /* 0x080fe2000001080e */
[-C--:B------:R-:W-:Y:S01]  /*5bf0*/  FFMA.FTZ R181, R11, R8.reuse, -R12 ;  /* 0x000000080bb57223 */ /* 0x080fe2000001080c */
[-CC-:B------:R-:W-:Y:S01]  /*5c00*/  FFMA.FTZ R180, R155, R8.reuse, -R14.reuse ;  /* 0x000000089bb47223 */ /* 0x180fe2000001080e */
        /* <DEDUP_REMOVED lines=27> */
[-C--:B------:R-:W-:Y:S01]  /*5dc0*/  FFMA.FTZ R199, R217, R8.reuse, -R14 ;  /* 0x00000008d9c77223 */ /* 0x080fe2000001080e */
[-CC-:B------:R-:W-:Y:S01]  /*5dd0*/  FFMA.FTZ R14, R13, R8.reuse, -R12.reuse ;  /* 0x000000080d0e7223 */ /* 0x180fe2000001080c */
[----:B------:R-:W1:Y:S01]  /*5de0*/  MUFU.EX2 R87, R87 ;  /* 0x0000005700577308 */ /* 0x000e620000000800 */
        /* <DEDUP_REMOVED lines=16> */
[----:B-1----:R-:W-:Y:S01]  /*5ef0*/  FFMA.FTZ R3, R10, R3, R87 ;  /* 0x000000030a037223 */ /* 0x002fe20000010057 */
[-CC-:B------:R-:W-:Y:S01]  /*5f00*/  FFMA.FTZ R11, R49, R8.reuse, -R12.reuse ;  /* 0x00000008310b7223 */ /* 0x180fe2000001080c */
[-CC-:B------:R-:W-:Y:S01]  /*5f10*/  FFMA.FTZ R36, R51, R8.reuse, -R12.reuse ;  /* 0x0000000833247223 */ /* 0x180fe2000001080c */
[-CC-:B------:R-:W-:Y:S01]  /*5f20*/  FFMA.FTZ R13, R53, R8.reuse, -R12.reuse ;  /* 0x00000008350d7223 */ /* 0x180fe2000001080c */
[-CC-:B------:R-:W-:Y:S01]  /*5f30*/  FFMA.FTZ R38, R55, R8.reuse, -R12.reuse ;  /* 0x0000000837267223 */ /* 0x180fe2000001080c */
[-CC-:B------:R-:W-:Y:S01]  /*5f40*/  FFMA.FTZ R67, R67, R8.reuse, -R12.reuse ;  /* 0x0000000843437223 */ /* 0x180fe2000001080c */
[-CC-:B------:R-:W-:Y:S01]  /*5f50*/  FFMA.FTZ R71, R71, R8.reuse, -R12.reuse ;  /* 0x0000000847477223 */ /* 0x180fe2000001080c */
[----:B------:R-:W1:Y:S01]  /*5f60*/  MUFU.EX2 R180, R180 ;  /* 0x000000b400b47308 */ /* 0x000e620000000800 */
[-CC-:B------:R-:W-:Y:S01]  /*5f70*/  FFMA.FTZ R75, R75, R8.reuse, -R12.reuse ;  /* 0x000000084b4b7223 */ /* 0x180fe2000001080c */
[-CC-:B------:R-:W-:Y:S01]  /*5f80*/  FFMA.FTZ R77, R77, R8.reuse, -R12.reuse ;  /* 0x000000084d4d7223 */ /* 0x180fe2000001080c */
[-CC-:B------:R-:W-:Y:S01]  /*5f90*/  FFMA.FTZ R79, R79, R8.reuse, -R12.reuse ;  /* 0x000000084f4f7223 */ /* 0x180fe2000001080c */
[----:B------:R-:W-:-:S04]  /*5fa0*/  FFMA.FTZ R83, R83, R8, -R12 ;  /* 0x0000000853537223 */ /* 0x000fc8000001080c */
[----:B------:R-:W3:Y:S01]  /*5fb0*/  MUFU.EX2 R14, R14 ;  /* 0x0000000e000e7308 */ /* 0x000ee20000000800 */
[----:B--2---:R-:W-:-:S07]  /*5fc0*/  FFMA.FTZ R15, R6, R0, R181 ;  /* 0x00000000060f7223 */ /* 0x004fce00000100b5 */
[----:B------:R-:W2:Y:S01]  /*5fd0*/  MUFU.EX2 R182, R182 ;  /* 0x000000b600b67308 */ /* 0x000ea20000000800 */
[----:B-1----:R-:W-:-:S07]  /*5fe0*/  FADD.FTZ R3, R180, R3 ;  /* 0x00000003b4037221 */ /* 0x002fce0000010000 */
[----:B------:R-:W1:Y:S01]  /*5ff0*/  MUFU.EX2 R183, R183 ;  /* 0x000000b700b77308 */ /* 0x000e620000000800 */
[----:B---3--:R-:W-:Y:S01]  /*6000*/  FADD.FTZ R0, R14, R15 ;  /* 0x0000000f0e007221 */ /* 0x008fe20000010000 */
[----:B------:R-:W-:-:S06]  /*6010*/  FFMA.FTZ R15, R57, R8, -R12 ;  /* 0x00000008390f7223 */ /* 0x000fcc000001080c */
[----:B------:R-:W3:Y:S01]  /*6020*/  MUFU.EX2 R153, R153 ;  /* 0x0000009900997308 */ /* 0x000ee20000000800 */
[----:B--2---:R-:W-:-:S07]  /*6030*/  FADD.FTZ R40, R182, R3 ;  /* 0x00000003b6287221 */ /* 0x004fce0000010000 */
[----:B------:R-:W2:Y:S01]  /*6040*/  MUFU.EX2 R20, R20 ;  /* 0x0000001400147308 */ /* 0x000ea20000000800 */
[----:B-1----:R-:W-:-:S07]  /*6050*/  FADD.FTZ R3, R183, R0 ;  /* 0x00000000b7037221 */ /* 0x002fce0000010000 */
[----:B------:R-:W1:Y:S01]  /*6060*/  MUFU.EX2 R176, R176 ;  /* 0x000000b000b07308 */ /* 0x000e620000000800 */
[----:B---3--:R-:W-:-:S07]  /*6070*/  FADD.FTZ R21, R153, R40 ;  /* 0x0000002899157221 */ /* 0x008fce0000010000 */
[----:B------:R-:W3:Y:S01]  /*6080*/  MUFU.EX2 R177, R177 ;  /* 0x000000b100b17308 */ /* 0x000ee20000000800 */
[----:B--2---:R-:W-:-:S07]  /*6090*/  FADD.FTZ R0, R20, R3 ;  /* 0x0000000314007221 */ /* 0x004fce0000010000 */
[----:B------:R-:W2:Y:S01]  /*60a0*/  MUFU.EX2 R155, R155 ;  /* 0x0000009b009b7308 */ /* 0x000ea20000000800 */
[----:B-1----:R-:W-:-:S07]  /*60b0*/  FADD.FTZ R40, R176, R21 ;  /* 0x00000015b0287221 */ /* 0x002fce0000010000 */
[----:B------:R-:W1:Y:S01]  /*60c0*/  MUFU.EX2 R24, R24 ;  /* 0x0000001800187308 */ /* 0x000e620000000800 */
[----:B---3--:R-:W-:-:S07]  /*60d0*/  FADD.FTZ R3, R177, R0 ;  /* 0x00000000b1037221 */ /* 0x008fce0000010000 */
[----:B------:R-:W3:Y:S01]  /*60e0*/  MUFU.EX2 R178, R178 ;  /* 0x000000b200b27308 */ /* 0x000ee20000000800 */
[----:B--2---:R-:W-:Y:S01]  /*60f0*/  FADD.FTZ R21, R155, R40 ;  /* 0x000000289b157221 */ /* 0x004fe20000010000 */
[----:B------:R-:W-:-:S06]  /*6100*/  FFMA.FTZ R40, R59, R8, -R12 ;  /* 0x000000083b287223 */ /* 0x000fcc000001080c */
        /* <DEDUP_REMOVED lines=21> */
[----:B-1----:R-:W-:Y:S01]  /*6260*/  FADD.FTZ R44, R174, R25 ;  /* 0x00000019ae2c7221 */ /* 0x002fe20000010000 */
[-CC-:B------:R-:W-:Y:S01]  /*6270*/  FFMA.FTZ R25, R65, R8.reuse, -R12.reuse ;  /* 0x0000000841197223 */ /* 0x180fe2000001080c */
[----:B------:R-:W-:-:S05]  /*6280*/  FFMA.FTZ R12, R85, R8, -R12 ;  /* 0x00000008550c7223 */ /* 0x000fca000001080c */
        /* <DEDUP_REMOVED lines=53> */
[----:B-1----:R-:W-:Y:S01]  /*65e0*/  FADD.FTZ R0, R42, R3 ;  /* 0x000000032a007221 */ /* 0x002fe20000010000 */
[----:B------:R-:W-:-:S04]  /*65f0*/  IMAD.U32 R3, RZ, RZ, UR7 ;  /* 0x00000007ff037e24 */ /* 0x000fc8000f8e00ff */
[----:B------:R-:W-:Y:S02]  /*6600*/  @P1 VIADD R3, R3, 0x34840 ;  /* 0x0003484003031836 */ /* 0x000fe40000000000 */
[----:B------:R-:W1:Y:S01]  /*6610*/  MUFU.EX2 R73, R73 ;  /* 0x0000004900497308 */ /* 0x000e620000000800 */
[----:B---3--:R-:W-:Y:S02]  /*6620*/  FADD.FTZ R44, R160, R27 ;  /* 0x0000001ba02c7221 */ /* 0x008fe40000010000 */
[----:B------:R-:W-:-:S04]  /*6630*/  @P1 PRMT R3, R22, 0x654, R3 ;  /* 0x0000065416031816 */ /* 0x000fc80000000003 */
[----:B------:R3:W-:Y:S01]  /*6640*/  @P1 SYNCS.ARRIVE.TRANS64.RED.A1T0 RZ, [R3+URZ], RZ ;  /* 0x000000ff03ff19a7 */ /* 0x0007e2000810043f */
[----:B------:R-:W4:Y:S01]  /*6650*/  MUFU.EX2 R67, R67 ;  /* 0x0000004300437308 */ /* 0x000f220000000800 */
[----:B--2---:R-:W-:-:S07]  /*6660*/  FADD.FTZ R0, R25, R0 ;  /* 0x0000000019007221 */ /* 0x004fce0000010000 */
[----:B------:R-:W2:Y:S01]  /*6670*/  MUFU.EX2 R162, R162 ;  /* 0x000000a200a27308 */ /* 0x000ea20000000800 */
[----:B-1----:R-:W-:-:S07]  /*6680*/  FADD.FTZ R27, R73, R44 ;  /* 0x0000002c491b7221 */ /* 0x002fce0000010000 */
[----:B------:R-:W1:Y:S01]  /*6690*/  MUFU.EX2 R71, R71 ;  /* 0x0000004700477308 */ /* 0x000e620000000800 */
[----:B----4-:R-:W-:-:S07]  /*66a0*/  FADD.FTZ R0, R67, R0 ;  /* 0x0000000043007221 */ /* 0x010fce0000010000 */
        /* <DEDUP_REMOVED lines=20> */
[----:B-1----:R-:W-:-:S03]  /*67f0*/  FADD.FTZ R3, R199, R44 ;  /* 0x0000002cc7037221 */ /* 0x002fc60000010000 */
[----:B---3--:R-:W-:Y:S01]  /*6800*/  FADD.FTZ R0, R27, R0 ;  /* 0x000000001b007221 */ /* 0x008fe20000010000 */
[----:B------:R-:W-:Y:S06]  /*6810*/  @!P0 BRA `(.L_x_146) ;  /* 0x0000000000048947 */ /* 0x000fec0003800000 */
[----:B------:R-:W-:Y:S01]  /*6820*/  BPT.TRAP 0x1 ;  /* 0x000000040000795c */ /* 0x000fe20000300000 */
.L_x_146:
[----:B------:R-:W-:Y:S01]  /*6830*/  ISETP.NE.AND P1, PT, R2, RZ, PT ;  /* 0x000000ff0200720c */ /* 0x000fe20003f25270 */
[----:B------:R-:W-:Y:S01]  /*6840*/  UMOV UR4, UR39 ;  /* 0x0000002700047c82 */ /* 0x000fe20008000000 */
[----:B------:R-:W-:Y:S01]  /*6850*/  MOV R12, UR10 ;  /* 0x0000000a000c7c02 */ /* 0x000fe20008000f00 */
[----:B------:R-:W-:Y:S01]  /*6860*/  UMOV UR5, UR38 ;  /* 0x0000002600057c82 */ /* 0x000fe20008000000 */
[----:B------:R-:W-:Y:S01]  /*6870*/  F2FP.F16.F32.PACK_AB R181, R14, R181 ;  /* 0x000000b50eb5723e */ /* 0x000fe200000000ff */
[----:B------:R-:W-:Y:S01]  /*6880*/  IMAD.MOV.U32 R14, RZ, RZ, R9 ;  /* 0x000000ffff0e7224 */ /* 0x000fe200078e0009 */
[----:B------:R-:W-:Y:S02]  /*6890*/  F2FP.F16.F32.PACK_AB R182, R153, R182 ;  /* 0x000000b699b6723e */ /* 0x000fe400000000ff */
[----:B------:R-:W-:Y:S02]  /*68a0*/  F2FP.F16.F32.PACK_AB R176, R155, R176 ;  /* 0x000000b09bb0723e */ /* 0x000fe400000000ff */
[----:B------:R-:W-:-:S02]  /*68b0*/  F2FP.F16.F32.PACK_AB R178, R157, R178 ;  /* 0x000000b29db2723e */ /* 0x000fc400000000ff */
[----:B------:R-:W-:Y:S01]  /*68c0*/  F2FP.F16.F32.PACK_AB R172, R159, R172 ;  /* 0x000000ac9fac723e */ /* 0x000fe200000000ff */
[----:B------:R-:W-:Y:S01]  /*68d0*/  @P1 VIADD R12, R12, 0x34860 ;  /* 0x000348600c0c1836 */ /* 0x000fe20000000000 */
[----:B------:R-:W-:Y:S02]  /*68e0*/  F2FP.F16.F32.PACK_AB R174, R161, R174 ;  /* 0x000000aea1ae723e */ /* 0x000fe400000000ff */
[----:B------:R-:W-:Y:S02]  /*68f0*/  F2FP.F16.F32.PACK_AB R168, R163, R168 ;  /* 0x000000a8a3a8723e */ /* 0x000fe400000000ff */
[----:B------:R-:W-:Y:S02]  /*6900*/  @P1 PRMT R12, R19, 0x654, R12 ;  /* 0x00000654130c1816 */ /* 0x000fe4000000000c */
[----:B------:R-:W-:Y:S02]  /*6910*/  F2FP.F16.F32.PACK_AB R170, R165, R170 ;  /* 0x000000aaa5aa723e */ /* 0x000fe400000000ff */
[----:B------:R1:W-:Y:S01]  /*6920*/  @P1 SYNCS.ARRIVE.TRANS64.RED.A1T0 RZ, [R12+URZ], RZ ;  /* 0x000000ff0cff19a7 */ /* 0x0003e2000810043f */
[C---:B------:R-:W-:Y:S01]  /*6930*/  ISETP.GT.AND P1, PT, R192.reuse, RZ, PT ;  /* 0x000000ffc000720c */ /* 0x040fe20003f24270 */
[----:B------:R-:W-:Y:S01]  /*6940*/  VIADD R192, R192, 0xffffffff ;  /* 0xffffffffc0c07836 */ /* 0x000fe20000000000 */
[----:B------:R-:W-:-:S02]  /*6950*/  F2FP.F16.F32.PACK_AB R152, R167, R152 ;  /* 0x00000098a798723e */ /* 0x000fc400000000ff */
[----:B------:R-:W-:Y:S02]  /*6960*/  F2FP.F16.F32.PACK_AB R180, R180, R87 ;  /* 0x00000057b4b4723e */ /* 0x000fe400000000ff */
[----:B------:R-:W-:Y:S01]  /*6970*/  F2FP.F16.F32.PACK_AB R183, R20, R183 ;  /* 0x000000b714b7723e */ /* 0x000fe200000000ff */
[----:B-1----:R-:W-:Y:S01]  /*6980*/  IMAD.MOV.U32 R12, RZ, RZ, R7 ;  /* 0x000000ffff0c7224 */ /* 0x002fe200078e0007 */
[----:B------:R-:W-:Y:S02]  /*6990*/  F2FP.F16.F32.PACK_AB R177, R24, R177 ;  /* 0x000000b118b1723e */ /* 0x000fe400000000ff */
[----:B------:R-:W-:Y:S02]  /*69a0*/  F2FP.F16.F32.PACK_AB R179, R26, R179 ;  /* 0x000000b31ab3723e */ /* 0x000fe400000000ff */
[----:B------:R-:W-:Y:S02]  /*69b0*/  F2FP.F16.F32.PACK_AB R173, R28, R173 ;  /* 0x000000ad1cad723e */ /* 0x000fe400000000ff */
[----:B------:R-:W-:-:S02]  /*69c0*/  F2FP.F16.F32.PACK_AB R175, R30, R175 ;  /* 0x000000af1eaf723e */ /* 0x000fc400000000ff */
[----:B------:R-:W-:Y:S02]  /*69d0*/  F2FP.F16.F32.PACK_AB R169, R32, R169 ;  /* 0x000000a920a9723e */ /* 0x000fe400000000ff */
[----:B------:R-:W-:Y:S02]  /*69e0*/  F2FP.F16.F32.PACK_AB R171, R34, R171 ;  /* 0x000000ab22ab723e */ /* 0x000fe400000000ff */
        /* <DEDUP_REMOVED lines=14> */
[----:B------:R-:W-:Y:S01]  /*6ad0*/  F2FP.F16.F32.PACK_AB R167, R27, R83 ;  /* 0x000000531ba7723e */ /* 0x000fe200000000ff */
[----:B------:R-:W-:Y:S06]  /*6ae0*/  @P1 BRA `(.L_x_147) ;  /* 0xffffffd400a41947 */ /* 0x000fec000383ffff */
.L_x_136:
        /* <DEDUP_REMOVED lines=67> */
.L_x_148:
[----:B------:R-:W-:Y:S01]  /*6f20*/  ULEA UR5, UR38, UR60, 0x3 ;  /* 0x0000003c26057291 */ /* 0x000fe2000f8e183f */
[----:B------:R-:W-:-:S04]  /*6f30*/  MOV R4, UR39 ;  /* 0x0000002700047c02 */ /* 0x000fc80008000f00 */
[----:B------:R-:W-:-:S04]  /*6f40*/  SHF.L.U32 R4, R4, 0x1f, RZ ;  /* 0x0000001f04047819 */ /* 0x000fc800000006ff */
[----:B------:R1:W2:Y:S01]  /*6f50*/  SYNCS.PHASECHK.TRANS64.TRYWAIT P1, [UR5+0x34850], R4 ;  /* 0x03485004ff0075a7 */ /* 0x0002a20008020145 */
[----:B------:R-:W-:Y:S05]  /*6f60*/  @!P0 BRA `(.L_x_149) ;  /* 0x0000000000048947 */ /* 0x000fea0003800000 */
[----:B------:R-:W-:Y:S01]  /*6f70*/  BPT.TRAP 0x1 ;  /* 0x000000040000795c */ /* 0x000fe20000300000 */
.L_x_149:
[----:B--2---:R-:W-:Y:S05]  /*6f80*/  @P1 BRA `(.L_x_150) ;  /* 0x0000000000081947 */ /* 0x004fea0003800000 */
[----:B------:R-:W2:Y:S02]  /*6f90*/  SYNCS.PHASECHK.TRANS64.TRYWAIT P1, [UR5+0x34850], R4 ;  /* 0x03485004ff0075a7 */ /* 0x000ea40008020145 */
[----:B--2---:R-:W-:Y:S05]  /*6fa0*/  @!P1 BRA `(.L_x_151) ;  /* 0x0000004800649947 */ /* 0x004fea0003800000 */
.L_x_150:
[----:B------:R-:W-:Y:S01]  /*6fb0*/  UIADD3 UR4, UR60, 0x400, URZ ;  /* 0x000004003c047890 */ /* 0x000fe2000fffe03f */
[----:B------:R-:W-:Y:S01]  /*6fc0*/  WARPGROUP.ARRIVE ;  /* 0x00000000000079c5 */ /* 0x000fe20000000000 */
[----:B------:R-:W-:Y:S01]  /*6fd0*/  UMOV UR7, 0x40000040 ;  /* 0x4000004000077882 */ /* 0x000fe20000000000 */
[----:B-12---:R-:W1:Y:S01]  /*6fe0*/  SHFL.BFLY PT, R4, R3, 0x2, 0x1f ;  /* 0x0c401f0003047f89 */ /* 0x006e6200000e0000 */
[----:B------:R-:W-:Y:S01]  /*6ff0*/  USHF.R.U32.HI UR4, URZ, 0x4, UR4 ;  /* 0x000000043f047899 */ /* 0x000fe20008011604 */
[----:B------:R-:W-:Y:S02]  /*7000*/  IMAD.MOV.U32 R12, RZ, RZ, RZ ;  /* 0x000000ffff0c7224 */ /* 0x000fe400078e00ff */
[----:B------:R-:W2:Y:S01]  /*7010*/  SHFL.BFLY PT, R5, R0, 0x2, 0x1f ;  /* 0x0c401f0000057f89 */ /* 0x000ea200000e0000 */
[----:B------:R-:W-:-:S04]  /*7020*/  ULOP3.LUT UR4, UR4, 0x3fff, URZ, 0xc0, !UPT ;  /* 0x00003fff04047892 */ /* 0x000fc8000f8ec03f */
[----:B------:R-:W-:-:S04]  /*7030*/  ULOP3.LUT UR4, UR4, 0x4000000, URZ, 0xfc, !UPT ;  /* 0x0400000004047892 */ /* 0x000fc8000f8efc3f */
[----:B------:R-:W-:-:S07]  /*7040*/  ULEA UR4, UR38, UR4, 0xb ;  /* 0x0000000426047291 */ /* 0x000fce000f8e583f */
[----:B------:R-:W-:Y:S02]  /*7050*/  UMOV UR6, UR4 ;  /* 0x0000000400067c82 */ /* 0x000fe40008000000 */
[----:B------:R-:W-:Y:S01]  /*7060*/  HGMMA.64x128x16.F32 R24, R180, gdesc[UR4].tnspB, R24, gsb0 ;  /* 0x41e00004b4187df0 */ /* 0x000fe20008000818 */
[----:B------:R-:W-:Y:S01]  /*7070*/  UIADD3 UR6, UR4, 0x80, URZ ;  /* 0x0000008004067890 */ /* 0x000fe2000fffe03f */
[----:B-1----:R-:W-:Y:S01]  /*7080*/  FADD.FTZ R4, R4, R3 ;  /* 0x0000000304047221 */ /* 0x002fe20000010000 */
[----:B------:R-:W-:Y:S01]  /*7090*/  UMOV UR7, 0x40000040 ;  /* 0x4000004000077882 */ /* 0x000fe20000000000 */
[----:B------:R-:W-:Y:S02]  /*70a0*/  IMAD.MOV.U32 R3, RZ, RZ, -0x800000 ;  /* 0xff800000ff037424 */ /* 0x000fe400078e00ff */
[----:B--2---:R-:W-:Y:S01]  /*70b0*/  FADD.FTZ R6, R5, R0 ;  /* 0x0000000005067221 */ /* 0x004fe20000010000 */
[----:B------:R-:W-:Y:S01]  /*70c0*/  IMAD.MOV.U32 R0, RZ, RZ, -0x800000 ;  /* 0xff800000ff007424 */ /* 0x000fe200078e00ff */
[----:B------:R-:W1:Y:S04]  /*70d0*/  SHFL.BFLY PT, R5, R4, 0x1, 0x1f ;  /* 0x0c201f0004057f89 */ /* 0x000e6800000e0000 */
[----:B------:R-:W2:Y:S01]  /*70e0*/  SHFL.BFLY PT, R11, R6, 0x1, 0x1f ;  /* 0x0c201f00060b7f89 */ /* 0x000ea200000e0000 */
[----:B-1----:R-:W-:Y:S01]  /*70f0*/  FADD.FTZ R14, R4, R5 ;  /* 0x00000005040e7221 */ /* 0x002fe20000010000 */
[----:B------:R-:W-:-:S02]  /*7100*/  IMAD.MOV.U32 R5, RZ, RZ, RZ ;  /* 0x000000ffff057224 */ /* 0x000fc400078e00ff */
[----:B--2---:R-:W-:Y:S02]  /*7110*/  FADD.FTZ R15, R6, R11 ;  /* 0x0000000b060f7221 */ /* 0x004fe40000010000 */
[----:B------:R-:W-:-:S03]  /*7120*/  FSETP.NE.FTZ.AND P1, PT, R14, RZ, PT ;  /* 0x000000ff0e00720b */ /* 0x000fc60003f35000 */
[----:B------:R-:W-:-:S10]  /*7130*/  FSETP.NE.FTZ.AND P2, PT, R15, RZ, PT ;  /* 0x000000ff0f00720b */ /* 0x000fd40003f55000 */
[----:B------:R-:W1:Y:S01]  /*7140*/  @P1 MUFU.LG2 R10, R14 ;  /* 0x0000000e000a1308 */ /* 0x000e620000000c00 */
[C---:B------:R-:W-:Y:S02]  /*7150*/  @P1 FMUL.FTZ R4, R8.reuse, 0.69314718246459960938 ;  /* 0x3f31721808041820 */ /* 0x040fe40000410000 */
[----:B------:R-:W-:-:S05]  /*7160*/  @P2 FMUL.FTZ R21, R8, 0.69314718246459960938 ;  /* 0x3f31721808152820 */ /* 0x000fca0000410000 */
[----:B------:R-:W2:Y:S08]  /*7170*/  @P2 MUFU.LG2 R13, R15 ;  /* 0x0000000f000d2308 */ /* 0x000eb00000000c00 */
[----:B------:R3:W4:Y:S01]  /*7180*/  @P1 MUFU.RCP R5, R14 ;  /* 0x0000000e00051308 */ /* 0x0007220000001000 */
[----:B-1----:R-:W-:-:S04]  /*7190*/  @P1 FMUL.FTZ R11, R10, 0.69314718246459960938 ;  /* 0x3f3172180a0b1820 */ /* 0x002fc80000410000 */
[----:B------:R-:W-:-:S03]  /*71a0*/  @P1 FFMA.FTZ R3, R4, R7, R11 ;  /* 0x0000000704031223 */ /* 0x000fc6000001000b */
[----:B------:R3:W1:Y:S01]  /*71b0*/  @P2 MUFU.RCP R12, R15 ;  /* 0x0000000f000c2308 */ /* 0x0006620000001000 */
[----:B--2---:R-:W-:-:S04]  /*71c0*/  @P2 FMUL.FTZ R6, R13, 0.69314718246459960938 ;  /* 0x3f3172180d062820 */ /* 0x004fc80000410000 */
[----:B------:R-:W-:Y:S01]  /*71d0*/  @P2 FFMA.FTZ R0, R21, R9, R6 ;  /* 0x0000000915002223 */ /* 0x000fe20000010006 */
[----:B------:R-:W-:Y:S02]  /*71e0*/  WARPGROUP.DEPBAR.LE gsb0, 0x0 ;  /* 0x00008000000079c5 */ /* 0x000fe40000010000 */
[----:B------:R-:W-:-:S06]  /*71f0*/  WARPGROUP.ARRIVE ;  /* 0x00000000000079c5 */ /* 0x000fcc0000000000 */
        /* <DEDUP_REMOVED lines=31> */
[----:B------:R-:W-:Y:S03]  /*73f0*/  HGMMA.64x128x16.F32 R24, R164, gdesc[UR4].tnspB, R24, gsb0 ;  /* 0x41e00004a4187df0 */ /* 0x000fe60008000818 */
[----:B------:R-:W-:Y:S02]  /*7400*/  WARPGROUP.DEPBAR.LE gsb0, 0x0 ;  /* 0x00008000000079c5 */ /* 0x000fe40000010000 */
[----:B-1-34-:R-:W-:Y:S05]  /*7410*/  @!P0 BRA `(.L_x_152) ;  /* 0x0000000000048947 */ /* 0x01afea0003800000 */
[----:B------:R-:W-:Y:S01]  /*7420*/  BPT.TRAP 0x1 ;  /* 0x000000040000795c */ /* 0x000fe20000300000 */
.L_x_152:
[----:B------:R-:W-:Y:S01]  /*7430*/  ISETP.NE.AND P3, PT, R2, RZ, PT ;  /* 0x000000ff0200720c */ /* 0x000fe20003f65270 */
        /* <DEDUP_REMOVED lines=32> */
[----:B------:R-:W-:Y:S01]  /*7640*/  IADD3 R5, P0, R16, 0x20, RZ ;  /* 0x0000002010057810 */ /* 0x000fe20007f1e0ff */
[-C--:B------:R-:W-:Y:S01]  /*7650*/  FMUL.FTZ R8, R26, R12.reuse ;  /* 0x0000000c1a087220 */ /* 0x080fe20000410000 */
[----:B------:R-:W-:Y:S01]  /*7660*/  MOV R4, UR5 ;  /* 0x0000000500047c02 */ /* 0x000fe20008000f00 */
[-C--:B------:R-:W-:Y:S01]  /*7670*/  FMUL.FTZ R27, R27, R12.reuse ;  /* 0x0000000c1b1b7220 */ /* 0x080fe20000410000 */
[----:B------:R-:W-:Y:S01]  /*7680*/  LOP3.LUT R26, R5, 0x380, RZ, 0xc0, !PT ;  /* 0x00000380051a7812 */ /* 0x000fe200078ec0ff */
[----:B------:R-:W-:Y:S01]  /*7690*/  UIADD3 UR35, -UR36, URZ, URZ ;  /* 0x0000003f24237290 */ /* 0x000fe2000fffe13f */
[----:B------:R-:W-:Y:S01]  /*76a0*/  IADD3 R9, P1, R16, 0x40, RZ ;  /* 0x0000004010097810 */ /* 0x000fe20007f3e0ff */
[----:B------:R-:W-:Y:S01]  /*76b0*/  @P3 VIADD R4, R4, 0x34860 ;  /* 0x0003486004043836 */ /* 0x000fe20000000000 */
[----:B------:R-:W-:Y:S01]  /*76c0*/  SHF.R.U64 R26, R26, 0x3, RZ ;  /* 0x000000031a1a7819 */ /* 0x000fe200000012ff */
[----:B------:R-:W-:Y:S01]  /*76d0*/  ULDC UR4, c[0x0][0xdb4] ;  /* 0x00036d0000047ab9 */ /* 0x000fe20000000800 */
[----:B------:R-:W-:Y:S01]  /*76e0*/  IADD3 R15, P6, R16, 0x4000, RZ ;  /* 0x00004000100f7810 */ /* 0x000fe20007fde0ff */
[----:B------:R-:W-:Y:S01]  /*76f0*/  UIMAD UR35, UR4, UR35, UR61 ;  /* 0x00000023042372a4 */ /* 0x000fe2000f8e023d */
[----:B------:R-:W-:Y:S01]  /*7700*/  LOP3.LUT R26, R26, R5, RZ, 0x3c, !PT ;  /* 0x000000051a1a7212 */ /* 0x000fe200078e3cff */
[----:B------:R-:W-:Y:S01]  /*7710*/  UIADD3 UR34, -UR61, URZ, URZ ;  /* 0x0000003f3d227290 */ /* 0x000fe2000fffe13f */
[----:B------:R-:W-:Y:S01]  /*7720*/  LOP3.LUT R5, R16, 0x380, RZ, 0xc0, !PT ;  /* 0x0000038010057812 */ /* 0x000fe200078ec0ff */
[-C--:B------:R-:W-:Y:S01]  /*7730*/  FMUL.FTZ R7, R31, R12.reuse ;  /* 0x0000000c1f077220 */ /* 0x080fe20000410000 */
[----:B------:R-:W-:Y:S01]  /*7740*/  @P3 PRMT R4, R19, 0x654, R4 ;  /* 0x0000065413043816 */ /* 0x000fe20000000004 */
[-C--:B------:R-:W-:Y:S01]  /*7750*/  FMUL.FTZ R30, R30, R12.reuse ;  /* 0x0000000c1e1e7220 */ /* 0x080fe20000410000 */
[----:B------:R-:W-:Y:S01]  /*7760*/  SHF.R.U64 R5, R5, 0x3, RZ ;  /* 0x0000000305057819 */ /* 0x000fe200000012ff */
[----:B------:R-:W-:Y:S01]  /*7770*/  ULDC UR5, c[0x0][0xda8] ;  /* 0x00036a0000057ab9 */ /* 0x000fe20000000800 */
[----:B------:R-:W-:Y:S01]  /*7780*/  LOP3.LUT R24, R9, 0x380, RZ, 0xc0, !PT ;  /* 0x0000038009187812 */ /* 0x000fe200078ec0ff */
[----:B------:R1:W-:Y:S01]  /*7790*/  @P3 SYNCS.ARRIVE.TRANS64.RED.A1T0 RZ, [R4+URZ], RZ ;  /* 0x000000ff04ff39a7 */ /* 0x0003e2000810043f */
[----:B------:R-:W-:Y:S01]  /*77a0*/  LOP3.LUT R14, R15, 0x380, RZ, 0xc0, !PT ;  /* 0x000003800f0e7812 */ /* 0x000fe200078ec0ff */
[----:B------:R-:W-:Y:S01]  /*77b0*/  USHF.R.S32.HI UR4, URZ, 0x1f, UR35 ;  /* 0x0000001f3f047899 */ /* 0x000fe20008011423 */
[----:B------:R-:W-:Y:S01]  /*77c0*/  SHF.R.U64 R24, R24, 0x3, RZ ;  /* 0x0000000318187819 */ /* 0x000fe200000012ff */
[----:B------:R-:W-:Y:S01]  /*77d0*/  ULDC.64 UR8, c[0x0][0xb70] ;  /* 0x0002dc0000087ab9 */ /* 0x000fe20000000a00 */
[----:B------:R-:W-:Y:S01]  /*77e0*/  SHF.R.U64 R14, R14, 0x3, RZ ;  /* 0x000000030e0e7819 */ /* 0x000fe200000012ff */
[-C--:B------:R-:W-:Y:S01]  /*77f0*/  FMUL.FTZ R35, R35, R12.reuse ;  /* 0x0000000c23237220 */ /* 0x080fe20000410000 */
[----:B------:R-:W-:Y:S01]  /*7800*/  LOP3.LUT R24, R24, R9, RZ, 0x3c, !PT ;  /* 0x0000000918187212 */ /* 0x000fe200078e3cff */
[----:B------:R-:W-:Y:S01]  /*7810*/  FMUL.FTZ R34, R34, R12 ;  /* 0x0000000c22227220 */ /* 0x000fe20000410000 */
[----:B-1----:R-:W-:Y:S01]  /*7820*/  LOP3.LUT R4, R5, R16, RZ, 0x3c, !PT ;  /* 0x0000001005047212 */ /* 0x002fe200078e3cff */
[--C-:B------:R-:W-:Y:S01]  /*7830*/  IMAD.MOV.U32 R5, RZ, RZ, R17.reuse ;  /* 0x000000ffff057224 */ /* 0x100fe200078e0011 */
[----:B------:R-:W-:Y:S01]  /*7840*/  IADD3 R21, P2, R16, 0x60, RZ ;  /* 0x0000006010157810 */ /* 0x000fe20007f5e0ff */
[----:B------:R-:W-:Y:S01]  /*7850*/  FMUL.FTZ R39, R39, R12 ;  /* 0x0000000c27277220 */ /* 0x000fe20000410000 */
[----:B------:R-:W-:Y:S01]  /*7860*/  LOP3.LUT R14, R14, R15, RZ, 0x3c, !PT ;  /* 0x0000000f0e0e7212 */ /* 0x000fe200078e3cff */
[--C-:B------:R-:W-:Y:S01]  /*7870*/  IMAD.X R15, RZ, RZ, R17.reuse, P6 ;  /* 0x000000ffff0f7224 */ /* 0x100fe200030e0611 */
[----:B------:R-:W-:Y:S01]  /*7880*/  MOV R9, R4 ;  /* 0x0000000400097202 */ /* 0x000fe20000000f00 */
[----:B------:R-:W-:Y:S01]  /*7890*/  FMUL.FTZ R38, R38, R12 ;  /* 0x0000000c26267220 */ /* 0x000fe20000410000 */
[----:B------:R-:W-:Y:S01]  /*78a0*/  F2FP.F16.F32.PACK_AB R5, R27, R8 ;  /* 0x000000081b05723e */ /* 0x000fe200000000ff */
[--C-:B------:R-:W-:Y:S01]  /*78b0*/  IMAD.X R27, RZ, RZ, R17.reuse, P0 ;  /* 0x000000ffff1b7224 */ /* 0x100fe200000e0611 */
[----:B------:R-:W-:Y:S01]  /*78c0*/  R2UR UR6, R186 ;  /* 0x00000000ba0672ca */ /* 0x000fe200000e0000 */
[----:B------:R-:W-:Y:S01]  /*78d0*/  FMUL.FTZ R43, R43, R12 ;  /* 0x0000000c2b2b7220 */ /* 0x000fe20000410000 */
[----:B------:R-:W-:Y:S01]  /*78e0*/  F2FP.F16.F32.PACK_AB R4, R25, R6 ;  /* 0x000000061904723e */ /* 0x000fe200000000ff */
[-C--:B------:R-:W-:Y:S01]  /*78f0*/  FMUL.FTZ R42, R42, R12.reuse ;  /* 0x0000000c2a2a7220 */ /* 0x080fe20000410000 */
[----:B------:R-:W-:Y:S01]  /*7900*/  LOP3.LUT R20, R21, 0x380, RZ, 0xc0, !PT ;  /* 0x0000038015147812 */ /* 0x000fe200078ec0ff */
[-C--:B------:R-:W-:Y:S01]  /*7910*/  FMUL.FTZ R47, R47, R12.reuse ;  /* 0x0000000c2f2f7220 */ /* 0x080fe20000410000 */
[----:B------:R-:W-:Y:S01]  /*7920*/  IADD3 R11, P4, R16, 0x4040, RZ ;  /* 0x00004040100b7810 */ /* 0x000fe20007f9e0ff */
[----:B------:R-:W-:Y:S01]  /*7930*/  FMUL.FTZ R46, R46, R12 ;  /* 0x0000000c2e2e7220 */ /* 0x000fe20000410000 */
[----:B------:R-:W-:Y:S01]  /*7940*/  F2FP.F16.F32.PACK_AB R6, R29, R28 ;  /* 0x0000001c1d06723e */ /* 0x000fe200000000ff */
[----:B------:R-:W-:Y:S01]  /*7950*/  FMUL.FTZ R51, R51, R12 ;  /* 0x0000000c33337220 */ /* 0x000fe20000410000 */
[----:B------:R-:W-:Y:S01]  /*7960*/  MOV R29, R26 ;  /* 0x0000001a001d7202 */ /* 0x000fe20000000f00 */
[----:B------:R-:W-:Y:S01]  /*7970*/  FMUL.FTZ R50, R50, R12 ;  /* 0x0000000c32327220 */ /* 0x000fe20000410000 */
[----:B------:R-:W-:Y:S01]  /*7980*/  MOV R26, R14 ;  /* 0x0000000e001a7202 */ /* 0x000fe20000000f00 */
[----:B------:R-:W-:Y:S01]  /*7990*/  UIMAD UR34, UR5, UR34, UR6 ;  /* 0x00000022052272a4 */ /* 0x000fe2000f8e0206 */
[----:B------:R-:W1:Y:S01]  /*79a0*/  LDC.64 R14, c[0x0][0xb78] ;  /* 0x0002de00ff0e7b82 */ /* 0x000e620000000a00 */
[----:B------:R-:W-:Y:S01]  /*79b0*/  SHF.R.U64 R20, R20, 0x3, RZ ;  /* 0x0000000314147819 */ /* 0x000fe200000012ff */
[----:B------:R-:W-:Y:S01]  /*79c0*/  UIMAD UR6, UR4, UR8, URZ ;  /* 0x00000008040672a4 */ /* 0x000fe2000f8e023f */
[----:B------:R-:W-:Y:S01]  /*79d0*/  LOP3.LUT R10, R11, 0x380, RZ, 0xc0, !PT ;  /* 0x000003800b0a7812 */ /* 0x000fe200078ec0ff */
[----:B------:R-:W-:Y:S01]  /*79e0*/  USHF.L.U32 UR34, UR34, 0x7, URZ ;  /* 0x0000000722227899 */ /* 0x000fe2000800063f */
[----:B------:R-:W-:Y:S01]  /*79f0*/  LOP3.LUT R20, R20, R21, RZ, 0x3c, !PT ;  /* 0x0000001514147212 */ /* 0x000fe200078e3cff */
[-C--:B------:R-:W-:Y:S01]  /*7a00*/  FMUL.FTZ R55, R55, R12.reuse ;  /* 0x0000000c37377220 */ /* 0x080fe20000410000 */
[----:B------:R-:W-:Y:S01]  /*7a10*/  SHF.R.U64 R10, R10, 0x3, RZ ;  /* 0x000000030a0a7819 */ /* 0x000fe200000012ff */
[-C--:B------:R-:W-:Y:S01]  /*7a20*/  FMUL.FTZ R54, R54, R12.reuse ;  /* 0x0000000c36367220 */ /* 0x080fe20000410000 */
[----:B------:R-:W-:Y:S01]  /*7a30*/  IADD3 R21, P3, R16, 0x4060, RZ ;  /* 0x0000406010157810 */ /* 0x000fe20007f7e0ff */
[-C--:B------:R-:W-:Y:S01]  /*7a40*/  FMUL.FTZ R59, R59, R12.reuse ;  /* 0x0000000c3b3b7220 */ /* 0x080fe20000410000 */
[----:B------:R-:W-:Y:S01]  /*7a50*/  LOP3.LUT R10, R10, R11, RZ, 0x3c, !PT ;  /* 0x0000000b0a0a7212 */ /* 0x000fe200078e3cff */
[-C--:B------:R-:W-:Y:S01]  /*7a60*/  FMUL.FTZ R58, R58, R12.reuse ;  /* 0x0000000c3a3a7220 */ /* 0x080fe20000410000 */
[----:B------:R-:W-:Y:S01]  /*7a70*/  LOP3.LUT R11, R21, 0x380, RZ, 0xc0, !PT ;  /* 0x00000380150b7812 */ /* 0x000fe200078ec0ff */
[-C--:B------:R-:W-:Y:S01]  /*7a80*/  FMUL.FTZ R63, R63, R12.reuse ;  /* 0x0000000c3f3f7220 */ /* 0x080fe20000410000 */
[----:B------:R-:W-:Y:S01]  /*7a90*/  IADD3 R13, P5, R16, 0x4020, RZ ;  /* 0x00004020100d7810 */ /* 0x000fe20007fbe0ff */
[----:B------:R-:W-:Y:S01]  /*7aa0*/  FMUL.FTZ R62, R62, R12 ;  /* 0x0000000c3e3e7220 */ /* 0x000fe20000410000 */
[----:B------:R-:W-:Y:S01]  /*7ab0*/  F2FP.F16.F32.PACK_AB R7, R7, R30 ;  /* 0x0000001e0707723e */ /* 0x000fe200000000ff */
[----:B------:R-:W-:Y:S01]  /*7ac0*/  BAR.SYNC.DEFER_BLOCKING 0x1, 0x100 ;  /* 0x0044000000007b1d */ /* 0x000fe20000010000 */
        /* <DEDUP_REMOVED lines=12> */
[----:B------:R-:W-:Y:S01]  /*7b90*/  SHF.R.U64 R8, R11, 0x3, RZ ;  /* 0x000000030b087819 */ /* 0x000fe200000012ff */
[----:B------:R-:W-:Y:S01]  /*7ba0*/  UIMAD.WIDE.U32 UR4, UR35, UR8, URZ ;  /* 0x00000008230472a5 */ /* 0x000fe2000f8e003f */
[----:B------:R-:W-:Y:S01]  /*7bb0*/  LOP3.LUT R12, R13, 0x380, RZ, 0xc0, !PT ;  /* 0x000003800d0c7812 */ /* 0x000fe200078ec0ff */
[----:B------:R-:W-:Y:S01]  /*7bc0*/  UIMAD UR6, UR35, UR9, UR6 ;  /* 0x00000009230672a4 */ /* 0x000fe2000f8e0206 */
[----:B------:R-:W-:Y:S01]  /*7bd0*/  LOP3.LUT R8, R8, R21, RZ, 0x3c, !PT ;  /* 0x0000001508087212 */ /* 0x000fe200078e3cff */
[----:B------:R-:W-:Y:S01]  /*7be0*/  USHF.R.S32.HI UR7, URZ, 0x1f, UR36 ;  /* 0x0000001f3f077899 */ /* 0x000fe20008011424 */
[----:B------:R-:W-:Y:S01]  /*7bf0*/  IADD3 R31, R189, UR34, RZ ;  /* 0x00000022bd1f7c10 */ /* 0x000fe2000fffe0ff */
[----:B------:R-:W-:Y:S01]  /*7c00*/  UIADD3 UR6, UR5, UR6, URZ ;  /* 0x0000000605067290 */ /* 0x000fe2000fffe03f */
[----:B------:R-:W-:Y:S01]  /*7c10*/  SHF.R.U64 R12, R12, 0x3, RZ ;  /* 0x000000030c0c7819 */ /* 0x000fe200000012ff */
[--C-:B------:R-:W-:Y:S01]  /*7c20*/  IMAD.X R25, RZ, RZ, R17.reuse, P1 ;  /* 0x000000ffff197224 */ /* 0x100fe200008e0611 */
[----:B------:R-:W-:Y:S01]  /*7c30*/  IADD3.X R21, RZ, R17, RZ, P2, !PT ;  /* 0x00000011ff157210 */ /* 0x000fe200017fe4ff */
[----:B------:R2:W-:Y:S01]  /*7c40*/  STSM.16.M88.4 [R9], R4 ;  /* 0x0000000409007844 */ /* 0x0005e20000000200 */
[----:B------:R-:W-:Y:S01]  /*7c50*/  R2UR UR10, R23 ;  /* 0x00000000170a72ca */ /* 0x000fe200000e0000 */
[--C-:B------:R-:W-:Y:S01]  /*7c60*/  IMAD.X R11, RZ, RZ, R17.reuse, P4 ;  /* 0x000000ffff0b7224 */ /* 0x100fe200020e0611 */
[----:B------:R-:W-:Y:S01]  /*7c70*/  LOP3.LUT R12, R12, R13, RZ, 0x3c, !PT ;  /* 0x0000000d0c0c7212 */ /* 0x000fe200078e3cff */
[----:B------:R-:W-:Y:S01]  /*7c80*/  IMAD.X R13, RZ, RZ, R17, P5 ;  /* 0x000000ffff0d7224 */ /* 0x000fe200028e0611 */
[----:B------:R-:W-:Y:S01]  /*7c90*/  MOV R27, R20 ;  /* 0x00000014001b7202 */ /* 0x000fe20000000f00 */
[----:B------:R-:W-:Y:S01]  /*7ca0*/  IMAD.U32 R21, RZ, RZ, UR5 ;  /* 0x00000005ff157e24 */ /* 0x000fe2000f8e00ff */
[----:B------:R-:W-:Y:S01]  /*7cb0*/  LOP3.LUT P0, RZ, R185, 0x3, RZ, 0xc0, !PT ;  /* 0x00000003b9ff7812 */ /* 0x000fe2000780c0ff */
[----:B------:R-:W-:Y:S01]  /*7cc0*/  IMAD.U32 R20, RZ, RZ, UR4 ;  /* 0x00000004ff147e24 */ /* 0x000fe2000f8e00ff */
[----:B------:R-:W-:Y:S01]  /*7cd0*/  ULDC UR4, c[0x0][0xa88] ;  /* 0x0002a20000047ab9 */ /* 0x000fe20000000800 */
[----:B------:R-:W-:Y:S01]  /*7ce0*/  IMAD.U32 R21, RZ, RZ, UR6 ;  /* 0x00000006ff157e24 */ /* 0x000fe2000f8e00ff */
[----:B------:R-:W-:Y:S01]  /*7cf0*/  MOV R28, R24 ;  /* 0x00000018001c7202 */ /* 0x000fe20000000f00 */
[----:B------:R-:W-:Y:S01]  /*7d00*/  ULDC.64 UR12, c[0x0][0x208] ;  /* 0x00008200000c7ab9 */ /* 0x000fe20000000a00 */
[----:B------:R-:W-:Y:S01]  /*7d10*/  MOV R24, R10 ;  /* 0x0000000a00187202 */ /* 0x000fe20000000f00 */
[----:B-1----:R-:W-:Y:S01]  /*7d20*/  IMAD.WIDE.U32 R20, R14, UR36, R20 ;  /* 0x000000240e147c25 */ /* 0x002fe2000f8e0014 */
[----:B------:R-:W-:-:S02]  /*7d30*/  MOV R25, R12 ;  /* 0x0000000c00197202 */ /* 0x000fc40000000f00 */
[----:B--2---:R-:W-:Y:S01]  /*7d40*/  F2FP.F16.F32.PACK_AB R4, R33, R32 ;  /* 0x000000202104723e */ /* 0x004fe200000000ff */
[----:B------:R-:W-:Y:S01]  /*7d50*/  IMAD.X R9, RZ, RZ, R17, P3 ;  /* 0x000000ffff097224 */ /* 0x000fe200018e0611 */
[----:B------:R-:W-:Y:S02]  /*7d60*/  F2FP.F16.F32.PACK_AB R5, R35, R34 ;  /* 0x000000222305723e */ /* 0x000fe400000000ff */
[----:B------:R-:W-:Y:S02]  /*7d70*/  F2FP.F16.F32.PACK_AB R6, R37, R36 ;  /* 0x000000242506723e */ /* 0x000fe400000000ff */
[----:B------:R-:W-:Y:S01]  /*7d80*/  MOV R23, R8 ;  /* 0x0000000800177202 */ /* 0x000fe20000000f00 */
[----:B------:R-:W-:Y:S01]  /*7d90*/  VIADD R9, R31, 0x8 ;  /* 0x000000081f097836 */ /* 0x000fe20000000000 */
[----:B------:R-:W-:Y:S01]  /*7da0*/  F2FP.F16.F32.PACK_AB R7, R39, R38 ;  /* 0x000000262707723e */ /* 0x000fe200000000ff */
[----:B------:R-:W-:Y:S01]  /*7db0*/  IMAD R8, R14, UR7, RZ ;  /* 0x000000070e087c24 */ /* 0x000fe2000f8e02ff */
[----:B------:R-:W-:-:S02]  /*7dc0*/  F2FP.F16.F32.PACK_AB R10, R45, R44 ;  /* 0x0000002c2d0a723e */ /* 0x000fc400000000ff */
[----:B------:R-:W-:Y:S01]  /*7dd0*/  ISETP.GE.OR P1, PT, R9, UR4, P0 ;  /* 0x0000000409007c0c */ /* 0x000fe20008726670 */
[----:B------:R-:W-:Y:S01]  /*7de0*/  IMAD R30, R15, UR36, R8 ;  /* 0x000000240f1e7c24 */ /* 0x000fe2000f8e0208 */
[----:B------:R-:W-:Y:S01]  /*7df0*/  F2FP.F16.F32.PACK_AB R8, R41, R40 ;  /* 0x000000282908723e */ /* 0x000fe200000000ff */
[----:B------:R1:W-:Y:S01]  /*7e00*/  STSM.16.M88.4 [R29], R4 ;  /* 0x000000041d007844 */ /* 0x0003e20000000200 */
        /* <DEDUP_REMOVED lines=10> */
[----:B-1----:R-:W-:Y:S02]  /*7eb0*/  F2FP.F16.F32.PACK_AB R4, R57, R56 ;  /* 0x000000383904723e */ /* 0x002fe400000000ff */
[----:B------:R-:W-:Y:S02]  /*7ec0*/  F2FP.F16.F32.PACK_AB R5, R59, R58 ;  /* 0x0000003a3b05723e */ /* 0x000fe400000000ff */
[----:B------:R-:W-:-:S02]  /*7ed0*/  F2FP.F16.F32.PACK_AB R6, R61, R60 ;  /* 0x0000003c3d06723e */ /* 0x000fc400000000ff */
[----:B------:R-:W-:Y:S02]  /*7ee0*/  F2FP.F16.F32.PACK_AB R7, R63, R62 ;  /* 0x0000003e3f07723e */ /* 0x000fe400000000ff */
[----:B------:R-:W-:Y:S02]  /*7ef0*/  F2FP.F16.F32.PACK_AB R72, R73, R72 ;  /* 0x000000484948723e */ /* 0x000fe400000000ff */
[----:B------:R-:W-:Y:S01]  /*7f00*/  F2FP.F16.F32.PACK_AB R66, R69, R68 ;  /* 0x000000444542723e */ /* 0x000fe200000000ff */
[----:B------:R1:W-:Y:S01]  /*7f10*/  STSM.16.M88.4 [R26], R4 ;  /* 0x000000041a007844 */ /* 0x0003e20000000200 */
[----:B------:R-:W-:Y:S02]  /*7f20*/  F2FP.F16.F32.PACK_AB R67, R71, R70 ;  /* 0x000000464743723e */ /* 0x000fe400000000ff */
[----:B------:R-:W-:Y:S01]  /*7f30*/  F2FP.F16.F32.PACK_AB R73, R75, R74 ;  /* 0x0000004a4b49723e */ /* 0x000fe200000000ff */
[----:B------:R-:W2:Y:S01]  /*7f40*/  SHFL.IDX PT, R6, R188, RZ, 0x1f ;  /* 0x00001fffbc067589 */ /* 0x000ea200000e0000 */
[----:B------:R-:W-:-:S02]  /*7f50*/  F2FP.F16.F32.PACK_AB R80, R81, R80 ;  /* 0x000000505150723e */ /* 0x000fc400000000ff */
[----:B------:R-:W-:Y:S01]  /*7f60*/  F2FP.F16.F32.PACK_AB R74, R77, R76 ;  /* 0x0000004c4d4a723e */ /* 0x000fe200000000ff */
[----:B------:R-:W-:Y:S01]  /*7f70*/  STSM.16.M88.4 [R25], R64 ;  /* 0x0000004019007844 */ /* 0x000fe20000000200 */
[----:B------:R-:W-:Y:S02]  /*7f80*/  F2FP.F16.F32.PACK_AB R75, R79, R78 ;  /* 0x0000004e4f4b723e */ /* 0x000fe400000000ff */
[----:B------:R-:W-:Y:S02]  /*7f90*/  F2FP.F16.F32.PACK_AB R81, R83, R82 ;  /* 0x000000525351723e */ /* 0x000fe400000000ff */
[----:B------:R-:W-:Y:S01]  /*7fa0*/  F2FP.F16.F32.PACK_AB R82, R85, R84 ;  /* 0x000000545552723e */ /* 0x000fe200000000ff */
[----:B------:R-:W-:Y:S01]  /*7fb0*/  STSM.16.M88.4 [R24], R72 ;  /* 0x0000004818007844 */ /* 0x000fe20000000200 */
[----:B------:R-:W-:Y:S02]  /*7fc0*/  F2FP.F16.F32.PACK_AB R83, R87, R86 ;  /* 0x000000565753723e */ /* 0x000fe400000000ff */
[----:B------:R-:W-:-:S02]  /*7fd0*/  SHF.R.S32.HI R29, RZ, 0x1f, R31 ;  /* 0x0000001fff1d7819 */ /* 0x000fc4000001141f */
[C---:B------:R-:W-:Y:S01]  /*7fe0*/  IADD3 R20, P2, R31.reuse, R20, RZ ;  /* 0x000000141f147210 */ /* 0x040fe20007f5e0ff */
[----:B------:R3:W-:Y:S01]  /*7ff0*/  STSM.16.M88.4 [R23], R80 ;  /* 0x0000005017007844 */ /* 0x0007e20000000200 */
[----:B------:R-:W-:Y:S01]  /*8000*/  ISETP.GE.OR P0, PT, R31, UR4, P0 ;  /* 0x000000041f007c0c */ /* 0x000fe20008706670 */
[----:B------:R-:W-:Y:S01]  /*8010*/  ULDC.64 UR4, c[0x0][0xb40] ;  /* 0x0002d00000047ab9 */ /* 0x000fe20000000a00 */
[----:B------:R-:W-:Y:S01]  /*8020*/  IADD3.X R29, R29, R21, R30, P2, !PT ;  /* 0x000000151d1d7210 */ /* 0x000fe200017fe41e */
[----:B------:R-:W-:Y:S01]  /*8030*/  @!PT LDS RZ, [RZ] ;  /* 0x00000000fffff984 */ /* 0x000fe20000000800 */
[----:B------:R-:W-:Y:S01]  /*8040*/  @!PT LDS RZ, [RZ] ;  /* 0x00000000fffff984 */ /* 0x000fe20000000800 */
[----:B------:R-:W-:Y:S01]  /*8050*/  @!PT LDS RZ, [RZ] ;  /* 0x00000000fffff984 */ /* 0x000fe20000000800 */
[----:B------:R4:W-:Y:S06]  /*8060*/  MEMBAR.ALL.CTA ;  /* 0x0000000000007992 */ /* 0x0009ec0000008000 */
[----:B----4-:R-:W4:Y:S02]  /*8070*/  FENCE.VIEW.ASYNC.S ;  /* 0x00000000000073c6 */ /* 0x010f240000000000 */
[----:B----4-:R-:W-:Y:S06]  /*8080*/  BAR.ARV 0x1, 0x120 ;  /* 0x0044800000007b1d */ /* 0x010fec0000002000 */
[----:B-1----:R-:W-:Y:S01]  /*8090*/  LEA R4, P2, R20, UR4, 0x2 ;  /* 0x0000000414047c11 */ /* 0x002fe2000f8410ff */
[----:B------:R-:W-:-:S02]  /*80a0*/  ULDC UR4, c[0x0][0xc] ;  /* 0x0000030000047ab9 */ /* 0x000fc40000000800 */
[----:B------:R-:W-:Y:S01]  /*80b0*/  UIADD3 UR10, UR4, UR10, URZ ;  /* 0x0000000a040a7290 */ /* 0x000fe2000fffe03f */
[----:B------:R-:W-:-:S05]  /*80c0*/  LEA.HI.X R5, R20, UR5, R29, 0x2, P2 ;  /* 0x0000000514057c11 */ /* 0x000fca00090f141d */
[----:B------:R1:W-:Y:S01]  /*80d0*/  @!P0 STG.E desc[UR12][R4.64], R3 ;  /* 0x0000000304008986 */ /* 0x0003e2000c10190c */
[----:B--2---:R-:W-:Y:S02]  /*80e0*/  ISETP.NE.AND P0, PT, R6, 0x7, PT ;  /* 0x000000070600780c */ /* 0x004fe40003f05270 */
[----:B---3--:R-:W-:Y:S01]  /*80f0*/  MOV R23, UR10 ;  /* 0x0000000a00177c02 */ /* 0x008fe20008000f00 */
        /* <DEDUP_REMOVED lines=13> */
[----:B------:R-:W-:Y:S01]  /*81d0*/  UMOV UR7, 0x40 ;  /* 0x0000004000077882 */ /* 0x000fe20000000000 */
[----:B------:R-:W-:-:S05]  /*81e0*/  UMOV UR8, 0x1 ;  /* 0x0000000100087882 */ /* 0x000fca0000000000 */
[----:B------:R2:W-:Y:S02]  /*81f0*/  UTMASTG.5D [UR32], [UR4] ;  /* 0x00000020040073b5 */ /* 0x0005e40008020000 */
[----:B--2---:R-:W-:Y:S01]  /*8200*/  UMOV UR32, UR6 ;  /* 0x0000000600207c82 */ /* 0x004fe20008000000 */
[----:B------:R-:W-:Y:S01]  /*8210*/  UMOV UR33, UR7 ;  /* 0x0000000700217c82 */ /* 0x000fe20008000000 */
[----:B------:R-:W-:Y:S01]  /*8220*/  UIADD3 UR6, UR60, 0x34820, URZ ;  /* 0x000348203c067890 */ /* 0x000fe2000fffe03f */
[----:B------:R2:W-:Y:S03]  /*8230*/  UTMASTG.5D [UR32], [UR4] ;  /* 0x00000020040073b5 */ /* 0x0005e60008020000 */
[----:B------:R-:W-:Y:S02]  /*8240*/  UPRMT UR7, URZ, 0x654, UR6 ;  /* 0x000006543f077896 */ /* 0x000fe40008000006 */
[----:B------:R-:W-:Y:S01]  /*8250*/  UPRMT UR6, UR8, 0x654, UR6 ;  /* 0x0000065408067896 */ /* 0x000fe20008000006 */
[----:B------:R0:W-:Y:S01]  /*8260*/  UTMACMDFLUSH ;  /* 0x00000000000079b7 */ /* 0x0001e20000000000 */
[----:B------:R-:W-:-:S05]  /*8270*/  DEPBAR.LE SB0, 0x0 ;  /* 0x000080000000791a */ /* 0x000fca0000000000 */
[----:B------:R-:W-:Y:S02]  /*8280*/  SYNCS.ARRIVE.TRANS64.RED.A1T0 RZ, [UR7], RZ ;  /* 0x000000ffffff79a7 */ /* 0x000fe40008100407 */
[----:B--2---:R-:W-:Y:S03]  /*8290*/  SYNCS.ARRIVE.TRANS64.RED.A1T0 RZ, [UR6], RZ ;  /* 0x000000ffffff79a7 */ /* 0x004fe60008100406 */
.L_x_154:
[----:B------:R-:W-:Y:S05]  /*82a0*/  BSYNC B0 ;  /* 0x0000000000007941 */ /* 0x000fea0003800000 */
.L_x_153:
[----:B-1----:R-:W1:Y:S01]  /*82b0*/  LDC R0, c[0x0][0xda4] ;  /* 0x00036900ff007b82 */ /* 0x002e620000000800 */
[----:B------:R-:W-:Y:S01]  /*82c0*/  R2UR UR5, R23 ;  /* 0x00000000170572ca */ /* 0x000fe200000e0000 */
[----:B------:R-:W-:Y:S01]  /*82d0*/  UIADD3 UR38, UR38, 0x1, URZ ;  /* 0x0000000126267890 */ /* 0x000fe2000fffe03f */
[----:B------:R-:W-:-:S03]  /*82e0*/  VIADD R184, R184, 0x1 ;  /* 0x00000001b8b87836 */ /* 0x000fc60000000000 */
[----:B------:R-:W-:-:S04]  /*82f0*/  UISETP.NE.AND UP0, UPT, UR38, 0x2, UPT ;  /* 0x000000022600788c */ /* 0x000fc8000bf05270 */
[----:B------:R-:W-:Y:S02]  /*8300*/  USEL UR4, URZ, 0x1, UP0 ;  /* 0x000000013f047887 */ /* 0x000fe40008000000 */
[----:B------:R-:W-:Y:S02]  /*8310*/  USEL UR38, UR38, URZ, UP0 ;  /* 0x0000003f26267287 */ /* 0x000fe40008000000 */
[----:B------:R-:W-:Y:S01]  /*8320*/  ULOP3.LUT UR39, UR39, UR4, URZ, 0x3c, !UPT ;  /* 0x0000000427277292 */ /* 0x000fe2000f8e3c3f */
[----:B-1----:R-:W-:-:S13]  /*8330*/  ISETP.LE.AND P0, PT, R0, UR5, PT ;  /* 0x0000000500007c0c */ /* 0x002fda000bf03270 */
[----:B------:R-:W-:Y:S05]  /*8340*/  @!P0 BRA `(.L_x_155) ;  /* 0xffffff8c00e48947 */ /* 0x000fea000383ffff */
[----:B------:R-:W-:Y:S05]  /*8350*/  EXIT ;  /* 0x000000000000794d */ /* 0x000fea0003800000 */
.L_x_127:
[----:B------:R-:W-:-:S08]  /*8360*/  NOP ;  /* 0x0000000000007918 */ /* 0x000fd00000000000 */
[----:B-1----:R-:W1:-:S00]  /*8370*/  USETMAXREG.DEALLOC.CTAPOOL 0x18 ;  /* 0x00000018000079c8 */ /* 0x002e4000080e0500 */
[----:B-1----:R-:W-:-:S06]  /*8380*/  LOP3.LUT R0, R0, 0x3, RZ, 0xc0, !PT ;  /* 0x0000000300007812 */ /* 0x002fcc00078ec0ff */
[----:B------:R-:W1:Y:S02]  /*8390*/  SHFL.IDX PT, R0, R0, RZ, 0x1f ;  /* 0x00001fff00007589 */ /* 0x000e6400000e0000 */
[----:B-1----:R-:W-:-:S13]  /*83a0*/  ISETP.NE.AND P0, PT, R0, RZ, PT ;  /* 0x000000ff0000720c */ /* 0x002fda0003f05270 */
[----:B------:R-:W-:Y:S05]  /*83b0*/  @P0 EXIT ;  /* 0x000000000000094d */ /* 0x000fea0003800000 */
[----:B------:R-:W1:Y:S01]  /*83c0*/  S2UR UR4, SR_CTAID.X ;  /* 0x00000000000479c3 */ /* 0x000e620000002500 */
[----:B------:R-:W-:Y:S02]  /*83d0*/  IMAD.MOV.U32 R16, RZ, RZ, RZ ;  /* 0x000000ffff107224 */ /* 0x000fe400078e00ff */
[----:B------:R-:W-:Y:S02]  /*83e0*/  IMAD.MOV.U32 R2, RZ, RZ, 0x1 ;  /* 0x00000001ff027424 */ /* 0x000fe400078e00ff */
[----:B------:R-:W-:-:S03]  /*83f0*/  IMAD.MOV.U32 R17, RZ, RZ, 0x1 ;  /* 0x00000001ff117424 */ /* 0x000fc600078e00ff */
[----:B------:R-:W1:Y:S02]  /*8400*/  LDC R0, c[0x0][0xda4] ;  /* 0x00036900ff007b82 */ /* 0x000e640000000800 */
[----:B-1----:R-:W-:-:S13]  /*8410*/  ISETP.LE.AND P0, PT, R0, UR4, PT ;  /* 0x0000000400007c0c */ /* 0x002fda000bf03270 */
[----:B------:R-:W-:Y:S05]  /*8420*/  @P0 BRA `(.L_x_156) ;  /* 0x00000030000c0947 */ /* 0x000fea0003800000 */
[----:B------:R-:W2:Y:S01]  /*8430*/  LDL R4, [R1+0x24] ;  /* 0x0000240001047983 */ /* 0x000ea20000100800 */
[----:B------:R-:W1:Y:S01]  /*8440*/  S2UR UR4, SR_CTAID.X ;  /* 0x00000000000479c3 */ /* 0x000e620000002500 */
[----:B------:R-:W-:Y:S01]  /*8450*/  IMAD.MOV.U32 R16, RZ, RZ, RZ ;  /* 0x000000ffff107224 */ /* 0x000fe200078e00ff */
[----:B------:R-:W-:Y:S01]  /*8460*/  ULDC.64 UR36, c[0x0][0x198] ;  /* 0x0000660000247ab9 */ /* 0x000fe20000000a00 */
[----:B------:R-:W3:Y:S01]  /*8470*/  S2R R3, SR_TID.X ;  /* 0x0000000000037919 */ /* 0x000ee20000002100 */
[----:B------:R-:W-:Y:S01]  /*8480*/  IMAD.MOV.U32 R17, RZ, RZ, 0x1 ;  /* 0x00000001ff117424 */ /* 0x000fe200078e00ff */
[----:B------:R-:W-:Y:S01]  /*8490*/  ULDC UR39, c[0x0][0xc] ;  /* 0x0000030000277ab9 */ /* 0x000fe20000000800 */
[C---:B---3--:R-:W-:Y:S02]  /*84a0*/  LOP3.LUT P0, R0, R3.reuse, 0x1f, RZ, 0xc0, !PT ;  /* 0x0000001f03007812 */ /* 0x048fe4000780c0ff */
[----:B------:R-:W-:-:S03]  /*84b0*/  LOP3.LUT P1, RZ, R3, 0x7f, RZ, 0xc0, !PT ;  /* 0x0000007f03ff7812 */ /* 0x000fc6000782c0ff */
[----:B------:R1:W-:Y:S01]  /*84c0*/  STL [R1+0x20], R0 ;  /* 0x0000200001007387 */ /* 0x0003e20000100800 */
[----:B------:R-:W-:-:S04]  /*84d0*/  PLOP3.LUT P0, PT, P0, P1, PT, 0x8a, 0x0 ;  /* 0x000000000000781c */ /* 0x000fc80000703172 */
[----:B------:R-:W-:Y:S02]  /*84e0*/  P2R R19, PR, RZ, 0x1 ;  /* 0x00000001ff137803 */ /* 0x000fe40000000000 */
[----:B-1----:R-:W-:-:S05]  /*84f0*/  MOV R0, UR4 ;  /* 0x0000000400007c02 */ /* 0x002fca0008000f00 */
[----:B------:R1:W-:Y:S04]  /*8500*/  STL [R1+0x14], R0 ;  /* 0x0000140001007387 */ /* 0x0003e80000100800 */
[----:B------:R1:W-:Y:S01]  /*8510*/  STL [R1+0x1c], RZ ;  /* 0x00001cff01007387 */ /* 0x0003e20000100800 */
[----:B--2---:R-:W-:-:S13]  /*8520*/  R2UR UR5, R4 ;  /* 0x00000000040572ca */ /* 0x004fda00000e0000 */
[----:B-1----:R-:W-:-:S12]  /*8530*/  ULOP3.LUT UR38, UR5, 0x2, URZ, 0xfc, !UPT ;  /* 0x0000000205267892 */ /* 0x002fd8000f8efc3f */
.L_x_208:
[----:B------:R-:W2:Y:S01]  /*8540*/  LDL R6, [R1+0x14] ;  /* 0x0000140001067983 */ /* 0x000ea20000100800 */
[----:B------:R-:W1:Y:S01]  /*8550*/  LDC R2, c[0x0][0xda8] ;  /* 0x00036a00ff027b82 */ /* 0x000e620000000800 */
[----:B------:R-:W-:Y:S05]  /*8560*/  YIELD ;  /* 0x0000000000007946 */ /* 0x000fea0003800000 */
[----:B------:R-:W-:Y:S02]  /*8570*/  ULDC.64 UR4, c[0x0][0x3f8] ;  /* 0x0000fe0000047ab9 */ /* 0x000fe40000000a00 */
[----:B------:R-:W3:Y:S01]  /*8580*/  LDC R0, c[0x0][0xdb4] ;  /* 0x00036d00ff007b82 */ /* 0x000ee20000000800 */
[----:B------:R-:W-:-:S03]  /*8590*/  UISETP.NE.U32.AND UP0, UPT, UR4, URZ, UPT ;  /* 0x0000003f0400728c */ /* 0x000fc6000bf05070 */
[----:B------:R-:W-:Y:S01]  /*85a0*/  ULDC UR4, c[0x0][0x404] ;  /* 0x0001010000047ab9 */ /* 0x000fe20000000800 */
[----:B------:R-:W-:-:S04]  /*85b0*/  UISETP.NE.AND.EX UP0, UPT, UR5, URZ, UPT, UP0 ;  /* 0x0000003f0500728c */ /* 0x000fc8000bf05300 */
[----:B------:R-:W-:Y:S01]  /*85c0*/  USEL UR4, UR4, 0x1, UP0 ;  /* 0x0000000104047887 */ /* 0x000fe20008000000 */
[----:B-1----:R-:W-:Y:S02]  /*85d0*/  ISETP.NE.AND P0, PT, R2, 0x1, PT ;  /* 0x000000010200780c */ /* 0x002fe40003f05270 */
[----:B---3--:R-:W-:-:S11]  /*85e0*/  ISETP.NE.AND P1, PT, R0, 0x1, PT ;  /* 0x000000010000780c */ /* 0x008fd60003f25270 */
        /* <DEDUP_REMOVED lines=11> */
[----:B------:R-:W-:Y:S02]  /*86a0*/  MOV R3, 0x400 ;  /* 0x0000040000037802 */ /* 0x000fe40000000f00 */
[----:B------:R2:W-:Y:S02]  /*86b0*/  STL [R1], R7 ;  /* 0x0000000701007387 */ /* 0x0005e40000100800 */
[----:B-1----:R-:W-:Y:S01]  /*86c0*/  LEA R9, R4, R3, 0x18 ;  /* 0x0000000304097211 */ /* 0x002fe200078ec0ff */
[----:B---3--:R-:W-:-:S04]  /*86d0*/  IMAD R8, R2, UR4, RZ ;  /* 0x0000000402087c24 */ /* 0x008fc8000f8e02ff */
[----:B------:R-:W-:Y:S01]  /*86e0*/  VIADD R2, R9, 0x1c400 ;  /* 0x0001c40009027836 */ /* 0x000fe20000000000 */
[----:B------:R2:W-:Y:S04]  /*86f0*/  STL [R1+0x8], R9 ;  /* 0x0000080901007387 */ /* 0x0005e80000100800 */
[----:B------:R-:W-:Y:S01]  /*8700*/  LOP3.LUT P0, RZ, R2, 0x3ff, RZ, 0xc0, !PT ;  /* 0x000003ff02ff7812 */ /* 0x000fe2000780c0ff */
[----:B------:R2:W-:Y:S01]  /*8710*/  STL [R1+0x18], R8 ;  /* 0x0000180801007387 */ /* 0x0005e20000100800 */
[----:B------:R-:W-:-:S04]  /*8720*/  IADD3 R2, R8, 0x7f, RZ ;  /* 0x0000007f08027810 */ /* 0x000fc80007ffe0ff */
[----:B------:R-:W-:-:S04]  /*8730*/  SHF.R.S32.HI R3, RZ, 0x1f, R2 ;  /* 0x0000001fff037819 */ /* 0x000fc80000011402 */
[----:B------:R-:W-:Y:S01]  /*8740*/  LEA.HI R2, R3, R2, RZ, 0x7 ;  /* 0x0000000203027211 */ /* 0x000fe200078f38ff */
[----:B------:R-:W-:-:S04]  /*8750*/  IMAD.MOV R3, RZ, RZ, -R7 ;  /* 0x000000ffff037224 */ /* 0x000fc800078e0a07 */
[----:B------:R-:W-:Y:S01]  /*8760*/  IMAD R3, R0, R3, R6 ;  /* 0x0000000300037224 */ /* 0x000fe200078e0206 */
[----:B------:R-:W-:-:S05]  /*8770*/  SHF.R.S32.HI R0, RZ, 0x7, R2 ;  /* 0x00000007ff007819 */ /* 0x000fca0000011402 */
[----:B------:R2:W-:Y:S04]  /*8780*/  STL [R1+0x10], R0 ;  /* 0x0000100001007387 */ /* 0x0005e80000100800 */
[----:B------:R2:W-:Y:S01]  /*8790*/  STL [R1+0x4], R3 ;  /* 0x0000040301007387 */ /* 0x0005e20000100800 */
[----:B------:R-:W-:Y:S05]  /*87a0*/  @!P0 BRA `(.L_x_157) ;  /* 0x0000000000408947 */ /* 0x000fea0003800000 */
[----:B------:R-:W-:Y:S01]  /*87b0*/  MOV R2, 0x0 ;  /* 0x0000000000027802 */ /* 0x000fe20000000f00 */
[----:B------:R-:W-:Y:S01]  /*87c0*/  ULDC.64 UR6, c[0x4][0xb8] ;  /* 0x01002e0000067ab9 */ /* 0x000fe20000000a00 */
[----:B------:R-:W-:Y:S01]  /*87d0*/  ULDC.64 UR8, c[0x4][0xc0] ;  /* 0x0100300000087ab9 */ /* 0x000fe20000000a00 */
[----:B------:R-:W-:Y:S01]  /*87e0*/  ULDC.64 UR4, c[0x4][0x8] ;  /* 0x0100020000047ab9 */ /* 0x000fe20000000a00 */
[----:B------:R-:W-:Y:S01]  /*87f0*/  IMAD.U32 R4, RZ, RZ, UR6 ;  /* 0x00000006ff047e24 */ /* 0x000fe2000f8e00ff */
[----:B--2---:R-:W-:Y:S01]  /*8800*/  MOV R7, UR9 ;  /* 0x0000000900077c02 */ /* 0x004fe20008000f00 */
[----:B------:R-:W1:Y:S01]  /*8810*/  LDC.64 R2, c[0x4][R2] ;  /* 0x0100000002027b82 */ /* 0x000e620000000a00 */
[----:B------:R-:W-:Y:S01]  /*8820*/  IMAD.U32 R5, RZ, RZ, UR7 ;  /* 0x00000007ff057e24 */ /* 0x000fe2000f8e00ff */
[----:B------:R-:W-:Y:S01]  /*8830*/  MOV R13, RZ ;  /* 0x000000ff000d7202 */ /* 0x000fe20000000f00 */
[----:B------:R-:W-:Y:S02]  /*8840*/  IMAD.U32 R6, RZ, RZ, UR8 ;  /* 0x00000008ff067e24 */ /* 0x000fe4000f8e00ff */
[----:B------:R-:W-:-:S02]  /*8850*/  IMAD.U32 R10, RZ, RZ, UR4 ;  /* 0x00000004ff0a7e24 */ /* 0x000fc4000f8e00ff */
[----:B------:R-:W-:Y:S02]  /*8860*/  IMAD.U32 R11, RZ, RZ, UR5 ;  /* 0x00000005ff0b7e24 */ /* 0x000fe4000f8e00ff */
[----:B------:R-:W-:Y:S02]  /*8870*/  IMAD.MOV.U32 R8, RZ, RZ, 0x70 ;  /* 0x00000070ff087424 */ /* 0x000fe400078e00ff */
[----:B------:R-:W-:-:S07]  /*8880*/  IMAD.MOV.U32 R12, RZ, RZ, 0x1 ;  /* 0x00000001ff0c7424 */ /* 0x000fce00078e00ff */
[----:B------:R-:W-:-:S07]  /*8890*/  LEPC R20, `(.L_x_157) ;  /* 0x000000001014794e */ /* 0x000fce0000000000 */
[----:B-1----:R-:W-:Y:S05]  /*88a0*/  CALL.ABS.NOINC R2 ;  /* 0x0000000002007343 */ /* 0x002fea0003c00000 */
.L_x_157:
[----:B------:R-:W2:Y:S02]  /*88b0*/  LDL R2, [R1+0x8] ;  /* 0x0000080001027983 */ /* 0x000ea40000100800 */
[----:B--2---:R-:W-:-:S05]  /*88c0*/  VIADD R0, R2, 0x400 ;  /* 0x0000040002007836 */ /* 0x004fca0000000000 */
        /* <DEDUP_REMOVED lines=10> */
[----:B------:R-:W-:Y:S01]  /*8970*/  MOV R13, RZ ;  /* 0x000000ff000d7202 */ /* 0x000fe20000000f00 */
[----:B------:R-:W-:Y:S02]  /*8980*/  IMAD.U32 R6, RZ, RZ, UR8 ;  /* 0x00000008ff067e24 */ /* 0x000fe4000f8e00ff */
[----:B------:R-:W-:-:S02]  /*8990*/  IMAD.U32 R10, RZ, RZ, UR4 ;  /* 0x00000004ff0a7e24 */ /* 0x000fc4000f8e00ff */
[----:B------:R-:W-:Y:S02]  /*89a0*/  IMAD.U32 R11, RZ, RZ, UR5 ;  /* 0x00000005ff0b7e24 */ /* 0x000fe4000f8e00ff */
[----:B------:R-:W-:Y:S02]  /*89b0*/  IMAD.MOV.U32 R8, RZ, RZ, 0x70 ;  /* 0x00000070ff087424 */ /* 0x000fe400078e00ff */
[----:B-1----:R-:W-:-:S07]  /*89c0*/  IMAD.MOV.U32 R12, RZ, RZ, 0x1 ;  /* 0x00000001ff0c7424 */ /* 0x002fce00078e00ff */
[----:B------:R-:W-:-:S07]  /*89d0*/  LEPC R20, `(.L_x_159) ;  /* 0x000000001014794e */ /* 0x000fce0000000000 */
[----:B--2---:R-:W-:Y:S05]  /*89e0*/  CALL.ABS.NOINC R2 ;  /* 0x0000000002007343 */ /* 0x004fea0003c00000 */
.L_x_159:
[----:B------:R-:W-:Y:S01]  /*89f0*/  MOV R2, 0x0 ;  /* 0x0000000000027802 */ /* 0x000fe20000000f00 */
[----:B------:R-:W-:Y:S01]  /*8a00*/  ULDC.64 UR6, c[0x4][0xb8] ;  /* 0x01002e0000067ab9 */ /* 0x000fe20000000a00 */
[----:B------:R-:W-:Y:S01]  /*8a10*/  ULDC.64 UR8, c[0x4][0xc0] ;  /* 0x0100300000087ab9 */ /* 0x000fe20000000a00 */
[----:B------:R-:W-:Y:S01]  /*8a20*/  ULDC.64 UR4, c[0x4][0x18] ;  /* 0x0100060000047ab9 */ /* 0x000fe20000000a00 */
[----:B------:R-:W-:Y:S01]  /*8a30*/  IMAD.U32 R4, RZ, RZ, UR6 ;  /* 0x00000006ff047e24 */ /* 0x000fe2000f8e00ff */
[----:B------:R-:W-:Y:S01]  /*8a40*/  MOV R10, UR4 ;  /* 0x00000004000a7c02 */ /* 0x000fe20008000f00 */
[----:B------:R-:W1:Y:S01]  /*8a50*/  LDC.64 R2, c[0x4][R2] ;  /* 0x0100000002027b82 */ /* 0x000e620000000a00 */
[----:B------:R-:W-:Y:S02]  /*8a60*/  IMAD.U32 R5, RZ, RZ, UR7 ;  /* 0x00000007ff057e24 */ /* 0x000fe4000f8e00ff */
[----:B------:R-:W-:Y:S02]  /*8a70*/  IMAD.U32 R6, RZ, RZ, UR8 ;  /* 0x00000008ff067e24 */ /* 0x000fe4000f8e00ff */
[----:B------:R-:W-:-:S02]  /*8a80*/  IMAD.U32 R7, RZ, RZ, UR9 ;  /* 0x00000009ff077e24 */ /* 0x000fc4000f8e00ff */
[----:B------:R-:W-:Y:S02]  /*8a90*/  IMAD.U32 R11, RZ, RZ, UR5 ;  /* 0x00000005ff0b7e24 */ /* 0x000fe4000f8e00ff */
[----:B------:R-:W-:Y:S02]  /*8aa0*/  IMAD.MOV.U32 R8, RZ, RZ, 0x70 ;  /* 0x00000070ff087424 */ /* 0x000fe400078e00ff */
[----:B------:R-:W-:Y:S02]  /*8ab0*/  IMAD.MOV.U32 R12, RZ, RZ, 0x1 ;  /* 0x00000001ff0c7424 */ /* 0x000fe400078e00ff */
[----:B------:R-:W-:-:S07]  /*8ac0*/  IMAD.MOV.U32 R13, RZ, RZ, RZ ;  /* 0x000000ffff0d7224 */ /* 0x000fce00078e00ff */
[----:B------:R-:W-:-:S07]  /*8ad0*/  LEPC R20, `(.L_x_158) ;  /* 0x000000001014794e */ /* 0x000fce0000000000 */
[----:B-1----:R-:W-:Y:S05]  /*8ae0*/  CALL.ABS.NOINC R2 ;  /* 0x0000000002007343 */ /* 0x002fea0003c00000 */
.L_x_158:
[----:B------:R-:W2:Y:S01]  /*8af0*/  LDL R7, [R1] ;  /* 0x0000000001077983 */ /* 0x000ea20000100800 */
[----:B------:R-:W-:Y:S01]  /*8b00*/  ULDC.64 UR4, c[0x0][0x9f8] ;  /* 0x00027e0000047ab9 */ /* 0x000fe20000000a00 */
[----:B------:R-:W1:Y:S01]  /*8b10*/  LDC R0, c[0x0][0x428] ;  /* 0x00010a00ff007b82 */ /* 0x000e620000000800 */
[----:B------:R-:W-:Y:S01]  /*8b20*/  ISETP.NE.U32.AND P0, PT, RZ, UR4, PT ;  /* 0x00000004ff007c0c */ /* 0x000fe2000bf05070 */
[----:B------:R-:W3:Y:S04]  /*8b30*/  LDL R10, [R1+0x4] ;  /* 0x00000400010a7983 */ /* 0x000ee80000100800 */
[----:B------:R-:W4:Y:S01]  /*8b40*/  LDL R9, [R1+0x20] ;  /* 0x0000200001097983 */ /* 0x000f220000100800 */
[----:B------:R-:W-:Y:S01]  /*8b50*/  ISETP.NE.AND.EX P0, PT, RZ, UR5, PT, P0 ;  /* 0x00000005ff007c0c */ /* 0x000fe2000bf05300 */
[----:B------:R-:W-:Y:S01]  /*8b60*/  ULDC.64 UR6, c[0x0][0x208] ;  /* 0x0000820000067ab9 */ /* 0x000fe20000000a00 */
[----:B------:R-:W-:Y:S01]  /*8b70*/  ULDC UR4, c[0x0][0xda8] ;  /* 0x00036a0000047ab9 */ /* 0x000fe20000000800 */
[----:B------:R-:W4:Y:S04]  /*8b80*/  LDL.LU R6, [R1+0xc] ;  /* 0x00000c0001067983 */ /* 0x000f280000300800 */
[----:B------:R-:W4:Y:S06]  /*8b90*/  LDL R8, [R1+0x14] ;  /* 0x0000140001087983 */ /* 0x000f2c0000100800 */
[----:B------:R-:W2:Y:S01]  /*8ba0*/  @P0 LDC.64 R2, c[0x0][0x9f8] ;  /* 0x00027e00ff020b82 */ /* 0x000ea20000000a00 */
[----:B-1----:R-:W-:-:S13]  /*8bb0*/  ISETP.NE.AND P1, PT, R0, 0x1, PT ;  /* 0x000000010000780c */ /* 0x002fda0003f25270 */
[----:B------:R-:W3:Y:S08]  /*8bc0*/  @P1 LDC R5, c[0x0][0x42c] ;  /* 0x00010b00ff051b82 */ /* 0x000ef00000000800 */
[----:B------:R-:W1:Y:S01]  /*8bd0*/  @P1 LDC R4, c[0x0][0x430] ;  /* 0x00010c00ff041b82 */ /* 0x000e620000000800 */
[----:B--2---:R-:W-:-:S05]  /*8be0*/  @P0 IMAD.WIDE R2, R7, 0x4, R2 ;  /* 0x0000000407020825 */ /* 0x004fca00078e0202 */
[----:B------:R2:W5:Y:S01]  /*8bf0*/  @P0 LDG.E R7, desc[UR6][R2.64] ;  /* 0x0000000602070981 */ /* 0x000562000c1e1900 */
[----:B---3--:R-:W-:Y:S01]  /*8c00*/  @P1 IMAD.HI.U32 R5, R10, R5, RZ ;  /* 0x000000050a051227 */ /* 0x008fe200078e00ff */
[----:B------:R-:W-:-:S04]  /*8c10*/  MOV R0, R10 ;  /* 0x0000000a00007202 */ /* 0x000fc80000000f00 */
[----:B-1----:R-:W-:Y:S02]  /*8c20*/  @P1 SHF.R.U32.HI R0, RZ, R4, R5 ;  /* 0x00000004ff001219 */ /* 0x002fe40000011605 */
[----:B----4-:R-:W-:Y:S01]  /*8c30*/  ISETP.NE.AND P1, PT, R9, RZ, PT ;  /* 0x000000ff0900720c */ /* 0x010fe20003f25270 */
[----:B------:R-:W1:Y:S01]  /*8c40*/  S2R R4, SR_CgaCtaId ;  /* 0x0000000000047919 */ /* 0x000e620000008800 */
[----:B------:R-:W-:-:S04]  /*8c50*/  IMAD.MOV R6, RZ, RZ, -R6 ;  /* 0x000000ffff067224 */ /* 0x000fc800078e0a06 */
[----:B------:R-:W-:-:S07]  /*8c60*/  IMAD R6, R6, UR4, R8 ;  /* 0x0000000406067c24 */ /* 0x000fce000f8e0208 */
[----:B------:R-:W-:Y:S01]  /*8c70*/  VOTEU.ALL UP1, P1 ;  /* 0x00000000003f7886 */ /* 0x000fe20000820000 */
[----:B------:R-:W-:-:S04]  /*8c80*/  PLOP3.LUT P2, PT, P1, PT, PT, 0x8, 0x0 ;  /* 0x000000000000781c */ /* 0x000fc80000f4e170 */
[----:B------:R-:W-:Y:S01]  /*8c90*/  @!UP1 UIADD3 UR8, UP0, UR36, 0x270, URZ ;  /* 0x0000027024089890 */ /* 0x000fe2000ff1e03f */
[----:B------:R-:W-:-:S03]  /*8ca0*/  IMAD.SHL.U32 R6, R6, 0x80, RZ ;  /* 0x0000008006067824 */ /* 0x000fc600078e00ff */
[----:B------:R-:W-:-:S03]  /*8cb0*/  @!UP1 UIADD3.X UR9, URZ, UR37, URZ, UP0, !UPT ;  /* 0x000000253f099290 */ /* 0x000fc600087fe43f */
[----:B--2---:R-:W-:-:S09]  /*8cc0*/  VOTEU.ALL UP0, P1 ;  /* 0x00000000003f7886 */ /* 0x004fd20000800000 */
.L_x_160:
[----:B------:R-:W2:Y:S04]  /*8cd0*/  LDL R3, [R1] ;  /* 0x0000000001037983 */ /* 0x000ea80000100800 */
[----:B------:R-:W3:Y:S01]  /*8ce0*/  LDL R2, [R1+0x4] ;  /* 0x0000040001027983 */ /* 0x000ee20000100800 */
[----:B------:R-:W-:Y:S01]  /*8cf0*/  UMOV UR4, URZ ;  /* 0x0000003f00047c82 */ /* 0x000fe20008000000 */
[----:B------:R-:W-:Y:S02]  /*8d00*/  PLOP3.LUT P0, PT, P0, P2, PT, 0xa2, 0x0 ;  /* 0x000000000000781c */ /* 0x000fe40000705472 */
[----:B--2---:R-:W-:-:S08]  /*8d10*/  @P2 R2UR P0, UR7, R3 ;  /* 0x00000000030722ca */ /* 0x004fd00000000000 */
[----:B------:R-:W-:Y:S02]  /*8d20*/  PLOP3.LUT P0, PT, P0, P2, PT, 0xa2, 0x0 ;  /* 0x000000000000781c */ /* 0x000fe40000705472 */
[----:B---3--:R-:W-:-:S08]  /*8d30*/  @P2 R2UR.OR P0, UR6, R2 ;  /* 0x00000000020622ca */ /* 0x008fd00000100000 */
[----:B------:R-:W-:Y:S02]  /*8d40*/  PLOP3.LUT P0, PT, P0, P2, PT, 0xa2, 0x0 ;  /* 0x000000000000781c */ /* 0x000fe40000705472 */
[----:B------:R-:W-:-:S08]  /*8d50*/  @P2 R2UR.OR P0, UR5, R6 ;  /* 0x00000000060522ca */ /* 0x000fd00000100000 */
[----:B------:R-:W-:-:S05]  /*8d60*/  @P2 PLOP3.LUT P2, PT, P0, PT, PT, 0x80, 0x0 ;  /* 0x000000000000281c */ /* 0x000fca000074f070 */
[----:B------:R2:W-:Y:S08]  /*8d70*/  @!UP0 UTMAPF.L2.4D [UR4], [UR8] ;  /* 0x00000004080085b8 */ /* 0x0005f00008018000 */
[----:B--2---:R-:W-:Y:S05]  /*8d80*/  @P2 BRA.U.ANY `(.L_x_160) ;  /* 0xfffffffd00d02947 */ /* 0x004fea000393ffff */
[----:B------:R-:W-:Y:S01]  /*8d90*/  PLOP3.LUT P2, PT, P1, PT, PT, 0x8, 0x0 ;  /* 0x000000000000781c */ /* 0x000fe20000f4e170 */
[----:B------:R-:W-:Y:S01]  /*8da0*/  VOTEU.ALL UP0, P1 ;  /* 0x00000000003f7886 */ /* 0x000fe20000800000 */
[----:B------:R-:W-:-:S11]  /*8db0*/  UMOV UR4, 0x40 ;  /* 0x0000004000047882 */ /* 0x000fd60000000000 */
.L_x_161:
[----:B------:R-:W2:Y:S04]  /*8dc0*/  LDL R3, [R1] ;  /* 0x0000000001037983 */ /* 0x000ea80000100800 */
[----:B------:R-:W3:Y:S01]  /*8dd0*/  LDL R2, [R1+0x4] ;  /* 0x0000040001027983 */ /* 0x000ee20000100800 */
        /* <DEDUP_REMOVED lines=12> */
.L_x_162:
        /* <DEDUP_REMOVED lines=11> */
[----:B------:R-:W2:Y:S01]  /*8f50*/  LDC.64 R2, c[0x0][0x3f8] ;  /* 0x0000fe00ff027b82 */ /* 0x000ea20000000a00 */
[C---:B-1----:R-:W-:Y:S01]  /*8f60*/  IMAD.SHL.U32 R20, R4.reuse, 0x40, RZ ;  /* 0x0000004004147824 */ /* 0x042fe200078e00ff */
[----:B------:R-:W-:Y:S01]  /*8f70*/  UMOV UR4, 0xffffffff ;  /* 0xffffffff00047882 */ /* 0x000fe20000000000 */
[----:B------:R-:W-:-:S03]  /*8f80*/  IMAD.SHL.U32 R21, R4, 0x1000, RZ ;  /* 0x0000100004157824 */ /* 0x000fc600078e00ff */
[----:B------:R-:W-:Y:S02]  /*8f90*/  LOP3.LUT R20, R20, 0x40, RZ, 0xc0, !PT ;  /* 0x0000004014147812 */ /* 0x000fe400078ec0ff */
[----:B------:R-:W-:Y:S02]  /*8fa0*/  LOP3.LUT R21, R21, 0x1000, RZ, 0xc0, !PT ;  /* 0x0000100015157812 */ /* 0x000fe400078ec0ff */
[----:B--2---:R-:W-:-:S04]  /*8fb0*/  ISETP.NE.U32.AND P0, PT, R2, RZ, PT ;  /* 0x000000ff0200720c */ /* 0x004fc80003f05070 */
[----:B------:R-:W-:-:S04]  /*8fc0*/  ISETP.NE.AND.EX P0, PT, R3, RZ, PT, P0 ;  /* 0x000000ff0300720c */ /* 0x000fc80003f05300 */
[----:B-----5:R-:W-:Y:S01]  /*8fd0*/  SEL R5, R7, RZ, !P0 ;  /* 0x000000ff07057207 */ /* 0x020fe20004000000 */
[----:B------:R-:W-:Y:S08]  /*8fe0*/  BRA.DIV UR4, `(.L_x_163) ;  /* 0x0000002a046c7947 */ /* 0x000ff0000b800000 */
.L_x_224:
[----:B------:R-:W2:Y:S01]  /*8ff0*/  LDL R8, [R1+0x10] ;  /* 0x0000100001087983 */ /* 0x000ea20000100800 */
[----:B------:R-:W-:Y:S01]  /*9000*/  UMOV UR4, 0xffffffff ;  /* 0xffffffff00047882 */ /* 0x000fe20000000000 */
[----:B------:R-:W-:Y:S02]  /*9010*/  SHF.R.S32.HI R12, RZ, 0x1f, R7 ;  /* 0x0000001fff0c7819 */ /* 0x000fe40000011407 */
[----:B------:R-:W-:Y:S01]  /*9020*/  MOV R4, R7 ;  /* 0x0000000700047202 */ /* 0x000fe20000000f00 */
[----:B--2---:R-:W-:Y:S01]  /*9030*/  VIADD R8, R8, 0xffffffff ;  /* 0xffffffff08087836 */ /* 0x004fe20000000000 */
[----:B------:R-:W-:Y:S06]  /*9040*/  BRA.DIV UR4, `(.L_x_164) ;  /* 0x0000002a04887947 */ /* 0x000fec000b800000 */
[----:B------:R-:W-:-:S13]  /*9050*/  ELECT P6, URZ, PT ;  /* 0x00000000003f782f */ /* 0x000fda00038c0000 */
.L_x_227:
[----:B------:R-:W-:Y:S05]  /*9060*/  @!P6 BRA `(.L_x_165) ;  /* 0x000000040028e947 */ /* 0x000fea0003800000 */
        /* <DEDUP_REMOVED lines=9> */
[----:B------:R-:W-:-:S04]  /*9100*/  @P1 SHF.R.U32.HI R5, RZ, R11, R10 ;  /* 0x0000000bff051219 */ /* 0x000fc8000001160a */
[--C-:B------:R-:W-:Y:S01]  /*9110*/  SHF.R.S32.HI R11, RZ, 0x1f, R5.reuse ;  /* 0x0000001fff0b7819 */ /* 0x100fe20000011405 */
[----:B------:R-:W-:Y:S01]  /*9120*/  IMAD.MOV R18, RZ, RZ, -R5 ;  /* 0x000000ffff127224 */ /* 0x000fe200078e0a05 */
[----:B------:R-:W-:-:S03]  /*9130*/  MOV R10, R5 ;  /* 0x00000005000a7202 */ /* 0x000fc60000000f00 */
[----:B------:R-:W-:Y:S02]  /*9140*/  IMAD R18, R9, R18, R8 ;  /* 0x0000001209127224 */ /* 0x000fe400078e0208 */
[----:B------:R-:W-:Y:S02]  /*9150*/  IMAD R9, R12, UR4, RZ ;  /* 0x000000040c097c24 */ /* 0x000fe4000f8e02ff */
[----:B------:R-:W-:-:S04]  /*9160*/  IMAD.WIDE.U32 R10, R7, UR4, R10 ;  /* 0x00000004070a7c25 */ /* 0x000fc8000f8e000a */
[----:B------:R-:W-:Y:S01]  /*9170*/  IMAD R5, R7, UR5, R9 ;  /* 0x0000000507057c24 */ /* 0x000fe2000f8e0209 */
[----:B------:R-:W-:-:S03]  /*9180*/  LEA R14, P1, R10, R2, 0x2 ;  /* 0x000000020a0e7211 */ /* 0x000fc600078210ff */
[----:B------:R-:W-:-:S05]  /*9190*/  IMAD.IADD R5, R11, 0x1, R5 ;  /* 0x000000010b057824 */ /* 0x000fca00078e0205 */
[----:B------:R-:W-:-:S05]  /*91a0*/  LEA.HI.X R15, R10, R3, R5, 0x2, P1 ;  /* 0x000000030a0f7211 */ /* 0x000fca00008f1405 */
[----:B------:R1:W5:Y:S02]  /*91b0*/  LDG.E R7, desc[UR6][R14.64] ;  /* 0x000000060e077981 */ /* 0x000364000c1e1900 */
.L_x_166:
[----:B------:R-:W2:Y:S01]  /*91c0*/  S2R R9, SR_CgaCtaId ;  /* 0x0000000000097919 */ /* 0x000ea20000008800 */
[----:B------:R-:W-:-:S04]  /*91d0*/  MOV R5, 0x400 ;  /* 0x0000040000057802 */ /* 0x000fc80000000f00 */
[----:B--2---:R-:W-:Y:S02]  /*91e0*/  LEA R5, R9, R5, 0x18 ;  /* 0x0000000509057211 */ /* 0x004fe400078ec0ff */
[----:B------:R-:W-:-:S03]  /*91f0*/  SHF.L.U32 R9, R17, 0x1f, RZ ;  /* 0x0000001f11097819 */ /* 0x000fc600000006ff */
[----:B------:R-:W-:-:S04]  /*9200*/  IMAD R5, R16, 0x8, R5 ;  /* 0x0000000810057824 */ /* 0x000fc800078e0205 */
[----:B------:R-:W2:Y:S02]  /*9210*/  SYNCS.PHASECHK.TRANS64.TRYWAIT P1, [R5+URZ+0x34840], R9 ;  /* 0x03484009050075a7 */ /* 0x000ea4000802017f */
[----:B--2---:R-:W-:Y:S05]  /*9220*/  @!P1 BRA `(.L_x_167) ;  /* 0x0000002800309947 */ /* 0x004fea0003800000 */
.L_x_228:
[----:B------:R-:W3:Y:S01]  /*9230*/  S2R R10, SR_TID.X ;  /* 0x00000000000a7919 */ /* 0x000ee20000002100 */
[----:B------:R-:W-:-:S04]  /*9240*/  UPRMT UR4, UR38, 0x9910, URZ ;  /* 0x0000991026047896 */ /* 0x000fc8000800003f */
[----:B------:R-:W-:Y:S01]  /*9250*/  UISETP.NE.AND UP0, UPT, UR4, 0x2, UPT ;  /* 0x000000020400788c */ /* 0x000fe2000bf05270 */
[----:B---3--:R-:W-:-:S13]  /*9260*/  LOP3.LUT P1, RZ, R10, 0x7f, RZ, 0xc0, !PT ;  /* 0x0000007f0aff7812 */ /* 0x008fda000782c0ff */
[----:B--2---:R-:W-:-:S04]  /*9270*/  @!P1 IMAD.MOV.U32 R9, RZ, RZ, 0xc000 ;  /* 0x0000c000ff099424 */ /* 0x004fc800078e00ff */
[----:B------:R2:W-:Y:S01]  /*9280*/  @!P1 SYNCS.ARRIVE.TRANS64 RZ, [R5+URZ+0x34830], R9 ;  /* 0x0348300905ff99a7 */ /* 0x0005e2000800003f */
[----:B------:R-:W-:-:S13]  /*9290*/  PLOP3.LUT P1, PT, PT, PT, UP0, 0x80, 0x0 ;  /* 0x000000000000781c */ /* 0x000fda0003f2f008 */
[----:B--2---:R-:W-:Y:S05]  /*92a0*/  @P1 BRA `(.L_x_168) ;  /* 0x0000000000041947 */ /* 0x004fea0003800000 */
[----:B------:R-:W-:Y:S01]  /*92b0*/  BPT.TRAP 0x1 ;  /* 0x000000040000795c */ /* 0x000fe20000300000 */
.L_x_168:
[----:B------:R-:W-:-:S13]  /*92c0*/  ISETP.NE.AND P1, PT, R19, RZ, PT ;  /* 0x000000ff1300720c */ /* 0x000fda0003f25270 */
[----:B------:R-:W-:Y:S05]  /*92d0*/  @P1 BRA `(.L_x_169) ;  /* 0x0000000000041947 */ /* 0x000fea0003800000 */
[----:B------:R-:W-:Y:S01]  /*92e0*/  BPT.TRAP 0x1 ;  /* 0x000000040000795c */ /* 0x000fe20000300000 */
.L_x_169:
[----:B------:R-:W2:Y:S01]  /*92f0*/  S2R R10, SR_CgaCtaId ;  /* 0x00000000000a7919 */ /* 0x000ea20000008800 */
[----:B------:R-:W-:Y:S01]  /*9300*/  MOV R9, 0x400 ;  /* 0x0000040000097802 */ /* 0x000fe20000000f00 */
[----:B------:R-:W-:Y:S01]  /*9310*/  UIADD3 UR4, UP0, UR36, 0x370, URZ ;  /* 0x0000037024047890 */ /* 0x000fe2000ff1e03f */
[----:B------:R-:W-:Y:S01]  /*9320*/  R2UR UR9, R5 ;  /* 0x00000000050972ca */ /* 0x000fe200000e0000 */
[----:B------:R-:W-:Y:S01]  /*9330*/  IMAD R5, R16, 0x6000, R21 ;  /* 0x0000600010057824 */ /* 0x000fe200078e0215 */
[----:B------:R-:W-:Y:S01]  /*9340*/  R2UR UR11, R18 ;  /* 0x00000000120b72ca */ /* 0x000fe200000e0000 */
[----:B------:R-:W-:Y:S01]  /*9350*/  UMOV UR10, URZ ;  /* 0x0000003f000a7c82 */ /* 0x000fe20008000000 */
[----:B------:R-:W-:Y:S01]  /*9360*/  R2UR UR5, R20 ;  /* 0x00000000140572ca */ /* 0x000fe200000e0000 */
[----:B------:R-:W-:Y:S01]  /*9370*/  UMOV UR18, 0x30000 ;  /* 0x0003000000127882 */ /* 0x000fe20000000000 */
[----:B------:R-:W-:Y:S01]  /*9380*/  R2UR UR12, R0 ;  /* 0x00000000000c72ca */ /* 0x000fe200000e0000 */
[----:B------:R-:W-:Y:S01]  /*9390*/  UMOV UR6, 0x0 ;  /* 0x0000000000067882 */ /* 0x000fe20000000000 */
[----:B-----5:R-:W-:Y:S01]  /*93a0*/  R2UR UR13, R7 ;  /* 0x00000000070d72ca */ /* 0x020fe200000e0000 */
[----:B------:R-:W-:Y:S01]  /*93b0*/  UMOV UR7, 0x14f00000 ;  /* 0x14f0000000077882 */ /* 0x000fe20000000000 */
[----:B------:R-:W-:-:S03]  /*93c0*/  UMOV UR16, 0x40 ;  /* 0x0000004000107882 */ /* 0x000fc60000000000 */
[----:B------:R-:W-:-:S04]  /*93d0*/  UIADD3 UR9, UR9, 0x34830, URZ ;  /* 0x0003483009097890 */ /* 0x000fc8000fffe03f */
[----:B------:R-:W-:Y:S02]  /*93e0*/  ULEA UR11, UR11, UR5, 0x7 ;  /* 0x000000050b0b7291 */ /* 0x000fe4000f8e383f */
[----:B------:R-:W-:Y:S01]  /*93f0*/  UIADD3.X UR5, URZ, UR37, URZ, UP0, !UPT ;  /* 0x000000253f057290 */ /* 0x000fe200087fe43f */
[----:B--2---:R-:W-:-:S05]  /*9400*/  LEA R9, R10, R9, 0x18 ;  /* 0x000000090a097211 */ /* 0x004fca00078ec0ff */
[----:B------:R-:W-:-:S05]  /*9410*/  IMAD R5, R5, 0x2, R9 ;  /* 0x0000000205057824 */ /* 0x000fca00078e0209 */
[----:B------:R-:W-:Y:S02]  /*9420*/  R2UR UR8, R5 ;  /* 0x00000000050872ca */ /* 0x000fe400000e0000 */
[----:B------:R-:W-:-:S11]  /*9430*/  MOV R5, R7 ;  /* 0x0000000700057202 */ /* 0x000fd60000000f00 */
[----:B------:R-:W-:Y:S02]  /*9440*/  UIADD3 UR14, UR8, 0x1c400, URZ ;  /* 0x0001c400080e7890 */ /* 0x000fe4000fffe03f */
[----:B------:R-:W-:Y:S02]  /*9450*/  UIADD3 UR15, UR8, 0x20400, URZ ;  /* 0x00020400080f7890 */ /* 0x000fe4000fffe03f */
[----:B------:R-:W-:-:S03]  /*9460*/  UIADD3 UR17, UR8, 0x24400, URZ ;  /* 0x0002440008117890 */ /* 0x000fc6000fffe03f */
[----:B------:R-:W-:Y:S01]  /*9470*/  UMOV UR8, UR14 ;  /* 0x0000000e00087c82 */ /* 0x000fe20008000000 */
[----:B------:R-:W-:Y:S01]  /*9480*/  UMOV UR14, 0x80 ;  /* 0x00000080000e7882 */ /* 0x000fe20000000000 */
[----:B------:R2:W-:Y:S02]  /*9490*/  UTMALDG.4D.MULTICAST [UR8], [UR4], UR18, desc[UR6] ;  /* 0x00000608040073b4 */ /* 0x0005e40008019812 */
[----:B--2---:R-:W-:Y:S01]  /*94a0*/  UMOV UR8, UR15 ;  /* 0x0000000f00087c82 */ /* 0x004fe20008000000 */
[----:B------:R-:W-:Y:S02]  /*94b0*/  UMOV UR10, UR16 ;  /* 0x00000010000a7c82 */ /* 0x000fe40008000000 */
[----:B------:R2:W-:Y:S02]  /*94c0*/  UTMALDG.4D.MULTICAST [UR8], [UR4], UR18, desc[UR6] ;  /* 0x00000608040073b4 */ /* 0x0005e40008019812 */
[----:B--2---:R-:W-:Y:S01]  /*94d0*/  UMOV UR8, UR17 ;  /* 0x0000001100087c82 */ /* 0x004fe20008000000 */
[----:B------:R-:W-:-:S02]  /*94e0*/  UMOV UR10, UR14 ;  /* 0x0000000e000a7c82 */ /* 0x000fc40008000000 */
[----:B------:R2:W-:Y:S02]  /*94f0*/  UTMALDG.4D.MULTICAST [UR8], [UR4], UR18, desc[UR6] ;  /* 0x00000608040073b4 */ /* 0x0005e40008019812 */
[----:B--2---:R-:W-:Y:S01]  /*9500*/  NOP ;  /* 0x0000000000007918 */ /* 0x004fe20000000000 */
.L_x_165:
[----:B-1----:R-:W2:Y:S04]  /*9510*/  LDL.LU R15, [R1] ;  /* 0x00000000010f7983 */ /* 0x002ea80000300800 */
[----:B------:R-:W3:Y:S04]  /*9520*/  LDL.LU R14, [R1+0x4] ;  /* 0x00000400010e7983 */ /* 0x000ee80000300800 */
[----:B------:R-:W4:Y:S01]  /*9530*/  LDL R13, [R1+0x1c] ;  /* 0x00001c00010d7983 */ /* 0x000f220000100800 */
[----:B------:R-:W-:-:S03]  /*9540*/  MOV R10, 0x400 ;  /* 0x00000400000a7802 */ /* 0x000fc60000000f00 */
[----:B------:R-:W5:Y:S01]  /*9550*/  LDL.LU R9, [R1+0x18] ;  /* 0x0000180001097983 */ /* 0x000f620000300800 */
[----:B------:R-:W1:Y:S01]  /*9560*/  S2R R11, SR_CgaCtaId ;  /* 0x00000000000b7919 */ /* 0x000e620000008800 */
[----:B------:R-:W-:Y:S05]  /*9570*/  WARPSYNC.ALL ;  /* 0x0000000000007948 */ /* 0x000fea0003800000 */
[----:B------:R-:W-:-:S13]  /*9580*/  ELECT P1, URZ, PT ;  /* 0x00000000003f782f */ /* 0x000fda0003820000 */
[----:B------:R-:W-:Y:S01]  /*9590*/  @P1 R2UR UR11, R6 ;  /* 0x00000000060b12ca */ /* 0x000fe200000e0000 */
[----:B------:R-:W-:-:S04]  /*95a0*/  UIADD3 UR4, UP0, UR36, 0x270, URZ ;  /* 0x0000027024047890 */ /* 0x000fc8000ff1e03f */
        /* <DEDUP_REMOVED lines=21> */
[C---:B---3--:R-:W-:Y:S02]  /*9700*/  @P1 R2UR UR12, R14.reuse ;  /* 0x000000000e0c12ca */ /* 0x048fe400000e0000 */
[----:B------:R-:W-:Y:S02]  /*9710*/  @P1 R2UR UR21, R15 ;  /* 0x000000000f1512ca */ /* 0x000fe400000e0000 */
[----:B------:R-:W-:-:S09]  /*9720*/  @P1 R2UR UR20, R14 ;  /* 0x000000000e1412ca */ /* 0x000fd200000e0000 */
[----:B------:R2:W-:Y:S04]  /*9730*/  UTMALDG.4D [UR8], [UR4], desc[UR6] ;  /* 0x00000608040075b4 */ /* 0x0005e80008019000 */
[----:B------:R1:W-:Y:S01]  /*9740*/  UTMALDG.4D [UR16], [UR4], desc[UR14] ;  /* 0x00000e10040075b4 */ /* 0x0003e20008019000 */
[----:B--2---:R-:W-:Y:S02]  /*9750*/  @P1 R2UR UR13, R15 ;  /* 0x000000000f0d12ca */ /* 0x004fe400000e0000 */
[----:B------:R-:W-:Y:S02]  /*9760*/  @P1 R2UR UR12, R14 ;  /* 0x000000000e0c12ca */ /* 0x000fe400000e0000 */
[----:B------:R-:W-:Y:S01]  /*9770*/  @P1 R2UR UR11, R6 ;  /* 0x00000000060b12ca */ /* 0x000fe200000e0000 */
[----:B------:R-:W-:Y:S01]  /*9780*/  UIADD3 UR8, UR24, 0x18400, URZ ;  /* 0x0001840018087890 */ /* 0x000fe2000fffe03f */
[----:B----4-:R-:W-:Y:S01]  /*9790*/  LOP3.LUT R6, R13, 0x1, RZ, 0xc, !PT ;  /* 0x000000010d067812 */ /* 0x010fe200078e0cff */
[----:B------:R-:W-:-:S03]  /*97a0*/  UMOV UR10, 0x80 ;  /* 0x00000080000a7882 */ /* 0x000fc60000000000 */
[----:B------:R-:W-:-:S07]  /*97b0*/  SHF.L.U32 R6, R6, 0x1f, RZ ;  /* 0x0000001f06067819 */ /* 0x000fce00000006ff */
[----:B------:R1:W-:Y:S01]  /*97c0*/  UTMALDG.4D [UR8], [UR4], desc[UR22] ;  /* 0x00001608040075b4 */ /* 0x0003e20008019000 */
[----:B------:R-:W2:Y:S01]  /*97d0*/  SYNCS.PHASECHK.TRANS64.TRYWAIT P1, [R10+URZ+0x34820], R6 ;  /* 0x034820060a0075a7 */ /* 0x000ea2000802017f */
[----:B-----5:R-:W-:Y:S01]  /*97e0*/  ISETP.GE.AND P2, PT, R9, 0x81, PT ;  /* 0x000000810900780c */ /* 0x020fe20003f46270 */
[----:B-12---:R-:W-:-:S12]  /*97f0*/  @!P1 BRA `(.L_x_171) ;  /* 0x0000002000d09947 */ /* 0x006fd80003800000 */
.L_x_229:
[----:B------:R-:W-:Y:S05]  /*9800*/  BSYNC B0 ;  /* 0x0000000000007941 */ /* 0x000fea0003800000 */
.L_x_170:
[----:B------:R-:W-:Y:S05]  /*9810*/  @!P2 BRA `(.L_x_172) ;  /* 0x000000180010a947 */ /* 0x000fea0003800000 */
[----:B-1----:R-:W2:Y:S01]  /*9820*/  LDL R7, [R1+0x10] ;  /* 0x0000100001077983 */ /* 0x002ea20000100800 */
[----:B------:R-:W-:Y:S02]  /*9830*/  IMAD.MOV.U32 R6, RZ, RZ, 0x1 ;  /* 0x00000001ff067424 */ /* 0x000fe400078e00ff */
[----:B--2---:R-:W-:-:S05]  /*9840*/  IMAD.MOV R14, RZ, RZ, -R7 ;  /* 0x000000ffff0e7224 */ /* 0x004fca00078e0a07 */
[----:B------:R-:W-:-:S04]  /*9850*/  VIADDMNMX R14, R14, R6, 0xffffffff, !PT ;  /* 0xffffffff0e0e7446 */ /* 0x000fc80007800106 */
[----:B------:R-:W-:-:S04]  /*9860*/  IADD3 R6, R7, R14, RZ ;  /* 0x0000000e07067210 */ /* 0x000fc80007ffe0ff */
[----:B------:R-:W-:-:S04]  /*9870*/  LOP3.LUT R6, R6, 0x1, RZ, 0xc0, !PT ;  /* 0x0000000106067812 */ /* 0x000fc800078ec0ff */
[----:B------:R-:W-:Y:S01]  /*9880*/  ISETP.NE.U32.AND P1, PT, R6, 0x1, PT ;  /* 0x000000010600780c */ /* 0x000fe20003f25070 */
[----:B------:R-:W-:-:S12]  /*9890*/  VIADD R6, R7, 0xfffffffe ;  /* 0xfffffffe07067836 */ /* 0x000fd80000000000 */
        /* <DEDUP_REMOVED lines=11> */
[----:B------:R-:W-:Y:S01]  /*9950*/  MOV R7, R6 ;  /* 0x0000000600077202 */ /* 0x000fe20000000f00 */
[----:B------:R-:W-:Y:S01]  /*9960*/  ULDC.64 UR4, c[0x0][0x408] ;  /* 0x0001020000047ab9 */ /* 0x000fe20000000a00 */
[----:B------:R-:W-:Y:S01]  /*9970*/  ULDC.64 UR6, c[0x0][0x208] ;  /* 0x0000820000067ab9 */ /* 0x000fe20000000a00 */
[----:B-1----:R-:W-:-:S13]  /*9980*/  ISETP.NE.AND P1, PT, R15, 0x1, PT ;  /* 0x000000010f00780c */ /* 0x002fda0003f25270 */
[----:B------:R-:W1:Y:S02]  /*9990*/  @P1 LDC.64 R10, c[0x0][0x420] ;  /* 0x00010800ff0a1b82 */ /* 0x000e640000000a00 */
[----:B-1----:R-:W-:-:S05]  /*99a0*/  @P1 IMAD.HI.U32 R10, R6, R10, RZ ;  /* 0x0000000a060a1227 */ /* 0x002fca00078e00ff */
[----:B------:R-:W-:-:S04]  /*99b0*/  @P1 SHF.R.U32.HI R7, RZ, R11, R10 ;  /* 0x0000000bff071219 */ /* 0x000fc8000001160a */
[--C-:B------:R-:W-:Y:S01]  /*99c0*/  SHF.R.S32.HI R11, RZ, 0x1f, R7.reuse ;  /* 0x0000001fff0b7819 */ /* 0x100fe20000011407 */
[----:B------:R-:W-:-:S04]  /*99d0*/  IMAD.MOV R10, RZ, RZ, -R7 ;  /* 0x000000ffff0a7224 */ /* 0x000fc800078e0a07 */
[----:B------:R-:W-:Y:S02]  /*99e0*/  IMAD R6, R15, R10, R6 ;  /* 0x0000000a0f067224 */ /* 0x000fe400078e0206 */
[----:B------:R-:W-:Y:S02]  /*99f0*/  IMAD R15, R12, UR4, RZ ;  /* 0x000000040c0f7c24 */ /* 0x000fe4000f8e02ff */
[----:B------:R-:W-:Y:S02]  /*9a00*/  IMAD.MOV.U32 R10, RZ, RZ, R7 ;  /* 0x000000ffff0a7224 */ /* 0x000fe400078e0007 */
[C---:B------:R-:W-:Y:S02]  /*9a10*/  IMAD R7, R4.reuse, UR5, R15 ;  /* 0x0000000504077c24 */ /* 0x040fe4000f8e020f */
[----:B------:R-:W-:-:S04]  /*9a20*/  IMAD.WIDE.U32 R10, R4, UR4, R10 ;  /* 0x00000004040a7c25 */ /* 0x000fc8000f8e000a */
[----:B------:R-:W-:Y:S01]  /*9a30*/  IMAD.IADD R7, R7, 0x1, R11 ;  /* 0x0000000107077824 */ /* 0x000fe200078e020b */
[----:B------:R-:W-:-:S04]  /*9a40*/  LEA R2, P1, R10, R2, 0x2 ;  /* 0x000000020a027211 */ /* 0x000fc800078210ff */
[----:B------:R-:W-:-:S05]  /*9a50*/  LEA.HI.X R3, R10, R3, R7, 0x2, P1 ;  /* 0x000000030a037211 */ /* 0x000fca00008f1407 */
[----:B------:R1:W5:Y:S04]  /*9a60*/  LDG.E R7, desc[UR6][R2.64] ;  /* 0x0000000602077981 */ /* 0x000368000c1e1900 */
.L_x_176:
[----:B-1----:R-:W1:Y:S01]  /*9a70*/  S2R R3, SR_CgaCtaId ;  /* 0x0000000000037919 */ /* 0x002e620000008800 */
[----:B------:R-:W-:-:S04]  /*9a80*/  MOV R2, 0x400 ;  /* 0x0000040000027802 */ /* 0x000fc80000000f00 */
[----:B-1----:R-:W-:Y:S02]  /*9a90*/  LEA R2, R3, R2, 0x18 ;  /* 0x0000000203027211 */ /* 0x002fe400078ec0ff */
[----:B------:R-:W-:Y:S02]  /*9aa0*/  SHF.L.U32 R3, R13, 0x1f, RZ ;  /* 0x0000001f0d037819 */ /* 0x000fe400000006ff */
[----:B------:R-:W-:-:S04]  /*9ab0*/  LEA R2, R9, R2, 0x3 ;  /* 0x0000000209027211 */ /* 0x000fc800078e18ff */
[----:B------:R-:W1:Y:S02]  /*9ac0*/  SYNCS.PHASECHK.TRANS64.TRYWAIT P1, [R2+URZ+0x34840], R3 ;  /* 0x03484003020075a7 */ /* 0x000e64000802017f */
[----:B-1----:R-:W-:Y:S05]  /*9ad0*/  @!P1 BRA `(.L_x_177) ;  /* 0x0000002000389947 */ /* 0x002fea0003800000 */
.L_x_230:
[----:B------:R-:W2:Y:S01]  /*9ae0*/  S2R R10, SR_TID.X ;  /* 0x00000000000a7919 */ /* 0x000ea20000002100 */
[----:B------:R-:W-:Y:S01]  /*9af0*/  UPRMT UR4, UR38, 0x9910, URZ ;  /* 0x0000991026047896 */ /* 0x000fe2000800003f */
[----:B--2---:R-:W-:-:S13]  /*9b00*/  LOP3.LUT P1, RZ, R10, 0x7f, RZ, 0xc0, !PT ;  /* 0x0000007f0aff7812 */ /* 0x004fda000782c0ff */
[----:B-1----:R-:W-:-:S04]  /*9b10*/  @!P1 IMAD.MOV.U32 R3, RZ, RZ, 0xc000 ;  /* 0x0000c000ff039424 */ /* 0x002fc800078e00ff */
[----:B------:R1:W-:Y:S02]  /*9b20*/  @!P1 SYNCS.ARRIVE.TRANS64 RZ, [R2+URZ+0x34830], R3 ;  /* 0x0348300302ff99a7 */ /* 0x0003e4000800003f */
[----:B-1----:R-:W-:-:S05]  /*9b30*/  IMAD.U32 R3, RZ, RZ, UR4 ;  /* 0x00000004ff037e24 */ /* 0x002fca000f8e00ff */
[----:B------:R-:W-:-:S13]  /*9b40*/  ISETP.NE.AND P2, PT, R3, 0x2, PT ;  /* 0x000000020300780c */ /* 0x000fda0003f45270 */
[----:B------:R-:W-:Y:S05]  /*9b50*/  @P2 BRA `(.L_x_178) ;  /* 0x0000000000042947 */ /* 0x000fea0003800000 */
[----:B------:R-:W-:Y:S01]  /*9b60*/  BPT.TRAP 0x1 ;  /* 0x000000040000795c */ /* 0x000fe20000300000 */
.L_x_178:
[----:B------:R-:W-:-:S13]  /*9b70*/  ISETP.NE.AND P1, PT, R19, RZ, PT ;  /* 0x000000ff1300720c */ /* 0x000fda0003f25270 */
[----:B------:R-:W-:Y:S05]  /*9b80*/  @P1 BRA `(.L_x_179) ;  /* 0x0000000000041947 */ /* 0x000fea0003800000 */
[----:B------:R-:W-:Y:S01]  /*9b90*/  BPT.TRAP 0x1 ;  /* 0x000000040000795c */ /* 0x000fe20000300000 */
.L_x_179:
[----:B------:R-:W1:Y:S01]  /*9ba0*/  S2R R11, SR_CgaCtaId ;  /* 0x00000000000b7919 */ /* 0x000e620000008800 */
        /* <DEDUP_REMOVED lines=12> */
[----:B------:R-:W-:Y:S01]  /*9c70*/  UMOV UR18, 0x40 ;  /* 0x0000004000127882 */ /* 0x000fe20000000000 */
[----:B------:R-:W-:Y:S01]  /*9c80*/  UMOV UR17, 0x80 ;  /* 0x0000008000117882 */ /* 0x000fe20000000000 */
[----:B------:R-:W-:Y:S01]  /*9c90*/  SHF.L.U32 R3, R17, 0x1f, RZ ;  /* 0x0000001f11037819 */ /* 0x000fe200000006ff */
[----:B------:R-:W-:-:S04]  /*9ca0*/  UIADD3 UR9, UR9, 0x34830, URZ ;  /* 0x0003483009097890 */ /* 0x000fc8000fffe03f */
[----:B------:R-:W-:Y:S02]  /*9cb0*/  ULEA UR11, UR11, UR5, 0x7 ;  /* 0x000000050b0b7291 */ /* 0x000fe4000f8e383f */
[----:B------:R-:W-:Y:S01]  /*9cc0*/  UIADD3.X UR5, URZ, UR37, URZ, UP0, !UPT ;  /* 0x000000253f057290 */ /* 0x000fe200087fe43f */
[----:B-1----:R-:W-:-:S05]  /*9cd0*/  LEA R10, R11, R10, 0x18 ;  /* 0x0000000a0b0a7211 */ /* 0x002fca00078ec0ff */
[----:B------:R-:W-:-:S05]  /*9ce0*/  IMAD R2, R2, 0x2, R10 ;  /* 0x0000000202027824 */ /* 0x000fca00078e020a */
[----:B------:R-:W-:Y:S02]  /*9cf0*/  R2UR UR8, R2 ;  /* 0x00000000020872ca */ /* 0x000fe400000e0000 */
[----:B------:R-:W-:-:S11]  /*9d00*/  LEA R2, R16, R10, 0x3 ;  /* 0x0000000a10027211 */ /* 0x000fd600078e18ff */
[----:B------:R-:W-:Y:S02]  /*9d10*/  UIADD3 UR14, UR8, 0x1c400, URZ ;  /* 0x0001c400080e7890 */ /* 0x000fe4000fffe03f */
[----:B------:R-:W-:Y:S02]  /*9d20*/  UIADD3 UR15, UR8, 0x20400, URZ ;  /* 0x00020400080f7890 */ /* 0x000fe4000fffe03f */
[----:B------:R-:W-:-:S03]  /*9d30*/  UIADD3 UR16, UR8, 0x24400, URZ ;  /* 0x0002440008107890 */ /* 0x000fc6000fffe03f */
[----:B------:R-:W-:Y:S02]  /*9d40*/  UMOV UR8, UR14 ;  /* 0x0000000e00087c82 */ /* 0x000fe40008000000 */
[----:B------:R1:W-:Y:S02]  /*9d50*/  UTMALDG.4D.MULTICAST [UR8], [UR4], UR19, desc[UR6] ;  /* 0x00000608040073b4 */ /* 0x0003e40008019813 */
[----:B-1----:R-:W-:Y:S01]  /*9d60*/  UMOV UR8, UR15 ;  /* 0x0000000f00087c82 */ /* 0x002fe20008000000 */
[----:B------:R-:W-:Y:S02]  /*9d70*/  UMOV UR10, UR18 ;  /* 0x00000012000a7c82 */ /* 0x000fe40008000000 */
[----:B------:R1:W-:Y:S02]  /*9d80*/  UTMALDG.4D.MULTICAST [UR8], [UR4], UR19, desc[UR6] ;  /* 0x00000608040073b4 */ /* 0x0003e40008019813 */
[----:B-1----:R-:W-:Y:S01]  /*9d90*/  UMOV UR8, UR16 ;  /* 0x0000001000087c82 */ /* 0x002fe20008000000 */
[----:B------:R-:W-:-:S02]  /*9da0*/  UMOV UR10, UR17 ;  /* 0x00000011000a7c82 */ /* 0x000fc40008000000 */
[----:B------:R1:W-:Y:S01]  /*9db0*/  UTMALDG.4D.MULTICAST [UR8], [UR4], UR19, desc[UR6] ;  /* 0x00000608040073b4 */ /* 0x0003e20008019813 */
[----:B------:R-:W2:Y:S02]  /*9dc0*/  SYNCS.PHASECHK.TRANS64.TRYWAIT P1, [R2+URZ+0x34860], R3 ;  /* 0x03486003020075a7 */ /* 0x000ea4000802017f */
[----:B-12---:R-:W-:Y:S05]  /*9dd0*/  @!P1 BRA `(.L_x_180) ;  /* 0x0000001c008c9947 */ /* 0x006fea0003800000 */
.L_x_231:
[----:B------:R-:W2:Y:S02]  /*9de0*/  S2R R10, SR_TID.X ;  /* 0x00000000000a7919 */ /* 0x000ea40000002100 */
[----:B--2---:R-:W-:-:S13]  /*9df0*/  LOP3.LUT P1, RZ, R10, 0x7f, RZ, 0xc0, !PT ;  /* 0x0000007f0aff7812 */ /* 0x004fda000782c0ff */
[----:B-1----:R-:W-:-:S04]  /*9e00*/  @!P1 IMAD.MOV.U32 R3, RZ, RZ, 0x8000 ;  /* 0x00008000ff039424 */ /* 0x002fc800078e00ff */
[----:B------:R1:W-:Y:S01]  /*9e10*/  @!P1 SYNCS.ARRIVE.TRANS64 RZ, [R2+URZ+0x34850], R3 ;  /* 0x0348500302ff99a7 */ /* 0x0003e2000800003f */
[----:B------:R-:W-:Y:S05]  /*9e20*/  @P2 BRA `(.L_x_181) ;  /* 0x0000000000042947 */ /* 0x000fea0003800000 */
[----:B------:R-:W-:Y:S01]  /*9e30*/  BPT.TRAP 0x1 ;  /* 0x000000040000795c */ /* 0x000fe20000300000 */
.L_x_181:
[----:B------:R-:W-:-:S13]  /*9e40*/  ISETP.NE.AND P1, PT, R19, RZ, PT ;  /* 0x000000ff1300720c */ /* 0x000fda0003f25270 */
[----:B------:R-:W-:Y:S05]  /*9e50*/  @P1 BRA `(.L_x_182) ;  /* 0x0000000000041947 */ /* 0x000fea0003800000 */
[----:B------:R-:W-:Y:S01]  /*9e60*/  BPT.TRAP 0x1 ;  /* 0x000000040000795c */ /* 0x000fe20000300000 */
.L_x_182:
[----:B------:R-:W2:Y:S01]  /*9e70*/  S2R R11, SR_CgaCtaId ;  /* 0x00000000000b7919 */ /* 0x000ea20000008800 */
[----:B------:R-:W-:Y:S01]  /*9e80*/  MOV R10, 0x400 ;  /* 0x00000400000a7802 */ /* 0x000fe20000000f00 */
[----:B-1----:R-:W-:Y:S01]  /*9e90*/  IMAD R3, R16, 0x4000, R21 ;  /* 0x0000400010037824 */ /* 0x002fe200078e0215 */
[----:B------:R-:W-:Y:S01]  /*9ea0*/  R2UR UR11, R18 ;  /* 0x00000000120b72ca */ /* 0x000fe200000e0000 */
[----:B------:R-:W-:Y:S01]  /*9eb0*/  UIADD3 UR4, UP0, UR36, 0x470, URZ ;  /* 0x0000047024047890 */ /* 0x000fe2000ff1e03f */
[----:B------:R-:W-:Y:S01]  /*9ec0*/  R2UR UR5, R20 ;  /* 0x00000000140572ca */ /* 0x000fe200000e0000 */
[----:B------:R-:W-:Y:S01]  /*9ed0*/  UMOV UR10, URZ ;  /* 0x0000003f000a7c82 */ /* 0x000fe20008000000 */
[----:B------:R-:W-:Y:S01]  /*9ee0*/  R2UR UR9, R2 ;  /* 0x00000000020972ca */ /* 0x000fe200000e0000 */
[----:B------:R-:W-:Y:S01]  /*9ef0*/  UMOV UR16, 0x30000 ;  /* 0x0003000000107882 */ /* 0x000fe20000000000 */
[----:B------:R-:W-:Y:S01]  /*9f00*/  R2UR UR13, R5 ;  /* 0x00000000050d72ca */ /* 0x000fe200000e0000 */
[----:B------:R-:W-:Y:S01]  /*9f10*/  UMOV UR7, 0x14f00000 ;  /* 0x14f0000000077882 */ /* 0x000fe20000000000 */
[----:B------:R-:W-:Y:S01]  /*9f20*/  R2UR UR12, R0 ;  /* 0x00000000000c72ca */ /* 0x000fe200000e0000 */
[----:B------:R-:W-:Y:S01]  /*9f30*/  UMOV UR15, 0x40 ;  /* 0x00000040000f7882 */ /* 0x000fe20000000000 */
[----:B------:R-:W-:Y:S01]  /*9f40*/  MOV R5, R7 ;  /* 0x0000000700057202 */ /* 0x000fe20000000f00 */
[----:B------:R-:W-:-:S04]  /*9f50*/  IMAD.MOV.U32 R18, RZ, RZ, R6 ;  /* 0x000000ffff127224 */ /* 0x000fc800078e0006 */
[----:B------:R-:W-:Y:S02]  /*9f60*/  ULEA UR11, UR11, UR5, 0x7 ;  /* 0x000000050b0b7291 */ /* 0x000fe4000f8e383f */
[----:B------:R-:W-:Y:S02]  /*9f70*/  UIADD3 UR9, UR9, 0x34850, URZ ;  /* 0x0003485009097890 */ /* 0x000fe4000fffe03f */
[----:B------:R-:W-:Y:S01]  /*9f80*/  UIADD3.X UR5, URZ, UR37, URZ, UP0, !UPT ;  /* 0x000000253f057290 */ /* 0x000fe200087fe43f */
[----:B--2---:R-:W-:-:S05]  /*9f90*/  LEA R10, R11, R10, 0x18 ;  /* 0x0000000a0b0a7211 */ /* 0x004fca00078ec0ff */
[----:B------:R-:W-:-:S05]  /*9fa0*/  IMAD R3, R3, 0x2, R10 ;  /* 0x0000000203037824 */ /* 0x000fca00078e020a */
[----:B------:R-:W-:-:S13]  /*9fb0*/  R2UR UR6, R3 ;  /* 0x00000000030672ca */ /* 0x000fda00000e0000 */
[----:B------:R-:W-:Y:S02]  /*9fc0*/  UIADD3 UR8, UR6, 0x400, URZ ;  /* 0x0000040006087890 */ /* 0x000fe4000fffe03f */
[----:B------:R-:W-:-:S03]  /*9fd0*/  UIADD3 UR14, UR6, 0x4400, URZ ;  /* 0x00004400060e7890 */ /* 0x000fc6000fffe03f */
[----:B------:R-:W-:-:S04]  /*9fe0*/  UMOV UR6, 0x0 ;  /* 0x0000000000067882 */ /* 0x000fc80000000000 */
[----:B------:R1:W-:Y:S02]  /*9ff0*/  UTMALDG.4D.MULTICAST [UR8], [UR4], UR16, desc[UR6] ;  /* 0x00000608040073b4 */ /* 0x0003e40008019810 */
[----:B-1----:R-:W-:Y:S01]  /*a000*/  UMOV UR8, UR14 ;  /* 0x0000000e00087c82 */ /* 0x002fe20008000000 */
[----:B------:R-:W-:Y:S02]  /*a010*/  UMOV UR10, UR15 ;  /* 0x0000000f000a7c82 */ /* 0x000fe40008000000 */
[----:B------:R1:W-:Y:S02]  /*a020*/  UTMALDG.4D.MULTICAST [UR8], [UR4], UR16, desc[UR6] ;  /* 0x00000608040073b4 */ /* 0x0003e40008019810 */
[----:B-1----:R-:W-:Y:S01]  /*a030*/  NOP ;  /* 0x0000000000007918 */ /* 0x002fe20000000000 */
.L_x_175:
[----:B------:R-:W-:Y:S05]  /*a040*/  BSYNC B0 ;  /* 0x0000000000007941 */ /* 0x000fea0003800000 */
.L_x_174:
[----:B------:R-:W2:Y:S01]  /*a050*/  LDL.LU R2, [R1+0x10] ;  /* 0x0000100001027983 */ /* 0x000ea20000300800 */
[----:B------:R-:W-:Y:S01]  /*a060*/  IMAD.MOV.U32 R16, RZ, RZ, R9 ;  /* 0x000000ffff107224 */ /* 0x000fe200078e0009 */
[----:B------:R-:W-:Y:S01]  /*a070*/  MOV R17, R13 ;  /* 0x0000000d00117202 */ /* 0x000fe20000000f00 */
[----:B--2---:R-:W-:-:S07]  /*a080*/  VIADD R6, R2, 0xfffffffd ;  /* 0xfffffffd02067836 */ /* 0x004fce0000000000 */
.L_x_173:
[----:B------:R-:W-:Y:S01]  /*a090*/  IMAD.MOV R3, RZ, RZ, -R14 ;  /* 0x000000ffff037224 */ /* 0x000fe200078e0a0e */
[----:B------:R-:W-:Y:S04]  /*a0a0*/  BSSY B0, `(.L_x_172) ;  /* 0x00000fb000007945 */ /* 0x000fe80003800000 */
[----:B------:R-:W-:-:S13]  /*a0b0*/  ISETP.NE.AND P1, PT, R8, R3, PT ;  /* 0x000000030800720c */ /* 0x000fda0003f25270 */
[----:B------:R-:W-:Y:S05]  /*a0c0*/  @!P1 BRA `(.L_x_183) ;  /* 0x0000000c00e09947 */ /* 0x000fea0003800000 */
[----:B------:R-:W-:-:S07]  /*a0d0*/  IMAD.MOV.U32 R8, RZ, RZ, R5 ;  /* 0x000000ffff087224 */ /* 0x000fce00078e0005 */
.L_x_202:
[----:B------:R-:W-:Y:S01]  /*a0e0*/  VIADD R7, R16, 0x1 ;  /* 0x0000000110077836 */ /* 0x000fe20000000000 */
[----:B------:R-:W-:Y:S04]  /*a0f0*/  BSSY B1, `(.L_x_184) ;  /* 0x0000078000017945 */ /* 0x000fe80003800000 */
[----:B------:R-:W-:-:S04]  /*a100*/  ISETP.NE.AND P1, PT, R7, 0x2, PT ;  /* 0x000000020700780c */ /* 0x000fc80003f25270 */
[----:B-1----:R-:W-:Y:S02]  /*a110*/  SEL R10, RZ, 0x1, P1 ;  /* 0x00000001ff0a7807 */ /* 0x002fe40000800000 */
[----:B------:R-:W-:Y:S02]  /*a120*/  SEL R7, R7, RZ, P1 ;  /* 0x000000ff07077207 */ /* 0x000fe40000800000 */
[----:B------:R-:W-:Y:S01]  /*a130*/  LOP3.LUT R10, R17, R10, RZ, 0x3c, !PT ;  /* 0x0000000a110a7212 */ /* 0x000fe200078e3cff */
[----:B------:R-:W-:Y:S06]  /*a140*/  @!P6 BRA `(.L_x_185) ;  /* 0x0000000400c8e947 */ /* 0x000fec0003800000 */
[----:B------:R-:W-:Y:S01]  /*a150*/  MOV R11, R6 ;  /* 0x00000006000b7202 */ /* 0x000fe20000000f00 */
        /* <DEDUP_REMOVED lines=10> */
[----:B------:R-:W-:Y:S02]  /*a200*/  @P1 SHF.R.U32.HI R2, RZ, R3, R8 ;  /* 0x00000003ff021219 */ /* 0x000fe40000011608 */
[----:B------:R-:W1:Y:S03]  /*a210*/  LDC.64 R8, c[0x0][0x3f8] ;  /* 0x0000fe00ff087b82 */ /* 0x000e660000000a00 */
[----:B------:R-:W-:-:S04]  /*a220*/  IMAD.MOV R3, RZ, RZ, -R2 ;  /* 0x000000ffff037224 */ /* 0x000fc800078e0a02 */
[----:B------:R-:W-:Y:S01]  /*a230*/  IMAD R11, R11, R3, R6 ;  /* 0x000000030b0b7224 */ /* 0x000fe200078e0206 */
[----:B------:R-:W-:-:S03]  /*a240*/  SHF.R.S32.HI R3, RZ, 0x1f, R2 ;  /* 0x0000001fff037819 */ /* 0x000fc60000011402 */
[----:B------:R-:W-:-:S04]  /*a250*/  IMAD.WIDE.U32 R2, R4, UR4, R2 ;  /* 0x0000000404027c25 */ /* 0x000fc8000f8e0002 */
[----:B------:R-:W-:Y:S01]  /*a260*/  IMAD.IADD R13, R13, 0x1, R3 ;  /* 0x000000010d0d7824 */ /* 0x000fe200078e0203 */
[----:B-1----:R-:W-:-:S04]  /*a270*/  LEA R8, P1, R2, R8, 0x2 ;  /* 0x0000000802087211 */ /* 0x002fc800078210ff */
[----:B------:R-:W-:-:S05]  /*a280*/  LEA.HI.X R9, R2, R9, R13, 0x2, P1 ;  /* 0x0000000902097211 */ /* 0x000fca00008f140d */
[----:B------:R1:W5:Y:S04]  /*a290*/  LDG.E R8, desc[UR6][R8.64] ;  /* 0x0000000608087981 */ /* 0x000368000c1e1900 */
.L_x_186:
[----:B------:R-:W2:Y:S01]  /*a2a0*/  S2R R3, SR_CgaCtaId ;  /* 0x0000000000037919 */ /* 0x000ea20000008800 */
[----:B------:R-:W-:-:S04]  /*a2b0*/  MOV R2, 0x400 ;  /* 0x0000040000027802 */ /* 0x000fc80000000f00 */
[----:B--2---:R-:W-:Y:S02]  /*a2c0*/  LEA R2, R3, R2, 0x18 ;  /* 0x0000000203027211 */ /* 0x004fe400078ec0ff */
[----:B------:R-:W-:Y:S02]  /*a2d0*/  SHF.L.U32 R3, R10, 0x1f, RZ ;  /* 0x0000001f0a037819 */ /* 0x000fe400000006ff */
[----:B------:R-:W-:-:S04]  /*a2e0*/  LEA R2, R7, R2, 0x3 ;  /* 0x0000000207027211 */ /* 0x000fc800078e18ff */
[----:B------:R-:W2:Y:S02]  /*a2f0*/  SYNCS.PHASECHK.TRANS64.TRYWAIT P1, [R2+URZ+0x34840], R3 ;  /* 0x03484003020075a7 */ /* 0x000ea4000802017f */
[----:B--2---:R-:W-:Y:S05]  /*a300*/  @!P1 BRA `(.L_x_187) ;  /* 0x0000001800549947 */ /* 0x004fea0003800000 */
.L_x_232:
[----:B-1----:R-:W1:Y:S01]  /*a310*/  S2R R9, SR_TID.X ;  /* 0x0000000000097919 */ /* 0x002e620000002100 */
[----:B------:R-:W-:Y:S01]  /*a320*/  UPRMT UR4, UR38, 0x9910, URZ ;  /* 0x0000991026047896 */ /* 0x000fe2000800003f */
[----:B-1----:R-:W-:-:S13]  /*a330*/  LOP3.LUT P1, RZ, R9, 0x7f, RZ, 0xc0, !PT ;  /* 0x0000007f09ff7812 */ /* 0x002fda000782c0ff */
[----:B--2---:R-:W-:-:S04]  /*a340*/  @!P1 IMAD.MOV.U32 R3, RZ, RZ, 0xc000 ;  /* 0x0000c000ff039424 */ /* 0x004fc800078e00ff */
[----:B------:R1:W-:Y:S02]  /*a350*/  @!P1 SYNCS.ARRIVE.TRANS64 RZ, [R2+URZ+0x34830], R3 ;  /* 0x0348300302ff99a7 */ /* 0x0003e4000800003f */
[----:B-1----:R-:W-:-:S05]  /*a360*/  IMAD.U32 R3, RZ, RZ, UR4 ;  /* 0x00000004ff037e24 */ /* 0x002fca000f8e00ff */
[----:B------:R-:W-:-:S13]  /*a370*/  ISETP.NE.AND P2, PT, R3, 0x2, PT ;  /* 0x000000020300780c */ /* 0x000fda0003f45270 */
[----:B------:R-:W-:Y:S05]  /*a380*/  @P2 BRA `(.L_x_188) ;  /* 0x0000000000042947 */ /* 0x000fea0003800000 */
[----:B------:R-:W-:Y:S01]  /*a390*/  BPT.TRAP 0x1 ;  /* 0x000000040000795c */ /* 0x000fe20000300000 */
.L_x_188:
[----:B------:R-:W-:-:S13]  /*a3a0*/  ISETP.NE.AND P1, PT, R19, RZ, PT ;  /* 0x000000ff1300720c */ /* 0x000fda0003f25270 */
[----:B------:R-:W-:Y:S05]  /*a3b0*/  @P1 BRA `(.L_x_189) ;  /* 0x0000000000041947 */ /* 0x000fea0003800000 */
[----:B------:R-:W-:Y:S01]  /*a3c0*/  BPT.TRAP 0x1 ;  /* 0x000000040000795c */ /* 0x000fe20000300000 */
.L_x_189:
        /* <DEDUP_REMOVED lines=36> */
.L_x_233:
[----:B------:R-:W2:Y:S02]  /*a610*/  S2R R3, SR_TID.X ;  /* 0x0000000000037919 */ /* 0x000ea40000002100 */
[----:B--2---:R-:W-:-:S13]  /*a620*/  LOP3.LUT P1, RZ, R3, 0x7f, RZ, 0xc0, !PT ;  /* 0x0000007f03ff7812 */ /* 0x004fda000782c0ff */
[----:B------:R-:W-:-:S04]  /*a630*/  @!P1 IMAD.MOV.U32 R3, RZ, RZ, 0x8000 ;  /* 0x00008000ff039424 */ /* 0x000fc800078e00ff */
[----:B------:R2:W-:Y:S01]  /*a640*/  @!P1 SYNCS.ARRIVE.TRANS64 RZ, [R2+URZ+0x34850], R3 ;  /* 0x0348500302ff99a7 */ /* 0x0005e2000800003f */
[----:B------:R-:W-:Y:S05]  /*a650*/  @P2 BRA `(.L_x_191) ;  /* 0x0000000000042947 */ /* 0x000fea0003800000 */
[----:B------:R-:W-:Y:S01]  /*a660*/  BPT.TRAP 0x1 ;  /* 0x000000040000795c */ /* 0x000fe20000300000 */
.L_x_191:
[----:B------:R-:W-:-:S13]  /*a670*/  ISETP.NE.AND P1, PT, R19, RZ, PT ;  /* 0x000000ff1300720c */ /* 0x000fda0003f25270 */
[----:B------:R-:W-:Y:S05]  /*a680*/  @P1 BRA `(.L_x_192) ;  /* 0x0000000000041947 */ /* 0x000fea0003800000 */
[----:B------:R-:W-:Y:S01]  /*a690*/  BPT.TRAP 0x1 ;  /* 0x000000040000795c */ /* 0x000fe20000300000 */
.L_x_192:
[----:B------:R-:W3:Y:S01]  /*a6a0*/  S2R R9, SR_CgaCtaId ;  /* 0x0000000000097919 */ /* 0x000ee20000008800 */
[----:B--2---:R-:W-:Y:S01]  /*a6b0*/  MOV R3, 0x400 ;  /* 0x0000040000037802 */ /* 0x004fe20000000f00 */
[----:B------:R-:W-:Y:S01]  /*a6c0*/  IMAD R16, R16, 0x4000, R21 ;  /* 0x0000400010107824 */ /* 0x000fe200078e0215 */
        /* <DEDUP_REMOVED lines=15> */
[----:B---3--:R-:W-:-:S05]  /*a7c0*/  LEA R3, R9, R3, 0x18 ;  /* 0x0000000309037211 */ /* 0x008fca00078ec0ff */
[----:B------:R-:W-:-:S05]  /*a7d0*/  IMAD R16, R16, 0x2, R3 ;  /* 0x0000000210107824 */ /* 0x000fca00078e0203 */
[----:B------:R-:W-:-:S13]  /*a7e0*/  R2UR UR6, R16 ;  /* 0x00000000100672ca */ /* 0x000fda00000e0000 */
[----:B------:R-:W-:Y:S02]  /*a7f0*/  UIADD3 UR8, UR6, 0x400, URZ ;  /* 0x0000040006087890 */ /* 0x000fe4000fffe03f */
[----:B------:R-:W-:-:S03]  /*a800*/  UIADD3 UR14, UR6, 0x4400, URZ ;  /* 0x00004400060e7890 */ /* 0x000fc6000fffe03f */
[----:B------:R-:W-:-:S04]  /*a810*/  UMOV UR6, 0x0 ;  /* 0x0000000000067882 */ /* 0x000fc80000000000 */
[----:B------:R2:W-:Y:S02]  /*a820*/  UTMALDG.4D.MULTICAST [UR8], [UR4], UR16, desc[UR6] ;  /* 0x00000608040073b4 */ /* 0x0005e40008019810 */
[----:B--2---:R-:W-:Y:S01]  /*a830*/  UMOV UR8, UR14 ;  /* 0x0000000e00087c82 */ /* 0x004fe20008000000 */
[----:B------:R-:W-:Y:S02]  /*a840*/  UMOV UR10, UR15 ;  /* 0x0000000f000a7c82 */ /* 0x000fe40008000000 */
[----:B------:R2:W-:Y:S02]  /*a850*/  UTMALDG.4D.MULTICAST [UR8], [UR4], UR16, desc[UR6] ;  /* 0x00000608040073b4 */ /* 0x0005e40008019810 */
[----:B--2---:R-:W-:Y:S01]  /*a860*/  NOP ;  /* 0x0000000000007918 */ /* 0x004fe20000000000 */
.L_x_185:
[----:B------:R-:W-:Y:S05]  /*a870*/  BSYNC B1 ;  /* 0x0000000000017941 */ /* 0x000fea0003800000 */
.L_x_184:
        /* <DEDUP_REMOVED lines=28> */
.L_x_195:
[----:B------:R-:W2:Y:S01]  /*aa40*/  S2R R3, SR_CgaCtaId ;  /* 0x0000000000037919 */ /* 0x000ea20000008800 */
[----:B------:R-:W-:-:S04]  /*aa50*/  MOV R2, 0x400 ;  /* 0x0000040000027802 */ /* 0x000fc80000000f00 */
[----:B--2---:R-:W-:Y:S02]  /*aa60*/  LEA R2, R3, R2, 0x18 ;  /* 0x0000000203027211 */ /* 0x004fe400078ec0ff */
[----:B------:R-:W-:-:S03]  /*aa70*/  SHF.L.U32 R3, R17, 0x1f, RZ ;  /* 0x0000001f11037819 */ /* 0x000fc600000006ff */
[----:B------:R-:W-:-:S04]  /*aa80*/  IMAD R2, R16, 0x8, R2 ;  /* 0x0000000810027824 */ /* 0x000fc800078e0202 */
[----:B------:R-:W2:Y:S02]  /*aa90*/  SYNCS.PHASECHK.TRANS64.TRYWAIT P1, [R2+URZ+0x34840], R3 ;  /* 0x03484003020075a7 */ /* 0x000ea4000802017f */
[----:B--2---:R-:W-:Y:S05]  /*aaa0*/  @!P1 BRA `(.L_x_196) ;  /* 0x0000001000949947 */ /* 0x004fea0003800000 */
.L_x_234:
[----:B-1----:R-:W1:Y:S01]  /*aab0*/  S2R R9, SR_TID.X ;  /* 0x0000000000097919 */ /* 0x002e620000002100 */
[----:B------:R-:W-:Y:S01]  /*aac0*/  UPRMT UR4, UR38, 0x9910, URZ ;  /* 0x0000991026047896 */ /* 0x000fe2000800003f */
[----:B-1----:R-:W-:-:S13]  /*aad0*/  LOP3.LUT P1, RZ, R9, 0x7f, RZ, 0xc0, !PT ;  /* 0x0000007f09ff7812 */ /* 0x002fda000782c0ff */
[----:B--2---:R-:W-:-:S04]  /*aae0*/  @!P1 MOV R3, 0xc000 ;  /* 0x0000c00000039802 */ /* 0x004fc80000000f00 */
[----:B------:R1:W-:Y:S02]  /*aaf0*/  @!P1 SYNCS.ARRIVE.TRANS64 RZ, [R2+URZ+0x34830], R3 ;  /* 0x0348300302ff99a7 */ /* 0x0003e4000800003f */
[----:B-1----:R-:W-:-:S05]  /*ab00*/  IMAD.U32 R3, RZ, RZ, UR4 ;  /* 0x00000004ff037e24 */ /* 0x002fca000f8e00ff */
[----:B------:R-:W-:-:S13]  /*ab10*/  ISETP.NE.AND P2, PT, R3, 0x2, PT ;  /* 0x000000020300780c */ /* 0x000fda0003f45270 */
[----:B------:R-:W-:Y:S05]  /*ab20*/  @P2 BRA `(.L_x_197) ;  /* 0x0000000000042947 */ /* 0x000fea0003800000 */
[----:B------:R-:W-:Y:S01]  /*ab30*/  BPT.TRAP 0x1 ;  /* 0x000000040000795c */ /* 0x000fe20000300000 */
.L_x_197:
[----:B------:R-:W-:-:S13]  /*ab40*/  ISETP.NE.AND P1, PT, R19, RZ, PT ;  /* 0x000000ff1300720c */ /* 0x000fda0003f25270 */
[----:B------:R-:W-:Y:S05]  /*ab50*/  @P1 BRA `(.L_x_198) ;  /* 0x0000000000041947 */ /* 0x000fea0003800000 */
[----:B------:R-:W-:Y:S01]  /*ab60*/  BPT.TRAP 0x1 ;  /* 0x000000040000795c */ /* 0x000fe20000300000 */
.L_x_198:
        /* <DEDUP_REMOVED lines=21> */
[----:B------:R-:W-:Y:S01]  /*acc0*/  R2UR UR8, R2 ;  /* 0x00000000020872ca */ /* 0x000fe200000e0000 */
[----:B------:R-:W-:-:S12]  /*acd0*/  IMAD R2, R7, 0x8, R3 ;  /* 0x0000000807027824 */ /* 0x000fd800078e0203 */
        /* <DEDUP_REMOVED lines=13> */
.L_x_235:
[----:B------:R-:W2:Y:S02]  /*adb0*/  S2R R3, SR_TID.X ;  /* 0x0000000000037919 */ /* 0x000ea40000002100 */
[----:B--2---:R-:W-:-:S13]  /*adc0*/  LOP3.LUT P1, RZ, R3, 0x7f, RZ, 0xc0, !PT ;  /* 0x0000007f03ff7812 */ /* 0x004fda000782c0ff */
[----:B------:R-:W-:-:S04]  /*add0*/  @!P1 MOV R3, 0x8000 ;  /* 0x0000800000039802 */ /* 0x000fc80000000f00 */
[----:B------:R2:W-:Y:S01]  /*ade0*/  @!P1 SYNCS.ARRIVE.TRANS64 RZ, [R2+URZ+0x34850], R3 ;  /* 0x0348500302ff99a7 */ /* 0x0005e2000800003f */
[----:B------:R-:W-:Y:S05]  /*adf0*/  @P2 BRA `(.L_x_200) ;  /* 0x0000000000042947 */ /* 0x000fea0003800000 */
[----:B------:R-:W-:Y:S01]  /*ae00*/  BPT.TRAP 0x1 ;  /* 0x000000040000795c */ /* 0x000fe20000300000 */
.L_x_200:
[----:B------:R-:W-:-:S13]  /*ae10*/  ISETP.NE.AND P1, PT, R19, RZ, PT ;  /* 0x000000ff1300720c */ /* 0x000fda0003f25270 */
[----:B------:R-:W-:Y:S05]  /*ae20*/  @P1 BRA `(.L_x_201) ;  /* 0x0000000000041947 */ /* 0x000fea0003800000 */
[----:B------:R-:W-:Y:S01]  /*ae30*/  BPT.TRAP 0x1 ;  /* 0x000000040000795c */ /* 0x000fe20000300000 */
.L_x_201:
        /* <DEDUP_REMOVED lines=13> */
[----:B------:R-:W-:Y:S01]  /*af10*/  IMAD.MOV.U32 R18, RZ, RZ, R11 ;  /* 0x000000ffff127224 */ /* 0x000fe200078e000b */
[----:B------:R-:W-:-:S04]  /*af20*/  MOV R5, R8 ;  /* 0x0000000800057202 */ /* 0x000fc80000000f00 */
        /* <DEDUP_REMOVED lines=14> */
.L_x_194:
[----:B------:R-:W-:Y:S05]  /*b010*/  BSYNC B1 ;  /* 0x0000000000017941 */ /* 0x000fea0003800000 */
.L_x_193:
[C---:B------:R-:W-:Y:S01]  /*b020*/  ISETP.GT.AND P1, PT, R6.reuse, 0x1, PT ;  /* 0x000000010600780c */ /* 0x040fe20003f24270 */
[----:B------:R-:W-:-:S12]  /*b030*/  VIADD R6, R6, 0xfffffffe ;  /* 0xfffffffe06067836 */ /* 0x000fd80000000000 */
[----:B------:R-:W-:Y:S05]  /*b040*/  @P1 BRA `(.L_x_202) ;  /* 0xfffffff000241947 */ /* 0x000fea000383ffff */
.L_x_183:
[----:B------:R-:W-:Y:S05]  /*b050*/  BSYNC B0 ;  /* 0x0000000000007941 */ /* 0x000fea0003800000 */
.L_x_172:
[----:B------:R-:W-:Y:S04]  /*b060*/  BSSY B0, `(.L_x_203) ;  /* 0x0000030000007945 */ /* 0x000fe80003800000 */
[----:B------:R-:W-:Y:S05]  /*b070*/  @!P6 BRA `(.L_x_204) ;  /* 0x0000000000b8e947 */ /* 0x000fea0003800000 */
[----:B------:R-:W2:Y:S01]  /*b080*/  S2R R3, SR_CgaCtaId ;  /* 0x0000000000037919 */ /* 0x000ea20000008800 */
[----:B-1----:R-:W-:-:S04]  /*b090*/  MOV R2, 0x400 ;  /* 0x0000040000027802 */ /* 0x002fc80000000f00 */
[----:B--2---:R-:W-:-:S05]  /*b0a0*/  LEA R2, R3, R2, 0x18 ;  /* 0x0000000203027211 */ /* 0x004fca00078ec0ff */
[----:B------:R-:W-:Y:S01]  /*b0b0*/  IMAD R3, R16, 0x8, R2 ;  /* 0x0000000810037824 */ /* 0x000fe200078e0202 */
[----:B------:R-:W-:-:S04]  /*b0c0*/  SHF.L.U32 R2, R17, 0x1f, RZ ;  /* 0x0000001f11027819 */ /* 0x000fc800000006ff */
[----:B------:R-:W1:Y:S02]  /*b0d0*/  SYNCS.PHASECHK.TRANS64.TRYWAIT P0, [R3+URZ+0x34860], R2 ;  /* 0x03486002030075a7 */ /* 0x000e64000800017f */
[----:B-1----:R-:W-:Y:S05]  /*b0e0*/  @!P0 BRA `(.L_x_205) ;  /* 0x0000000c002c8947 */ /* 0x002fea0003800000 */
.L_x_236:
[----:B------:R-:W2:Y:S01]  /*b0f0*/  S2R R4, SR_TID.X ;  /* 0x0000000000047919 */ /* 0x000ea20000002100 */
[----:B------:R-:W-:-:S04]  /*b100*/  UPRMT UR4, UR38, 0x9910, URZ ;  /* 0x0000991026047896 */ /* 0x000fc8000800003f */
[----:B------:R-:W-:Y:S01]  /*b110*/  UISETP.NE.AND UP0, UPT, UR4, 0x2, UPT ;  /* 0x000000020400788c */ /* 0x000fe2000bf05270 */
[----:B--2---:R-:W-:-:S13]  /*b120*/  LOP3.LUT P0, RZ, R4, 0x7f, RZ, 0xc0, !PT ;  /* 0x0000007f04ff7812 */ /* 0x004fda000780c0ff */
[----:B-1----:R-:W-:-:S04]  /*b130*/  @!P0 IMAD.MOV.U32 R2, RZ, RZ, 0x8000 ;  /* 0x00008000ff028424 */ /* 0x002fc800078e00ff */
[----:B------:R1:W-:Y:S01]  /*b140*/  @!P0 SYNCS.ARRIVE.TRANS64 RZ, [R3+URZ+0x34850], R2 ;  /* 0x0348500203ff89a7 */ /* 0x0003e2000800003f */
[----:B------:R-:W-:-:S13]  /*b150*/  PLOP3.LUT P0, PT, PT, PT, UP0, 0x80, 0x0 ;  /* 0x000000000000781c */ /* 0x000fda0003f0f008 */
[----:B-1----:R-:W-:Y:S05]  /*b160*/  @P0 BRA `(.L_x_206) ;  /* 0x0000000000040947 */ /* 0x002fea0003800000 */
[----:B------:R-:W-:Y:S01]  /*b170*/  BPT.TRAP 0x1 ;  /* 0x000000040000795c */ /* 0x000fe20000300000 */
.L_x_206:
[----:B------:R-:W-:-:S13]  /*b180*/  ISETP.NE.AND P0, PT, R19, RZ, PT ;  /* 0x000000ff1300720c */ /* 0x000fda0003f05270 */
[----:B------:R-:W-:Y:S05]  /*b190*/  @P0 BRA `(.L_x_207) ;  /* 0x0000000000040947 */ /* 0x000fea0003800000 */
[----:B------:R-:W-:Y:S01]  /*b1a0*/  BPT.TRAP 0x1 ;  /* 0x000000040000795c */ /* 0x000fe20000300000 */
.L_x_207:
[----:B------:R-:W1:Y:S01]  /*b1b0*/  S2R R4, SR_CgaCtaId ;  /* 0x0000000000047919 */ /* 0x000e620000008800 */
[----:B------:R-:W-:Y:S01]  /*b1c0*/  MOV R2, 0x400 ;  /* 0x0000040000027802 */ /* 0x000fe20000000f00 */
[----:B------:R-:W-:Y:S01]  /*b1d0*/  UIADD3 UR4, UP0, UR36, 0x470, URZ ;  /* 0x0000047024047890 */ /* 0x000fe2000ff1e03f */
[----:B------:R-:W-:Y:S01]  /*b1e0*/  LEA R21, R16, R21, 0xe ;  /* 0x0000001510157211 */ /* 0x000fe200078e70ff */
[----:B------:R-:W-:Y:S01]  /*b1f0*/  UMOV UR10, URZ ;  /* 0x0000003f000a7c82 */ /* 0x000fe20008000000 */
[----:B------:R-:W-:Y:S01]  /*b200*/  R2UR UR5, R20 ;  /* 0x00000000140572ca */ /* 0x000fe200000e0000 */
[----:B------:R-:W-:Y:S01]  /*b210*/  UMOV UR16, 0x30000 ;  /* 0x0003000000107882 */ /* 0x000fe20000000000 */
[----:B------:R-:W-:Y:S01]  /*b220*/  R2UR UR11, R18 ;  /* 0x00000000120b72ca */ /* 0x000fe200000e0000 */
[----:B------:R-:W-:Y:S01]  /*b230*/  UMOV UR7, 0x14f00000 ;  /* 0x14f0000000077882 */ /* 0x000fe20000000000 */
[----:B------:R-:W-:Y:S01]  /*b240*/  R2UR UR9, R3 ;  /* 0x00000000030972ca */ /* 0x000fe200000e0000 */
[----:B------:R-:W-:Y:S01]  /*b250*/  UMOV UR15, 0x40 ;  /* 0x00000040000f7882 */ /* 0x000fe20000000000 */
[----:B------:R-:W-:-:S02]  /*b260*/  R2UR UR12, R0 ;  /* 0x00000000000c72ca */ /* 0x000fc400000e0000 */
[----:B------:R-:W-:-:S07]  /*b270*/  R2UR UR13, R5 ;  /* 0x00000000050d72ca */ /* 0x000fce00000e0000 */
[----:B------:R-:W-:Y:S02]  /*b280*/  ULEA UR11, UR11, UR5, 0x7 ;  /* 0x000000050b0b7291 */ /* 0x000fe4000f8e383f */
[----:B------:R-:W-:Y:S02]  /*b290*/  UIADD3 UR9, UR9, 0x34850, URZ ;  /* 0x0003485009097890 */ /* 0x000fe4000fffe03f */
[----:B------:R-:W-:Y:S01]  /*b2a0*/  UIADD3.X UR5, URZ, UR37, URZ, UP0, !UPT ;  /* 0x000000253f057290 */ /* 0x000fe200087fe43f */
[----:B-1----:R-:W-:-:S05]  /*b2b0*/  LEA R2, R4, R2, 0x18 ;  /* 0x0000000204027211 */ /* 0x002fca00078ec0ff */
        /* <DEDUP_REMOVED lines=9> */
[----:B--2---:R-:W-:Y:S01]  /*b350*/  NOP ;  /* 0x0000000000007918 */ /* 0x004fe20000000000 */
.L_x_204:
[----:B------:R-:W-:Y:S05]  /*b360*/  BSYNC B0 ;  /* 0x0000000000007941 */ /* 0x000fea0003800000 */
.L_x_203:
[----:B------:R-:W2:Y:S01]  /*b370*/  LDL.LU R0, [R1+0x14] ;  /* 0x0000140001007983 */ /* 0x000ea20000300800 */
[----:B------:R-:W-:-:S03]  /*b380*/  ULDC UR4, c[0x0][0xda4] ;  /* 0x0003690000047ab9 */ /* 0x000fc60000000800 */
[----:B-1----:R-:W3:Y:S01]  /*b390*/  LDL.LU R2, [R1+0x1c] ;  /* 0x00001c0001027983 */ /* 0x002ee20000300800 */
        /* <DEDUP_REMOVED lines=8> */
[----:B-1----:R-:W-:-:S04]  /*b420*/  SEL R0, RZ, 0x1, P0 ;  /* 0x00000001ff007807 */ /* 0x002fc80000000000 */
[----:B------:R-:W-:-:S05]  /*b430*/  LOP3.LUT R17, R17, R0, RZ, 0x3c, !PT ;  /* 0x0000000011117212 */ /* 0x000fca00078e3cff */
[----:B--2---:R-:W-:Y:S05]  /*b440*/  @!P1 BRA `(.L_x_208) ;  /* 0xffffffd0003c9947 */ /* 0x004fea000383ffff */
[----:B------:R-:W-:-:S07]  /*b450*/  LOP3.LUT R2, R2, 0x1, RZ, 0xc, !PT ;  /* 0x0000000102027812 */ /* 0x000fce00078e0cff */
.L_x_156:
[----:B------:R-:W1:Y:S01]  /*b460*/  S2R R3, SR_CgaCtaId ;  /* 0x0000000000037919 */ /* 0x000e620000008800 */
[----:B------:R-:W-:Y:S01]  /*b470*/  MOV R0, 0x400 ;  /* 0x0000040000007802 */ /* 0x000fe20000000f00 */
[----:B------:R-:W-:Y:S03]  /*b480*/  BSSY B0, `(.L_x_209) ;  /* 0x0000005000007945 */ /* 0x000fe60003800000 */
[----:B-1----:R-:W-:Y:S02]  /*b490*/  LEA R0, R3, R0, 0x18 ;  /* 0x0000000003007211 */ /* 0x002fe400078ec0ff */
[----:B------:R-:W-:-:S04]  /*b4a0*/  SHF.L.U32 R3, R2, 0x1f, RZ ;  /* 0x0000001f02037819 */ /* 0x000fc800000006ff */
[----:B------:R-:W1:Y:S02]  /*b4b0*/  SYNCS.PHASECHK.TRANS64.TRYWAIT P0, [R0+URZ+0x34820], R3 ;  /* 0x03482003000075a7 */ /* 0x000e64000800017f */
[----:B-1----:R-:W-:Y:S05]  /*b4c0*/  @!P0 BRA `(.L_x_210) ;  /* 0x0000000800488947 */ /* 0x002fea0003800000 */
.L_x_237:
[----:B------:R-:W-:Y:S05]  /*b4d0*/  BSYNC B0 ;  /* 0x0000000000007941 */ /* 0x000fea0003800000 */
.L_x_209:
[----:B------:R-:W-:-:S03]  /*b4e0*/  UMOV UR4, 0xffffffff ;  /* 0xffffffff00047882 */ /* 0x000fc60000000000 */
[----:B------:R-:W-:Y:S05]  /*b4f0*/  BRA.DIV UR4, `(.L_x_211) ;  /* 0x0000000a04507947 */ /* 0x000fea000b800000 */
[----:B------:R-:W2:Y:S02]  /*b500*/  S2R R2, SR_TID.X ;  /* 0x0000000000027919 */ /* 0x000ea40000002100 */
[----:B--2---:R-:W-:-:S04]  /*b510*/  SHF.R.U32.HI R2, RZ, 0x5, R2 ;  /* 0x00000005ff027819 */ /* 0x004fc80000011602 */
[----:B------:R-:W-:-:S05]  /*b520*/  LOP3.LUT R2, R2, 0x3, RZ, 0xc0, !PT ;  /* 0x0000000302027812 */ /* 0x000fca00078ec0ff */
[----:B------:R2:W3:Y:S02]  /*b530*/  SHFL.IDX PT, R14, R2, RZ, 0x1f ;  /* 0x00001fff020e7589 */ /* 0x0004e400000e0000 */
.L_x_240:
[----:B---3--:R-:W-:Y:S01]  /*b540*/  ISETP.NE.AND P0, PT, R14, RZ, PT ;  /* 0x000000ff0e00720c */ /* 0x008fe20003f05270 */
[----:B------:R-:W-:-:S12]  /*b550*/  BSSY B0, `(.L_x_212) ;  /* 0x0000026000007945 */ /* 0x000fd80003800000 */
[----:B------:R-:W-:Y:S05]  /*b560*/  @P0 BRA `(.L_x_213) ;  /* 0x0000000000900947 */ /* 0x000fea0003800000 */
[----:B------:R-:W-:-:S03]  /*b570*/  UMOV UR4, 0xffffffff ;  /* 0xffffffff00047882 */ /* 0x000fc60000000000 */
[----:B------:R-:W-:Y:S05]  /*b580*/  BRA.DIV UR4, `(.L_x_214) ;  /* 0x0000000a04607947 */ /* 0x000fea000b800000 */
[----:B------:R-:W-:-:S13]  /*b590*/  ELECT P6, URZ, PT ;  /* 0x00000000003f782f */ /* 0x000fda00038c0000 */
.L_x_243:
[----:B------:R-:W-:Y:S05]  /*b5a0*/  @!P6 BRA `(.L_x_213) ;  /* 0x000000000080e947 */ /* 0x000fea0003800000 */
[----:B--2---:R-:W2:Y:S02]  /*b5b0*/  LDL R2, [R1+0x24] ;  /* 0x0000240001027983 */ /* 0x004ea40000100800 */
[----:B--2---:R-:W-:-:S13]  /*b5c0*/  R2UR UR4, R2 ;  /* 0x00000000020472ca */ /* 0x004fda00000e0000 */
[----:B------:R-:W-:-:S06]  /*b5d0*/  ULOP3.LUT UR4, UR4, 0x2, URZ, 0xfc, !UPT ;  /* 0x0000000204047892 */ /* 0x000fcc000f8efc3f */
[----:B------:R-:W-:-:S05]  /*b5e0*/  IMAD.U32 R2, RZ, RZ, UR4 ;  /* 0x00000004ff027e24 */ /* 0x000fca000f8e00ff */
[----:B------:R-:W-:-:S13]  /*b5f0*/  ISETP.NE.AND P2, PT, R2, 0x3, PT ;  /* 0x000000030200780c */ /* 0x000fda0003f45270 */
[----:B------:R-:W-:Y:S05]  /*b600*/  @!P2 BRA `(.L_x_215) ;  /* 0x000000000004a947 */ /* 0x000fea0003800000 */
[----:B------:R-:W-:Y:S01]  /*b610*/  BPT.TRAP 0x1 ;  /* 0x000000040000795c */ /* 0x000fe20000300000 */
.L_x_215:
[----:B-1----:R-:W-:Y:S01]  /*b620*/  VIADD R3, R0, 0x34840 ;  /* 0x0003484000037836 */ /* 0x002fe20000000000 */
[----:B------:R-:W-:Y:S02]  /*b630*/  SHF.L.U32 R5, R17, 0x1f, RZ ;  /* 0x0000001f11057819 */ /* 0x000fe400000006ff */
[C---:B------:R-:W-:Y:S01]  /*b640*/  IADD3 R2, R16.reuse, 0x1, RZ ;  /* 0x0000000110027810 */ /* 0x040fe20007ffe0ff */
[----:B------:R-:W-:-:S03]  /*b650*/  IMAD R6, R16, 0x8, R3 ;  /* 0x0000000810067824 */ /* 0x000fc600078e0203 */
        /* <DEDUP_REMOVED lines=8> */
.L_x_244:
[----:B------:R-:W2:Y:S02]  /*b6e0*/  SYNCS.PHASECHK.TRANS64.TRYWAIT P0, [R3+URZ], R2 ;  /* 0x00000002030075a7 */ /* 0x000ea4000800017f */
[----:B--2---:R-:W-:Y:S05]  /*b6f0*/  @!P0 BRA `(.L_x_217) ;  /* 0x0000000800388947 */ /* 0x004fea0003800000 */
.L_x_245:
[----:B------:R-:W-:Y:S05]  /*b700*/  @!P2 BRA `(.L_x_218) ;  /* 0x000000000004a947 */ /* 0x000fea0003800000 */
[----:B------:R-:W-:Y:S01]  /*b710*/  BPT.TRAP 0x1 ;  /* 0x000000040000795c */ /* 0x000fe20000300000 */
.L_x_218:
[----:B--2---:R-:W-:-:S04]  /*b720*/  VIADD R3, R0, 0x34860 ;  /* 0x0003486000037836 */ /* 0x004fc80000000000 */
[----:B------:R-:W-:-:S04]  /*b730*/  IMAD R16, R16, 0x8, R3 ;  /* 0x0000000810107824 */ /* 0x000fc800078e0203 */
[----:B------:R-:W2:Y:S02]  /*b740*/  SYNCS.PHASECHK.TRANS64.TRYWAIT P0, [R16+URZ], R5 ;  /* 0x00000005100075a7 */ /* 0x000ea4000800017f */
[----:B--2---:R-:W-:Y:S05]  /*b750*/  @!P0 BRA `(.L_x_219) ;  /* 0x0000000800348947 */ /* 0x004fea0003800000 */
.L_x_246:
[----:B------:R-:W-:-:S07]  /*b760*/  LEA R3, R4, R3, 0x3 ;  /* 0x0000000304037211 */ /* 0x000fce00078e18ff */
.L_x_220:
[----:B---3--:R3:W4:Y:S02]  /*b770*/  SYNCS.PHASECHK.TRANS64.TRYWAIT P0, [R3+URZ], R2 ;  /* 0x00000002030075a7 */ /* 0x008724000800017f */
[----:B----4-:R-:W-:Y:S05]  /*b780*/  @!P0 NANOSLEEP.SYNCS 0x989680 ;  /* 0x009896800000895d */ /* 0x010fea0003900000 */
[----:B------:R-:W4:Y:S02]  /*b790*/  @!P0 SYNCS.PHASECHK.TRANS64 P0, [R3+URZ], R2 ;  /* 0x00000002030085a7 */ /* 0x000f24000800007f */
[----:B----4-:R-:W-:Y:S05]  /*b7a0*/  @!P0 BRA `(.L_x_220) ;  /* 0xfffffffc00f08947 */ /* 0x010fea000383ffff */
.L_x_213:
[----:B------:R-:W-:Y:S05]  /*b7b0*/  BSYNC B0 ;  /* 0x0000000000007941 */ /* 0x000fea0003800000 */
.L_x_212:
[----:B------:R-:W-:Y:S05]  /*b7c0*/  EXIT ;  /* 0x000000000000794d */ /* 0x000fea0003800000 */
.L_x_130:
[----:B-1----:R-:W-:-:S04]  /*b7d0*/  IMAD.U32 R3, RZ, RZ, UR60 ;  /* 0x0000003cff037e24 */ /* 0x002fc8000f8e00ff */
[----:B------:R1:W2:Y:S03]  /*b7e0*/  SYNCS.PHASECHK.TRANS64.TRYWAIT P1, [R3+URZ+0x34800], R0 ;  /* 0x03480000030075a7 */ /* 0x0002a6000802017f */
[----:B--2---:R-:W-:Y:S05]  /*b7f0*/  @!P1 NANOSLEEP.SYNCS 0x989680 ;  /* 0x009896800000995d */ /* 0x004fea0003900000 */
[----:B------:R-:W2:Y:S02]  /*b800*/  @!P1 SYNCS.PHASECHK.TRANS64 P1, [R3+URZ+0x34800], R0 ;  /* 0x03480000030095a7 */ /* 0x000ea4000802007f */
[----:B--2---:R-:W-:Y:S05]  /*b810*/  @!P1 BRA `(.L_x_130) ;  /* 0xfffffffc00ec9947 */ /* 0x004fea000383ffff */
[----:B------:R-:W-:Y:S05]  /*b820*/  BRA `(.L_x_221) ;  /* 0xffffff5c00a47947 */ /* 0x000fea000383ffff */
.L_x_134:
[----:B--2---:R2:W3:Y:S02]  /*b830*/  SYNCS.PHASECHK.TRANS64.TRYWAIT P1, [R0+URZ+0x34830], R3 ;  /* 0x03483003000075a7 */ /* 0x0044e4000802017f */
[----:B---3--:R-:W-:Y:S05]  /*b840*/  @!P1 NANOSLEEP.SYNCS 0x989680 ;  /* 0x009896800000995d */ /* 0x008fea0003900000 */
[----:B------:R-:W3:Y:S02]  /*b850*/  @!P1 SYNCS.PHASECHK.TRANS64 P1, [R0+URZ+0x34830], R3 ;  /* 0x03483003000095a7 */ /* 0x000ee4000802007f */
[----:B---3--:R-:W-:Y:S05]  /*b860*/  @!P1 BRA `(.L_x_134) ;  /* 0xfffffffc00f09947 */ /* 0x008fea000383ffff */
[----:B------:R-:W-:Y:S05]  /*b870*/  BRA `(.L_x_133) ;  /* 0xffffff5c00c07947 */ /* 0x000fea000383ffff */
.L_x_140:
[----:B--2---:R-:W-:-:S04]  /*b880*/  IMAD.U32 R8, RZ, RZ, UR7 ;  /* 0x00000007ff087e24 */ /* 0x004fc8000f8e00ff */
[----:B------:R2:W3:Y:S03]  /*b890*/  SYNCS.PHASECHK.TRANS64.TRYWAIT P1, [R8+URZ+0x34830], R7 ;  /* 0x03483007080075a7 */ /* 0x0004e6000802017f */
[----:B---3--:R-:W-:Y:S05]  /*b8a0*/  @!P1 NANOSLEEP.SYNCS 0x989680 ;  /* 0x009896800000995d */ /* 0x008fea0003900000 */
[----:B------:R-:W3:Y:S02]  /*b8b0*/  @!P1 SYNCS.PHASECHK.TRANS64 P1, [R8+URZ+0x34830], R7 ;  /* 0x03483007080095a7 */ /* 0x000ee4000802007f */
[----:B---3--:R-:W-:Y:S05]  /*b8c0*/  @!P1 BRA `(.L_x_140) ;  /* 0xfffffffc00ec9947 */ /* 0x008fea000383ffff */
[----:B------:R-:W-:Y:S05]  /*b8d0*/  BRA `(.L_x_139) ;  /* 0xffffff8800687947 */ /* 0x000fea000383ffff */
.L_x_144:
[----:B-12---:R-:W-:-:S04]  /*b8e0*/  IMAD.U32 R7, RZ, RZ, UR10 ;  /* 0x0000000aff077e24 */ /* 0x006fc8000f8e00ff */
[----:B------:R1:W2:Y:S03]  /*b8f0*/  SYNCS.PHASECHK.TRANS64.TRYWAIT P1, [R7+URZ+0x34850], R6 ;  /* 0x03485006070075a7 */ /* 0x0002a6000802017f */
[----:B--2---:R-:W-:Y:S05]  /*b900*/  @!P1 NANOSLEEP.SYNCS 0x989680 ;  /* 0x009896800000995d */ /* 0x004fea0003900000 */
[----:B------:R-:W2:Y:S02]  /*b910*/  @!P1 SYNCS.PHASECHK.TRANS64 P1, [R7+URZ+0x34850], R6 ;  /* 0x03485006070095a7 */ /* 0x000ea4000802007f */
[----:B--2---:R-:W-:Y:S05]  /*b920*/  @!P1 BRA `(.L_x_144) ;  /* 0xfffffffc00ec9947 */ /* 0x004fea000383ffff */
[----:B------:R-:W-:Y:S05]  /*b930*/  BRA `(.L_x_143) ;  /* 0xffffff9000a07947 */ /* 0x000fea000383ffff */
.L_x_151:
[----:B--2---:R-:W-:-:S04]  /*b940*/  MOV R5, UR5 ;  /* 0x0000000500057c02 */ /* 0x004fc80008000f00 */
[----:B------:R2:W3:Y:S03]  /*b950*/  SYNCS.PHASECHK.TRANS64.TRYWAIT P1, [R5+URZ+0x34850], R4 ;  /* 0x03485004050075a7 */ /* 0x0004e6000802017f */
[----:B---3--:R-:W-:Y:S05]  /*b960*/  @!P1 NANOSLEEP.SYNCS 0x989680 ;  /* 0x009896800000995d */ /* 0x008fea0003900000 */
[----:B------:R-:W3:Y:S02]  /*b970*/  @!P1 SYNCS.PHASECHK.TRANS64 P1, [R5+URZ+0x34850], R4 ;  /* 0x03485004050095a7 */ /* 0x000ee4000802007f */
[----:B---3--:R-:W-:Y:S05]  /*b980*/  @!P1 BRA `(.L_x_151) ;  /* 0xfffffffc00ec9947 */ /* 0x008fea000383ffff */
[----:B------:R-:W-:Y:S05]  /*b990*/  BRA `(.L_x_150) ;  /* 0xffffffb400847947 */ /* 0x000fea000383ffff */
.L_x_163:
[----:B------:R-:W1:Y:S01]  /*b9a0*/  S2R R8, SR_TID.X ;  /* 0x0000000000087919 */ /* 0x000e620000002100 */
[----:B------:R-:W-:Y:S01]  /*b9b0*/  BSSY B0, `(.L_x_222) ;  /* 0x000000a000007945 */ /* 0x000fe20003800000 */
[----:B------:R-:W-:Y:S01]  /*b9c0*/  IMAD.MOV.U32 R12, RZ, RZ, RZ ;  /* 0x000000ffff0c7224 */ /* 0x000fe200078e00ff */
[----:B------:R-:W-:Y:S01]  /*b9d0*/  MOV R15, 0xffffffff ;  /* 0xffffffff000f7802 */ /* 0x000fe20000000f00 */
[----:B------:R-:W-:Y:S01]  /*b9e0*/  IMAD.MOV.U32 R11, RZ, RZ, 0x1f ;  /* 0x0000001fff0b7424 */ /* 0x000fe200078e00ff */
[----:B-1----:R-:W-:-:S04]  /*b9f0*/  SHF.R.U32.HI R8, RZ, 0x5, R8 ;  /* 0x00000005ff087819 */ /* 0x002fc80000011608 */
[----:B------:R-:W-:-:S05]  /*ba00*/  LOP3.LUT R8, R8, 0x3, RZ, 0xc0, !PT ;  /* 0x0000000308087812 */ /* 0x000fca00078ec0ff */
[----:B------:R-:W-:-:S07]  /*ba10*/  IMAD.MOV.U32 R13, RZ, RZ, R8 ;  /* 0x000000ffff0d7224 */ /* 0x000fce00078e0008 */
[----:B------:R-:W-:Y:S05]  /*ba20*/  WARPSYNC.COLLECTIVE R15, `(.L_x_223) ;  /* 0x000000000f087348 */ /* 0x000fea0003c00000 */
[----:B------:R1:W2:Y:S02]  /*ba30*/  SHFL.IDX P6, R14, R13, R12, R11 ;  /* 0x0000000c0d0e7389 */ /* 0x0002a400000c000b */
[----:B-12---:R-:W-:Y:S01]  /*ba40*/  ENDCOLLECTIVE ;  /* 0x000000000000791b */ /* 0x006fe20003800000 */
.L_x_223:
[----:B------:R-:W-:Y:S05]  /*ba50*/  BSYNC B0 ;  /* 0x0000000000007941 */ /* 0x000fea0003800000 */
.L_x_222:
[----:B------:R-:W-:Y:S05]  /*ba60*/  BRA `(.L_x_224) ;  /* 0xffffffd400607947 */ /* 0x000fea000383ffff */
.L_x_164:
[----:B------:R-:W-:Y:S01]  /*ba70*/  BSSY B0, `(.L_x_225) ;  /* 0x0000006000007945 */ /* 0x000fe20003800000 */
[----:B------:R-:W-:-:S07]  /*ba80*/  IMAD.MOV.U32 R15, RZ, RZ, -0x1 ;  /* 0xffffffffff0f7424 */ /* 0x000fce00078e00ff */
[----:B------:R-:W-:Y:S05]  /*ba90*/  WARPSYNC.COLLECTIVE R15, `(.L_x_226) ;  /* 0x000000000f0c7348 */ /* 0x000fea0003c00000 */
[----:B------:R-:W-:Y:S02]  /*baa0*/  ELECT P6, UR62, PT ;  /* 0x00000000003e782f */ /* 0x000fe400038c0000 */
[----:B------:R-:W-:Y:S01]  /*bab0*/  MOV R14, UR62 ;  /* 0x0000003e000e7c02 */ /* 0x000fe20008000f00 */
[----:B------:R-:W-:Y:S10]  /*bac0*/  ENDCOLLECTIVE ;  /* 0x000000000000791b */ /* 0x000ff40003800000 */
.L_x_226:
[----:B------:R-:W-:Y:S05]  /*bad0*/  BSYNC B0 ;  /* 0x0000000000007941 */ /* 0x000fea0003800000 */
.L_x_225:
[----:B------:R-:W-:Y:S05]  /*bae0*/  BRA `(.L_x_227) ;  /* 0xffffffd4005c7947 */ /* 0x000fea000383ffff */
.L_x_167:
[----:B--2---:R2:W3:Y:S02]  /*baf0*/  SYNCS.PHASECHK.TRANS64.TRYWAIT P1, [R5+URZ+0x34840], R9 ;  /* 0x03484009050075a7 */ /* 0x0044e4000802017f */
[----:B---3--:R-:W-:Y:S05]  /*bb00*/  @!P1 NANOSLEEP.SYNCS 0x989680 ;  /* 0x009896800000995d */ /* 0x008fea0003900000 */
[----:B------:R-:W3:Y:S02]  /*bb10*/  @!P1 SYNCS.PHASECHK.TRANS64 P1, [R5+URZ+0x34840], R9 ;  /* 0x03484009050095a7 */ /* 0x000ee4000802007f */
[----:B---3--:R-:W-:Y:S05]  /*bb20*/  @!P1 BRA `(.L_x_167) ;  /* 0xfffffffc00f09947 */ /* 0x008fea000383ffff */
[----:B------:R-:W-:Y:S05]  /*bb30*/  BRA `(.L_x_228) ;  /* 0xffffffd400bc7947 */ /* 0x000fea000383ffff */
.L_x_171:
        /* <DEDUP_REMOVED lines=8> */
.L_x_177:
[----:B-1----:R1:W2:Y:S02]  /*bbc0*/  SYNCS.PHASECHK.TRANS64.TRYWAIT P1, [R2+URZ+0x34840], R3 ;  /* 0x03484003020075a7 */ /* 0x0022a4000802017f */
[----:B--2---:R-:W-:Y:S05]  /*bbd0*/  @!P1 NANOSLEEP.SYNCS 0x989680 ;  /* 0x009896800000995d */ /* 0x004fea0003900000 */
[----:B------:R-:W2:Y:S02]  /*bbe0*/  @!P1 SYNCS.PHASECHK.TRANS64 P1, [R2+URZ+0x34840], R3 ;  /* 0x03484003020095a7 */ /* 0x000ea4000802007f */
[----:B--2---:R-:W-:Y:S05]  /*bbf0*/  @!P1 BRA `(.L_x_177) ;  /* 0xfffffffc00f09947 */ /* 0x004fea000383ffff */
[----:B------:R-:W-:Y:S05]  /*bc00*/  BRA `(.L_x_230) ;  /* 0xffffffdc00b47947 */ /* 0x000fea000383ffff */
.L_x_180:
[----:B-1----:R1:W2:Y:S02]  /*bc10*/  SYNCS.PHASECHK.TRANS64.TRYWAIT P1, [R2+URZ+0x34860], R3 ;  /* 0x03486003020075a7 */ /* 0x0022a4000802017f */
[----:B--2---:R-:W-:Y:S05]  /*bc20*/  @!P1 NANOSLEEP.SYNCS 0x989680 ;  /* 0x009896800000995d */ /* 0x004fea0003900000 */
[----:B------:R-:W2:Y:S02]  /*bc30*/  @!P1 SYNCS.PHASECHK.TRANS64 P1, [R2+URZ+0x34860], R3 ;  /* 0x03486003020095a7 */ /* 0x000ea4000802007f */
[----:B--2---:R-:W-:Y:S05]  /*bc40*/  @!P1 BRA `(.L_x_180) ;  /* 0xfffffffc00f09947 */ /* 0x004fea000383ffff */
[----:B------:R-:W-:Y:S05]  /*bc50*/  BRA `(.L_x_231) ;  /* 0xffffffe000607947 */ /* 0x000fea000383ffff */
.L_x_187:
[----:B--2---:R2:W3:Y:S02]  /*bc60*/  SYNCS.PHASECHK.TRANS64.TRYWAIT P1, [R2+URZ+0x34840], R3 ;  /* 0x03484003020075a7 */ /* 0x0044e4000802017f */
[----:B---3--:R-:W-:Y:S05]  /*bc70*/  @!P1 NANOSLEEP.SYNCS 0x989680 ;  /* 0x009896800000995d */ /* 0x008fea0003900000 */
[----:B------:R-:W3:Y:S02]  /*bc80*/  @!P1 SYNCS.PHASECHK.TRANS64 P1, [R2+URZ+0x34840], R3 ;  /* 0x03484003020095a7 */ /* 0x000ee4000802007f */
[----:B---3--:R-:W-:Y:S05]  /*bc90*/  @!P1 BRA `(.L_x_187) ;  /* 0xfffffffc00f09947 */ /* 0x008fea000383ffff */
[----:B------:R-:W-:Y:S05]  /*bca0*/  BRA `(.L_x_232) ;  /* 0xffffffe400987947 */ /* 0x000fea000383ffff */
.L_x_190:
[----:B-1----:R1:W2:Y:S02]  /*bcb0*/  SYNCS.PHASECHK.TRANS64.TRYWAIT P1, [R2+URZ+0x34860], R17 ;  /* 0x03486011020075a7 */ /* 0x0022a4000802017f */
[----:B--2---:R-:W-:Y:S05]  /*bcc0*/  @!P1 NANOSLEEP.SYNCS 0x989680 ;  /* 0x009896800000995d */ /* 0x004fea0003900000 */
[----:B------:R-:W2:Y:S02]  /*bcd0*/  @!P1 SYNCS.PHASECHK.TRANS64 P1, [R2+URZ+0x34860], R17 ;  /* 0x03486011020095a7 */ /* 0x000ea4000802007f */
[----:B--2---:R-:W-:Y:S05]  /*bce0*/  @!P1 BRA `(.L_x_190) ;  /* 0xfffffffc00f09947 */ /* 0x004fea000383ffff */
[----:B------:R-:W-:Y:S05]  /*bcf0*/  BRA `(.L_x_233) ;  /* 0xffffffe800447947 */ /* 0x000fea000383ffff */
.L_x_196:
[----:B--2---:R2:W3:Y:S02]  /*bd00*/  SYNCS.PHASECHK.TRANS64.TRYWAIT P1, [R2+URZ+0x34840], R3 ;  /* 0x03484003020075a7 */ /* 0x0044e4000802017f */
[----:B---3--:R-:W-:Y:S05]  /*bd10*/  @!P1 NANOSLEEP.SYNCS 0x989680 ;  /* 0x009896800000995d */ /* 0x008fea0003900000 */
[----:B------:R-:W3:Y:S02]  /*bd20*/  @!P1 SYNCS.PHASECHK.TRANS64 P1, [R2+URZ+0x34840], R3 ;  /* 0x03484003020095a7 */ /* 0x000ee4000802007f */
[----:B---3--:R-:W-:Y:S05]  /*bd30*/  @!P1 BRA `(.L_x_196) ;  /* 0xfffffffc00f09947 */ /* 0x008fea000383ffff */
[----:B------:R-:W-:Y:S05]  /*bd40*/  BRA `(.L_x_234) ;  /* 0xffffffec00587947 */ /* 0x000fea000383ffff */
.L_x_199:
[----:B-1----:R1:W2:Y:S02]  /*bd50*/  SYNCS.PHASECHK.TRANS64.TRYWAIT P1, [R2+URZ+0x34860], R10 ;  /* 0x0348600a020075a7 */ /* 0x0022a4000802017f */
[----:B--2---:R-:W-:Y:S05]  /*bd60*/  @!P1 NANOSLEEP.SYNCS 0x989680 ;  /* 0x009896800000995d */ /* 0x004fea0003900000 */
[----:B------:R-:W2:Y:S02]  /*bd70*/  @!P1 SYNCS.PHASECHK.TRANS64 P1, [R2+URZ+0x34860], R10 ;  /* 0x0348600a020095a7 */ /* 0x000ea4000802007f */
[----:B--2---:R-:W-:Y:S05]  /*bd80*/  @!P1 BRA `(.L_x_199) ;  /* 0xfffffffc00f09947 */ /* 0x004fea000383ffff */
[----:B------:R-:W-:Y:S05]  /*bd90*/  BRA `(.L_x_235) ;  /* 0xfffffff000047947 */ /* 0x000fea000383ffff */
.L_x_205:
[----:B-1----:R1:W2:Y:S02]  /*bda0*/  SYNCS.PHASECHK.TRANS64.TRYWAIT P0, [R3+URZ+0x34860], R2 ;  /* 0x03486002030075a7 */ /* 0x0022a4000800017f */
[----:B--2---:R-:W-:Y:S05]  /*bdb0*/  @!P0 NANOSLEEP.SYNCS 0x989680 ;  /* 0x009896800000895d */ /* 0x004fea0003900000 */
[----:B------:R-:W2:Y:S02]  /*bdc0*/  @!P0 SYNCS.PHASECHK.TRANS64 P0, [R3+URZ+0x34860], R2 ;  /* 0x03486002030085a7 */ /* 0x000ea4000800007f */
[----:B--2---:R-:W-:Y:S05]  /*bdd0*/  @!P0 BRA `(.L_x_205) ;  /* 0xfffffffc00f08947 */ /* 0x004fea000383ffff */
[----:B------:R-:W-:Y:S05]  /*bde0*/  BRA `(.L_x_236) ;  /* 0xfffffff000c07947 */ /* 0x000fea000383ffff */
.L_x_210:
[----:B-1----:R1:W2:Y:S02]  /*bdf0*/  SYNCS.PHASECHK.TRANS64.TRYWAIT P0, [R0+URZ+0x34820], R3 ;  /* 0x03482003000075a7 */ /* 0x0022a4000800017f */
[----:B--2---:R-:W-:Y:S05]  /*be00*/  @!P0 NANOSLEEP.SYNCS 0x989680 ;  /* 0x009896800000895d */ /* 0x004fea0003900000 */
[----:B------:R-:W2:Y:S02]  /*be10*/  @!P0 SYNCS.PHASECHK.TRANS64 P0, [R0+URZ+0x34820], R3 ;  /* 0x03482003000085a7 */ /* 0x000ea4000800007f */
[----:B--2---:R-:W-:Y:S05]  /*be20*/  @!P0 BRA `(.L_x_210) ;  /* 0xfffffffc00f08947 */ /* 0x004fea000383ffff */
[----:B------:R-:W-:Y:S05]  /*be30*/  BRA `(.L_x_237) ;  /* 0xfffffff400a47947 */ /* 0x000fea000383ffff */
.L_x_211:
[----:B------:R-:W2:Y:S01]  /*be40*/  S2R R2, SR_TID.X ;  /* 0x0000000000027919 */ /* 0x000ea20000002100 */
[----:B------:R-:W-:Y:S01]  /*be50*/  BSSY B0, `(.L_x_238) ;  /* 0x000000a000007945 */ /* 0x000fe20003800000 */
[----:B------:R-:W-:Y:S01]  /*be60*/  IMAD.MOV.U32 R12, RZ, RZ, RZ ;  /* 0x000000ffff0c7224 */ /* 0x000fe200078e00ff */
[----:B------:R-:W-:Y:S01]  /*be70*/  MOV R11, 0x1f ;  /* 0x0000001f000b7802 */ /* 0x000fe20000000f00 */
[----:B------:R-:W-:Y:S01]  /*be80*/  IMAD.MOV.U32 R15, RZ, RZ, -0x1 ;  /* 0xffffffffff0f7424 */ /* 0x000fe200078e00ff */
[----:B--2---:R-:W-:-:S04]  /*be90*/  SHF.R.U32.HI R2, RZ, 0x5, R2 ;  /* 0x00000005ff027819 */ /* 0x004fc80000011602 */
[----:B------:R-:W-:-:S05]  /*bea0*/  LOP3.LUT R2, R2, 0x3, RZ, 0xc0, !PT ;  /* 0x0000000302027812 */ /* 0x000fca00078ec0ff */
[----:B------:R-:W-:-:S07]  /*beb0*/  IMAD.MOV.U32 R13, RZ, RZ, R2 ;  /* 0x000000ffff0d7224 */ /* 0x000fce00078e0002 */
[----:B-1----:R-:W-:Y:S05]  /*bec0*/  WARPSYNC.COLLECTIVE R15, `(.L_x_239) ;  /* 0x000000000f087348 */ /* 0x002fea0003c00000 */
[----:B------:R2:W3:Y:S02]  /*bed0*/  SHFL.IDX P6, R14, R13, R12, R11 ;  /* 0x0000000c0d0e7389 */ /* 0x0004e400000c000b */
[----:B-123--:R-:W-:Y:S01]  /*bee0*/  ENDCOLLECTIVE ;  /* 0x000000000000791b */ /* 0x00efe20003800000 */
.L_x_239:
[----:B------:R-:W-:Y:S05]  /*bef0*/  BSYNC B0 ;  /* 0x0000000000007941 */ /* 0x000fea0003800000 */
.L_x_238:
[----:B------:R-:W-:Y:S05]  /*bf00*/  BRA `(.L_x_240) ;  /* 0xfffffff4008c7947 */ /* 0x000fea000383ffff */
.L_x_214:
[----:B------:R-:W-:Y:S01]  /*bf10*/  BSSY B1, `(.L_x_241) ;  /* 0x0000006000017945 */ /* 0x000fe20003800000 */
[----:B------:R-:W-:-:S07]  /*bf20*/  IMAD.MOV.U32 R15, RZ, RZ, -0x1 ;  /* 0xffffffffff0f7424 */ /* 0x000fce00078e00ff */
[----:B-12---:R-:W-:Y:S05]  /*bf30*/  WARPSYNC.COLLECTIVE R15, `(.L_x_242) ;  /* 0x000000000f0c7348 */ /* 0x006fea0003c00000 */
[----:B------:R-:W-:Y:S02]  /*bf40*/  ELECT P6, UR62, PT ;  /* 0x00000000003e782f */ /* 0x000fe400038c0000 */
[----:B------:R-:W-:Y:S01]  /*bf50*/  MOV R14, UR62 ;  /* 0x0000003e000e7c02 */ /* 0x000fe20008000f00 */
[----:B-12---:R-:W-:Y:S10]  /*bf60*/  ENDCOLLECTIVE ;  /* 0x000000000000791b */ /* 0x006ff40003800000 */
.L_x_242:
[----:B------:R-:W-:Y:S05]  /*bf70*/  BSYNC B1 ;  /* 0x0000000000017941 */ /* 0x000fea0003800000 */
.L_x_241:
[----:B------:R-:W-:Y:S05]  /*bf80*/  BRA `(.L_x_243) ;  /* 0xfffffff400847947 */ /* 0x000fea000383ffff */
.L_x_216:
[----:B-1----:R1:W2:Y:S02]  /*bf90*/  SYNCS.PHASECHK.TRANS64.TRYWAIT P0, [R6+URZ], R5 ;  /* 0x00000005060075a7 */ /* 0x0022a4000800017f */
[----:B--2---:R-:W-:Y:S05]  /*bfa0*/  @!P0 NANOSLEEP.SYNCS 0x989680 ;  /* 0x009896800000895d */ /* 0x004fea0003900000 */
[----:B------:R-:W2:Y:S02]  /*bfb0*/  @!P0 SYNCS.PHASECHK.TRANS64 P0, [R6+URZ], R5 ;  /* 0x00000005060085a7 */ /* 0x000ea4000800007f */
[----:B--2---:R-:W-:Y:S05]  /*bfc0*/  @!P0 BRA `(.L_x_216) ;  /* 0xfffffffc00f08947 */ /* 0x004fea000383ffff */
[----:B------:R-:W-:Y:S05]  /*bfd0*/  BRA `(.L_x_244) ;  /* 0xfffffff400c07947 */ /* 0x000fea000383ffff */
.L_x_217:
[----:B--2---:R2:W3:Y:S02]  /*bfe0*/  SYNCS.PHASECHK.TRANS64.TRYWAIT P0, [R3+URZ], R2 ;  /* 0x00000002030075a7 */ /* 0x0044e4000800017f */
[----:B---3--:R-:W-:Y:S05]  /*bff0*/  @!P0 NANOSLEEP.SYNCS 0x989680 ;  /* 0x009896800000895d */ /* 0x008fea0003900000 */
[----:B------:R-:W3:Y:S02]  /*c000*/  @!P0 SYNCS.PHASECHK.TRANS64 P0, [R3+URZ], R2 ;  /* 0x00000002030085a7 */ /* 0x000ee4000800007f */
[----:B---3--:R-:W-:Y:S05]  /*c010*/  @!P0 BRA `(.L_x_217) ;  /* 0xfffffffc00f08947 */ /* 0x008fea000383ffff */
[----:B------:R-:W-:Y:S05]  /*c020*/  BRA `(.L_x_245) ;  /* 0xfffffff400b47947 */ /* 0x000fea000383ffff */
.L_x_219:
[----:B--2---:R2:W3:Y:S02]  /*c030*/  SYNCS.PHASECHK.TRANS64.TRYWAIT P0, [R16+URZ], R5 ;  /* 0x00000005100075a7 */ /* 0x0044e4000800017f */
[----:B---3--:R-:W-:Y:S05]  /*c040*/  @!P0 NANOSLEEP.SYNCS 0x989680 ;  /* 0x009896800000895d */ /* 0x008fea0003900000 */
[----:B------:R-:W3:Y:S02]  /*c050*/  @!P0 SYNCS.PHASECHK.TRANS64 P0, [R16+URZ], R5 ;  /* 0x00000005100085a7 */ /* 0x000ee4000800007f */
[----:B---3--:R-:W-:Y:S05]  /*c060*/  @!P0 BRA `(.L_x_219) ;  /* 0xfffffffc00f08947 */ /* 0x008fea000383ffff */
[----:B------:R-:W-:Y:S05]  /*c070*/  BRA `(.L_x_246) ;  /* 0xfffffff400b87947 */ /* 0x000fea000383ffff */
.L_x_247:
        /* <DEDUP_REMOVED lines=16> */
.L_x_2657:


//--------------------- .text._ZN7cutlass13device_kernelIN5flash11enable_sm90INS1_16FlashAttnFwdSm90INS1_25CollectiveMainloopFwdSm90ILi2EN4cute5tupleIJNS5_1CILi1EEES8_S8_EEENS6_IJNS7_ILi128EEESA_NS7_ILi192EEEEEELi128ENS_6half_tEfNS_4arch4Sm90ELb0ELb0ELb1ELb1ELb0ELb0ELb0ELb1ELb1ELb0ELb0ELb0EEENS1_21CollectiveEpilogueFwdINS6_IJSA_SA_SA_EEES9_SD_SF_Li256ELb1ELb0ELb0ELb0EEENS1_36VarlenDynamicPersistentTileSchedulerILi128ELi128ELi256ELi32ELb0ELb0ELb1ELb0ELb1ELb1EEEEEEEEEvNT_6ParamsE --------------------------
	.section	.text._ZN7cutlass13device_kernelIN5flash11enable_sm90INS1_16FlashAttnFwdSm90INS1_25CollectiveMainloopFwdSm90ILi2EN4cute5tupleIJNS5_1CILi1EEES8_S8_EEENS6_IJNS7_ILi128EEESA_NS7_ILi192EEEEEELi128ENS_6half_tEfNS_4arch4Sm90ELb0ELb0ELb1ELb1ELb0ELb0ELb0ELb1ELb1ELb0ELb0ELb0EEENS1_21CollectiveEpilogueFwdINS6_IJSA_SA_SA_EEES9_SD_SF_Li256ELb1ELb0ELb0ELb0EEENS1_36VarlenDynamicPersistentTileSchedulerILi128ELi128ELi256ELi32ELb0ELb0ELb1ELb0ELb1ELb1EEEEEEEEEvNT_6ParamsE,"ax",@progbits
	.align	128
.text._ZN7cutlass13device_kernelIN5flash11enable_sm90INS1_16FlashAttnFwdSm90INS1_25CollectiveMainloopFwdSm90ILi2EN4cute5tupleIJNS5_1CILi1EEES8_S8_EEENS6_IJNS7_ILi128EEESA_NS7_ILi192EEEEEELi128ENS_6half_tEfNS_4arch4Sm90ELb0ELb0ELb1ELb1ELb0ELb0ELb0ELb1ELb1ELb0ELb0ELb0EEENS1_21CollectiveEpilogueFwdINS6_IJSA_SA_SA_EEES9_SD_SF_Li256ELb1ELb0ELb0ELb0EEENS1_36VarlenDynamicPersistentTileSchedulerILi128ELi128ELi256ELi32ELb0ELb0ELb1ELb0ELb1ELb1EEEEEEEEEvNT_6ParamsE:
        .type           _ZN7cutlass13device_kernelIN5flash11enable_sm90INS1_16FlashAttnFwdSm90INS1_25CollectiveMainloopFwdSm90ILi2EN4cute5tupleIJNS5_1CILi1EEES8_S8_EEENS6_IJNS7_ILi128EEESA_NS7_ILi192EEEEEELi128ENS_6half_tEfNS_4arch4Sm90ELb0ELb0ELb1ELb1ELb0ELb0ELb0ELb1ELb1ELb0ELb0ELb0EEENS1_21CollectiveEpilogueFwdINS6_IJSA_SA_SA_EEES9_SD_SF_Li256ELb1ELb0ELb0ELb0EEENS1_36VarlenDynamicPersistentTileSchedulerILi128ELi128ELi256ELi32ELb0ELb0ELb1ELb0ELb1ELb1EEEEEEEEEvNT_6ParamsE,@function
        .size           _ZN7cutlass13device_kernelIN5flash11enable_sm90INS1_16FlashAttnFwdSm90INS1_25CollectiveMainloopFwdSm90ILi2EN4cute5tupleIJNS5_1CILi1EEES8_S8_EEENS6_IJNS7_ILi128EEESA_NS7_ILi192EEEEEELi128ENS_6half_tEfNS_4arch4Sm90ELb0ELb0ELb1ELb1ELb0ELb0ELb0ELb1ELb1ELb0ELb0ELb0EEENS1_21CollectiveEpilogueFwdINS6_IJSA_SA_SA_EEES9_SD_SF_Li256ELb1ELb0ELb0ELb0EEENS1_36VarlenDynamicPersistentTileSchedulerILi128ELi128ELi256ELi32ELb0ELb0ELb1ELb0ELb1ELb1EEEEEEEEEvNT_6ParamsE,(.L_x_2658 - _ZN7cutlass13device_kernelIN5flash11enable_sm90INS1_16FlashAttnFwdSm90INS1_25CollectiveMainloopFwdSm90ILi2EN4cute5tupleIJNS5_1CILi1EEES8_S8_EEENS6_IJNS7_ILi128EEESA_NS7_ILi192EEEEEELi128ENS_6half_tEfNS_4arch4Sm90ELb0ELb0ELb1ELb1ELb0ELb0ELb0ELb1ELb1ELb0ELb0ELb0EEENS1_21CollectiveEpilogueFwdINS6_IJSA_SA_SA_EEES9_SD_SF_Li256ELb1ELb0ELb0ELb0EEENS1_36VarlenDynamicPersistentTileSchedulerILi128ELi128ELi256ELi32ELb0ELb0ELb1ELb0ELb1ELb1EEEEEEEEEvNT_6ParamsE)
        .other          _ZN7cutlass13device_kernelIN5flash11enable_sm90INS1_16FlashAttnFwdSm90INS1_25CollectiveMainloopFwdSm90ILi2EN4cute5tupleIJNS5_1CILi1EEES8_S8_EEENS6_IJNS7_ILi128EEESA_NS7_ILi192EEEEEELi128ENS_6half_tEfNS_4arch4Sm90ELb0ELb0ELb1ELb1ELb0ELb0ELb0ELb1ELb1ELb0ELb0ELb0EEENS1_21CollectiveEpilogueFwdINS6_IJSA_SA_SA_EEES9_SD_SF_Li256ELb1ELb0ELb0ELb0EEENS1_36VarlenDynamicPersistentTileSchedulerILi128ELi128ELi256ELi32ELb0ELb0ELb1ELb0ELb1ELb1EEEEEEEEEvNT_6ParamsE,@"STO_CUDA_ENTRY STV_DEFAULT"
_ZN7cutlass13device_kernelIN5flash11enable_sm90INS1_16FlashAttnFwdSm90INS1_25CollectiveMainloopFwdSm90ILi2EN4cute5tupleIJNS5_1CILi1EEES8_S8_EEENS6_IJNS7_ILi128EEESA_NS7_ILi192EEEEEELi128ENS_6half_tEfNS_4arch4Sm90ELb0ELb0ELb1ELb1ELb0ELb0ELb0ELb1ELb1ELb0ELb0ELb0EEENS1_21CollectiveEpilogueFwdINS6_IJSA_SA_SA_EEES9_SD_SF_Li256ELb1ELb0ELb0ELb0EEENS1_36VarlenDynamicPersistentTileSchedulerILi128ELi128ELi256ELi32ELb0ELb0ELb1ELb0ELb1ELb1EEEEEEEEEvNT_6ParamsE:
[----:B------:R-:W0:Y:S02]  /*0000*/  LDC R1, c[0x0][0x28] ;  /* 0x00000a00ff017b82 */ /* 0x000e240000000800 */
[----:B0-----:R-:W-:Y:S01]  /*0010*/  VIADD R1, R1, 0xffffffc8 ;  /* 0xffffffc801017836 */ /* 0x001fe20000000000 */
[----:B------:R-:W0:Y:S01]  /*0020*/  S2R R3, SR_TID.X ;  /* 0x0000000000037919 */ /* 0x000e220000002100 */
[----:B------:R-:W-:Y:S01]  /*0030*/  ELECT P0, URZ, PT ;  /* 0x00000000003f782f */ /* 0x000fe20003800000 */
[----:B------:R-:W-:Y:S01]  /*0040*/  BSSY B0, `(.L_x_248) ;  /* 0x0000011000007945 */ /* 0x000fe20003800000 */
[----:B0-----:R-:W-:-:S05]  /*0050*/  SHF.R.U32.HI R0, RZ, 0x5, R3 ;  /* 0x00000005ff007819 */ /* 0x001fca0000011603 */
[----:B------:R-:W0:Y:S02]  /*0060*/  SHFL.IDX PT, R2, R0, RZ, 0x1f ;  /* 0x00001fff00027589 */ /* 0x000e2400000e0000 */
[----:B0-----:R-:W-:Y:S02]  /*0070*/  ISETP.EQ.AND P0, PT, R2, RZ, P0 ;  /* 0x000000ff0200720c */ /* 0x001fe40000702270 */
[----:B------:R-:W-:-:S11]  /*0080*/  SHF.R.U32.HI R2, RZ, 0x7, R3 ;  /* 0x00000007ff027819 */ /* 0x000fd60000011603 */
[----:B------:R-:W-:Y:S05]  /*0090*/  @!P0 BRA `(.L_x_249) ;  /* 0x00000000002c8947 */ /* 0x000fea0003800000 */
[----:B------:R-:W-:Y:S02]  /*00a0*/  ULDC.64 UR4, c[0x0][0x198] ;  /* 0x0000660000047ab9 */ /* 0x000fe40000000a00 */
[----:B------:R-:W-:Y:S02]  /*00b0*/  UIADD3 UR6, UP0, UR4, 0x270, URZ ;  /* 0x0000027004067890 */ /* 0x000fe4000ff1e03f */
[----:B------:R-:W-:Y:S02]  /*00c0*/  UIADD3 UR8, UP1, UR4, 0x370, URZ ;  /* 0x0000037004087890 */ /* 0x000fe4000ff3e03f */
[----:B------:R-:W-:Y:S02]  /*00d0*/  UIADD3 UR4, UP2, UR4, 0x470, URZ ;  /* 0x0000047004047890 */ /* 0x000fe4000ff5e03f */
[----:B------:R-:W-:Y:S02]  /*00e0*/  UIADD3.X UR7, URZ, UR5, URZ, UP0, !UPT ;  /* 0x000000053f077290 */ /* 0x000fe400087fe43f */
[----:B------:R-:W-:-:S02]  /*00f0*/  UIADD3.X UR9, URZ, UR5, URZ, UP1, !UPT ;  /* 0x000000053f097290 */ /* 0x000fc40008ffe43f */
[----:B------:R-:W-:-:S05]  /*0100*/  UIADD3.X UR5, URZ, UR5, URZ, UP2, !UPT ;  /* 0x000000053f057290 */ /* 0x000fca00097fe43f */
[----:B------:R0:W-:Y:S02]  /*0110*/  UTMACCTL.PF [UR6] ;  /* 0x00000000060079b9 */ /* 0x0001e40008040000 */
[----:B------:R0:W-:Y:S02]  /*0120*/  UTMACCTL.PF [UR8] ;  /* 0x00000000080079b9 */ /* 0x0001e40008040000 */
[----:B------:R0:W-:Y:S02]  /*0130*/  UTMACCTL.PF [UR4] ;  /* 0x00000000040079b9 */ /* 0x0001e40008040000 */
[----:B0-----:R-:W-:Y:S01]  /*0140*/  NOP ;  /* 0x0000000000007918 */ /* 0x001fe20000000000 */
.L_x_249:
[----:B------:R-:W-:Y:S05]  /*0150*/  BSYNC B0 ;  /* 0x0000000000007941 */ /* 0x000fea0003800000 */
.L_x_248:
[----:B------:R-:W-:Y:S01]  /*0160*/  VOTEU.ANY UP0, P0 ;  /* 0x00000000003f7886 */ /* 0x000fe20000000100 */
[----:B------:R-:W0:Y:S01]  /*0170*/  SHFL.IDX PT, R2, R2, RZ, 0x1f ;  /* 0x00001fff02027589 */ /* 0x000e2200000e0000 */
[----:B------:R-:W-:Y:S01]  /*0180*/  UMOV UR4, 0x1 ;  /* 0x0000000100047882 */ /* 0x000fe20000000000 */
[----:B------:R-:W-:Y:S01]  /*0190*/  UMOV UR7, 0x100 ;  /* 0x0000010000077882 */ /* 0x000fe20000000000 */
[----:B------:R-:W-:Y:S01]  /*01a0*/  VOTEU.ANY UP1, P0 ;  /* 0x00000000003f7886 */ /* 0x000fe20000020100 */
[----:B------:R-:W1:Y:S01]  /*01b0*/  @UP0 S2UR UR8, SR_CgaCtaId ;  /* 0x00000000000809c3 */ /* 0x000e620000008800 */
[----:B------:R-:W2:Y:S01]  /*01c0*/  SHFL.IDX PT, R3, R0, RZ, 0x1f ;  /* 0x00001fff00037589 */ /* 0x000ea200000e0000 */
[----:B------:R-:W-:Y:S01]  /*01d0*/  @UP0 UMOV UR6, 0x400 ;  /* 0x0000040000060882 */ /* 0x000fe20000000000 */
[----:B------:R-:W-:-:S04]  /*01e0*/  @UP0 UIADD3 UR4, -UR4, 0x100000, URZ ;  /* 0x0010000004040890 */ /* 0x000fc8000fffe13f */
[----:B------:R-:W-:Y:S02]  /*01f0*/  @UP0 USHF.L.U32 UR5, UR4, 0xb, URZ ;  /* 0x0000000b04050899 */ /* 0x000fe4000800063f */
[----:B------:R-:W-:Y:S01]  /*0200*/  @UP0 USHF.L.U32 UR4, UR4, 0x1, URZ ;  /* 0x0000000104040899 */ /* 0x000fe2000800063f */
[----:B------:R-:W-:Y:S01]  /*0210*/  VOTEU.ANY UP2, P0 ;  /* 0x00000000003f7886 */ /* 0x000fe20000040100 */
[----:B0-----:R-:W-:Y:S01]  /*0220*/  R2UR UR9, R2 ;  /* 0x00000000020972ca */ /* 0x001fe200000e0000 */
[----:B-1----:R-:W-:Y:S01]  /*0230*/  @UP0 ULEA UR8, UR8, UR6, 0x18 ;  /* 0x0000000608080291 */ /* 0x002fe2000f8ec03f */
[----:B--2---:R-:W-:Y:S01]  /*0240*/  ISETP.NE.AND P1, PT, R3, RZ, PT ;  /* 0x000000ff0300720c */ /* 0x004fe20003f25270 */
[----:B------:R-:W-:-:S04]  /*0250*/  @UP0 UIADD3 UR6, -UR7, 0x100000, URZ ;  /* 0x0010000007060890 */ /* 0x000fc8000fffe13f */
[----:B------:R-:W-:Y:S02]  /*0260*/  @UP0 USHF.L.U32 UR7, UR6, 0xb, URZ ;  /* 0x0000000b06070899 */ /* 0x000fe4000800063f */
[----:B------:R-:W-:-:S04]  /*0270*/  @UP0 USHF.L.U32 UR6, UR6, 0x1, URZ ;  /* 0x0000000106060899 */ /* 0x000fc8000800063f */
[----:B------:R-:W-:Y:S01]  /*0280*/  UISETP.NE.AND UP0, UPT, UR9, URZ, UPT ;  /* 0x0000003f0900728c */ /* 0x000fe2000bf05270 */
[----:B------:R-:W0:Y:S02]  /*0290*/  FENCE.VIEW.ASYNC.S ;  /* 0x00000000000073c6 */ /* 0x000e240000000000 */
[----:B0-----:R0:W1:Y:S05]  /*02a0*/  @UP1 SYNCS.EXCH.64 URZ, [UR8+0x34800], UR4 ;  /* 0x03480004083f15b2 */ /* 0x00106a0008000100 */
[----:B------:R0:W2:Y:S01]  /*02b0*/  @UP2 SYNCS.EXCH.64 URZ, [UR8+0x34820], UR6 ;  /* 0x03482006083f25b2 */ /* 0x0000a20008000100 */
[----:B------:R-:W-:Y:S05]  /*02c0*/  @P1 BRA `(.L_x_250) ;  /* 0x0000000000481947 */ /* 0x000fea0003800000 */
[----:B0-----:R-:W0:Y:S01]  /*02d0*/  S2UR UR5, SR_CgaCtaId ;  /* 0x00000000000579c3 */ /* 0x001e220000008800 */
[----:B------:R-:W-:Y:S01]  /*02e0*/  UMOV UR4, 0x400 ;  /* 0x0000040000047882 */ /* 0x000fe20000000000 */
[----:B------:R-:W-:Y:S01]  /*02f0*/  UMOV UR6, 0x1 ;  /* 0x0000000100067882 */ /* 0x000fe20000000000 */
[----:B------:R-:W-:Y:S01]  /*0300*/  UMOV UR9, 0x2 ;  /* 0x0000000200097882 */ /* 0x000fe20000000000 */
[----:B------:R-:W-:-:S04]  /*0310*/  UIADD3 UR6, -UR6, 0x100000, URZ ;  /* 0x0010000006067890 */ /* 0x000fc8000fffe13f */
[----:B------:R-:W-:Y:S02]  /*0320*/  USHF.L.U32 UR7, UR6, 0xb, URZ ;  /* 0x0000000b06077899 */ /* 0x000fe4000800063f */
[----:B------:R-:W-:Y:S01]  /*0330*/  USHF.L.U32 UR6, UR6, 0x1, URZ ;  /* 0x0000000106067899 */ /* 0x000fe2000800063f */
[----:B------:R-:W-:Y:S01]  /*0340*/  ELECT P0, URZ, PT ;  /* 0x00000000003f782f */ /* 0x000fe20003800000 */
[----:B0-----:R-:W-:Y:S02]  /*0350*/  ULEA UR8, UR5, UR4, 0x18 ;  /* 0x0000000405087291 */ /* 0x001fe4000f8ec03f */
[----:B------:R-:W-:-:S04]  /*0360*/  UIADD3 UR4, -UR9, 0x100000, URZ ;  /* 0x0010000009047890 */ /* 0x000fc8000fffe13f */
[----:B------:R-:W-:Y:S02]  /*0370*/  USHF.L.U32 UR5, UR4, 0xb, URZ ;  /* 0x0000000b04057899 */ /* 0x000fe4000800063f */
[----:B------:R-:W-:Y:S01]  /*0380*/  USHF.L.U32 UR4, UR4, 0x1, URZ ;  /* 0x0000000104047899 */ /* 0x000fe2000800063f */
[----:B------:R-:W0:Y:S03]  /*0390*/  FENCE.VIEW.ASYNC.S ;  /* 0x00000000000073c6 */ /* 0x000e260000000000 */
[----:B0-----:R3:W4:Y:S08]  /*03a0*/  SYNCS.EXCH.64 URZ, [UR8+0x34830], UR6 ;  /* 0x03483006083f75b2 */ /* 0x0017300008000100 */
[----:B------:R3:W0:Y:S01]  /*03b0*/  SYNCS.EXCH.64 URZ, [UR8+0x34840], UR4 ;  /* 0x03484004083f75b2 */ /* 0x0006220008000100 */
[----:B------:R3:W0:Y:S01]  /*03c0*/  SYNCS.EXCH.64 URZ, [UR8+0x34838], UR6 ;  /* 0x03483806083f75b2 */ /* 0x0006220008000100 */
[----:B------:R3:W0:Y:S02]  /*03d0*/  SYNCS.EXCH.64 URZ, [UR8+0x34848], UR4 ;  /* 0x03484804083f75b2 */ /* 0x0006240008000100 */
[----:B---3--:R-:W-:Y:S01]  /*03e0*/  NOP ;  /* 0x0000000000007918 */ /* 0x008fe20000000000 */
.L_x_250:
[----:B------:R-:W3:Y:S01]  /*03f0*/  SHFL.IDX PT, R2, R0, RZ, 0x1f ;  /* 0x00001fff00027589 */ /* 0x000ee200000e0000 */
[----:B------:R-:W-:Y:S01]  /*0400*/  NOP ;  /* 0x0000000000007918 */ /* 0x000fe20000000000 */
[----:B---3--:R-:W-:-:S13]  /*0410*/  ISETP.NE.AND P0, PT, R2, RZ, PT ;  /* 0x000000ff0200720c */ /* 0x008fda0003f05270 */
[----:B------:R-:W-:Y:S05]  /*0420*/  @P0 BRA `(.L_x_251) ;  /* 0x0000000000480947 */ /* 0x000fea0003800000 */
[----:B0-----:R-:W0:Y:S01]  /*0430*/  S2UR UR5, SR_CgaCtaId ;  /* 0x00000000000579c3 */ /* 0x001e220000008800 */
[----:B------:R-:W-:Y:S01]  /*0440*/  UMOV UR4, 0x400 ;  /* 0x0000040000047882 */ /* 0x000fe20000000000 */
[----:B------:R-:W-:Y:S01]  /*0450*/  UMOV UR6, 0x1 ;  /* 0x0000000100067882 */ /* 0x000fe20000000000 */
[----:B------:R-:W-:Y:S01]  /*0460*/  UMOV UR7, 0x2 ;  /* 0x0000000200077882 */ /* 0x000fe20000000000 */
[----:B------:R-:W-:Y:S01]  /*0470*/  ELECT P0, URZ, PT ;  /* 0x00000000003f782f */ /* 0x000fe20003800000 */
[----:B0-----:R-:W-:Y:S02]  /*0480*/  ULEA UR8, UR5, UR4, 0x18 ;  /* 0x0000000405087291 */ /* 0x001fe4000f8ec03f */
[----:B------:R-:W-:-:S04]  /*0490*/  UIADD3 UR4, -UR6, 0x100000, URZ ;  /* 0x0010000006047890 */ /* 0x000fc8000fffe13f */
[----:B------:R-:W-:Y:S02]  /*04a0*/  USHF.L.U32 UR5, UR4, 0xb, URZ ;  /* 0x0000000b04057899 */ /* 0x000fe4000800063f */
[----:B------:R-:W-:Y:S02]  /*04b0*/  USHF.L.U32 UR4, UR4, 0x1, URZ ;  /* 0x0000000104047899 */ /* 0x000fe4000800063f */
[----:B------:R-:W-:-:S04]  /*04c0*/  UIADD3 UR6, -UR7, 0x100000, URZ ;  /* 0x0010000007067890 */ /* 0x000fc8000fffe13f */
[----:B------:R-:W-:Y:S02]  /*04d0*/  USHF.L.U32 UR7, UR6, 0xb, URZ ;  /* 0x0000000b06077899 */ /* 0x000fe4000800063f */
[----:B------:R-:W-:Y:S01]  /*04e0*/  USHF.L.U32 UR6, UR6, 0x1, URZ ;  /* 0x0000000106067899 */ /* 0x000fe2000800063f */
[----:B------:R-:W0:Y:S03]  /*04f0*/  FENCE.VIEW.ASYNC.S ;  /* 0x00000000000073c6 */ /* 0x000e260000000000 */
[----:B0-----:R3:W0:Y:S08]  /*0500*/  SYNCS.EXCH.64 URZ, [UR8+0x34850], UR4 ;  /* 0x03485004083f75b2 */ /* 0x0016300008000100 */
[----:B------:R3:W0:Y:S01]  /*0510*/  SYNCS.EXCH.64 URZ, [UR8+0x34860], UR6 ;  /* 0x03486006083f75b2 */ /* 0x0006220008000100 */
[----:B------:R3:W0:Y:S01]  /*0520*/  SYNCS.EXCH.64 URZ, [UR8+0x34858], UR4 ;  /* 0x03485804083f75b2 */ /* 0x0006220008000100 */
[----:B------:R3:W0:Y:S02]  /*0530*/  SYNCS.EXCH.64 URZ, [UR8+0x34868], UR6 ;  /* 0x03486806083f75b2 */ /* 0x0006240008000100 */
[----:B---3--:R-:W-:Y:S01]  /*0540*/  NOP ;  /* 0x0000000000007918 */ /* 0x008fe20000000000 */
.L_x_251:
[----:B------:R-:W3:Y:S01]  /*0550*/  SHFL.IDX PT, R2, R0, RZ, 0x1f ;  /* 0x00001fff00027589 */ /* 0x000ee200000e0000 */
[----:B------:R-:W-:Y:S01]  /*0560*/  NOP ;  /* 0x0000000000007918 */ /* 0x000fe20000000000 */
[----:B---3--:R-:W-:-:S13]  /*0570*/  ISETP.NE.AND P0, PT, R2, RZ, PT ;  /* 0x000000ff0200720c */ /* 0x008fda0003f05270 */
[----:B------:R-:W-:Y:S05]  /*0580*/  @P0 BRA `(.L_x_252) ;  /* 0x0000000000380947 */ /* 0x000fea0003800000 */
[----:B0-----:R-:W0:Y:S01]  /*0590*/  S2UR UR5, SR_CgaCtaId ;  /* 0x00000000000579c3 */ /* 0x001e220000008800 */
[----:B------:R-:W-:Y:S01]  /*05a0*/  UMOV UR4, 0x400 ;  /* 0x0000040000047882 */ /* 0x000fe20000000000 */
[----:B------:R-:W-:Y:S01]  /*05b0*/  UMOV UR7, 0x1 ;  /* 0x0000000100077882 */ /* 0x000fe20000000000 */
[----:B------:R-:W-:Y:S01]  /*05c0*/  ELECT P0, URZ, PT ;  /* 0x00000000003f782f */ /* 0x000fe20003800000 */
[----:B0-----:R-:W-:Y:S02]  /*05d0*/  ULEA UR6, UR5, UR4, 0x18 ;  /* 0x0000000405067291 */ /* 0x001fe4000f8ec03f */
[----:B------:R-:W-:-:S04]  /*05e0*/  UIADD3 UR4, -UR7, 0x100000, URZ ;  /* 0x0010000007047890 */ /* 0x000fc8000fffe13f */
[----:B------:R-:W-:Y:S02]  /*05f0*/  USHF.L.U32 UR5, UR4, 0xb, URZ ;  /* 0x0000000b04057899 */ /* 0x000fe4000800063f */
[----:B------:R-:W-:Y:S01]  /*0600*/  USHF.L.U32 UR4, UR4, 0x1, URZ ;  /* 0x0000000104047899 */ /* 0x000fe2000800063f */
[----:B------:R-:W0:Y:S11]  /*0610*/  FENCE.VIEW.ASYNC.S ;  /* 0x00000000000073c6 */ /* 0x000e360000000000 */
[----:B0-----:R3:W0:Y:S01]  /*0620*/  SYNCS.EXCH.64 URZ, [UR6+0x34870], UR4 ;  /* 0x03487004063f75b2 */ /* 0x0016220008000100 */
[----:B------:R3:W0:Y:S01]  /*0630*/  SYNCS.EXCH.64 URZ, [UR6+0x34880], UR4 ;  /* 0x03488004063f75b2 */ /* 0x0006220008000100 */
[----:B------:R3:W0:Y:S01]  /*0640*/  SYNCS.EXCH.64 URZ, [UR6+0x34878], UR4 ;  /* 0x03487804063f75b2 */ /* 0x0006220008000100 */
[----:B------:R3:W0:Y:S02]  /*0650*/  SYNCS.EXCH.64 URZ, [UR6+0x34888], UR4 ;  /* 0x03488804063f75b2 */ /* 0x0006240008000100 */
[----:B---3--:R-:W-:Y:S01]  /*0660*/  NOP ;  /* 0x0000000000007918 */ /* 0x008fe20000000000 */
.L_x_252:
        /* <DEDUP_REMOVED lines=22> */
.L_x_253:
        /* <DEDUP_REMOVED lines=22> */
.L_x_254:
[----:B0-----:R-:W-:Y:S01]  /*0930*/  UMOV UR4, 0x1 ;  /* 0x0000000100047882 */ /* 0x001fe20000000000 */
[----:B------:R-:W-:Y:S01]  /*0940*/  PLOP3.LUT P0, PT, PT, PT, UP0, 0x80, 0x0 ;  /* 0x000000000000781c */ /* 0x000fe20003f0f008 */
[----:B------:R-:W-:Y:S01]  /*0950*/  USEL UR4, UR4, 0x2, !UP0 ;  /* 0x0000000204047887 */ /* 0x000fe2000c000000 */
[----:B------:R-:W-:-:S05]  /*0960*/  NOP ;  /* 0x0000000000007918 */ /* 0x000fca0000000000 */
[----:B------:R-:W-:-:S05]  /*0970*/  IMAD.U32 R2, RZ, RZ, UR4 ;  /* 0x00000004ff027e24 */ /* 0x000fca000f8e00ff */
[----:B------:R0:W-:Y:S01]  /*0980*/  STL [R1+0x30], R2 ;  /* 0x0000300201007387 */ /* 0x0001e20000100800 */
[----:B-12-4-:R-:W-:Y:S06]  /*0990*/  BAR.SYNC.DEFER_BLOCKING 0x0 ;  /* 0x0000000000007b1d */ /* 0x016fec0000010000 */
[----:B------:R-:W-:Y:S05]  /*09a0*/  @!P0 BRA `(.L_x_255) ;  /* 0x0000009400088947 */ /* 0x000fea0003800000 */
.L_x_256:
[----:B------:R-:W-:-:S08]  /*09b0*/  NOP ;  /* 0x0000000000007918 */ /* 0x000fd00000000000 */
[----:B------:R-:W1:Y:S02]  /*09c0*/  USETMAXREG.TRY_ALLOC.CTAPOOL UP0, 0xf0 ;  /* 0x000000f0000079c8 */ /* 0x000e640008000600 */
[----:B-1----:R-:W-:-:S13]  /*09d0*/  PLOP3.LUT P0, PT, PT, PT, UP0, 0x80, 0x0 ;  /* 0x000000000000781c */ /* 0x002fda0003f0f008 */
[----:B------:R-:W-:Y:S05]  /*09e0*/  @!P0 BRA `(.L_x_256) ;  /* 0xfffffffc00f08947 */ /* 0x000fea000383ffff */
[----:B------:R-:W1:Y:S08]  /*09f0*/  S2UR UR5, SR_CgaCtaId ;  /* 0x00000000000579c3 */ /* 0x000e700000008800 */
[----:B------:R-:W-:Y:S06]  /*0a00*/  BAR.ARV 0x8, 0x120 ;  /* 0x0204800000007b1d */ /* 0x000fec0000002000 */
[----:B------:R-:W-:-:S02]  /*0a10*/  UMOV UR4, 0x400 ;  /* 0x0000040000047882 */ /* 0x000fc40000000000 */
[----:B------:R-:W-:Y:S01]  /*0a20*/  BAR.SYNC.DEFER_BLOCKING 0x5, 0x120 ;  /* 0x0144800000007b1d */ /* 0x000fe20000010000 */
[----:B-1----:R-:W-:-:S09]  /*0a30*/  ULEA UR4, UR5, UR4, 0x18 ;  /* 0x0000000405047291 */ /* 0x002fd2000f8ec03f */
[----:B------:R-:W1:Y:S01]  /*0a40*/  LDS.128 R48, [UR4+0x348d0] ;  /* 0x0348d004ff307984 */ /* 0x000e620008000c00 */
[----:B------:R-:W-:Y:S01]  /*0a50*/  ULDC UR4, c[0x0][0xc14] ;  /* 0x0003050000047ab9 */ /* 0x000fe20000000800 */
[----:B------:R-:W-:Y:S06]  /*0a60*/  BAR.ARV 0x4, 0x120 ;  /* 0x0104800000007b1d */ /* 0x000fec0000002000 */
[----:B-1----:R-:W-:-:S13]  /*0a70*/  ISETP.GE.AND P0, PT, R51, UR4, PT ;  /* 0x0000000433007c0c */ /* 0x002fda000bf06270 */
[----:B------:R-:W-:Y:S05]  /*0a80*/  @P0 EXIT ;  /* 0x000000000000094d */ /* 0x000fea0003800000 */
[----:B0-----:R-:W2:Y:S01]  /*0a90*/  LDL R2, [R1+0x30] ;  /* 0x0000300001027983 */ /* 0x001ea20000100800 */
[----:B------:R-:W-:Y:S01]  /*0aa0*/  R2UR UR5, R50 ;  /* 0x00000000320572ca */ /* 0x000fe200000e0000 */
[----:B------:R-:W-:Y:S01]  /*0ab0*/  IMAD.MOV.U32 R188, RZ, RZ, -0x2 ;  /* 0xfffffffeffbc7424 */ /* 0x000fe200078e00ff */
[----:B------:R-:W-:Y:S01]  /*0ac0*/  MOV R185, RZ ;  /* 0x000000ff00b97202 */ /* 0x000fe20000000f00 */
[----:B------:R-:W0:Y:S01]  /*0ad0*/  S2R R0, SR_TID.X ;  /* 0x0000000000007919 */ /* 0x000e220000002100 */
[----:B------:R-:W-:Y:S02]  /*0ae0*/  IMAD.MOV.U32 R16, RZ, RZ, RZ ;  /* 0x000000ffff107224 */ /* 0x000fe400078e00ff */
[----:B0-----:R-:W-:-:S05]  /*0af0*/  VIADD R192, R0, 0xffffff80 ;  /* 0xffffff8000c07836 */ /* 0x001fca0000000000 */
[----:B------:R-:W-:-:S04]  /*0b00*/  SHF.R.S32.HI R3, RZ, 0x1f, R192 ;  /* 0x0000001fff037819 */ /* 0x000fc800000114c0 */
[CC--:B------:R-:W-:Y:S02]  /*0b10*/  LEA.HI R0, R3.reuse, R192.reuse, RZ, 0x7 ;  /* 0x000000c003007211 */ /* 0x0c0fe400078f38ff */
[----:B------:R-:W-:Y:S02]  /*0b20*/  LEA.HI R4, R3, R192, RZ, 0x5 ;  /* 0x000000c003047211 */ /* 0x000fe400078f28ff */
[----:B------:R-:W-:Y:S02]  /*0b30*/  LOP3.LUT R5, R0, 0xffffff80, RZ, 0xc0, !PT ;  /* 0xffffff8000057812 */ /* 0x000fe400078ec0ff */
[----:B------:R-:W-:Y:S01]  /*0b40*/  SHF.R.S32.HI R187, RZ, 0x7, R0 ;  /* 0x00000007ffbb7819 */ /* 0x000fe20000011400 */
[----:B------:R-:W-:Y:S02]  /*0b50*/  IMAD.SHL.U32 R4, R4, 0x20, RZ ;  /* 0x0000002004047824 */ /* 0x000fe400078e00ff */
[----:B------:R-:W-:Y:S01]  /*0b60*/  IMAD.IADD R186, R192, 0x1, -R5 ;  /* 0x00000001c0ba7824 */ /* 0x000fe200078e0a05 */
[----:B------:R-:W-:-:S02]  /*0b70*/  LEA.HI R0, R0, R187, RZ, 0x1 ;  /* 0x000000bb00007211 */ /* 0x000fc400078f08ff */
[----:B------:R-:W-:Y:S02]  /*0b80*/  LOP3.LUT R4, R4, 0xfffffc00, RZ, 0xc0, !PT ;  /* 0xfffffc0004047812 */ /* 0x000fe400078ec0ff */
[----:B------:R-:W-:Y:S02]  /*0b90*/  SHF.R.S32.HI R9, RZ, 0x1f, R186 ;  /* 0x0000001fff097819 */ /* 0x000fe400000114ba */
[----:B------:R-:W-:Y:S02]  /*0ba0*/  LOP3.LUT R0, R0, 0x3fffffe, RZ, 0xc0, !PT ;  /* 0x03fffffe00007812 */ /* 0x000fe400078ec0ff */
[CC--:B------:R-:W-:Y:S02]  /*0bb0*/  LEA.HI R6, R9.reuse, R186.reuse, RZ, 0x2 ;  /* 0x000000ba09067211 */ /* 0x0c0fe400078f10ff */
[----:B------:R-:W-:Y:S01]  /*0bc0*/  LEA.HI R9, R9, R186, RZ, 0x5 ;  /* 0x000000ba09097211 */ /* 0x000fe200078f28ff */
[----:B------:R-:W-:Y:S01]  /*0bd0*/  IMAD.IADD R0, R187, 0x1, -R0 ;  /* 0x00000001bb007824 */ /* 0x000fe200078e0a00 */
[----:B------:R-:W-:-:S02]  /*0be0*/  SHF.R.S32.HI R8, RZ, 0x2, R6 ;  /* 0x00000002ff087819 */ /* 0x000fc40000011406 */
[----:B------:R-:W-:Y:S02]  /*0bf0*/  SHF.R.S32.HI R11, RZ, 0x1f, R6 ;  /* 0x0000001fff0b7819 */ /* 0x000fe40000011406 */
[----:B------:R-:W-:Y:S02]  /*0c00*/  SHF.R.S32.HI R9, RZ, 0x5, R9 ;  /* 0x00000005ff097819 */ /* 0x000fe40000011409 */
[----:B------:R-:W-:-:S04]  /*0c10*/  LEA.HI R11, R11, R8, RZ, 0x3 ;  /* 0x000000080b0b7211 */ /* 0x000fc800078f18ff */
[----:B------:R-:W-:-:S05]  /*0c20*/  LOP3.LUT R11, R11, 0xfffffff8, RZ, 0xc0, !PT ;  /* 0xfffffff80b0b7812 */ /* 0x000fca00078ec0ff */
[----:B------:R-:W-:-:S04]  /*0c30*/  IMAD.IADD R8, R8, 0x1, -R11 ;  /* 0x0000000108087824 */ /* 0x000fc800078e0a0b */
[----:B------:R-:W-:-:S04]  /*0c40*/  IMAD R9, R9, 0x10, R8 ;  /* 0x0000001009097824 */ /* 0x000fc800078e0208 */
[----:B------:R-:W-:Y:S01]  /*0c50*/  IMAD R189, R0, 0x40, R9 ;  /* 0x0000004000bd7824 */ /* 0x000fe200078e0209 */
[----:B--2---:R-:W-:Y:S02]  /*0c60*/  R2UR UR4, R2 ;  /* 0x00000000020472ca */ /* 0x004fe400000e0000 */
[CC--:B------:R-:W-:Y:S02]  /*0c70*/  LEA.HI R2, R3.reuse, R192.reuse, RZ, 0x4 ;  /* 0x000000c003027211 */ /* 0x0c0fe400078f20ff */
[----:B------:R-:W-:Y:S02]  /*0c80*/  LEA.HI R3, R3, R192, RZ, 0x3 ;  /* 0x000000c003037211 */ /* 0x000fe400078f18ff */
[----:B------:R-:W-:Y:S02]  /*0c90*/  SHF.R.S32.HI R7, RZ, 0x4, R2 ;  /* 0x00000004ff077819 */ /* 0x000fe40000011402 */
[C---:B------:R-:W-:Y:S02]  /*0ca0*/  LOP3.LUT R5, R2.reuse, 0x3fffff0, RZ, 0xc0, !PT ;  /* 0x03fffff002057812 */ /* 0x040fe400078ec0ff */
[----:B------:R-:W-:-:S02]  /*0cb0*/  LEA.HI R2, R2, R7, RZ, 0x1 ;  /* 0x0000000702027211 */ /* 0x000fc400078f08ff */
[----:B------:R-:W-:Y:S01]  /*0cc0*/  SHF.R.S32.HI R18, RZ, 0x3, R3 ;  /* 0x00000003ff127819 */ /* 0x000fe20000011403 */
[----:B------:R-:W-:Y:S01]  /*0cd0*/  IMAD.IADD R5, R192, 0x1, -R5 ;  /* 0x00000001c0057824 */ /* 0x000fe200078e0a05 */
[----:B------:R-:W-:Y:S01]  /*0ce0*/  LOP3.LUT R2, R2, 0x1ffffffe, RZ, 0xc0, !PT ;  /* 0x1ffffffe02027812 */ /* 0x000fe200078ec0ff */
[----:B------:R-:W-:Y:S02]  /*0cf0*/  ULOP3.LUT UR4, UR4, 0x1, URZ, 0xfc, !UPT ;  /* 0x0000000104047892 */ /* 0x000fe4000f8efc3f */
[----:B------:R-:W-:Y:S01]  /*0d00*/  IMAD R5, R5, 0x40, R4 ;  /* 0x0000004005057824 */ /* 0x000fe200078e0204 */
[----:B------:R-:W-:Y:S02]  /*0d10*/  IADD3 R2, R7, -R2, RZ ;  /* 0x8000000207027210 */ /* 0x000fe40007ffe0ff */
[----:B------:R-:W-:Y:S01]  /*0d20*/  LOP3.LUT R7, R6, 0x7ffffffc, RZ, 0xc0, !PT ;  /* 0x7ffffffc06077812 */ /* 0x000fe200078ec0ff */
[----:B------:R-:W-:Y:S02]  /*0d30*/  IMAD.U32 R191, RZ, RZ, UR4 ;  /* 0x00000004ffbf7e24 */ /* 0x000fe4000f8e00ff */
[----:B------:R-:W-:Y:S01]  /*0d40*/  IMAD R190, R2, 0x8, R5 ;  /* 0x0000000802be7824 */ /* 0x000fe200078e0205 */
[----:B------:R-:W-:Y:S01]  /*0d50*/  LOP3.LUT R5, R3, 0x1ffffff8, RZ, 0xc0, !PT ;  /* 0x1ffffff803057812 */ /* 0x000fe200078ec0ff */
[----:B------:R-:W-:-:S02]  /*0d60*/  IMAD.IADD R7, R186, 0x1, -R7 ;  /* 0x00000001ba077824 */ /* 0x000fc400078e0a07 */
[----:B------:R-:W-:Y:S02]  /*0d70*/  IMAD.MOV.U32 R2, RZ, RZ, RZ ;  /* 0x000000ffff027224 */ /* 0x000fe400078e00ff */
[----:B------:R-:W-:Y:S02]  /*0d80*/  IMAD.IADD R5, R192, 0x1, -R5 ;  /* 0x00000001c0057824 */ /* 0x000fe400078e0a05 */
[----:B------:R-:W-:Y:S02]  /*0d90*/  IMAD R188, R7, R188, 0x80 ;  /* 0x0000008007bc7424 */ /* 0x000fe400078e02bc */
[----:B------:R-:W-:-:S07]  /*0da0*/  IMAD.SHL.U32 R17, R5, 0x8, RZ ;  /* 0x0000000805117824 */ /* 0x000fce00078e00ff */
.L_x_299:
[----:B0---45:R-:W0:Y:S01]  /*0db0*/  LDC.64 R4, c[0x0][0xc60] ;  /* 0x00031800ff047b82 */ /* 0x031e220000000a00 */
[----:B------:R-:W-:Y:S01]  /*0dc0*/  ULDC.64 UR10, c[0x0][0x208] ;  /* 0x00008200000a7ab9 */ /* 0x000fe20000000a00 */
[----:B------:R-:W-:Y:S01]  /*0dd0*/  ULDC.64 UR6, c[0x0][0xa28] ;  /* 0x00028a0000067ab9 */ /* 0x000fe20000000a00 */
[----:B------:R-:W-:Y:S01]  /*0de0*/  ULDC.64 UR8, c[0x0][0xa20] ;  /* 0x0002880000087ab9 */ /* 0x000fe20000000a00 */
[----:B0-----:R-:W-:-:S06]  /*0df0*/  IMAD.WIDE R4, R51, 0x4, R4 ;  /* 0x0000000433047825 */ /* 0x001fcc00078e0204 */
[----:B--2---:R-:W2:Y:S01]  /*0e00*/  LDG.E R4, desc[UR10][R4.64] ;  /* 0x0000000a04047981 */ /* 0x004ea2000c1e1900 */
[----:B------:R-:W-:Y:S02]  /*0e10*/  UISETP.NE.U32.AND UP0, UPT, UR6, URZ, UPT ;  /* 0x0000003f0600728c */ /* 0x000fe4000bf05070 */
[----:B------:R-:W-:Y:S02]  /*0e20*/  UISETP.NE.U32.AND UP1, UPT, UR8, URZ, UPT ;  /* 0x0000003f0800728c */ /* 0x000fe4000bf25070 */
[----:B------:R-:W-:Y:S02]  /*0e30*/  UISETP.NE.AND.EX UP0, UPT, UR7, URZ, UPT, UP0 ;  /* 0x0000003f0700728c */ /* 0x000fe4000bf05300 */
[----:B------:R-:W-:-:S04]  /*0e40*/  UISETP.NE.AND.EX UP1, UPT, UR9, URZ, UPT, UP1 ;  /* 0x0000003f0900728c */ /* 0x000fc8000bf25310 */
[----:B------:R-:W-:Y:S02]  /*0e50*/  PLOP3.LUT P0, PT, PT, PT, UP0, 0x80, 0x0 ;  /* 0x000000000000781c */ /* 0x000fe40003f0f008 */
[----:B------:R-:W-:Y:S02]  /*0e60*/  PLOP3.LUT P1, PT, PT, PT, UP1, 0x80, 0x0 ;  /* 0x000000000000781c */ /* 0x000fe40003f2f018 */
[----:B--2---:R-:W-:-:S13]  /*0e70*/  R2UR UR61, R4 ;  /* 0x00000000043d72ca */ /* 0x004fda00000e0000 */
[----:B------:R-:W-:Y:S02]  /*0e80*/  USHF.R.S32.HI UR4, URZ, 0x1f, UR61 ;  /* 0x0000001f3f047899 */ /* 0x000fe4000801143d */
[----:B------:R-:W-:Y:S02]  /*0e90*/  @UP0 ULEA UR6, UP2, UR61, UR6, 0x2 ;  /* 0x000000063d060291 */ /* 0x000fe4000f84103f */
[----:B------:R-:W-:Y:S02]  /*0ea0*/  @UP1 ULEA UR8, UP3, UR61, UR8, 0x2 ;  /* 0x000000083d081291 */ /* 0x000fe4000f86103f */
[----:B------:R-:W-:Y:S02]  /*0eb0*/  @UP0 ULEA.HI.X UR7, UR61, UR7, UR4, 0x2, UP2 ;  /* 0x000000073d070291 */ /* 0x000fe400090f1404 */
[----:B------:R-:W-:Y:S01]  /*0ec0*/  IMAD.U32 R184, RZ, RZ, UR4 ;  /* 0x00000004ffb87e24 */ /* 0x000fe2000f8e00ff */
[----:B------:R-:W-:Y:S01]  /*0ed0*/  @UP1 ULEA.HI.X UR9, UR61, UR9, UR4, 0x2, UP3 ;  /* 0x000000093d091291 */ /* 0x000fe200098f1404 */
[----:B------:R-:W-:-:S02]  /*0ee0*/  IMAD.U32 R4, RZ, RZ, UR6 ;  /* 0x00000006ff047e24 */ /* 0x000fc4000f8e00ff */
[----:B---3--:R-:W-:Y:S01]  /*0ef0*/  IMAD.U32 R6, RZ, RZ, UR8 ;  /* 0x00000008ff067e24 */ /* 0x008fe2000f8e00ff */
[----:B------:R-:W-:Y:S01]  /*0f00*/  MOV R5, UR7 ;  /* 0x0000000700057c02 */ /* 0x000fe20008000f00 */
[----:B------:R-:W-:Y:S01]  /*0f10*/  ULDC.64 UR6, c[0x0][0x3f8] ;  /* 0x0000fe0000067ab9 */ /* 0x000fe20000000a00 */
[----:B------:R-:W-:Y:S01]  /*0f20*/  IMAD.U32 R7, RZ, RZ, UR9 ;  /* 0x00000009ff077e24 */ /* 0x000fe2000f8e00ff */
[----:B------:R-:W-:Y:S02]  /*0f30*/  ULDC UR4, c[0x0][0x404] ;  /* 0x0001010000047ab9 */ /* 0x000fe40000000800 */
[----:B------:R-:W2:Y:S04]  /*0f40*/  @P0 LDG.E R4, desc[UR10][R4.64] ;  /* 0x0000000a04040981 */ /* 0x000ea8000c1e1900 */
[----:B------:R-:W3:Y:S01]  /*0f50*/  @P1 LDG.E R6, desc[UR10][R6.64] ;  /* 0x0000000a06061981 */ /* 0x000ee2000c1e1900 */
[----:B------:R-:W-:Y:S01]  /*0f60*/  UISETP.NE.U32.AND UP0, UPT, UR6, URZ, UPT ;  /* 0x0000003f0600728c */ /* 0x000fe2000bf05070 */
[----:B------:R-:W-:Y:S01]  /*0f70*/  IMAD.MOV.U32 R22, RZ, RZ, R49 ;  /* 0x000000ffff167224 */ /* 0x000fe200078e0031 */
[----:B------:R-:W-:Y:S01]  /*0f80*/  UMOV UR44, URZ ;  /* 0x0000003f002c7c82 */ /* 0x000fe20008000000 */
[----:B------:R-:W-:Y:S01]  /*0f90*/  ULDC UR6, c[0x0][0x2e0] ;  /* 0x0000b80000067ab9 */ /* 0x000fe20000000800 */
[----:B------:R-:W-:Y:S01]  /*0fa0*/  UISETP.NE.AND.EX UP0, UPT, UR7, URZ, UPT, UP0 ;  /* 0x0000003f0700728c */ /* 0x000fe2000bf05300 */
[----:B------:R-:W-:Y:S01]  /*0fb0*/  IMAD.MOV.U32 R0, RZ, RZ, RZ ;  /* 0x000000ffff007224 */ /* 0x000fe200078e00ff */
[----:B------:R-:W-:Y:S01]  /*0fc0*/  CS2R R86, SRZ ;  /* 0x0000000000567805 */ /* 0x000fe2000001ff00 */
[----:B------:R-:W-:Y:S01]  /*0fd0*/  IMAD.MOV.U32 R3, RZ, RZ, RZ ;  /* 0x000000ffff037224 */ /* 0x000fe200078e00ff */
[----:B------:R-:W-:Y:S01]  /*0fe0*/  USEL UR4, UR4, 0x1, UP0 ;  /* 0x0000000104047887 */ /* 0x000fe20008000000 */
[----:B------:R-:W-:-:S02]  /*0ff0*/  CS2R R84, SRZ ;  /* 0x0000000000547805 */ /* 0x000fc4000001ff00 */
[----:B------:R-:W-:Y:S02]  /*1000*/  CS2R R82, SRZ ;  /* 0x0000000000527805 */ /* 0x000fe4000001ff00 */
[----:B------:R-:W-:Y:S01]  /*1010*/  CS2R R80, SRZ ;  /* 0x0000000000507805 */ /* 0x000fe2000001ff00 */
[----:B------:R-:W-:Y:S01]  /*1020*/  UIMAD UR4, UR4, UR6, URZ ;  /* 0x00000006040472a4 */ /* 0x000fe2000f8e023f */
        /* <DEDUP_REMOVED lines=13> */
[----:B------:R-:W-:Y:S01]  /*1100*/  CS2R R52, SRZ ;  /* 0x0000000000347805 */ /* 0x000fe2000001ff00 */
[----:B------:R-:W-:Y:S01]  /*1110*/  IMAD.MOV.U32 R29, RZ, RZ, RZ ;  /* 0x000000ffff1d7224 */ /* 0x000fe200078e00ff */
[----:B------:R-:W-:Y:S02]  /*1120*/  CS2R R32, SRZ ;  /* 0x0000000000207805 */ /* 0x000fe4000001ff00 */
[----:B------:R-:W-:-:S02]  /*1130*/  CS2R R36, SRZ ;  /* 0x0000000000247805 */ /* 0x000fc4000001ff00 */
[----:B-1----:R-:W-:Y:S02]  /*1140*/  CS2R R46, SRZ ;  /* 0x00000000002e7805 */ /* 0x002fe4000001ff00 */
[----:B------:R-:W-:Y:S02]  /*1150*/  CS2R R44, SRZ ;  /* 0x00000000002c7805 */ /* 0x000fe4000001ff00 */
[----:B------:R-:W-:Y:S02]  /*1160*/  CS2R R42, SRZ ;  /* 0x00000000002a7805 */ /* 0x000fe4000001ff00 */
[----:B------:R-:W-:Y:S02]  /*1170*/  CS2R R40, SRZ ;  /* 0x0000000000287805 */ /* 0x000fe4000001ff00 */
[----:B------:R-:W-:Y:S01]  /*1180*/  CS2R R38, SRZ ;  /* 0x0000000000267805 */ /* 0x000fe2000001ff00 */
[----:B------:R-:W-:Y:S01]  /*1190*/  IMAD.U32 R23, RZ, RZ, UR5 ;  /* 0x00000005ff177e24 */ /* 0x000fe2000f8e00ff */
[----:B--2---:R-:W-:-:S02]  /*11a0*/  @P0 R2UR UR44, R4 ;  /* 0x00000000042c02ca */ /* 0x004fc400000e0000 */
[----:B------:R-:W-:Y:S02]  /*11b0*/  PLOP3.LUT P0, PT, PT, PT, PT, 0x80, 0x0 ;  /* 0x000000000000781c */ /* 0x000fe40003f0f070 */
[----:B---3--:R-:W-:Y:S01]  /*11c0*/  @P1 R2UR UR4, R6 ;  /* 0x00000000060412ca */ /* 0x008fe200000e0000 */
[----:B------:R-:W-:-:S14]  /*11d0*/  @P1 BRA `(.L_x_257) ;  /* 0x0000000000381947 */ /* 0x000fdc0003800000 */
[----:B------:R-:W-:Y:S02]  /*11e0*/  ULDC.64 UR6, c[0x0][0xa08] ;  /* 0x0002820000067ab9 */ /* 0x000fe40000000a00 */
[----:B------:R-:W-:-:S04]  /*11f0*/  ISETP.NE.U32.AND P1, PT, RZ, UR6, PT ;  /* 0x00000006ff007c0c */ /* 0x000fc8000bf25070 */
[----:B------:R-:W-:-:S13]  /*1200*/  ISETP.NE.AND.EX P1, PT, RZ, UR7, PT, P1 ;  /* 0x00000007ff007c0c */ /* 0x000fda000bf25310 */
[----:B------:R-:W-:Y:S05]  /*1210*/  @!P1 BRA `(.L_x_257) ;  /* 0x0000000000289947 */ /* 0x000fea0003800000 */
[----:B------:R-:W-:Y:S01]  /*1220*/  ULDC.64 UR4, c[0x0][0xa08] ;  /* 0x0002820000047ab9 */ /* 0x000fe20000000a00 */
[----:B------:R-:W-:Y:S01]  /*1230*/  ULDC.64 UR6, c[0x0][0x208] ;  /* 0x0000820000067ab9 */ /* 0x000fe20000000a00 */
[----:B------:R-:W-:-:S06]  /*1240*/  UIMAD.WIDE UR4, UR61, 0x4, UR4 ;  /* 0x000000043d0478a5 */ /* 0x000fcc000f8e0204 */
[----:B------:R-:W-:Y:S01]  /*1250*/  MOV R4, UR4 ;  /* 0x0000000400047c02 */ /* 0x000fe20008000f00 */
[----:B------:R-:W-:-:S05]  /*1260*/  IMAD.U32 R5, RZ, RZ, UR5 ;  /* 0x00000005ff057e24 */ /* 0x000fca000f8e00ff */
[----:B------:R-:W2:Y:S04]  /*1270*/  LDG.E R7, desc[UR6][R4.64] ;  /* 0x0000000604077981 */ /* 0x000ea8000c1e1900 */
[----:B------:R-:W3:Y:S01]  /*1280*/  LDG.E R6, desc[UR6][R4.64+0x4] ;  /* 0x0000040604067981 */ /* 0x000ee2000c1e1900 */
[----:B--2---:R-:W-:Y:S02]  /*1290*/  R2UR UR4, R7 ;  /* 0x00000000070472ca */ /* 0x004fe400000e0000 */
[----:B---3--:R-:W-:-:S13]  /*12a0*/  R2UR UR5, R6 ;  /* 0x00000000060572ca */ /* 0x008fda00000e0000 */
[----:B------:R-:W-:-:S12]  /*12b0*/  UIADD3 UR4, -UR4, UR5, URZ ;  /* 0x0000000504047290 */ /* 0x000fd8000fffe13f */
.L_x_257:
[----:B------:R-:W-:Y:S01]  /*12c0*/  UIADD3 UR44, -UR44, UR4, URZ ;  /* 0x000000042c2c7290 */ /* 0x000fe2000fffe13f */
[----:B------:R-:W-:Y:S02]  /*12d0*/  CS2R R88, SRZ ;  /* 0x0000000000587805 */ /* 0x000fe4000001ff00 */
[----:B------:R-:W-:Y:S02]  /*12e0*/  CS2R R34, SRZ ;  /* 0x0000000000227805 */ /* 0x000fe4000001ff00 */
[----:B------:R-:W-:Y:S01]  /*12f0*/  CS2R R90, SRZ ;  /* 0x00000000005a7805 */ /* 0x000fe2000001ff00 */
[----:B------:R-:W-:Y:S01]  /*1300*/  UISETP.GE.AND UP0, UPT, UR44, 0x1, UPT ;  /* 0x000000012c00788c */ /* 0x000fe2000bf06270 */
[----:B------:R-:W-:Y:S01]  /*1310*/  CS2R R6, SRZ ;  /* 0x0000000000067805 */ /* 0x000fe2000001ff00 */
[----:B------:R-:W-:Y:S01]  /*1320*/  UIADD3 UR4, UR44, 0x7f, URZ ;  /* 0x0000007f2c047890 */ /* 0x000fe2000fffe03f */
[----:B------:R-:W-:Y:S02]  /*1330*/  IMAD.MOV.U32 R8, RZ, RZ, RZ ;  /* 0x000000ffff087224 */ /* 0x000fe400078e00ff */
[----:B------:R-:W-:Y:S01]  /*1340*/  IMAD.MOV.U32 R10, RZ, RZ, RZ ;  /* 0x000000ffff0a7224 */ /* 0x000fe200078e00ff */
[----:B------:R-:W-:Y:S01]  /*1350*/  PLOP3.LUT P1, PT, PT, PT, UP0, 0x80, 0x0 ;  /* 0x000000000000781c */ /* 0x000fe20003f2f008 */
[----:B------:R-:W-:Y:S01]  /*1360*/  USHF.R.S32.HI UR5, URZ, 0x1f, UR4 ;  /* 0x0000001f3f057899 */ /* 0x000fe20008011404 */
[----:B------:R-:W-:-:S02]  /*1370*/  IMAD.MOV.U32 R93, RZ, RZ, RZ ;  /* 0x000000ffff5d7224 */ /* 0x000fc400078e00ff */
[----:B------:R-:W-:Y:S01]  /*1380*/  IMAD.MOV.U32 R12, RZ, RZ, RZ ;  /* 0x000000ffff0c7224 */ /* 0x000fe200078e00ff */
[----:B------:R-:W-:Y:S01]  /*1390*/  ULEA.HI UR5, UR5, UR4, URZ, 0x7 ;  /* 0x0000000405057291 */ /* 0x000fe2000f8f383f */
[----:B------:R-:W-:-:S07]  /*13a0*/  IMAD.MOV.U32 R95, RZ, RZ, RZ ;  /* 0x000000ffff5f7224 */ /* 0x000fce00078e00ff */
[----:B------:R-:W-:Y:S05]  /*13b0*/  @!P1 BRA `(.L_x_258) ;  /* 0x0000006800549947 */ /* 0x000fea0003800000 */
[----:B------:R-:W0:Y:S01]  /*13c0*/  SHFL.IDX PT, R0, R187, RZ, 0x1f ;  /* 0x00001fffbb007589 */ /* 0x000e2200000e0000 */
[----:B------:R-:W1:Y:S01]  /*13d0*/  S2UR UR8, SR_CgaCtaId ;  /* 0x00000000000879c3 */ /* 0x000e620000008800 */
[----:B------:R-:W-:Y:S01]  /*13e0*/  UMOV UR7, 0x400 ;  /* 0x0000040000077882 */ /* 0x000fe20000000000 */
[----:B------:R-:W-:Y:S01]  /*13f0*/  USHF.R.S32.HI UR45, URZ, 0x7, UR5 ;  /* 0x000000073f2d7899 */ /* 0x000fe20008011405 */
[----:B0-----:R-:W-:Y:S01]  /*1400*/  R2UR UR4, R0 ;  /* 0x00000000000472ca */ /* 0x001fe200000e0000 */
[----:B-1----:R-:W-:-:S04]  /*1410*/  ULEA UR7, UR8, UR7, 0x18 ;  /* 0x0000000708077291 */ /* 0x002fc8000f8ec03f */
[----:B------:R-:W-:-:S04]  /*1420*/  UIADD3 UR7, UR7, 0x10400, URZ ;  /* 0x0001040007077890 */ /* 0x000fc8000fffe03f */
[----:B------:R-:W-:-:S04]  /*1430*/  ULOP3.LUT UP0, URZ, UR7, 0x3ff, URZ, 0xc0, !UPT ;  /* 0x000003ff073f7892 */ /* 0x000fc8000f80c03f */
[----:B------:R-:W-:Y:S02]  /*1440*/  ULEA.HI UR6, UR4, UR4, URZ, 0x1 ;  /* 0x0000000404067291 */ /* 0x000fe4000f8f083f */
[----:B------:R-:W-:Y:S02]  /*1450*/  PLOP3.LUT P0, PT, PT, PT, UP0, 0x80, 0x0 ;  /* 0x000000000000781c */ /* 0x000fe40003f0f008 */
[----:B------:R-:W-:-:S04]  /*1460*/  ULOP3.LUT UR6, UR6, 0x1e, URZ, 0xc0, !UPT ;  /* 0x0000001e06067892 */ /* 0x000fc8000f8ec03f */
        /* <DEDUP_REMOVED lines=9> */
[----:B------:R0:W1:Y:S01]  /*1500*/  LDC.64 R14, c[0x4][R0] ;  /* 0x01000000000e7b82 */ /* 0x0000620000000a00 */
[----:B------:R-:W-:Y:S01]  /*1510*/  MOV R5, UR5 ;  /* 0x0000000500057c02 */ /* 0x000fe20008000f00 */
[----:B------:R-:W-:Y:S01]  /*1520*/  ULDC.64 UR4, c[0x4][0xc0] ;  /* 0x0100300000047ab9 */ /* 0x000fe20000000a00 */
[----:B------:R-:W-:Y:S02]  /*1530*/  IMAD.U32 R10, RZ, RZ, UR6 ;  /* 0x00000006ff0a7e24 */ /* 0x000fe4000f8e00ff */
[----:B------:R-:W-:Y:S02]  /*1540*/  IMAD.U32 R6, RZ, RZ, UR4 ;  /* 0x00000004ff067e24 */ /* 0x000fe4000f8e00ff */
[----:B------:R-:W-:-:S02]  /*1550*/  IMAD.U32 R7, RZ, RZ, UR5 ;  /* 0x00000005ff077e24 */ /* 0x000fc4000f8e00ff */
[----:B------:R-:W-:Y:S02]  /*1560*/  IMAD.U32 R11, RZ, RZ, UR7 ;  /* 0x00000007ff0b7e24 */ /* 0x000fe4000f8e00ff */
[----:B------:R-:W-:Y:S02]  /*1570*/  IMAD.MOV.U32 R8, RZ, RZ, 0x70 ;  /* 0x00000070ff087424 */ /* 0x000fe400078e00ff */
[----:B------:R-:W-:Y:S02]  /*1580*/  IMAD.MOV.U32 R12, RZ, RZ, 0x1 ;  /* 0x00000001ff0c7424 */ /* 0x000fe400078e00ff */
[----:B0-----:R-:W-:-:S07]  /*1590*/  IMAD.MOV.U32 R13, RZ, RZ, RZ ;  /* 0x000000ffff0d7224 */ /* 0x001fce00078e00ff */
[----:B------:R-:W-:-:S07]  /*15a0*/  LEPC R20, `(.L_x_259) ;  /* 0x000000001014794e */ /* 0x000fce0000000000 */
[----:B-1----:R-:W-:Y:S05]  /*15b0*/  CALL.ABS.NOINC R14 ;  /* 0x000000000e007343 */ /* 0x002fea0003c00000 */
.L_x_259:
[----:B------:R-:W0:Y:S01]  /*15c0*/  S2UR UR5, SR_CgaCtaId ;  /* 0x00000000000579c3 */ /* 0x000e220000008800 */
[----:B------:R-:W-:Y:S01]  /*15d0*/  LEA.HI R0, R185, R185, RZ, 0x1 ;  /* 0x000000b9b9007211 */ /* 0x000fe200078f08ff */
[----:B------:R-:W-:Y:S01]  /*15e0*/  UMOV UR4, 0x400 ;  /* 0x0000040000047882 */ /* 0x000fe20000000000 */
[----:B------:R-:W-:Y:S01]  /*15f0*/  R2UR UR6, R191 ;  /* 0x00000000bf0672ca */ /* 0x000fe200000e0000 */
[----:B------:R-:W-:Y:S01]  /*1600*/  BSSY B0, `(.L_x_260) ;  /* 0x000000a000007945 */ /* 0x000fe20003800000 */
[----:B------:R-:W-:-:S04]  /*1610*/  LOP3.LUT R0, R0, 0xfffffffe, RZ, 0xc0, !PT ;  /* 0xfffffffe00007812 */ /* 0x000fc800078ec0ff */
[----:B------:R-:W-:-:S04]  /*1620*/  IADD3 R3, R185, -R0, RZ ;  /* 0x80000000b9037210 */ /* 0x000fc80007ffe0ff */
[----:B------:R-:W-:-:S03]  /*1630*/  SHF.L.U32 R3, R3, 0x1f, RZ ;  /* 0x0000001f03037819 */ /* 0x000fc600000006ff */
[----:B------:R-:W-:-:S05]  /*1640*/  IMAD.U32 R4, RZ, RZ, UR6 ;  /* 0x00000006ff047e24 */ /* 0x000fca000f8e00ff */
[----:B------:R-:W-:Y:S01]  /*1650*/  ISETP.NE.AND P0, PT, R4, 0x3, PT ;  /* 0x000000030400780c */ /* 0x000fe20003f05270 */
[----:B0-----:R-:W-:-:S06]  /*1660*/  ULEA UR4, UR5, UR4, 0x18 ;  /* 0x0000000405047291 */ /* 0x001fcc000f8ec03f */
[----:B------:R-:W-:-:S04]  /*1670*/  IMAD.U32 R0, RZ, RZ, UR4 ;  /* 0x00000004ff007e24 */ /* 0x000fc8000f8e00ff */
[----:B------:R-:W0:Y:S02]  /*1680*/  SYNCS.PHASECHK.TRANS64.TRYWAIT P1, [R0+URZ+0x34800], R3 ;  /* 0x03480003000075a7 */ /* 0x000e24000802017f */
[----:B0-----:R-:W-:Y:S05]  /*1690*/  @!P1 BRA `(.L_x_261) ;  /* 0x000000d400289947 */ /* 0x001fea0003800000 */
.L_x_385:
[----:B------:R-:W-:Y:S05]  /*16a0*/  BSYNC B0 ;  /* 0x0000000000007941 */ /* 0x000fea0003800000 */
.L_x_260:
[----:B------:R-:W-:Y:S05]  /*16b0*/  @!P0 BRA `(.L_x_262) ;  /* 0x0000000000048947 */ /* 0x000fea0003800000 */
[----:B------:R-:W-:Y:S01]  /*16c0*/  BPT.TRAP 0x1 ;  /* 0x000000040000795c */ /* 0x000fe20000300000 */
.L_x_262:
[----:B0-----:R-:W-:Y:S01]  /*16d0*/  IMAD R3, R2, 0x8, R0 ;  /* 0x0000000802037824 */ /* 0x001fe200078e0200 */
[----:B------:R-:W-:-:S04]  /*16e0*/  SHF.L.U32 R4, R16, 0x1f, RZ ;  /* 0x0000001f10047819 */ /* 0x000fc800000006ff */
[----:B------:R0:W1:Y:S01]  /*16f0*/  SYNCS.PHASECHK.TRANS64.TRYWAIT P2, [R3+URZ+0x34830], R4 ;  /* 0x03483004030075a7 */ /* 0x000062000804017f */
[----:B------:R-:W-:Y:S05]  /*1700*/  @!P0 BRA `(.L_x_263) ;  /* 0x0000000000048947 */ /* 0x000fea0003800000 */
[----:B------:R-:W-:Y:S01]  /*1710*/  BPT.TRAP 0x1 ;  /* 0x000000040000795c */ /* 0x000fe20000300000 */
.L_x_263:
[----:B------:R-:W2:Y:S01]  /*1720*/  S2R R5, SR_TID.X ;  /* 0x0000000000057919 */ /* 0x000ea20000002100 */
[----:B------:R-:W-:Y:S01]  /*1730*/  IMAD.MOV.U32 R151, RZ, RZ, RZ ;  /* 0x000000ffff977224 */ /* 0x000fe200078e00ff */
[----:B--2---:R-:W-:Y:S01]  /*1740*/  LOP3.LUT P1, RZ, R5, 0x7f, RZ, 0xc0, !PT ;  /* 0x0000007f05ff7812 */ /* 0x004fe2000782c0ff */
[----:B-1----:R-:W-:-:S12]  /*1750*/  @P2 BRA `(.L_x_264) ;  /* 0x0000000000082947 */ /* 0x002fd80003800000 */
[----:B------:R-:W1:Y:S02]  /*1760*/  SYNCS.PHASECHK.TRANS64.TRYWAIT P2, [R3+URZ+0x34830], R4 ;  /* 0x03483004030075a7 */ /* 0x000e64000804017f */
[----:B-1----:R-:W-:Y:S05]  /*1770*/  @!P2 BRA `(.L_x_265) ;  /* 0x000000d40004a947 */ /* 0x002fea0003800000 */
.L_x_264:
[----:B------:R-:W-:Y:S05]  /*1780*/  WARPSYNC.ALL ;  /* 0x0000000000007948 */ /* 0x000fea0003800000 */
[----:B------:R-:W-:Y:S01]  /*1790*/  R2UR UR4, R0 ;  /* 0x00000000000472ca */ /* 0x000fe200000e0000 */
[----:B------:R-:W-:Y:S01]  /*17a0*/  ULOP3.LUT UR56, UR56, 0x10000, URZ, 0xfc, !UPT ;  /* 0x0001000038387892 */ /* 0x000fe2000f8efc3f */
[----:B------:R-:W-:Y:S01]  /*17b0*/  R2UR UR58, R2 ;  /* 0x00000000023a72ca */ /* 0x000fe200000e0000 */
[----:B------:R-:W-:Y:S01]  /*17c0*/  WARPGROUP.ARRIVE ;  /* 0x00000000000079c5 */ /* 0x000fe20000000000 */
[----:B------:R-:W-:Y:S01]  /*17d0*/  UMOV UR57, 0x40000040 ;  /* 0x4000004000397882 */ /* 0x000fe20000000000 */
[----:B------:R-:W-:Y:S01]  /*17e0*/  UMOV UR59, 0x40000040 ;  /* 0x40000040003b7882 */ /* 0x000fe20000000000 */
[----:B------:R-:W-:Y:S01]  /*17f0*/  UIADD3 UR52, UR56, 0x2, URZ ;  /* 0x0000000238347890 */ /* 0x000fe2000fffe03f */
[----:B------:R-:W-:Y:S01]  /*1800*/  VIADD R6, R188, UR44 ;  /* 0x0000002cbc067c36 */ /* 0x000fe20008000000 */
[----:B------:R-:W-:Y:S01]  /*1810*/  UMOV UR53, 0x40000040 ;  /* 0x4000004000357882 */ /* 0x000fe20000000000 */
[----:B------:R-:W-:Y:S01]  /*1820*/  UMOV UR55, 0x40000040 ;  /* 0x4000004000377882 */ /* 0x000fe20000000000 */
[----:B------:R-:W-:Y:S01]  /*1830*/  UIADD3 UR8, UR56, 0x4, URZ ;  /* 0x0000000438087890 */ /* 0x000fe2000fffe03f */
[----:B------:R-:W-:Y:S01]  /*1840*/  IMAD.U32 R9, RZ, RZ, UR45 ;  /* 0x0000002dff097e24 */ /* 0x000fe2000f8e00ff */
[----:B------:R-:W-:Y:S01]  /*1850*/  UMOV UR9, 0x40000040 ;  /* 0x4000004000097882 */ /* 0x000fe20000000000 */
[----:B------:R-:W-:Y:S01]  /*1860*/  UIADD3 UR4, UR4, 0x1c400, URZ ;  /* 0x0001c40004047890 */ /* 0x000fe2000fffe03f */
[----:B------:R-:W-:Y:S01]  /*1870*/  P2R R8, PR, RZ, 0x1 ;  /* 0x00000001ff087803 */ /* 0x000fe20000000000 */
[----:B------:R-:W-:Y:S01]  /*1880*/  UMOV UR11, 0x40000040 ;  /* 0x40000040000b7882 */ /* 0x000fe20000000000 */
[----:B------:R-:W-:Y:S01]  /*1890*/  UIADD3 UR12, UR56, 0x6, URZ ;  /* 0x00000006380c7890 */ /* 0x000fe2000fffe03f */
[----:B------:R-:W-:Y:S01]  /*18a0*/  IMAD R6, R9, -0x80, R6 ;  /* 0xffffff8009067824 */ /* 0x000fe200078e0206 */
[----:B------:R-:W-:Y:S01]  /*18b0*/  USHF.R.U32.HI UR4, URZ, 0x4, UR4 ;  /* 0x000000043f047899 */ /* 0x000fe20008011604 */
[----:B01----:R-:W-:Y:S01]  /*18c0*/  @!P1 IADD3 R3, R3, 0x34840, RZ ;  /* 0x0003484003039810 */ /* 0x003fe20007ffe0ff */
[----:B------:R-:W-:Y:S01]  /*18d0*/  UMOV UR13, 0x40000040 ;  /* 0x40000040000d7882 */ /* 0x000fe20000000000 */
[----:B------:R-:W-:Y:S01]  /*18e0*/  UMOV UR15, 0x40000040 ;  /* 0x40000040000f7882 */ /* 0x000fe20000000000 */
[----:B------:R-:W-:Y:S01]  /*18f0*/  ULOP3.LUT UR4, UR4, 0x3fff, URZ, 0xc0, !UPT ;  /* 0x00003fff04047892 */ /* 0x000fe2000f8ec03f */
[C---:B------:R-:W-:Y:S01]  /*1900*/  ISETP.GT.AND P2, PT, R6.reuse, RZ, PT ;  /* 0x000000ff0600720c */ /* 0x040fe20003f44270 */
[----:B------:R-:W-:Y:S01]  /*1910*/  UIADD3 UR16, UR56, 0x400, URZ ;  /* 0x0000040038107890 */ /* 0x000fe2000fffe03f */
[C---:B------:R-:W-:Y:S01]  /*1920*/  ISETP.GT.AND P3, PT, R6.reuse, 0x1, PT ;  /* 0x000000010600780c */ /* 0x040fe20003f64270 */
[----:B------:R-:W-:Y:S01]  /*1930*/  ULOP3.LUT UR60, UR4, 0x10000, URZ, 0xfc, !UPT ;  /* 0x00010000043c7892 */ /* 0x000fe2000f8efc3f */
[C---:B------:R-:W-:Y:S01]  /*1940*/  ISETP.GT.AND P6, PT, R6.reuse, 0x8, PT ;  /* 0x000000080600780c */ /* 0x040fe20003fc4270 */
[----:B------:R-:W-:Y:S01]  /*1950*/  UMOV UR17, 0x40000040 ;  /* 0x4000004000117882 */ /* 0x000fe20000000000 */
[----:B------:R-:W-:Y:S01]  /*1960*/  UMOV UR19, 0x40000040 ;  /* 0x4000004000137882 */ /* 0x000fe20000000000 */
[----:B------:R-:W-:Y:S01]  /*1970*/  UIMAD UR58, UR58, 0xc00, UR60 ;  /* 0x00000c003a3a78a4 */ /* 0x000fe2000f8e023c */
[C---:B------:R-:W-:Y:S01]  /*1980*/  ISETP.GT.AND P5, PT, R6.reuse, 0x9, PT ;  /* 0x000000090600780c */ /* 0x040fe20003fa4270 */
[----:B------:R-:W-:Y:S01]  /*1990*/  UIADD3 UR20, UR56, 0x402, URZ ;  /* 0x0000040238147890 */ /* 0x000fe2000fffe03f */
[----:B------:R-:W-:Y:S01]  /*19a0*/  ISETP.GT.AND P4, PT, R6, 0x10, PT ;  /* 0x000000100600780c */ /* 0x000fe20003f84270 */
[----:B------:R-:W-:Y:S01]  /*19b0*/  UIADD3 UR54, UR58, 0x2, URZ ;  /* 0x000000023a367890 */ /* 0x000fe2000fffe03f */
[----:B------:R-:W-:Y:S01]  /*19c0*/  @!P1 PRMT R3, RZ, 0x654, R3 ;  /* 0x00000654ff039816 */ /* 0x000fe20000000003 */
[----:B------:R-:W-:Y:S01]  /*19d0*/  UIADD3 UR10, UR58, 0x4, URZ ;  /* 0x000000043a0a7890 */ /* 0x000fe2000fffe03f */
[----:B------:R-:W-:Y:S01]  /*19e0*/  IMAD.MOV.U32 R150, RZ, RZ, R151 ;  /* 0x000000ffff967224 */ /* 0x000fe200078e0097 */
[----:B------:R-:W-:-:S02]  /*19f0*/  UIADD3 UR14, UR58, 0x6, URZ ;  /* 0x000000063a0e7890 */ /* 0x000fc4000fffe03f */
[----:B------:R-:W-:Y:S01]  /*1a00*/  HGMMA.64x128x16.F32 R24, gdesc[UR56], RZ, !UPT, gsb0 ;  /* 0x01e00000381879f0 */ /* 0x000fe2000c0008ff */
[----:B------:R-:W-:Y:S01]  /*1a10*/  UIADD3 UR18, UR58, 0x400, URZ ;  /* 0x000004003a127890 */ /* 0x000fe2000fffe03f */
[--C-:B------:R-:W-:Y:S01]  /*1a20*/  IMAD.MOV.U32 R149, RZ, RZ, R151.reuse ;  /* 0x000000ffff957224 */ /* 0x100fe200078e0097 */
[----:B------:R-:W-:Y:S01]  /*1a30*/  UIADD3 UR22, UR58, 0x402, URZ ;  /* 0x000004023a167890 */ /* 0x000fe2000fffe03f */
[--C-:B------:R-:W-:Y:S01]  /*1a40*/  IMAD.MOV.U32 R148, RZ, RZ, R151.reuse ;  /* 0x000000ffff947224 */ /* 0x100fe200078e0097 */
        /* <DEDUP_REMOVED lines=38> */
[----:B------:R-:W-:Y:S01]  /*1cb0*/  ULDC UR4, c[0x0][0x9d8] ;  /* 0x0002760000047ab9 */ /* 0x000fe20000000800 */
[----:B------:R-:W-:Y:S01]  /*1cc0*/  ULDC UR5, c[0x0][0x988] ;  /* 0x0002620000057ab9 */ /* 0x000fe20000000800 */
[----:B------:R-:W-:Y:S01]  /*1cd0*/  UISETP.GE.AND UP0, UPT, UR44, 0x81, UPT ;  /* 0x000000812c00788c */ /* 0x000fe2000bf06270 */
        /* <DEDUP_REMOVED lines=58> */
[----:B------:R-:W0:Y:S01]  /*2080*/  MUFU.TANH R24, R24 ;  /* 0x0000001800187308 */ /* 0x000e220000002400 */
[----:B------:R-:W-:Y:S01]  /*2090*/  FMUL.FTZ R33, R33, UR4 ;  /* 0x0000000421217c20 */ /* 0x000fe20008410000 */
        /* <DEDUP_REMOVED lines=15> */
[----:B0-----:R-:W-:Y:S01]  /*2190*/  FSEL R11, R24, -INF , P2 ;  /* 0xff800000180b7808 */ /* 0x001fe20001000000 */
[----:B------:R-:W-:Y:S01]  /*21a0*/  FMUL.FTZ R42, R42, UR4 ;  /* 0x000000042a2a7c20 */ /* 0x000fe20008410000 */
[----:B------:R-:W-:Y:S01]  /*21b0*/  FMUL.FTZ R48, R48, UR4 ;  /* 0x0000000430307c20 */ /* 0x000fe20008410000 */
[----:B------:R-:W-:Y:S01]  /*21c0*/  FMUL.FTZ R49, R49, UR4 ;  /* 0x0000000431317c20 */ /* 0x000fe20008410000 */
[----:B------:R-:W-:Y:S01]  /*21d0*/  FMUL.FTZ R43, R43, UR4 ;  /* 0x000000042b2b7c20 */ /* 0x000fe20008410000 */
[----:B------:R-:W-:Y:S01]  /*21e0*/  FMUL.FTZ R46, R46, UR4 ;  /* 0x000000042e2e7c20 */ /* 0x000fe20008410000 */
[----:B------:R-:W-:Y:S01]  /*21f0*/  FMUL.FTZ R52, R52, UR4 ;  /* 0x0000000434347c20 */ /* 0x000fe20008410000 */
[----:B------:R-:W0:Y:S01]  /*2200*/  MUFU.TANH R29, R29 ;  /* 0x0000001d001d7308 */ /* 0x000e220000002400 */
        /* <DEDUP_REMOVED lines=16> */
[----:B0-----:R-:W-:Y:S01]  /*2310*/  FSEL R91, R29, -INF , P5 ;  /* 0xff8000001d5b7808 */ /* 0x001fe20002800000 */
[----:B------:R-:W-:Y:S01]  /*2320*/  FMUL.FTZ R58, R58, UR4 ;  /* 0x000000043a3a7c20 */ /* 0x000fe20008410000 */
[----:B------:R-:W-:Y:S01]  /*2330*/  FMUL.FTZ R64, R64, UR4 ;  /* 0x0000000440407c20 */ /* 0x000fe20008410000 */
[----:B------:R-:W-:Y:S01]  /*2340*/  FMUL.FTZ R65, R65, UR4 ;  /* 0x0000000441417c20 */ /* 0x000fe20008410000 */
[----:B------:R-:W-:Y:S01]  /*2350*/  FMNMX.FTZ R12, R91, R12, !PT ;  /* 0x0000000c5b0c7209 */ /* 0x000fe20007810000 */
[----:B------:R-:W-:Y:S01]  /*2360*/  FMUL.FTZ R59, R59, UR4 ;  /* 0x000000043b3b7c20 */ /* 0x000fe20008410000 */
[----:B------:R-:W-:Y:S01]  /*2370*/  FMUL.FTZ R62, R62, UR4 ;  /* 0x000000043e3e7c20 */ /* 0x000fe20008410000 */
[----:B------:R-:W0:Y:S01]  /*2380*/  MUFU.TANH R4, R27 ;  /* 0x0000001b00047308 */ /* 0x000e220000002400 */
[----:B-1----:R-:W-:Y:S01]  /*2390*/  FSEL R5, R5, -INF , P2 ;  /* 0xff80000005057808 */ /* 0x002fe20001000000 */
[----:B------:R-:W-:Y:S01]  /*23a0*/  FMUL.FTZ R68, R68, UR4 ;  /* 0x0000000444447c20 */ /* 0x000fe20008410000 */
[----:B------:R-:W-:Y:S01]  /*23b0*/  ISETP.GT.AND P2, PT, R6, 0x11, PT ;  /* 0x000000110600780c */ /* 0x000fe20003f44270 */
        /* <DEDUP_REMOVED lines=15> */
[----:B------:R-:W-:Y:S01]  /*24b0*/  ISETP.GT.AND P3, PT, R6, 0x18, PT ;  /* 0x000000180600780c */ /* 0x000fe20003f64270 */
        /* <DEDUP_REMOVED lines=18> */
[----:B------:R2:W-:Y:S02]  /*25e0*/  @!P1 SYNCS.ARRIVE.TRANS64.RED.A1T0 RZ, [R3+URZ], RZ ;  /* 0x000000ff03ff99a7 */ /* 0x0005e4000810043f */
[----:B------:R-:W3:Y:S01]  /*25f0*/  MUFU.TANH R37, R37 ;  /* 0x0000002500257308 */ /* 0x000ee20000002400 */
[----:B0-----:R-:W-:-:S04]  /*2600*/  FSEL R97, R36, -INF , P3 ;  /* 0xff80000024617808 */ /* 0x001fc80001800000 */
[----:B------:R-:W-:-:S03]  /*2610*/  FMNMX.FTZ R12, R97, R12, !PT ;  /* 0x0000000c610c7209 */ /* 0x000fc60007810000 */
[----:B------:R-:W0:Y:S01]  /*2620*/  MUFU.TANH R15, R34 ;  /* 0x00000022000f7308 */ /* 0x000e220000002400 */
[----:B-1----:R-:W-:Y:S02]  /*2630*/  FSEL R13, R13, -INF , P5 ;  /* 0xff8000000d0d7808 */ /* 0x002fe40002800000 */
[----:B------:R-:W-:-:S05]  /*2640*/  ISETP.GT.AND P5, PT, R6, 0x20, PT ;  /* 0x000000200600780c */ /* 0x000fca0003fa4270 */
[----:B------:R-:W1:Y:S01]  /*2650*/  MUFU.TANH R40, R40 ;  /* 0x0000002800287308 */ /* 0x000e620000002400 */
[----:B---3--:R-:W-:-:S04]  /*2660*/  FSEL R99, R37, -INF , P6 ;  /* 0xff80000025637808 */ /* 0x008fc80003000000 */
[----:B------:R-:W-:-:S03]  /*2670*/  FMNMX.FTZ R12, R99, R12, !PT ;  /* 0x0000000c630c7209 */ /* 0x000fc60007810000 */
[----:B------:R-:W3:Y:S01]  /*2680*/  MUFU.TANH R21, R35 ;  /* 0x0000002300157308 */ /* 0x000ee20000002400 */
[----:B0-----:R-:W-:Y:S02]  /*2690*/  FSEL R15, R15, -INF , P4 ;  /* 0xff8000000f0f7808 */ /* 0x001fe40002000000 */
[----:B------:R-:W-:-:S05]  /*26a0*/  ISETP.GT.AND P4, PT, R6, 0x21, PT ;  /* 0x000000210600780c */ /* 0x000fca0003f84270 */
[----:B------:R-:W0:Y:S01]  /*26b0*/  MUFU.TANH R41, R41 ;  /* 0x0000002900297308 */ /* 0x000e220000002400 */
[----:B-1----:R-:W-:-:S04]  /*26c0*/  FSEL R101, R40, -INF , P5 ;  /* 0xff80000028657808 */ /* 0x002fc80002800000 */
[----:B------:R-:W-:-:S03]  /*26d0*/  FMNMX.FTZ R12, R101, R12, !PT ;  /* 0x0000000c650c7209 */ /* 0x000fc60007810000 */
[----:B------:R-:W1:Y:S01]  /*26e0*/  MUFU.TANH R38, R38 ;  /* 0x0000002600267308 */ /* 0x000e620000002400 */
[----:B---3--:R-:W-:Y:S02]  /*26f0*/  FSEL R21, R21, -INF , P2 ;  /* 0xff80000015157808 */ /* 0x008fe40001000000 */
[----:B------:R-:W-:-:S05]  /*2700*/  ISETP.GT.AND P2, PT, R6, 0x28, PT ;  /* 0x000000280600780c */ /* 0x000fca0003f44270 */
        /* <DEDUP_REMOVED lines=125> */
[----:B------:R-:W-:Y:S01]  /*2ee0*/  ISETP.GT.AND P2, PT, R6, 0x79, PT ;  /* 0x000000790600780c */ /* 0x000fe20003f44270 */
[----:B------:R-:W-:-:S04]  /*2ef0*/  IMAD.U32 R6, RZ, RZ, UR5 ;  /* 0x00000005ff067e24 */ /* 0x000fc8000f8e00ff */
[----:B------:R-:W-:Y:S01]  /*2f00*/  MUFU.TANH R82, R82 ;  /* 0x0000005200527308 */ /* 0x000fe20000002400 */
[----:B0-----:R-:W-:-:S04]  /*2f10*/  FSEL R145, R84, -INF , P3 ;  /* 0xff80000054917808 */ /* 0x001fc80001800000 */
[----:B------:R-:W-:-:S03]  /*2f20*/  FMNMX.FTZ R12, R145, R12, !PT ;  /* 0x0000000c910c7209 */ /* 0x000fc60007810000 */
[----:B------:R-:W-:Y:S01]  /*2f30*/  MUFU.TANH R83, R83 ;  /* 0x0000005300537308 */ /* 0x000fe20000002400 */
[----:B-1----:R-:W-:-:S04]  /*2f40*/  FSEL R147, R85, -INF , P2 ;  /* 0xff80000055937808 */ /* 0x002fc80001000000 */
[----:B------:R-:W-:-:S03]  /*2f50*/  FMNMX.FTZ R12, R147, R12, !PT ;  /* 0x0000000c930c7209 */ /* 0x000fc60007810000 */
[----:B------:R-:W-:Y:S02]  /*2f60*/  MUFU.TANH R86, R86 ;  /* 0x0000005600567308 */ /* 0x000fe40000002400 */
[----:B------:R-:W0:Y:S06]  /*2f70*/  SHFL.BFLY PT, R9, R12, 0x2, 0x1f ;  /* 0x0c401f000c097f89 */ /* 0x000e2c00000e0000 */
[----:B------:R-:W1:Y:S02]  /*2f80*/  MUFU.TANH R87, R87 ;  /* 0x0000005700577308 */ /* 0x000e640000002400 */
[----:B-1----:R-:W-:-:S02]  /*2f90*/  FSEL R87, R87, -INF , P2 ;  /* 0xff80000057577808 */ /* 0x002fc40001000000 */
[----:B0-----:R-:W-:-:S05]  /*2fa0*/  FMNMX.FTZ R14, R12, R9, !PT ;  /* 0x000000090c0e7209 */ /* 0x001fca0007810000 */
[----:B------:R-:W0:Y:S02]  /*2fb0*/  SHFL.BFLY PT, R9, R14, 0x1, 0x1f ;  /* 0x0c201f000e097f89 */ /* 0x000e2400000e0000 */
[----:B0-----:R-:W-:-:S04]  /*2fc0*/  FMNMX.FTZ R9, R14, R9, !PT ;  /* 0x000000090e097209 */ /* 0x001fc80007810000 */
[C---:B------:R-:W-:Y:S01]  /*2fd0*/  FSETP.NEU.FTZ.AND P0, PT, R9.reuse, -INF , PT ;  /* 0xff8000000900780b */ /* 0x040fe20003f1d000 */
[----:B------:R-:W-:-:S05]  /*2fe0*/  FMUL.FTZ R20, R9, R6 ;  /* 0x0000000609147220 */ /* 0x000fca0000410000 */
[----:B------:R-:W-:Y:S02]  /*2ff0*/  FSEL R20, R20, RZ, P0 ;  /* 0x000000ff14147208 */ /* 0x000fe40000000000 */
[----:B------:R-:W-:Y:S02]  /*3000*/  ISETP.NE.AND P0, PT, R8, RZ, PT ;  /* 0x000000ff0800720c */ /* 0x000fe40003f05270 */
[----:B------:R-:W0:Y:S01]  /*3010*/  MUFU.TANH R8, R79 ;  /* 0x0000004f00087308 */ /* 0x000e220000002400 */
[--C-:B------:R-:W-:Y:S01]  /*3020*/  FFMA.FTZ R67, R10, R6, -R20.reuse ;  /* 0x000000060a437223 */ /* 0x100fe20000010814 */
[----:B------:R-:W-:Y:S01]  /*3030*/  FMNMX.FTZ R10, R5, R4, !PT ;  /* 0x00000004050a7209 */ /* 0x000fe20007810000 */
[-CC-:B------:R-:W-:Y:S01]  /*3040*/  FFMA.FTZ R182, R89, R6.reuse, -R20.reuse ;  /* 0x0000000659b67223 */ /* 0x180fe20000010814 */
        /* <DEDUP_REMOVED lines=8> */
[----:B------:R-:W-:Y:S01]  /*30d0*/  MUFU.EX2 R67, R67 ;  /* 0x0000004300437308 */ /* 0x000fe20000000800 */
[----:B------:R-:W-:Y:S01]  /*30e0*/  FSEL R95, R86, -INF , P3 ;  /* 0xff800000565f7808 */ /* 0x000fe20001800000 */
[--C-:B------:R-:W-:Y:S01]  /*30f0*/  FFMA.FTZ R178, R97, R6, -R20.reuse ;  /* 0x0000000661b27223 */ /* 0x100fe20000010814 */
[----:B------:R-:W-:Y:S01]  /*3100*/  FMNMX.FTZ R10, R15, R10, !PT ;  /* 0x0000000a0f0a7209 */ /* 0x000fe20007810000 */
[-CC-:B------:R-:W-:Y:S01]  /*3110*/  FFMA.FTZ R73, R99, R6.reuse, -R20.reuse ;  /* 0x0000000663497223 */ /* 0x180fe20000010814 */
[----:B0-----:R-:W-:Y:S01]  /*3120*/  FSEL R89, R8, -INF , P6 ;  /* 0xff80000008597808 */ /* 0x001fe20003000000 */
[--C-:B------:R-:W-:Y:S01]  /*3130*/  FFMA.FTZ R172, R101, R6, -R20.reuse ;  /* 0x0000000665ac7223 */ /* 0x100fe20000010814 */
[----:B------:R-:W-:Y:S01]  /*3140*/  FMNMX.FTZ R10, R21, R10, !PT ;  /* 0x0000000a150a7209 */ /* 0x000fe20007810000 */
[----:B------:R-:W0:Y:S01]  /*3150*/  MUFU.EX2 R180, R180 ;  /* 0x000000b400b47308 */ /* 0x000e220000000800 */
        /* <DEDUP_REMOVED lines=35> */
[----:B------:R-:W-:Y:S01]  /*3390*/  FFMA.FTZ R20, R147, R6, -R20 ;  /* 0x0000000693147223 */ /* 0x000fe20000010814 */
[--C-:B------:R-:W-:Y:S01]  /*33a0*/  IMAD.MOV.U32 R147, RZ, RZ, R151.reuse ;  /* 0x000000ffff937224 */ /* 0x100fe200078e0097 */
[-C--:B------:R-:W-:Y:S01]  /*33b0*/  MOV R121, R151.reuse ;  /* 0x0000009700797202 */ /* 0x080fe20000000f00 */
[--C-:B------:R-:W-:Y:S01]  /*33c0*/  IMAD.MOV.U32 R125, RZ, RZ, R151.reuse ;  /* 0x000000ffff7d7224 */ /* 0x100fe200078e0097 */
[----:B------:R-:W-:Y:S01]  /*33d0*/  FMNMX.FTZ R10, R43, R10, !PT ;  /* 0x0000000a2b0a7209 */ /* 0x000fe20007810000 */
[----:B------:R-:W2:Y:S01]  /*33e0*/  MUFU.EX2 R178, R178 ;  /* 0x000000b200b27308 */ /* 0x000ea20000000800 */
[--C-:B------:R-:W-:Y:S01]  /*33f0*/  IMAD.MOV.U32 R123, RZ, RZ, R151.reuse ;  /* 0x000000ffff7b7224 */ /* 0x100fe200078e0097 */
[-C--:B------:R-:W-:Y:S01]  /*3400*/  MOV R113, R151.reuse ;  /* 0x0000009700717202 */ /* 0x080fe20000000f00 */
[--C-:B------:R-:W-:Y:S01]  /*3410*/  IMAD.MOV.U32 R119, RZ, RZ, R151.reuse ;  /* 0x000000ffff777224 */ /* 0x100fe200078e0097 */
[----:B------:R-:W-:Y:S01]  /*3420*/  FMNMX.FTZ R10, R45, R10, !PT ;  /* 0x0000000a2d0a7209 */ /* 0x000fe20007810000 */
[--C-:B------:R-:W-:Y:S01]  /*3430*/  IMAD.MOV.U32 R117, RZ, RZ, R151.reuse ;  /* 0x000000ffff757224 */ /* 0x100fe200078e0097 */
[----:B------:R-:W-:Y:S01]  /*3440*/  MOV R105, R151 ;  /* 0x0000009700697202 */ /* 0x000fe20000000f00 */
[--C-:B------:R-:W-:Y:S01]  /*3450*/  IMAD.MOV.U32 R115, RZ, RZ, R151.reuse ;  /* 0x000000ffff737224 */ /* 0x100fe200078e0097 */
[----:B------:R-:W-:Y:S01]  /*3460*/  FMNMX.FTZ R10, R47, R10, !PT ;  /* 0x0000000a2f0a7209 */ /* 0x000fe20007810000 */
[----:B------:R-:W-:Y:S01]  /*3470*/  MUFU.EX2 R73, R73 ;  /* 0x0000004900497308 */ /* 0x000fe20000000800 */
[----:B------:R-:W-:-:S02]  /*3480*/  IMAD.MOV.U32 R111, RZ, RZ, R151 ;  /* 0x000000ffff6f7224 */ /* 0x000fc400078e0097 */
[----:B------:R-:W-:Y:S01]  /*3490*/  FMNMX.FTZ R10, R49, R10, !PT ;  /* 0x0000000a310a7209 */ /* 0x000fe20007810000 */
[--C-:B------:R-:W-:Y:S02]  /*34a0*/  IMAD.MOV.U32 R109, RZ, RZ, R151.reuse ;  /* 0x000000ffff6d7224 */ /* 0x100fe400078e0097 */
[--C-:B------:R-:W-:Y:S01]  /*34b0*/  IMAD.MOV.U32 R107, RZ, RZ, R151.reuse ;  /* 0x000000ffff6b7224 */ /* 0x100fe200078e0097 */
[----:B------:R-:W-:Y:S01]  /*34c0*/  FMNMX.FTZ R10, R51, R10, !PT ;  /* 0x0000000a330a7209 */ /* 0x000fe20007810000 */
[----:B------:R-:W-:Y:S01]  /*34d0*/  MUFU.EX2 R172, R172 ;  /* 0x000000ac00ac7308 */ /* 0x000fe20000000800 */
[--C-:B------:R-:W-:Y:S02]  /*34e0*/  IMAD.MOV.U32 R103, RZ, RZ, R151.reuse ;  /* 0x000000ffff677224 */ /* 0x100fe400078e0097 */
[----:B------:R-:W-:Y:S01]  /*34f0*/  FMNMX.FTZ R10, R53, R10, !PT ;  /* 0x0000000a350a7209 */ /* 0x000fe20007810000 */
[--C-:B------:R-:W-:Y:S02]  /*3500*/  IMAD.MOV.U32 R101, RZ, RZ, R151.reuse ;  /* 0x000000ffff657224 */ /* 0x100fe400078e0097 */
[--C-:B------:R-:W-:Y:S01]  /*3510*/  IMAD.MOV.U32 R99, RZ, RZ, R151.reuse ;  /* 0x000000ffff637224 */ /* 0x100fe200078e0097 */
[----:B------:R-:W-:Y:S01]  /*3520*/  FMNMX.FTZ R10, R55, R10, !PT ;  /* 0x0000000a370a7209 */ /* 0x000fe20007810000 */
[----:B------:R-:W-:Y:S01]  /*3530*/  MUFU.EX2 R75, R75 ;  /* 0x0000004b004b7308 */ /* 0x000fe20000000800 */
[----:B------:R-:W-:-:S02]  /*3540*/  IMAD.MOV.U32 R97, RZ, RZ, R151 ;  /* 0x000000ffff617224 */ /* 0x000fc400078e0097 */
        /* <DEDUP_REMOVED lines=14> */
[----:B------:R-:W-:Y:S04]  /*3630*/  MUFU.EX2 R170, R170 ;  /* 0x000000aa00aa7308 */ /* 0x000fe80000000800 */
[----:B------:R-:W0:Y:S04]  /*3640*/  SHFL.BFLY PT, R11, R10, 0x2, 0x1f ;  /* 0x0c401f000a0b7f89 */ /* 0x000e2800000e0000 */
[----:B------:R-:W-:Y:S08]  /*3650*/  MUFU.EX2 R81, R81 ;  /* 0x0000005100517308 */ /* 0x000ff00000000800 */
[----:B------:R-:W-:Y:S08]  /*3660*/  MUFU.EX2 R152, R152 ;  /* 0x0000009800987308 */ /* 0x000ff00000000800 */
[----:B------:R-:W-:Y:S01]  /*3670*/  MUFU.EX2 R83, R83 ;  /* 0x0000005300537308 */ /* 0x000fe20000000800 */
[----:B0-----:R-:W-:-:S07]  /*3680*/  FMNMX.FTZ R8, R10, R11, !PT ;  /* 0x0000000b0a087209 */ /* 0x001fce0007810000 */
[----:B------:R-:W-:Y:S01]  /*3690*/  MUFU.EX2 R154, R154 ;  /* 0x0000009a009a7308 */ /* 0x000fe20000000800 */
[----:B------:R-:W0:Y:S07]  /*36a0*/  SHFL.BFLY PT, R11, R8, 0x1, 0x1f ;  /* 0x0c201f00080b7f89 */ /* 0x000e2e00000e0000 */
[----:B------:R-:W-:Y:S08]  /*36b0*/  MUFU.EX2 R85, R85 ;  /* 0x0000005500557308 */ /* 0x000ff00000000800 */
[----:B------:R-:W-:Y:S08]  /*36c0*/  MUFU.EX2 R156, R156 ;  /* 0x0000009c009c7308 */ /* 0x000ff00000000800 */
[----:B------:R-:W-:Y:S01]  /*36d0*/  MUFU.EX2 R127, R127 ;  /* 0x0000007f007f7308 */ /* 0x000fe20000000800 */
[----:B0-----:R-:W-:-:S04]  /*36e0*/  FMNMX.FTZ R11, R8, R11, !PT ;  /* 0x0000000b080b7209 */ /* 0x001fc80007810000 */
[C---:B------:R-:W-:Y:S01]  /*36f0*/  FSETP.NEU.FTZ.AND P2, PT, R11.reuse, -INF , PT ;  /* 0xff8000000b00780b */ /* 0x040fe20003f5d000 */
[----:B------:R-:W-:Y:S02]  /*3700*/  FMUL.FTZ R8, R11, R6 ;  /* 0x000000060b087220 */ /* 0x000fe40000410000 */
[----:B------:R-:W-:Y:S03]  /*3710*/  MUFU.EX2 R129, R129 ;  /* 0x0000008100817308 */ /* 0x000fe60000000800 */
[----:B------:R-:W-:Y:S02]  /*3720*/  FSEL R8, R8, RZ, P2 ;  /* 0x000000ff08087208 */ /* 0x000fe40001000000 */
[----:B------:R-:W-:-:S03]  /*3730*/  PLOP3.LUT P2, PT, PT, PT, UP0, 0x80, 0x0 ;  /* 0x000000000000781c */ /* 0x000fc60003f4f008 */
        /* <DEDUP_REMOVED lines=13> */
[----:B0-----:R-:W-:Y:S01]  /*3810*/  FADD.FTZ R13, R180, R67 ;  /* 0x00000043b40d7221 */ /* 0x001fe20000010000 */
[-CC-:B------:R-:W-:Y:S01]  /*3820*/  FFMA.FTZ R35, R35, R6.reuse, -R8.reuse ;  /* 0x0000000623237223 */ /* 0x180fe20000010808 */
[-CC-:B------:R-:W-:Y:S01]  /*3830*/  FFMA.FTZ R37, R37, R6.reuse, -R8.reuse ;  /* 0x0000000625257223 */ /* 0x180fe20000010808 */
[-CC-:B------:R-:W-:Y:S01]  /*3840*/  FFMA.FTZ R39, R39, R6.reuse, -R8.reuse ;  /* 0x0000000627277223 */ /* 0x180fe20000010808 */
[-CC-:B------:R-:W-:Y:S01]  /*3850*/  FFMA.FTZ R41, R41, R6.reuse, -R8.reuse ;  /* 0x0000000629297223 */ /* 0x180fe20000010808 */
[-CC-:B------:R-:W-:Y:S01]  /*3860*/  FFMA.FTZ R43, R43, R6.reuse, -R8.reuse ;  /* 0x000000062b2b7223 */ /* 0x180fe20000010808 */
[-CC-:B------:R-:W-:Y:S01]  /*3870*/  FFMA.FTZ R45, R45, R6.reuse, -R8.reuse ;  /* 0x000000062d2d7223 */ /* 0x180fe20000010808 */
[----:B------:R-:W0:Y:S01]  /*3880*/  MUFU.EX2 R5, R5 ;  /* 0x0000000500057308 */ /* 0x000e220000000800 */
[----:B-1----:R-:W-:Y:S01]  /*3890*/  FADD.FTZ R4, R182, R13 ;  /* 0x0000000db6047221 */ /* 0x002fe20000010000 */
[-CC-:B------:R-:W-:Y:S01]  /*38a0*/  FFMA.FTZ R47, R47, R6.reuse, -R8.reuse ;  /* 0x000000062f2f7223 */ /* 0x180fe20000010808 */
[-CC-:B------:R-:W-:Y:S01]  /*38b0*/  FFMA.FTZ R49, R49, R6.reuse, -R8.reuse ;  /* 0x0000000631317223 */ /* 0x180fe20000010808 */
[-C--:B------:R-:W-:Y:S01]  /*38c0*/  FFMA.FTZ R51, R51, R6.reuse, -R8 ;  /* 0x0000000633337223 */ /* 0x080fe20000010808 */
[----:B---3--:R-:W-:Y:S01]  /*38d0*/  FADD.FTZ R13, R69, R4 ;  /* 0x00000004450d7221 */ /* 0x008fe20000010000 */
[-CC-:B------:R-:W-:Y:S01]  /*38e0*/  FFMA.FTZ R53, R53, R6.reuse, -R8.reuse ;  /* 0x0000000635357223 */ /* 0x180fe20000010808 */
[-CC-:B------:R-:W-:Y:S01]  /*38f0*/  FFMA.FTZ R55, R55, R6.reuse, -R8.reuse ;  /* 0x0000000637377223 */ /* 0x180fe20000010808 */
[----:B------:R-:W1:Y:S01]  /*3900*/  MUFU.EX2 R7, R7 ;  /* 0x0000000700077308 */ /* 0x000e620000000800 */
[----:B----4-:R-:W-:Y:S01]  /*3910*/  FADD.FTZ R4, R176, R13 ;  /* 0x0000000db0047221 */ /* 0x010fe20000010000 */
[-CC-:B------:R-:W-:Y:S01]  /*3920*/  FFMA.FTZ R57, R57, R6.reuse, -R8.reuse ;  /* 0x0000000639397223 */ /* 0x180fe20000010808 */
[-CC-:B------:R-:W-:Y:S01]  /*3930*/  FFMA.FTZ R59, R59, R6.reuse, -R8.reuse ;  /* 0x000000063b3b7223 */ /* 0x180fe20000010808 */
[-C--:B------:R-:W-:Y:S01]  /*3940*/  FFMA.FTZ R61, R61, R6.reuse, -R8 ;  /* 0x000000063d3d7223 */ /* 0x080fe20000010808 */
[----:B-----5:R-:W-:Y:S01]  /*3950*/  FADD.FTZ R13, R71, R4 ;  /* 0x00000004470d7221 */ /* 0x020fe20000010000 */
[-CC-:B------:R-:W-:Y:S01]  /*3960*/  FFMA.FTZ R63, R63, R6.reuse, -R8.reuse ;  /* 0x000000063f3f7223 */ /* 0x180fe20000010808 */
[-C--:B------:R-:W-:Y:S01]  /*3970*/  FFMA.FTZ R65, R65, R6.reuse, -R8 ;  /* 0x0000000641417223 */ /* 0x080fe20000010808 */
[----:B------:R-:W3:Y:S01]  /*3980*/  MUFU.EX2 R15, R15 ;  /* 0x0000000f000f7308 */ /* 0x000ee20000000800 */
[----:B--2---:R-:W-:Y:S01]  /*3990*/  FADD.FTZ R36, R178, R13 ;  /* 0x0000000db2247221 */ /* 0x004fe20000010000 */
[----:B0-----:R-:W-:Y:S01]  /*39a0*/  FADD.FTZ R4, R5, R10 ;  /* 0x0000000a05047221 */ /* 0x001fe20000010000 */
[-CC-:B------:R-:W-:Y:S01]  /*39b0*/  FFMA.FTZ R89, R89, R6.reuse, -R8.reuse ;  /* 0x0000000659597223 */ /* 0x180fe20000010808 */
[-CC-:B------:R-:W-:Y:S01]  /*39c0*/  FFMA.FTZ R91, R91, R6.reuse, -R8.reuse ;  /* 0x000000065b5b7223 */ /* 0x180fe20000010808 */
[-CC-:B------:R-:W-:Y:S01]  /*39d0*/  FFMA.FTZ R93, R93, R6.reuse, -R8.reuse ;  /* 0x000000065d5d7223 */ /* 0x180fe20000010808 */
[-CC-:B------:R-:W-:Y:S01]  /*39e0*/  FFMA.FTZ R95, R95, R6.reuse, -R8.reuse ;  /* 0x000000065f5f7223 */ /* 0x180fe20000010808 */
[----:B------:R-:W-:Y:S01]  /*39f0*/  FFMA.FTZ R87, R87, R6, -R8 ;  /* 0x0000000657577223 */ /* 0x000fe20000010808 */
[----:B------:R0:W2:Y:S01]  /*3a00*/  MUFU.EX2 R14, R21 ;  /* 0x00000015000e7308 */ /* 0x0000a20000000800 */
[----:B-1----:R-:W-:Y:S01]  /*3a10*/  FADD.FTZ R13, R7, R4 ;  /* 0x00000004070d7221 */ /* 0x002fe20000010000 */
[----:B------:R-:W-:Y:S01]  /*3a20*/  F2FP.F16.F32.PACK_AB R181, R10, R5 ;  /* 0x000000050ab5723e */ /* 0x000fe200000000ff */
[----:B------:R-:W-:Y:S01]  /*3a30*/  IMAD.MOV.U32 R5, RZ, RZ, 0x3f800000 ;  /* 0x3f800000ff057424 */ /* 0x000fe200078e00ff */
[C---:B------:R-:W-:Y:S01]  /*3a40*/  F2FP.F16.F32.PACK_AB R183, R12.reuse, R7 ;  /* 0x000000070cb7723e */ /* 0x040fe200000000ff */
[----:B------:R-:W-:Y:S01]  /*3a50*/  FADD.FTZ R4, R12, R13 ;  /* 0x0000000d0c047221 */ /* 0x000fe20000010000 */
[----:B------:R-:W-:Y:S01]  /*3a60*/  F2FP.F16.F32.PACK_AB R180, R67, R180 ;  /* 0x000000b443b4723e */ /* 0x000fe200000000ff */
[----:B------:R-:W-:Y:S01]  /*3a70*/  IMAD.MOV.U32 R7, RZ, RZ, 0x3f800000 ;  /* 0x3f800000ff077424 */ /* 0x000fe200078e00ff */
[----:B------:R-:W1:Y:S01]  /*3a80*/  MUFU.EX2 R25, R25 ;  /* 0x0000001900197308 */ /* 0x000e620000000800 */
[----:B0-----:R-:W-:Y:S01]  /*3a90*/  FADD.FTZ R21, R73, R36 ;  /* 0x0000002449157221 */ /* 0x001fe20000010000 */
[----:B---3--:R-:W-:Y:S01]  /*3aa0*/  FADD.FTZ R13, R15, R4 ;  /* 0x000000040f0d7221 */ /* 0x008fe20000010000 */
[----:B------:R-:W-:-:S02]  /*3ab0*/  F2FP.F16.F32.PACK_AB R182, R69, R182 ;  /* 0x000000b645b6723e */ /* 0x000fc400000000ff */
[----:B------:R-:W-:Y:S01]  /*3ac0*/  FADD.FTZ R38, R172, R21 ;  /* 0x00000015ac267221 */ /* 0x000fe20000010000 */
[----:B------:R-:W-:Y:S02]  /*3ad0*/  F2FP.F16.F32.PACK_AB R176, R71, R176 ;  /* 0x000000b047b0723e */ /* 0x000fe400000000ff */
[----:B------:R-:W0:Y:S01]  /*3ae0*/  MUFU.EX2 R24, R27 ;  /* 0x0000001b00187308 */ /* 0x000e220000000800 */
[----:B------:R-:W-:Y:S01]  /*3af0*/  FADD.FTZ R21, R75, R38 ;  /* 0x000000264b157221 */ /* 0x000fe20000010000 */
[----:B--2---:R-:W-:Y:S01]  /*3b00*/  FADD.FTZ R4, R14, R13 ;  /* 0x0000000d0e047221 */ /* 0x004fe20000010000 */
[----:B------:R-:W-:Y:S02]  /*3b10*/  F2FP.F16.F32.PACK_AB R178, R73, R178 ;  /* 0x000000b249b2723e */ /* 0x000fe400000000ff */
[----:B------:R-:W-:Y:S01]  /*3b20*/  FADD.FTZ R38, R174, R21 ;  /* 0x00000015ae267221 */ /* 0x000fe20000010000 */
[----:B------:R-:W-:Y:S02]  /*3b30*/  F2FP.F16.F32.PACK_AB R172, R75, R172 ;  /* 0x000000ac4bac723e */ /* 0x000fe400000000ff */
[----:B------:R-:W2:Y:S01]  /*3b40*/  MUFU.EX2 R29, R29 ;  /* 0x0000001d001d7308 */ /* 0x000ea20000000800 */
[----:B------:R-:W-:Y:S01]  /*3b50*/  FADD.FTZ R21, R77, R38 ;  /* 0x000000264d157221 */ /* 0x000fe20000010000 */
[----:B-1----:R-:W-:Y:S01]  /*3b60*/  FADD.FTZ R13, R25, R4 ;  /* 0x00000004190d7221 */ /* 0x002fe20000010000 */
[----:B------:R-:W-:-:S02]  /*3b70*/  F2FP.F16.F32.PACK_AB R174, R77, R174 ;  /* 0x000000ae4dae723e */ /* 0x000fc400000000ff */
[----:B------:R-:W-:Y:S01]  /*3b80*/  FADD.FTZ R40, R168, R21 ;  /* 0x00000015a8287221 */ /* 0x000fe20000010000 */
[C---:B------:R-:W-:Y:S02]  /*3b90*/  F2FP.F16.F32.PACK_AB R168, R79.reuse, R168 ;  /* 0x000000a84fa8723e */ /* 0x040fe400000000ff */
[----:B------:R-:W1:Y:S01]  /*3ba0*/  MUFU.EX2 R26, R31 ;  /* 0x0000001f001a7308 */ /* 0x000e620000000800 */
[----:B0-----:R-:W-:Y:S01]  /*3bb0*/  FADD.FTZ R4, R24, R13 ;  /* 0x0000000d18047221 */ /* 0x001fe20000010000 */
[----:B------:R-:W-:Y:S01]  /*3bc0*/  FADD.FTZ R21, R79, R40 ;  /* 0x000000284f157221 */ /* 0x000fe20000010000 */
[----:B------:R-:W-:Y:S02]  /*3bd0*/  F2FP.F16.F32.PACK_AB R177, R14, R15 ;  /* 0x0000000f0eb1723e */ /* 0x000fe400000000ff */
[----:B------:R-:W-:Y:S01]  /*3be0*/  F2FP.F16.F32.PACK_AB R179, R24, R25 ;  /* 0x0000001918b3723e */ /* 0x000fe200000000ff */
[----:B------:R-:W-:Y:S01]  /*3bf0*/  FADD.FTZ R40, R170, R21 ;  /* 0x00000015aa287221 */ /* 0x000fe20000010000 */
[----:B------:R-:W-:Y:S01]  /*3c00*/  F2FP.F16.F32.PACK_AB R170, R81, R170 ;  /* 0x000000aa51aa723e */ /* 0x000fe200000000ff */
[----:B------:R-:W0:Y:S01]  /*3c10*/  MUFU.EX2 R33, R33 ;  /* 0x0000002100217308 */ /* 0x000e220000000800 */
[----:B--2---:R-:W-:-:S07]  /*3c20*/  FADD.FTZ R13, R29, R4 ;  /* 0x000000041d0d7221 */ /* 0x004fce0000010000 */
[----:B------:R-:W2:Y:S01]  /*3c30*/  MUFU.EX2 R28, R35 ;  /* 0x00000023001c7308 */ /* 0x000ea20000000800 */
[C---:B-1----:R-:W-:Y:S01]  /*3c40*/  FADD.FTZ R4, R26.reuse, R13 ;  /* 0x0000000d1a047221 */ /* 0x042fe20000010000 */
[----:B------:R-:W-:Y:S01]  /*3c50*/  FADD.FTZ R13, R81, R40 ;  /* 0x00000028510d7221 */ /* 0x000fe20000010000 */
[----:B------:R-:W-:-:S03]  /*3c60*/  F2FP.F16.F32.PACK_AB R173, R26, R29 ;  /* 0x0000001d1aad723e */ /* 0x000fc600000000ff */
[----:B------:R-:W-:Y:S01]  /*3c70*/  FADD.FTZ R42, R152, R13 ;  /* 0x0000000d982a7221 */ /* 0x000fe20000010000 */
[----:B------:R-:W-:Y:S01]  /*3c80*/  F2FP.F16.F32.PACK_AB R152, R83, R152 ;  /* 0x000000985398723e */ /* 0x000fe200000000ff */
[----:B------:R-:W1:Y:S01]  /*3c90*/  MUFU.EX2 R37, R37 ;  /* 0x0000002500257308 */ /* 0x000e620000000800 */
[----:B0-----:R-:W-:Y:S01]  /*3ca0*/  FADD.FTZ R3, R33, R4 ;  /* 0x0000000421037221 */ /* 0x001fe20000010000 */
[----:B------:R-:W-:-:S04]  /*3cb0*/  FADD.FTZ R13, R83, R42 ;  /* 0x0000002a530d7221 */ /* 0x000fc80000010000 */
[----:B------:R-:W-:Y:S01]  /*3cc0*/  FADD.FTZ R42, R154, R13 ;  /* 0x0000000d9a2a7221 */ /* 0x000fe20000010000 */
[C---:B------:R-:W-:Y:S01]  /*3cd0*/  F2FP.F16.F32.PACK_AB R154, R85.reuse, R154 ;  /* 0x0000009a559a723e */ /* 0x040fe200000000ff */
[----:B------:R-:W0:Y:S01]  /*3ce0*/  MUFU.EX2 R30, R39 ;  /* 0x00000027001e7308 */ /* 0x000e220000000800 */
[C---:B--2---:R-:W-:Y:S01]  /*3cf0*/  FADD.FTZ R4, R28.reuse, R3 ;  /* 0x000000031c047221 */ /* 0x044fe20000010000 */
[----:B------:R-:W-:Y:S01]  /*3d00*/  FADD.FTZ R13, R85, R42 ;  /* 0x0000002a550d7221 */ /* 0x000fe20000010000 */
[----:B------:R-:W-:-:S03]  /*3d10*/  F2FP.F16.F32.PACK_AB R175, R28, R33 ;  /* 0x000000211caf723e */ /* 0x000fc600000000ff */
[----:B------:R-:W-:Y:S01]  /*3d20*/  FADD.FTZ R42, R156, R13 ;  /* 0x0000000d9c2a7221 */ /* 0x000fe20000010000 */
[----:B------:R-:W-:Y:S01]  /*3d30*/  F2FP.F16.F32.PACK_AB R156, R127, R156 ;  /* 0x0000009c7f9c723e */ /* 0x000fe200000000ff */
[----:B------:R-:W2:Y:S01]  /*3d40*/  MUFU.EX2 R41, R41 ;  /* 0x0000002900297308 */ /* 0x000ea20000000800 */
[----:B-1----:R-:W-:Y:S01]  /*3d50*/  FADD.FTZ R3, R37, R4 ;  /* 0x0000000425037221 */ /* 0x002fe20000010000 */
[----:B------:R-:W-:Y:S01]  /*3d60*/  FADD.FTZ R42, R127, R42 ;  /* 0x0000002a7f2a7221 */ /* 0x000fe20000010000 */
[----:B------:R-:W-:-:S03]  /*3d70*/  IMAD.MOV.U32 R127, RZ, RZ, R151 ;  /* 0x000000ffff7f7224 */ /* 0x000fc600078e0097 */
[----:B------:R-:W-:Y:S02]  /*3d80*/  FADD.FTZ R13, R129, R42 ;  /* 0x0000002a810d7221 */ /* 0x000fe40000010000 */
[----:B------:R-:W1:Y:S01]  /*3d90*/  MUFU.EX2 R32, R43 ;  /* 0x0000002b00207308 */ /* 0x000e620000000800 */
[C---:B0-----:R-:W-:Y:S01]  /*3da0*/  FADD.FTZ R4, R30.reuse, R3 ;  /* 0x000000031e047221 */ /* 0x041fe20000010000 */
[----:B------:R-:W-:-:S06]  /*3db0*/  F2FP.F16.F32.PACK_AB R169, R30, R37 ;  /* 0x000000251ea9723e */ /* 0x000fcc00000000ff */
[----:B------:R-:W0:Y:S01]  /*3dc0*/  MUFU.EX2 R45, R45 ;  /* 0x0000002d002d7308 */ /* 0x000e220000000800 */
[----:B--2---:R-:W-:-:S07]  /*3dd0*/  FADD.FTZ R3, R41, R4 ;  /* 0x0000000429037221 */ /* 0x004fce0000010000 */
[----:B------:R-:W2:Y:S01]  /*3de0*/  MUFU.EX2 R34, R47 ;  /* 0x0000002f00227308 */ /* 0x000ea20000000800 */
[C---:B-1----:R-:W-:Y:S01]  /*3df0*/  FADD.FTZ R4, R32.reuse, R3 ;  /* 0x0000000320047221 */ /* 0x042fe20000010000 */
[----:B------:R-:W-:-:S06]  /*3e00*/  F2FP.F16.F32.PACK_AB R171, R32, R41 ;  /* 0x0000002920ab723e */ /* 0x000fcc00000000ff */
[----:B------:R1:W3:Y:S01]  /*3e10*/  MUFU.EX2 R158, R131 ;  /* 0x00000083009e7308 */ /* 0x0002e20000000800 */
[----:B0-----:R-:W-:-:S07]  /*3e20*/  FADD.FTZ R3, R45, R4 ;  /* 0x000000042d037221 */ /* 0x001fce0000010000 */
[----:B------:R-:W0:Y:S01]  /*3e30*/  MUFU.EX2 R49, R49 ;  /* 0x0000003100317308 */ /* 0x000e220000000800 */
[C---:B--2---:R-:W-:Y:S01]  /*3e40*/  FADD.FTZ R4, R34.reuse, R3 ;  /* 0x0000000322047221 */ /* 0x044fe20000010000 */
[----:B------:R-:W-:Y:S01]  /*3e50*/  F2FP.F16.F32.PACK_AB R153, R34, R45 ;  /* 0x0000002d2299723e */ /* 0x000fe200000000ff */
[----:B-1----:R-:W-:-:S05]  /*3e60*/  IMAD.MOV.U32 R131, RZ, RZ, R151 ;  /* 0x000000ffff837224 */ /* 0x002fca00078e0097 */
[----:B------:R-:W1:Y:S01]  /*3e70*/  MUFU.EX2 R133, R133 ;  /* 0x0000008500857308 */ /* 0x000e620000000800 */
[C---:B---3--:R-:W-:Y:S01]  /*3e80*/  FADD.FTZ R42, R158.reuse, R13 ;  /* 0x0000000d9e2a7221 */ /* 0x048fe20000010000 */
[----:B------:R-:W-:Y:S02]  /*3e90*/  F2FP.F16.F32.PACK_AB R158, R158, R129 ;  /* 0x000000819e9e723e */ /* 0x000fe400000000ff */
[----:B------:R-:W-:-:S04]  /*3ea0*/  MOV R129, R151 ;  /* 0x0000009700817202 */ /* 0x000fc80000000f00 */
[----:B------:R-:W2:Y:S01]  /*3eb0*/  MUFU.EX2 R36, R51 ;  /* 0x0000003300247308 */ /* 0x000ea20000000800 */
[----:B0-----:R-:W-:-:S07]  /*3ec0*/  FADD.FTZ R3, R49, R4 ;  /* 0x0000000431037221 */ /* 0x001fce0000010000 */
[----:B------:R0:W3:Y:S01]  /*3ed0*/  MUFU.EX2 R160, R135 ;  /* 0x0000008700a07308 */ /* 0x0000e20000000800 */
[----:B-1----:R-:W-:-:S07]  /*3ee0*/  FADD.FTZ R13, R133, R42 ;  /* 0x0000002a850d7221 */ /* 0x002fce0000010000 */
[----:B------:R-:W1:Y:S01]  /*3ef0*/  MUFU.EX2 R53, R53 ;  /* 0x0000003500357308 */ /* 0x000e620000000800 */
[C---:B--2---:R-:W-:Y:S01]  /*3f00*/  FADD.FTZ R4, R36.reuse, R3 ;  /* 0x0000000324047221 */ /* 0x044fe20000010000 */
[----:B------:R-:W-:Y:S01]  /*3f10*/  F2FP.F16.F32.PACK_AB R155, R36, R49 ;  /* 0x00000031249b723e */ /* 0x000fe200000000ff */
[----:B0-----:R-:W-:-:S05]  /*3f20*/  IMAD.MOV.U32 R135, RZ, RZ, R151 ;  /* 0x000000ffff877224 */ /* 0x001fca00078e0097 */
[----:B------:R-:W0:Y:S01]  /*3f30*/  MUFU.EX2 R137, R137 ;  /* 0x0000008900897308 */ /* 0x000e220000000800 */
[C---:B---3--:R-:W-:Y:S01]  /*3f40*/  FADD.FTZ R44, R160.reuse, R13 ;  /* 0x0000000da02c7221 */ /* 0x048fe20000010000 */
[----:B------:R-:W-:Y:S01]  /*3f50*/  F2FP.F16.F32.PACK_AB R160, R160, R133 ;  /* 0x00000085a0a0723e */ /* 0x000fe200000000ff */
[----:B------:R-:W-:-:S05]  /*3f60*/  IMAD.MOV.U32 R133, RZ, RZ, R151 ;  /* 0x000000ffff857224 */ /* 0x000fca00078e0097 */
[----:B------:R-:W2:Y:S01]  /*3f70*/  MUFU.EX2 R38, R55 ;  /* 0x0000003700267308 */ /* 0x000ea20000000800 */
[----:B-1----:R-:W-:-:S07]  /*3f80*/  FADD.FTZ R3, R53, R4 ;  /* 0x0000000435037221 */ /* 0x002fce0000010000 */
        /* <DEDUP_REMOVED lines=24> */
[----:B------:R-:W1:Y:S01]  /*4110*/  MUFU.EX2 R65, R65 ;  /* 0x0000004100417308 */ /* 0x000e620000000800 */
[----:B0-----:R-:W-:-:S07]  /*4120*/  FADD.FTZ R13, R145, R46 ;  /* 0x0000002e910d7221 */ /* 0x001fce0000010000 */
[----:B------:R0:W3:Y:S01]  /*4130*/  MUFU.EX2 R42, R89 ;  /* 0x00000059002a7308 */ /* 0x0000e20000000800 */
[C---:B--2---:R-:W-:Y:S01]  /*4140*/  FADD.FTZ R46, R8.reuse, R3 ;  /* 0x00000003082e7221 */ /* 0x044fe20000010000 */
[----:B------:R-:W-:-:S06]  /*4150*/  F2FP.F16.F32.PACK_AB R161, R8, R61 ;  /* 0x0000003d08a1723e */ /* 0x000fcc00000000ff */
[----:B------:R-:W2:Y:S01]  /*4160*/  MUFU.EX2 R91, R91 ;  /* 0x0000005b005b7308 */ /* 0x000ea20000000800 */
[----:B-1----:R-:W-:Y:S01]  /*4170*/  FADD.FTZ R3, R65, R46 ;  /* 0x0000002e41037221 */ /* 0x002fe20000010000 */
[----:B0-----:R-:W-:-:S06]  /*4180*/  IMAD.MOV.U32 R89, RZ, RZ, R151 ;  /* 0x000000ffff597224 */ /* 0x001fcc00078e0097 */
[----:B------:R0:W1:Y:S01]  /*4190*/  MUFU.EX2 R44, R93 ;  /* 0x0000005d002c7308 */ /* 0x0000620000000800 */
[C---:B---3--:R-:W-:Y:S01]  /*41a0*/  FADD.FTZ R12, R42.reuse, R3 ;  /* 0x000000032a0c7221 */ /* 0x048fe20000010000 */
[----:B------:R-:W-:-:S06]  /*41b0*/  F2FP.F16.F32.PACK_AB R163, R42, R65 ;  /* 0x000000412aa3723e */ /* 0x000fcc00000000ff */
[----:B------:R-:W3:Y:S01]  /*41c0*/  MUFU.EX2 R95, R95 ;  /* 0x0000005f005f7308 */ /* 0x000ee20000000800 */
[----:B--2---:R-:W-:Y:S01]  /*41d0*/  FADD.FTZ R3, R91, R12 ;  /* 0x0000000c5b037221 */ /* 0x004fe20000010000 */
[----:B0-----:R-:W-:-:S06]  /*41e0*/  IMAD.MOV.U32 R93, RZ, RZ, R151 ;  /* 0x000000ffff5d7224 */ /* 0x001fcc00078e0097 */
[----:B------:R-:W0:Y:S01]  /*41f0*/  MUFU.EX2 R20, R20 ;  /* 0x0000001400147308 */ /* 0x000e220000000800 */
[C---:B-1----:R-:W-:Y:S01]  /*4200*/  FADD.FTZ R12, R44.reuse, R3 ;  /* 0x000000032c0c7221 */ /* 0x042fe20000010000 */
[----:B------:R-:W-:Y:S02]  /*4210*/  F2FP.F16.F32.PACK_AB R165, R44, R91 ;  /* 0x0000005b2ca5723e */ /* 0x000fe400000000ff */
[----:B------:R-:W-:-:S04]  /*4220*/  MOV R91, R151 ;  /* 0x00000097005b7202 */ /* 0x000fc80000000f00 */
[----:B------:R-:W1:Y:S01]  /*4230*/  MUFU.EX2 R10, R87 ;  /* 0x00000057000a7308 */ /* 0x000e620000000800 */
[----:B---3--:R-:W-:Y:S01]  /*4240*/  FADD.FTZ R3, R95, R12 ;  /* 0x0000000c5f037221 */ /* 0x008fe20000010000 */
[C---:B0-----:R-:W-:Y:S01]  /*4250*/  F2FP.F16.F32.PACK_AB R166, R20.reuse, R145 ;  /* 0x0000009114a6723e */ /* 0x041fe200000000ff */
[----:B------:R-:W-:Y:S01]  /*4260*/  FADD.FTZ R4, R20, R13 ;  /* 0x0000000d14047221 */ /* 0x000fe20000010000 */
[----:B------:R-:W-:Y:S02]  /*4270*/  MOV R145, R151 ;  /* 0x0000009700917202 */ /* 0x000fe40000000f00 */
[C---:B-1----:R-:W-:Y:S01]  /*4280*/  F2FP.F16.F32.PACK_AB R167, R10.reuse, R95 ;  /* 0x0000005f0aa7723e */ /* 0x042fe200000000ff */
[----:B------:R-:W-:Y:S01]  /*4290*/  FADD.FTZ R3, R10, R3 ;  /* 0x000000030a037221 */ /* 0x000fe20000010000 */
[----:B------:R-:W-:Y:S01]  /*42a0*/  IMAD.MOV.U32 R95, RZ, RZ, R151 ;  /* 0x000000ffff5f7224 */ /* 0x000fe200078e0097 */
[----:B------:R-:W-:Y:S06]  /*42b0*/  @!P2 BRA `(.L_x_266) ;  /* 0x0000002800eca947 */ /* 0x000fec0003800000 */
[----:B------:R-:W-:Y:S01]  /*42c0*/  R2UR UR4, R2 ;  /* 0x00000000020472ca */ /* 0x000fe200000e0000 */
[----:B------:R-:W-:Y:S01]  /*42d0*/  IMAD.MOV.U32 R8, RZ, RZ, R11 ;  /* 0x000000ffff087224 */ /* 0x000fe200078e000b */
[----:B------:R-:W-:Y:S01]  /*42e0*/  MOV R5, 0x3f800000 ;  /* 0x3f80000000057802 */ /* 0x000fe20000000f00 */
[----:B------:R-:W-:Y:S01]  /*42f0*/  IMAD.MOV.U32 R12, RZ, RZ, R9 ;  /* 0x000000ffff0c7224 */ /* 0x000fe200078e0009 */
[----:B------:R-:W-:Y:S01]  /*4300*/  CS2R R150, SRZ ;  /* 0x0000000000967805 */ /* 0x000fe2000001ff00 */
[----:B------:R-:W-:Y:S01]  /*4310*/  IMAD.MOV.U32 R10, RZ, RZ, R16 ;  /* 0x000000ffff0a7224 */ /* 0x000fe200078e0010 */
        /* <DEDUP_REMOVED lines=31> */
[----:B------:R-:W-:Y:S01]  /*4510*/  UIADD3 UR5, UR45, -0x2, URZ ;  /* 0xfffffffe2d057890 */ /* 0x000fe2000fffe03f */
[----:B------:R-:W-:-:S11]  /*4520*/  ULDC UR6, c[0x0][0x9d8] ;  /* 0x0002760000067ab9 */ /* 0x000fd60000000800 */
.L_x_275:
[----:B------:R-:W-:-:S04]  /*4530*/  UIADD3 UR7, UR4, 0x1, URZ ;  /* 0x0000000104077890 */ /* 0x000fc8000fffe03f */
[----:B------:R-:W-:-:S04]  /*4540*/  UISETP.NE.AND UP0, UPT, UR7, 0x2, UPT ;  /* 0x000000020700788c */ /* 0x000fc8000bf05270 */
[----:B------:R-:W-:Y:S02]  /*4550*/  USEL UR10, URZ, 0x1, UP0 ;  /* 0x000000013f0a7887 */ /* 0x000fe40008000000 */
[----:B------:R-:W-:-:S04]  /*4560*/  USEL UR7, UR7, URZ, UP0 ;  /* 0x0000003f07077287 */ /* 0x000fc80008000000 */
[----:B------:R-:W-:Y:S02]  /*4570*/  LOP3.LUT R16, R10, UR10, RZ, 0x3c, !PT ;  /* 0x0000000a0a107c12 */ /* 0x000fe4000f8e3cff */
[----:B------:R-:W-:Y:S01]  /*4580*/  IMAD.U32 R2, RZ, RZ, UR7 ;  /* 0x00000007ff027e24 */ /* 0x000fe2000f8e00ff */
[----:B------:R-:W-:Y:S06]  /*4590*/  @!P0 BRA `(.L_x_267) ;  /* 0x0000000000048947 */ /* 0x000fec0003800000 */
[----:B------:R-:W-:Y:S01]  /*45a0*/  BPT.TRAP 0x1 ;  /* 0x000000040000795c */ /* 0x000fe20000300000 */
.L_x_267:
[----:B------:R-:W0:Y:S01]  /*45b0*/  S2UR UR11, SR_CgaCtaId ;  /* 0x00000000000b79c3 */ /* 0x000e220000008800 */
[----:B------:R-:W-:Y:S01]  /*45c0*/  UMOV UR10, 0x400 ;  /* 0x00000400000a7882 */ /* 0x000fe20000000000 */
[----:B------:R-:W-:Y:S01]  /*45d0*/  SHF.L.U32 R6, R16, 0x1f, RZ ;  /* 0x0000001f10067819 */ /* 0x000fe200000006ff */
[----:B0-----:R-:W-:-:S06]  /*45e0*/  ULEA UR10, UR11, UR10, 0x18 ;  /* 0x0000000a0b0a7291 */ /* 0x001fcc000f8ec03f */
[----:B------:R-:W-:-:S05]  /*45f0*/  IMAD.U32 R0, RZ, RZ, UR10 ;  /* 0x0000000aff007e24 */ /* 0x000fca000f8e00ff */
[----:B------:R-:W-:-:S13]  /*4600*/  R2UR UR10, R0 ;  /* 0x00000000000a72ca */ /* 0x000fda00000e0000 */
[----:B------:R-:W-:-:S09]  /*4610*/  ULEA UR7, UR7, UR10, 0x3 ;  /* 0x0000000a07077291 */ /* 0x000fd2000f8e183f */
[----:B------:R0:W1:Y:S01]  /*4620*/  SYNCS.PHASECHK.TRANS64.TRYWAIT P2, [UR7+0x34830], R6 ;  /* 0x03483006ff0075a7 */ /* 0x0000620008040147 */
[----:B------:R-:W-:Y:S05]  /*4630*/  @!P0 BRA `(.L_x_268) ;  /* 0x0000000000048947 */ /* 0x000fea0003800000 */
[----:B------:R-:W-:Y:S01]  /*4640*/  BPT.TRAP 0x1 ;  /* 0x000000040000795c */ /* 0x000fe20000300000 */
.L_x_268:
[----:B-1----:R-:W-:Y:S05]  /*4650*/  @P2 BRA `(.L_x_269) ;  /* 0x0000000000082947 */ /* 0x002fea0003800000 */
[----:B------:R-:W1:Y:S02]  /*4660*/  SYNCS.PHASECHK.TRANS64.TRYWAIT P2, [UR7+0x34830], R6 ;  /* 0x03483006ff0075a7 */ /* 0x000e640008040147 */
[----:B-1----:R-:W-:Y:S05]  /*4670*/  @!P2 BRA `(.L_x_270) ;  /* 0x000000a40058a947 */ /* 0x002fea0003800000 */
.L_x_269:
[----:B------:R-:W-:Y:S01]  /*4680*/  R2UR UR10, R2 ;  /* 0x00000000020a72ca */ /* 0x000fe200000e0000 */
[----:B------:R-:W-:Y:S01]  /*4690*/  WARPGROUP.ARRIVE ;  /* 0x00000000000079c5 */ /* 0x000fe20000000000 */
[----:B------:R-:W-:Y:S01]  /*46a0*/  UMOV UR44, UR56 ;  /* 0x00000038002c7c82 */ /* 0x000fe20008000000 */
[----:B------:R-:W-:Y:S01]  /*46b0*/  UMOV UR45, UR57 ;  /* 0x00000039002d7c82 */ /* 0x000fe20008000000 */
[----:B------:R-:W-:Y:S01]  /*46c0*/  UMOV UR47, 0x40000040 ;  /* 0x40000040002f7882 */ /* 0x000fe20000000000 */
        /* <DEDUP_REMOVED lines=8> */
[----:B------:R-:W-:Y:S01]  /*4750*/  UIMAD UR10, UR10, 0xc00, UR60 ;  /* 0x00000c000a0a78a4 */ /* 0x000fe2000f8e023c */
[-C--:B------:R-:W-:Y:S01]  /*4760*/  FMUL.FTZ R88, R88, R7.reuse ;  /* 0x0000000758587220 */ /* 0x080fe20000410000 */
[-C--:B------:R-:W-:Y:S01]  /*4770*/  FMUL.FTZ R89, R89, R7.reuse ;  /* 0x0000000759597220 */ /* 0x080fe20000410000 */
[-C--:B------:R-:W-:Y:S01]  /*4780*/  FMUL.FTZ R92, R92, R7.reuse ;  /* 0x000000075c5c7220 */ /* 0x080fe20000410000 */
[----:B------:R-:W-:Y:S01]  /*4790*/  UIADD3 UR14, UR10, 0x6, URZ ;  /* 0x000000060a0e7890 */ /* 0x000fe2000fffe03f */
[-C--:B------:R-:W-:Y:S01]  /*47a0*/  FMUL.FTZ R93, R93, R7.reuse ;  /* 0x000000075d5d7220 */ /* 0x080fe20000410000 */
[----:B------:R-:W-:Y:S01]  /*47b0*/  UIADD3 UR18, UR10, 0x400, URZ ;  /* 0x000004000a127890 */ /* 0x000fe2000fffe03f */
[-C--:B------:R-:W-:Y:S01]  /*47c0*/  FMUL.FTZ R96, R96, R7.reuse ;  /* 0x0000000760607220 */ /* 0x080fe20000410000 */
[----:B------:R-:W-:Y:S01]  /*47d0*/  UMOV UR46, UR10 ;  /* 0x0000000a002e7c82 */ /* 0x000fe20008000000 */
[----:B------:R-:W-:Y:S01]  /*47e0*/  UIADD3 UR22, UR10, 0x402, URZ ;  /* 0x000004020a167890 */ /* 0x000fe2000fffe03f */
        /* <DEDUP_REMOVED lines=113> */
.L_x_271:
[----:B------:R-:W-:Y:S01]  /*4f00*/  IMAD.U32 R7, RZ, RZ, UR4 ;  /* 0x00000004ff077e24 */ /* 0x000fe2000f8e00ff */
[----:B------:R-:W-:-:S03]  /*4f10*/  SHF.L.U32 R5, R10, 0x1f, RZ ;  /* 0x0000001f0a057819 */ /* 0x000fc600000006ff */
[----:B------:R-:W-:-:S04]  /*4f20*/  IMAD R10, R7, 0x8, R0 ;  /* 0x00000008070a7824 */ /* 0x000fc800078e0200 */
[----:B------:R2:W3:Y:S01]  /*4f30*/  SYNCS.PHASECHK.TRANS64.TRYWAIT P2, [R10+URZ+0x34850], R5 ;  /* 0x034850050a0075a7 */ /* 0x0004e2000804017f */
[----:B------:R-:W-:Y:S05]  /*4f40*/  @!P0 BRA `(.L_x_272) ;  /* 0x0000000000048947 */ /* 0x000fea0003800000 */
[----:B------:R-:W-:Y:S01]  /*4f50*/  BPT.TRAP 0x1 ;  /* 0x000000040000795c */ /* 0x000fe20000300000 */
.L_x_272:
[----:B---3--:R-:W-:Y:S05]  /*4f60*/  @P2 BRA `(.L_x_273) ;  /* 0x0000000000082947 */ /* 0x008fea0003800000 */
[----:B------:R-:W3:Y:S02]  /*4f70*/  SYNCS.PHASECHK.TRANS64.TRYWAIT P2, [R10+URZ+0x34850], R5 ;  /* 0x034850050a0075a7 */ /* 0x000ee4000804017f */
[----:B---3--:R-:W-:Y:S05]  /*4f80*/  @!P2 BRA `(.L_x_274) ;  /* 0x0000009c002ca947 */ /* 0x008fea0003800000 */
.L_x_273:
[----:B------:R-:W-:Y:S01]  /*4f90*/  R2UR UR10, R0 ;  /* 0x00000000000a72ca */ /* 0x000fe200000e0000 */
[----:B------:R-:W-:Y:S01]  /*4fa0*/  WARPGROUP.ARRIVE ;  /* 0x00000000000079c5 */ /* 0x000fe20000000000 */
[----:B------:R-:W-:Y:S01]  /*4fb0*/  UMOV UR11, 0x40000040 ;  /* 0x40000040000b7882 */ /* 0x000fe20000000000 */
[----:B--23--:R-:W-:Y:S01]  /*4fc0*/  FMUL.FTZ R5, R24, UR6 ;  /* 0x0000000618057c20 */ /* 0x00cfe20008410000 */
        /* <DEDUP_REMOVED lines=9> */
[----:B------:R-:W-:Y:S01]  /*5060*/  UIADD3 UR10, UR10, 0x400, URZ ;  /* 0x000004000a0a7890 */ /* 0x000fe2000fffe03f */
[----:B------:R-:W-:Y:S01]  /*5070*/  FMUL.FTZ R201, R45, UR6 ;  /* 0x000000062dc97c20 */ /* 0x000fe20008410000 */
[----:B------:R-:W-:Y:S01]  /*5080*/  FMUL.FTZ R203, R52, UR6 ;  /* 0x0000000634cb7c20 */ /* 0x000fe20008410000 */
[----:B------:R-:W-:Y:S01]  /*5090*/  FMUL.FTZ R205, R53, UR6 ;  /* 0x0000000635cd7c20 */ /* 0x000fe20008410000 */
[----:B------:R-:W-:Y:S01]  /*50a0*/  USHF.R.U32.HI UR10, URZ, 0x4, UR10 ;  /* 0x000000043f0a7899 */ /* 0x000fe2000801160a */
[----:B------:R-:W2:Y:S01]  /*50b0*/  MUFU.TANH R11, R11 ;  /* 0x0000000b000b7308 */ /* 0x000ea20000002400 */
[----:B------:R-:W-:Y:S01]  /*50c0*/  FMUL.FTZ R207, R56, UR6 ;  /* 0x0000000638cf7c20 */ /* 0x000fe20008410000 */
[----:B------:R-:W-:Y:S01]  /*50d0*/  FMUL.FTZ R209, R57, UR6 ;  /* 0x0000000639d17c20 */ /* 0x000fe20008410000 */
[----:B------:R-:W-:Y:S01]  /*50e0*/  ULOP3.LUT UR10, UR10, 0x3fff, URZ, 0xc0, !UPT ;  /* 0x00003fff0a0a7892 */ /* 0x000fe2000f8ec03f */
[----:B------:R-:W-:Y:S01]  /*50f0*/  FMUL.FTZ R211, R60, UR6 ;  /* 0x000000063cd37c20 */ /* 0x000fe20008410000 */
[----:B------:R-:W-:Y:S01]  /*5100*/  FMUL.FTZ R213, R61, UR6 ;  /* 0x000000063dd57c20 */ /* 0x000fe20008410000 */
[----:B------:R-:W-:Y:S01]  /*5110*/  FMUL.FTZ R215, R64, UR6 ;  /* 0x0000000640d77c20 */ /* 0x000fe20008410000 */
[----:B------:R-:W-:Y:S01]  /*5120*/  ULOP3.LUT UR10, UR10, 0x4000000, URZ, 0xfc, !UPT ;  /* 0x040000000a0a7892 */ /* 0x000fe2000f8efc3f */
[----:B------:R-:W3:Y:S01]  /*5130*/  MUFU.TANH R21, R21 ;  /* 0x0000001500157308 */ /* 0x000ee20000002400 */
[----:B01----:R-:W-:Y:S01]  /*5140*/  FMNMX.FTZ R6, R5, R12, !PT ;  /* 0x0000000c05067209 */ /* 0x003fe20007810000 */
[----:B------:R-:W-:Y:S01]  /*5150*/  FMUL.FTZ R217, R69, UR6 ;  /* 0x0000000645d97c20 */ /* 0x000fe20008410000 */
[----:B------:R-:W-:Y:S01]  /*5160*/  ULEA UR4, UR4, UR10, 0xb ;  /* 0x0000000a04047291 */ /* 0x000fe2000f8e583f */
[----:B------:R-:W-:Y:S01]  /*5170*/  FMUL.FTZ R219, R72, UR6 ;  /* 0x0000000648db7c20 */ /* 0x000fe20008410000 */
[----:B------:R-:W-:Y:S01]  /*5180*/  FMUL.FTZ R221, R73, UR6 ;  /* 0x0000000649dd7c20 */ /* 0x000fe20008410000 */
[----:B------:R-:W-:Y:S01]  /*5190*/  FMUL.FTZ R223, R76, UR6 ;  /* 0x000000064cdf7c20 */ /* 0x000fe20008410000 */
[----:B------:R-:W-:Y:S01]  /*51a0*/  FMUL.FTZ R225, R77, UR6 ;  /* 0x000000064de17c20 */ /* 0x000fe20008410000 */
[----:B------:R-:W0:Y:S01]  /*51b0*/  MUFU.TANH R29, R29 ;  /* 0x0000001d001d7308 */ /* 0x000e220000002400 */
[----:B--2---:R-:W-:Y:S01]  /*51c0*/  FMNMX.FTZ R6, R11, R6, !PT ;  /* 0x000000060b067209 */ /* 0x004fe20007810000 */
[----:B------:R-:W-:Y:S01]  /*51d0*/  UMOV UR10, UR4 ;  /* 0x00000004000a7c82 */ /* 0x000fe20008000000 */
[----:B------:R-:W-:Y:S01]  /*51e0*/  FMUL.FTZ R227, R80, UR6 ;  /* 0x0000000650e37c20 */ /* 0x000fe20008410000 */
[----:B------:R-:W-:Y:S01]  /*51f0*/  HGMMA.64x128x16.F32 R88, R180, gdesc[UR8].tnspB, R88, gsb0 ;  /* 0x41e00008b4587df0 */ /* 0x000fe20008000858 */
[----:B------:R-:W-:Y:S01]  /*5200*/  UIADD3 UR10, UR4, 0x80, URZ ;  /* 0x00000080040a7890 */ /* 0x000fe2000fffe03f */
[----:B------:R-:W-:Y:S01]  /*5210*/  FMUL.FTZ R81, R81, UR6 ;  /* 0x0000000651517c20 */ /* 0x000fe20008410000 */
[----:B------:R-:W-:Y:S01]  /*5220*/  UMOV UR11, 0x40000040 ;  /* 0x40000040000b7882 */ /* 0x000fe20000000000 */
        /* <DEDUP_REMOVED lines=9> */
[----:B0-----:R-:W-:Y:S01]  /*52c0*/  FMNMX.FTZ R6, R29, R6, !PT ;  /* 0x000000061d067209 */ /* 0x001fe20007810000 */
        /* <DEDUP_REMOVED lines=28> */
[----:B------:R-:W-:Y:S01]  /*5490*/  ISETP.LT.AND P2, PT, RZ, UR5, PT ;  /* 0x00000005ff007c0c */ /* 0x000fe2000bf41270 */
[----:B------:R-:W-:Y:S01]  /*54a0*/  UIADD3 UR5, UR5, -0x1, URZ ;  /* 0xffffffff05057890 */ /* 0x000fe2000fffe03f */
[----:B------:R-:W-:Y:S08]  /*54b0*/  MUFU.TANH R201, R201 ;  /* 0x000000c900c97308 */ /* 0x000ff00000002400 */
        /* <DEDUP_REMOVED lines=11> */
[----:B------:R-:W-:Y:S01]  /*5570*/  MUFU.TANH R225, R225 ;  /* 0x000000e100e17308 */ /* 0x000fe20000002400 */
[----:B------:R-:W-:-:S02]  /*5580*/  WARPGROUP.DEPBAR.LE gsb0, 0x0 ;  /* 0x00008000000079c5 */ /* 0x000fc40000010000 */
[----:B------:R-:W-:Y:S01]  /*5590*/  WARPGROUP.ARRIVE ;  /* 0x00000000000079c5 */ /* 0x000fe20000000000 */
[----:B------:R-:W-:Y:S01]  /*55a0*/  FMUL.FTZ R181, R32, UR6 ;  /* 0x0000000620b57c20 */ /* 0x000fe20008410000 */
[----:B------:R-:W-:-:S03]  /*55b0*/  FMUL.FTZ R183, R36, UR6 ;  /* 0x0000000624b77c20 */ /* 0x000fc60008410000 */
[----:B------:R-:W-:Y:S01]  /*55c0*/  MUFU.TANH R227, R227 ;  /* 0x000000e300e37308 */ /* 0x000fe20000002400 */
[----:B------:R-:W-:Y:S01]  /*55d0*/  HGMMA.64x128x16.F32 R88, R176, gdesc[UR8].tnspB, R88, gsb0 ;  /* 0x41e00008b0587df0 */ /* 0x000fe20008000858 */
[----:B------:R-:W-:Y:S01]  /*55e0*/  UIADD3 UR10, UR4, 0x100, URZ ;  /* 0x00000100040a7890 */ /* 0x000fe2000fffe03f */
[----:B------:R-:W-:-:S05]  /*55f0*/  UMOV UR11, 0x40000040 ;  /* 0x40000040000b7882 */ /* 0x000fca0000000000 */
[----:B------:R-:W0:Y:S08]  /*5600*/  MUFU.TANH R181, R181 ;  /* 0x000000b500b57308 */ /* 0x000e300000002400 */
[----:B------:R-:W1:Y:S08]  /*5610*/  MUFU.TANH R183, R183 ;  /* 0x000000b700b77308 */ /* 0x000e700000002400 */
[----:B------:R-:W-:Y:S01]  /*5620*/  MUFU.TANH R81, R81 ;  /* 0x0000005100517308 */ /* 0x000fe20000002400 */
[----:B0-----:R-:W-:-:S04]  /*5630*/  FMNMX.FTZ R6, R181, R6, !PT ;  /* 0x00000006b5067209 */ /* 0x001fc80007810000 */
[----:B------:R-:W-:-:S03]  /*5640*/  FMNMX.FTZ R6, R33, R6, !PT ;  /* 0x0000000621067209 */ /* 0x000fc60007810000 */
[----:B------:R-:W-:Y:S01]  /*5650*/  MUFU.TANH R231, R231 ;  /* 0x000000e700e77308 */ /* 0x000fe20000002400 */
[----:B-1----:R-:W-:-:S04]  /*5660*/  FMNMX.FTZ R6, R183, R6, !PT ;  /* 0x00000006b7067209 */ /* 0x002fc80007810000 */
[----:B------:R-:W-:-:S03]  /*5670*/  FMNMX.FTZ R6, R193, R6, !PT ;  /* 0x00000006c1067209 */ /* 0x000fc60007810000 */
[----:B------:R-:W-:Y:S01]  /*5680*/  MUFU.TANH R229, R229 ;  /* 0x000000e500e57308 */ /* 0x000fe20000002400 */
[----:B------:R-:W-:-:S04]  /*5690*/  FMNMX.FTZ R6, R195, R6, !PT ;  /* 0x00000006c3067209 */ /* 0x000fc80007810000 */
[----:B------:R-:W-:-:S03]  /*56a0*/  FMNMX.FTZ R6, R197, R6, !PT ;  /* 0x00000006c5067209 */ /* 0x000fc60007810000 */
[----:B------:R-:W-:Y:S01]  /*56b0*/  MUFU.TANH R13, R13 ;  /* 0x0000000d000d7308 */ /* 0x000fe20000002400 */
[----:B------:R-:W-:-:S04]  /*56c0*/  FMNMX.FTZ R6, R199, R6, !PT ;  /* 0x00000006c7067209 */ /* 0x000fc80007810000 */
[----:B------:R-:W-:-:S03]  /*56d0*/  FMNMX.FTZ R6, R201, R6, !PT ;  /* 0x00000006c9067209 */ /* 0x000fc60007810000 */
        /* <DEDUP_REMOVED lines=14> */
[----:B------:R-:W-:Y:S01]  /*57c0*/  FMUL.FTZ R179, R49, UR6 ;  /* 0x0000000631b37c20 */ /* 0x000fe20008410000 */
[----:B------:R-:W-:Y:S02]  /*57d0*/  FMUL.FTZ R49, R50, UR6 ;  /* 0x0000000632317c20 */ /* 0x000fe40008410000 */
[----:B------:R-:W-:Y:S01]  /*57e0*/  MUFU.TANH R51, R51 ;  /* 0x0000003300337308 */ /* 0x000fe20000002400 */
[----:B------:R-:W-:Y:S01]  /*57f0*/  HGMMA.64x128x16.F32 R88, R172, gdesc[UR8].tnspB, R88, gsb0 ;  /* 0x41e00008ac587df0 */ /* 0x000fe20008000858 */
[----:B------:R-:W-:Y:S01]  /*5800*/  UIADD3 UR10, UR4, 0x180, URZ ;  /* 0x00000180040a7890 */ /* 0x000fe2000fffe03f */
[----:B------:R-:W-:-:S05]  /*5810*/  UMOV UR11, 0x40000040 ;  /* 0x40000040000b7882 */ /* 0x000fca0000000000 */
[----:B------:R-:W0:Y:S08]  /*5820*/  MUFU.TANH R177, R177 ;  /* 0x000000b100b17308 */ /* 0x000e300000002400 */
[----:B------:R-:W1:Y:S08]  /*5830*/  MUFU.TANH R179, R179 ;  /* 0x000000b300b37308 */ /* 0x000e700000002400 */
[----:B------:R-:W-:Y:S01]  /*5840*/  MUFU.TANH R49, R49 ;  /* 0x0000003100317308 */ /* 0x000fe20000002400 */
[----:B0-----:R-:W-:-:S07]  /*5850*/  FMNMX.FTZ R6, R177, R6, !PT ;  /* 0x00000006b1067209 */ /* 0x001fce0007810000 */
        /* <DEDUP_REMOVED lines=37> */
[----:B------:R-:W-:-:S04]  /*5ab0*/  FMNMX.FTZ R6, R217, R6, !PT ;  /* 0x00000006d9067209 */ /* 0x000fc80007810000 */
[----:B------:R-:W-:-:S04]  /*5ac0*/  FMNMX.FTZ R6, R219, R6, !PT ;  /* 0x00000006db067209 */ /* 0x000fc80007810000 */
[----:B------:R-:W-:-:S04]  /*5ad0*/  FMNMX.FTZ R6, R221, R6, !PT ;  /* 0x00000006dd067209 */ /* 0x000fc80007810000 */
[----:B------:R-:W-:-:S04]  /*5ae0*/  FMNMX.FTZ R6, R223, R6, !PT ;  /* 0x00000006df067209 */ /* 0x000fc80007810000 */
[----:B------:R-:W-:-:S04]  /*5af0*/  FMNMX.FTZ R6, R225, R6, !PT ;  /* 0x00000006e1067209 */ /* 0x000fc80007810000 */
[----:B------:R-:W-:-:S04]  /*5b00*/  FMNMX.FTZ R6, R227, R6, !PT ;  /* 0x00000006e3067209 */ /* 0x000fc80007810000 */
[----:B------:R-:W-:-:S04]  /*5b10*/  FMNMX.FTZ R6, R81, R6, !PT ;  /* 0x0000000651067209 */ /* 0x000fc80007810000 */
[----:B------:R-:W-:-:S04]  /*5b20*/  FMNMX.FTZ R6, R231, R6, !PT ;  /* 0x00000006e7067209 */ /* 0x000fc80007810000 */
[----:B------:R-:W-:-:S05]  /*5b30*/  FMNMX.FTZ R6, R229, R6, !PT ;  /* 0x00000006e5067209 */ /* 0x000fca0007810000 */
[----:B------:R-:W0:Y:S02]  /*5b40*/  SHFL.BFLY PT, R7, R6, 0x2, 0x1f ;  /* 0x0c401f0006077f89 */ /* 0x000e2400000e0000 */
[----:B0-----:R-:W-:Y:S02]  /*5b50*/  FMNMX.FTZ R7, R6, R7, !PT ;  /* 0x0000000706077209 */ /* 0x001fe40007810000 */
[----:B------:R-:W0:Y:S03]  /*5b60*/  LDC R6, c[0x0][0x988] ;  /* 0x00026200ff067b82 */ /* 0x000e260000000800 */
[----:B------:R-:W1:Y:S02]  /*5b70*/  SHFL.BFLY PT, R14, R7, 0x1, 0x1f ;  /* 0x0c201f00070e7f89 */ /* 0x000e6400000e0000 */
[----:B-1----:R-:W-:Y:S02]  /*5b80*/  FMNMX.FTZ R9, R7, R14, !PT ;  /* 0x0000000e07097209 */ /* 0x002fe40007810000 */
[----:B------:R-:W-:-:S03]  /*5b90*/  FMNMX.FTZ R14, R13, R8, !PT ;  /* 0x000000080d0e7209 */ /* 0x000fc60007810000 */
[----:B------:R-:W-:Y:S01]  /*5ba0*/  FADD.FTZ R7, -R9, R12 ;  /* 0x0000000c09077221 */ /* 0x000fe20000010100 */
[----:B------:R-:W-:Y:S01]  /*5bb0*/  FMNMX.FTZ R14, R15, R14, !PT ;  /* 0x0000000e0f0e7209 */ /* 0x000fe20007810000 */
[-C--:B0-----:R-:W-:Y:S02]  /*5bc0*/  FMUL.FTZ R12, R9, R6.reuse ;  /* 0x00000006090c7220 */ /* 0x081fe40000410000 */
[----:B------:R-:W-:Y:S01]  /*5bd0*/  FMUL.FTZ R7, R7, R6 ;  /* 0x0000000607077220 */ /* 0x000fe20000410000 */
[----:B------:R-:W-:Y:S01]  /*5be0*/  FMNMX.FTZ R14, R25, R14, !PT ;  /* 0x0000000e190e7209 */ /* 0x000fe20007810000 */
[-CC-:B------:R-:W-:Y:S01]  /*5bf0*/  FFMA.FTZ R180, R5, R6.reuse, -R12.reuse ;  /* 0x0000000605b47223 */ /* 0x180fe2000001080c */
[-CC-:B------:R-:W-:Y:S01]  /*5c00*/  FFMA.FTZ R176, R181, R6.reuse, -R12.reuse ;  /* 0x00000006b5b07223 */ /* 0x180fe2000001080c */
[--C-:B------:R-:W-:Y:S01]  /*5c10*/  FFMA.FTZ R182, R21, R6, -R12.reuse ;  /* 0x0000000615b67223 */ /* 0x100fe2000001080c */
[----:B------:R-:W-:Y:S01]  /*5c20*/  FMNMX.FTZ R14, R27, R14, !PT ;  /* 0x0000000e1b0e7209 */ /* 0x000fe20007810000 */
[----:B------:R-:W-:Y:S01]  /*5c30*/  MUFU.EX2 R7, R7 ;  /* 0x0000000700077308 */ /* 0x000fe20000000800 */
[----:B------:R-:W-:Y:S01]  /*5c40*/  FFMA.FTZ R21, R29, R6, -R12 ;  /* 0x000000061d157223 */ /* 0x000fe2000001080c */
[----:B------:R-:W-:-:S02]  /*5c50*/  WARPGROUP.DEPBAR.LE gsb0, 0x0 ;  /* 0x00008000000079c5 */ /* 0x000fc40000010000 */
[----:B------:R-:W-:Y:S01]  /*5c60*/  WARPGROUP.ARRIVE ;  /* 0x00000000000079c5 */ /* 0x000fe20000000000 */
[----:B------:R-:W-:Y:S01]  /*5c70*/  FMNMX.FTZ R14, R31, R14, !PT ;  /* 0x0000000e1f0e7209 */ /* 0x000fe20007810000 */
[----:B------:R-:W-:Y:S01]  /*5c80*/  FMUL.FTZ R169, R86, UR6 ;  /* 0x0000000656a97c20 */ /* 0x000fe20008410000 */
[--C-:B------:R-:W-:Y:S01]  /*5c90*/  FFMA.FTZ R171, R11, R6, -R12.reuse ;  /* 0x000000060bab7223 */ /* 0x100fe2000001080c */
[----:B------:R-:W0:Y:S01]  /*5ca0*/  MUFU.EX2 R180, R180 ;  /* 0x000000b400b47308 */ /* 0x000e220000000800 */
[----:B------:R-:W-:Y:S01]  /*5cb0*/  FMNMX.FTZ R14, R35, R14, !PT ;  /* 0x0000000e230e7209 */ /* 0x000fe20007810000 */
[----:B------:R-:W-:Y:S01]  /*5cc0*/  HGMMA.64x128x16.F32 R88, R152, gdesc[UR8].tnspB, R88, gsb0 ;  /* 0x41e0000898587df0 */ /* 0x000fe20008000858 */
[----:B------:R-:W-:Y:S01]  /*5cd0*/  UIADD3 UR10, UR4, 0x280, URZ ;  /* 0x00000280040a7890 */ /* 0x000fe2000fffe03f */
[--C-:B------:R-:W-:Y:S01]  /*5ce0*/  FFMA.FTZ R178, R183, R6, -R12.reuse ;  /* 0x00000006b7b27223 */ /* 0x100fe2000001080c */
[----:B------:R-:W-:Y:S01]  /*5cf0*/  UMOV UR11, 0x40000040 ;  /* 0x40000040000b7882 */ /* 0x000fe20000000000 */
[----:B------:R-:W-:Y:S01]  /*5d00*/  FMNMX.FTZ R14, R37, R14, !PT ;  /* 0x0000000e250e7209 */ /* 0x000fe20007810000 */
[-CC-:B------:R-:W-:Y:S01]  /*5d10*/  FFMA.FTZ R29, R33, R6.reuse, -R12.reuse ;  /* 0x00000006211d7223 */ /* 0x180fe2000001080c */
[----:B------:R-:W-:Y:S01]  /*5d20*/  MUFU.TANH R169, R169 ;  /* 0x000000a900a97308 */ /* 0x000fe20000002400 */
[--C-:B------:R-:W-:Y:S01]  /*5d30*/  FFMA.FTZ R172, R195, R6, -R12.reuse ;  /* 0x00000006c3ac7223 */ /* 0x100fe2000001080c */
[----:B------:R-:W-:Y:S01]  /*5d40*/  FMNMX.FTZ R14, R39, R14, !PT ;  /* 0x0000000e270e7209 */ /* 0x000fe20007810000 */
[-CC-:B------:R-:W-:Y:S01]  /*5d50*/  FFMA.FTZ R33, R193, R6.reuse, -R12.reuse ;  /* 0x00000006c1217223 */ /* 0x180fe2000001080c */
[-CC-:B------:R-:W-:Y:S01]  /*5d60*/  FFMA.FTZ R174, R199, R6.reuse, -R12.reuse ;  /* 0x00000006c7ae7223 */ /* 0x180fe2000001080c */
[--C-:B------:R-:W-:Y:S01]  /*5d70*/  FFMA.FTZ R170, R203, R6, -R12.reuse ;  /* 0x00000006cbaa7223 */ /* 0x100fe2000001080c */
[----:B------:R-:W-:Y:S01]  /*5d80*/  FMNMX.FTZ R14, R41, R14, !PT ;  /* 0x0000000e290e7209 */ /* 0x000fe20007810000 */
[-CC-:B------:R-:W-:Y:S01]  /*5d90*/  FFMA.FTZ R195, R205, R6.reuse, -R12.reuse ;  /* 0x00000006cdc37223 */ /* 0x180fe2000001080c */
[----:B------:R-:W1:Y:S01]  /*5da0*/  MUFU.EX2 R171, R171 ;  /* 0x000000ab00ab7308 */ /* 0x000e620000000800 */
[--C-:B------:R-:W-:Y:S01]  /*5db0*/  FFMA.FTZ R168, R177, R6, -R12.reuse ;  /* 0x00000006b1a87223 */ /* 0x100fe2000001080c */
[----:B------:R-:W-:Y:S01]  /*5dc0*/  FMNMX.FTZ R14, R43, R14, !PT ;  /* 0x0000000e2b0e7209 */ /* 0x000fe20007810000 */
[-CC-:B------:R-:W-:Y:S01]  /*5dd0*/  FFMA.FTZ R193, R179, R6.reuse, -R12.reuse ;  /* 0x00000006b3c17223 */ /* 0x180fe2000001080c */
[-CC-:B------:R-:W-:Y:S01]  /*5de0*/  FFMA.FTZ R199, R217, R6.reuse, -R12.reuse ;  /* 0x00000006d9c77223 */ /* 0x180fe2000001080c */
[--C-:B------:R-:W-:Y:S01]  /*5df0*/  FFMA.FTZ R203, R225, R6, -R12.reuse ;  /* 0x00000006e1cb7223 */ /* 0x100fe2000001080c */
[----:B------:R-:W-:Y:S01]  /*5e00*/  FMNMX.FTZ R14, R45, R14, !PT ;  /* 0x0000000e2d0e7209 */ /* 0x000fe20007810000 */
[-CC-:B------:R-:W-:Y:S01]  /*5e10*/  FFMA.FTZ R24, R227, R6.reuse, -R12.reuse ;  /* 0x00000006e3187223 */ /* 0x180fe2000001080c */
[-CC-:B------:R-:W-:Y:S01]  /*5e20*/  FFMA.FTZ R81, R81, R6.reuse, -R12.reuse ;  /* 0x0000000651517223 */ /* 0x180fe2000001080c */
[--C-:B------:R-:W-:Y:S01]  /*5e30*/  FFMA.FTZ R26, R231, R6, -R12.reuse ;  /* 0x00000006e71a7223 */ /* 0x100fe2000001080c */
[----:B------:R-:W-:Y:S01]  /*5e40*/  FMNMX.FTZ R14, R47, R14, !PT ;  /* 0x0000000e2f0e7209 */ /* 0x000fe20007810000 */
[----:B------:R-:W-:Y:S01]  /*5e50*/  FFMA.FTZ R205, R229, R6, -R12 ;  /* 0x00000006e5cd7223 */ /* 0x000fe2000001080c */
[----:B------:R-:W-:Y:S01]  /*5e60*/  MUFU.EX2 R182, R182 ;  /* 0x000000b600b67308 */ /* 0x000fe20000000800 */
[----:B0-----:R-:W-:Y:S01]  /*5e70*/  FFMA.FTZ R4, R7, R4, R180 ;  /* 0x0000000407047223 */ /* 0x001fe200000100b4 */
[----:B------:R-:W-:-:S02]  /*5e80*/  FMNMX.FTZ R14, R49, R14, !PT ;  /* 0x0000000e310e7209 */ /* 0x000fc40007810000 */
[----:B-1----:R-:W-:Y:S02]  /*5e90*/  F2FP.F16.F32.PACK_AB R180, R171, R180 ;  /* 0x000000b4abb4723e */ /* 0x002fe400000000ff */
[----:B------:R-:W-:Y:S02]  /*5ea0*/  FMNMX.FTZ R14, R51, R14, !PT ;  /* 0x0000000e330e7209 */ /* 0x000fe40007810000 */
[----:B------:R-:W-:Y:S02]  /*5eb0*/  MUFU.EX2 R21, R21 ;  /* 0x0000001500157308 */ /* 0x000fe40000000800 */
[----:B------:R-:W-:-:S04]  /*5ec0*/  FMNMX.FTZ R14, R53, R14, !PT ;  /* 0x0000000e350e7209 */ /* 0x000fc80007810000 */
        /* <DEDUP_REMOVED lines=24> */
[----:B------:R-:W-:Y:S01]  /*6050*/  FMNMX.FTZ R5, R87, R14, !PT ;  /* 0x0000000e57057209 */ /* 0x000fe20007810000 */
[--C-:B------:R-:W-:Y:S01]  /*6060*/  FFMA.FTZ R14, R219, R6, -R12.reuse ;  /* 0x00000006db0e7223 */ /* 0x100fe2000001080c */
[----:B------:R-:W-:Y:S03]  /*6070*/  MUFU.EX2 R170, R170 ;  /* 0x000000aa00aa7308 */ /* 0x000fe60000000800 */
[----:B------:R-:W0:Y:S05]  /*6080*/  SHFL.BFLY PT, R20, R5, 0x2, 0x1f ;  /* 0x0c401f0005147f89 */ /* 0x000e2a00000e0000 */
[----:B------:R-:W-:Y:S08]  /*6090*/  MUFU.EX2 R195, R195 ;  /* 0x000000c300c37308 */ /* 0x000ff00000000800 */
[----:B------:R-:W-:Y:S08]  /*60a0*/  MUFU.EX2 R199, R199 ;  /* 0x000000c700c77308 */ /* 0x000ff00000000800 */
[----:B------:R-:W-:Y:S01]  /*60b0*/  MUFU.EX2 R14, R14 ;  /* 0x0000000e000e7308 */ /* 0x000fe20000000800 */
[----:B0-----:R-:W-:Y:S01]  /*60c0*/  FMNMX.FTZ R28, R5, R20, !PT ;  /* 0x00000014051c7209 */ /* 0x001fe20007810000 */
[----:B------:R-:W-:-:S04]  /*60d0*/  FFMA.FTZ R20, R223, R6, -R12 ;  /* 0x00000006df147223 */ /* 0x000fc8000001080c */
[----:B------:R-:W0:Y:S02]  /*60e0*/  SHFL.BFLY PT, R11, R28, 0x1, 0x1f ;  /* 0x0c201f001c0b7f89 */ /* 0x000e2400000e0000 */
[----:B------:R-:W-:Y:S01]  /*60f0*/  MUFU.EX2 R203, R203 ;  /* 0x000000cb00cb7308 */ /* 0x000fe20000000800 */
[----:B------:R-:W-:Y:S02]  /*6100*/  WARPGROUP.DEPBAR.LE gsb0, 0x0 ;  /* 0x00008000000079c5 */ /* 0x000fe40000010000 */
[----:B------:R-:W-:Y:S01]  /*6110*/  WARPGROUP.ARRIVE ;  /* 0x00000000000079c5 */ /* 0x000fe20000000000 */
[-CC-:B------:R-:W-:Y:S01]  /*6120*/  FFMA.FTZ R153, R197, R6.reuse, -R12.reuse ;  /* 0x00000006c5997223 */ /* 0x180fe2000001080c */
[-CC-:B------:R-:W-:Y:S01]  /*6130*/  FFMA.FTZ R155, R201, R6.reuse, -R12.reuse ;  /* 0x00000006c99b7223 */ /* 0x180fe2000001080c */
[-CC-:B------:R-:W-:Y:S01]  /*6140*/  FFMA.FTZ R152, R207, R6.reuse, -R12.reuse ;  /* 0x00000006cf987223 */ /* 0x180fe2000001080c */
[-CC-:B------:R-:W-:Y:S01]  /*6150*/  FFMA.FTZ R154, R211, R6.reuse, -R12.reuse ;  /* 0x00000006d39a7223 */ /* 0x180fe2000001080c */
[-CC-:B------:R-:W-:Y:S01]  /*6160*/  FFMA.FTZ R197, R173, R6.reuse, -R12.reuse ;  /* 0x00000006adc57223 */ /* 0x180fe2000001080c */
[----:B------:R-:W-:Y:S01]  /*6170*/  HGMMA.64x128x16.F32 R88, R156, gdesc[UR8].tnspB, R88, gsb0 ;  /* 0x41e000089c587df0 */ /* 0x000fe20008000858 */
[----:B------:R-:W-:Y:S01]  /*6180*/  UIADD3 UR10, UR4, 0x300, URZ ;  /* 0x00000300040a7890 */ /* 0x000fe2000fffe03f */
[----:B------:R-:W-:Y:S01]  /*6190*/  FFMA.FTZ R201, R221, R6, -R12 ;  /* 0x00000006ddc97223 */ /* 0x000fe2000001080c */
[----:B------:R-:W-:Y:S01]  /*61a0*/  UMOV UR11, 0x40000040 ;  /* 0x40000040000b7882 */ /* 0x000fe20000000000 */
[----:B------:R-:W-:Y:S01]  /*61b0*/  UIADD3 UR4, UR4, 0x380, URZ ;  /* 0x0000038004047890 */ /* 0x000fe2000fffe03f */
[----:B------:R-:W-:Y:S01]  /*61c0*/  MUFU.EX2 R153, R153 ;  /* 0x0000009900997308 */ /* 0x000fe20000000800 */
[----:B0-----:R-:W-:-:S07]  /*61d0*/  FMNMX.FTZ R11, R28, R11, !PT ;  /* 0x0000000b1c0b7209 */ /* 0x001fce0007810000 */
[----:B------:R-:W-:Y:S01]  /*61e0*/  MUFU.EX2 R155, R155 ;  /* 0x0000009b009b7308 */ /* 0x000fe20000000800 */
[C---:B------:R-:W-:Y:S01]  /*61f0*/  FADD.FTZ R5, -R11.reuse, R8 ;  /* 0x000000080b057221 */ /* 0x040fe20000010100 */
[----:B------:R-:W-:-:S03]  /*6200*/  FMUL.FTZ R42, R11, R6 ;  /* 0x000000060b2a7220 */ /* 0x000fc60000410000 */
[-C--:B------:R-:W-:Y:S01]  /*6210*/  FMUL.FTZ R5, R5, R6.reuse ;  /* 0x0000000605057220 */ /* 0x080fe20000410000 */
[-CC-:B------:R-:W-:Y:S01]  /*6220*/  FFMA.FTZ R8, R13, R6.reuse, -R42.reuse ;  /* 0x000000060d087223 */ /* 0x180fe2000001082a */
[-CC-:B------:R-:W-:Y:S01]  /*6230*/  FFMA.FTZ R181, R15, R6.reuse, -R42.reuse ;  /* 0x000000060fb57223 */ /* 0x180fe2000001082a */
[-CC-:B------:R-:W-:Y:S01]  /*6240*/  FFMA.FTZ R183, R25, R6.reuse, -R42.reuse ;  /* 0x0000000619b77223 */ /* 0x180fe2000001082a */
[-CC-:B------:R-:W-:Y:S01]  /*6250*/  FFMA.FTZ R177, R31, R6.reuse, -R42.reuse ;  /* 0x000000061fb17223 */ /* 0x180fe2000001082a */
[-CC-:B------:R-:W-:Y:S01]  /*6260*/  FFMA.FTZ R38, R35, R6.reuse, -R42.reuse ;  /* 0x0000000623267223 */ /* 0x180fe2000001082a */
[----:B------:R-:W-:Y:S01]  /*6270*/  MUFU.EX2 R5, R5 ;  /* 0x0000000500057308 */ /* 0x000fe20000000800 */
[----:B------:R-:W-:Y:S01]  /*6280*/  @!P1 IADD3 R31, R10, 0x34860, RZ ;  /* 0x000348600a1f9810 */ /* 0x000fe20007ffe0ff */
[-CC-:B------:R-:W-:Y:S01]  /*6290*/  FFMA.FTZ R179, R37, R6.reuse, -R42.reuse ;  /* 0x0000000625b37223 */ /* 0x180fe2000001082a */
[-CC-:B------:R-:W-:Y:S01]  /*62a0*/  FFMA.FTZ R36, R39, R6.reuse, -R42.reuse ;  /* 0x0000000627247223 */ /* 0x180fe2000001082a */
[-CC-:B------:R-:W-:Y:S01]  /*62b0*/  FFMA.FTZ R173, R41, R6.reuse, -R42.reuse ;  /* 0x0000000629ad7223 */ /* 0x180fe2000001082a */
[----:B------:R-:W-:Y:S01]  /*62c0*/  @!P1 PRMT R31, RZ, 0x654, R31 ;  /* 0x00000654ff1f9816 */ /* 0x000fe2000000001f */
[-CC-:B------:R-:W-:Y:S01]  /*62d0*/  FFMA.FTZ R34, R43, R6.reuse, -R42.reuse ;  /* 0x000000062b227223 */ /* 0x180fe2000001082a */
[-CC-:B------:R-:W-:Y:S01]  /*62e0*/  FFMA.FTZ R32, R47, R6.reuse, -R42.reuse ;  /* 0x000000062f207223 */ /* 0x180fe2000001082a */
[----:B------:R-:W0:Y:S01]  /*62f0*/  MUFU.EX2 R8, R8 ;  /* 0x0000000800087308 */ /* 0x000e220000000800 */
[-CC-:B------:R-:W-:Y:S01]  /*6300*/  FFMA.FTZ R13, R49, R6.reuse, -R42.reuse ;  /* 0x00000006310d7223 */ /* 0x180fe2000001082a */
        /* <DEDUP_REMOVED lines=13> */
[-C--:B------:R-:W-:Y:S01]  /*63e0*/  FFMA.FTZ R75, R75, R6.reuse, -R42 ;  /* 0x000000064b4b7223 */ /* 0x080fe2000001082a */
[----:B------:R-:W-:Y:S01]  /*63f0*/  MUFU.EX2 R183, R183 ;  /* 0x000000b700b77308 */ /* 0x000fe20000000800 */
[----:B0-----:R-:W-:Y:S01]  /*6400*/  FFMA.FTZ R10, R5, R3, R8 ;  /* 0x00000003050a7223 */ /* 0x001fe20000010008 */
[-CC-:B------:R-:W-:Y:S01]  /*6410*/  FFMA.FTZ R77, R77, R6.reuse, -R42.reuse ;  /* 0x000000064d4d7223 */ /* 0x180fe2000001082a */
[-CC-:B------:R-:W-:Y:S01]  /*6420*/  FFMA.FTZ R79, R79, R6.reuse, -R42.reuse ;  /* 0x000000064f4f7223 */ /* 0x180fe2000001082a */
[-CC-:B------:R-:W-:Y:S01]  /*6430*/  FFMA.FTZ R85, R85, R6.reuse, -R42.reuse ;  /* 0x0000000655557223 */ /* 0x180fe2000001082a */
[----:B------:R-:W-:-:S03]  /*6440*/  FFMA.FTZ R83, R83, R6, -R42 ;  /* 0x0000000653537223 */ /* 0x000fc6000001082a */
[----:B------:R-:W-:Y:S01]  /*6450*/  MUFU.EX2 R177, R177 ;  /* 0x000000b100b17308 */ /* 0x000fe20000000800 */
[C---:B-1----:R-:W-:Y:S01]  /*6460*/  FADD.FTZ R10, R181.reuse, R10 ;  /* 0x0000000ab50a7221 */ /* 0x042fe20000010000 */
[----:B------:R-:W-:-:S06]  /*6470*/  F2FP.F16.F32.PACK_AB R181, R181, R8 ;  /* 0x00000008b5b5723e */ /* 0x000fcc00000000ff */
        /* <DEDUP_REMOVED lines=15> */
[-C--:B------:R-:W-:Y:S01]  /*6570*/  FFMA.FTZ R158, R175, R6.reuse, -R12 ;  /* 0x00000006af9e7223 */ /* 0x080fe2000001080c */
[-CC-:B------:R-:W-:Y:S01]  /*6580*/  FFMA.FTZ R12, R27, R6.reuse, -R42.reuse ;  /* 0x000000061b0c7223 */ /* 0x180fe2000001082a */
[----:B------:R-:W-:Y:S01]  /*6590*/  HGMMA.64x128x16.F32 R88, R160, gdesc[UR8].tnspB, R88, gsb0 ;  /* 0x41e00008a0587df0 */ /* 0x000fe20008000858 */
[----:B------:R-:W-:Y:S01]  /*65a0*/  UMOV UR10, UR4 ;  /* 0x00000004000a7c82 */ /* 0x000fe20008000000 */
[----:B------:R-:W-:Y:S01]  /*65b0*/  UMOV UR11, 0x40000040 ;  /* 0x40000040000b7882 */ /* 0x000fe20000000000 */
[----:B------:R-:W-:Y:S02]  /*65c0*/  IMAD.U32 R27, RZ, RZ, UR7 ;  /* 0x00000007ff1b7e24 */ /* 0x000fe4000f8e00ff */
[----:B------:R-:W-:Y:S01]  /*65d0*/  FFMA.FTZ R175, R45, R6, -R42 ;  /* 0x000000062daf7223 */ /* 0x000fe2000001082a */
[----:B------:R-:W-:Y:S01]  /*65e0*/  MUFU.EX2 R12, R12 ;  /* 0x0000000c000c7308 */ /* 0x000fe20000000800 */
[----:B------:R-:W-:Y:S01]  /*65f0*/  R2UR UR4, R2 ;  /* 0x00000000020472ca */ /* 0x000fe200000e0000 */
[----:B------:R-:W-:-:S05]  /*6600*/  @!P1 VIADD R27, R27, 0x34840 ;  /* 0x000348401b1b9836 */ /* 0x000fca0000000000 */
[----:B------:R-:W-:Y:S01]  /*6610*/  @!P1 PRMT R27, RZ, 0x654, R27 ;  /* 0x00000654ff1b9816 */ /* 0x000fe2000000001b */
        /* <DEDUP_REMOVED lines=18> */
[----:B------:R-:W-:-:S05]  /*6740*/  WARPGROUP.ARRIVE ;  /* 0x00000000000079c5 */ /* 0x000fca0000000000 */
[----:B------:R-:W0:Y:S01]  /*6750*/  MUFU.EX2 R75, R75 ;  /* 0x0000004b004b7308 */ /* 0x000e220000000800 */
[----:B------:R-:W-:Y:S07]  /*6760*/  HGMMA.64x128x16.F32 R88, R164, gdesc[UR8].tnspB, R88, gsb0 ;  /* 0x41e00008a4587df0 */ /* 0x000fee0008000858 */
[----:B------:R-:W1:Y:S08]  /*6770*/  MUFU.EX2 R201, R201 ;  /* 0x000000c900c97308 */ /* 0x000e700000000800 */
[----:B------:R-:W-:Y:S01]  /*6780*/  MUFU.EX2 R77, R77 ;  /* 0x0000004d004d7308 */ /* 0x000fe20000000800 */
[----:B0-----:R-:W-:-:S07]  /*6790*/  F2FP.F16.F32.PACK_AB R161, R75, R73 ;  /* 0x000000494ba1723e */ /* 0x001fce00000000ff */
[----:B------:R-:W0:Y:S01]  /*67a0*/  MUFU.EX2 R20, R20 ;  /* 0x0000001400147308 */ /* 0x000e220000000800 */
[----:B-1----:R-:W-:-:S07]  /*67b0*/  F2FP.F16.F32.PACK_AB R160, R201, R14 ;  /* 0x0000000ec9a0723e */ /* 0x002fce00000000ff */
[----:B------:R-:W1:Y:S08]  /*67c0*/  MUFU.EX2 R79, R79 ;  /* 0x0000004f004f7308 */ /* 0x000e700000000800 */
[----:B------:R-:W-:Y:S01]  /*67d0*/  MUFU.EX2 R85, R85 ;  /* 0x0000005500557308 */ /* 0x000fe20000000800 */
[----:B0-----:R-:W-:-:S07]  /*67e0*/  F2FP.F16.F32.PACK_AB R162, R203, R20 ;  /* 0x00000014cba2723e */ /* 0x001fce00000000ff */
[----:B------:R-:W-:Y:S01]  /*67f0*/  MUFU.EX2 R24, R24 ;  /* 0x0000001800187308 */ /* 0x000fe20000000800 */
[----:B-1----:R-:W-:-:S07]  /*6800*/  F2FP.F16.F32.PACK_AB R163, R79, R77 ;  /* 0x0000004d4fa3723e */ /* 0x002fce00000000ff */
[----:B------:R-:W-:Y:S08]  /*6810*/  MUFU.EX2 R83, R83 ;  /* 0x0000005300537308 */ /* 0x000ff00000000800 */
[----:B------:R-:W0:Y:S08]  /*6820*/  MUFU.EX2 R81, R81 ;  /* 0x0000005100517308 */ /* 0x000e300000000800 */
[----:B------:R-:W-:Y:S08]  /*6830*/  MUFU.EX2 R26, R26 ;  /* 0x0000001a001a7308 */ /* 0x000ff00000000800 */
[----:B------:R-:W1:Y:S01]  /*6840*/  MUFU.EX2 R205, R205 ;  /* 0x000000cd00cd7308 */ /* 0x000e620000000800 */
[----:B------:R-:W-:-:S02]  /*6850*/  WARPGROUP.DEPBAR.LE gsb0, 0x0 ;  /* 0x00008000000079c5 */ /* 0x000fc40000010000 */
[----:B------:R2:W-:Y:S01]  /*6860*/  @!P1 SYNCS.ARRIVE.TRANS64.RED.A1T0 RZ, [R27+URZ], RZ ;  /* 0x000000ff1bff99a7 */ /* 0x0005e2000810043f */
[----:B0-----:R-:W-:Y:S02]  /*6870*/  F2FP.F16.F32.PACK_AB R164, R81, R24 ;  /* 0x0000001851a4723e */ /* 0x001fe400000000ff */
[----:B------:R-:W-:Y:S02]  /*6880*/  F2FP.F16.F32.PACK_AB R165, R83, R85 ;  /* 0x0000005553a5723e */ /* 0x000fe400000000ff */
[----:B-1----:R-:W-:Y:S01]  /*6890*/  F2FP.F16.F32.PACK_AB R166, R205, R26 ;  /* 0x0000001acda6723e */ /* 0x002fe200000000ff */
[----:B--2---:R-:W-:Y:S01]  /*68a0*/  FADD.FTZ R27, R171, R4 ;  /* 0x00000004ab1b7221 */ /* 0x004fe20000010000 */
[----:B------:R0:W-:Y:S01]  /*68b0*/  @!P1 SYNCS.ARRIVE.TRANS64.RED.A1T0 RZ, [R31+URZ], RZ ;  /* 0x000000ff1fff99a7 */ /* 0x0001e2000810043f */
[----:B------:R-:W-:Y:S02]  /*68c0*/  F2FP.F16.F32.PACK_AB R171, R30, R15 ;  /* 0x0000000f1eab723e */ /* 0x000fe400000000ff */
[----:B------:R-:W-:Y:S01]  /*68d0*/  FADD.FTZ R4, R182, R27 ;  /* 0x0000001bb6047221 */ /* 0x000fe20000010000 */
[----:B------:R-:W-:Y:S01]  /*68e0*/  FADD.FTZ R27, R183, R10 ;  /* 0x0000000ab71b7221 */ /* 0x000fe20000010000 */
[----:B------:R-:W-:-:S02]  /*68f0*/  F2FP.F16.F32.PACK_AB R182, R21, R182 ;  /* 0x000000b615b6723e */ /* 0x000fc400000000ff */
[C---:B------:R-:W-:Y:S01]  /*6900*/  F2FP.F16.F32.PACK_AB R183, R12.reuse, R183 ;  /* 0x000000b70cb7723e */ /* 0x040fe200000000ff */
[----:B0-----:R-:W-:Y:S01]  /*6910*/  FADD.FTZ R31, R21, R4 ;  /* 0x00000004151f7221 */ /* 0x001fe20000010000 */
[----:B------:R-:W-:Y:S01]  /*6920*/  FADD.FTZ R4, R12, R27 ;  /* 0x0000001b0c047221 */ /* 0x000fe20000010000 */
[----:B------:R-:W-:Y:S02]  /*6930*/  IMAD.MOV.U32 R12, RZ, RZ, R9 ;  /* 0x000000ffff0c7224 */ /* 0x000fe400078e0009 */
[----:B------:R-:W-:Y:S01]  /*6940*/  FADD.FTZ R10, R176, R31 ;  /* 0x0000001fb00a7221 */ /* 0x000fe20000010000 */
[----:B------:R-:W-:Y:S01]  /*6950*/  FADD.FTZ R27, R177, R4 ;  /* 0x00000004b11b7221 */ /* 0x000fe20000010000 */
[C---:B------:R-:W-:Y:S02]  /*6960*/  F2FP.F16.F32.PACK_AB R176, R29.reuse, R176 ;  /* 0x000000b01db0723e */ /* 0x040fe400000000ff */
[----:B------:R-:W-:Y:S01]  /*6970*/  FADD.FTZ R31, R29, R10 ;  /* 0x0000000a1d1f7221 */ /* 0x000fe20000010000 */
[C---:B------:R-:W-:Y:S01]  /*6980*/  FADD.FTZ R4, R38.reuse, R27 ;  /* 0x0000001b26047221 */ /* 0x040fe20000010000 */
[----:B------:R-:W-:-:S02]  /*6990*/  F2FP.F16.F32.PACK_AB R177, R38, R177 ;  /* 0x000000b126b1723e */ /* 0x000fc400000000ff */
[----:B------:R-:W-:Y:S01]  /*69a0*/  FADD.FTZ R10, R178, R31 ;  /* 0x0000001fb20a7221 */ /* 0x000fe20000010000 */
[----:B------:R-:W-:Y:S01]  /*69b0*/  FADD.FTZ R27, R179, R4 ;  /* 0x00000004b31b7221 */ /* 0x000fe20000010000 */
[C---:B------:R-:W-:Y:S02]  /*69c0*/  F2FP.F16.F32.PACK_AB R178, R33.reuse, R178 ;  /* 0x000000b221b2723e */ /* 0x040fe400000000ff */
[----:B------:R-:W-:Y:S01]  /*69d0*/  FADD.FTZ R31, R33, R10 ;  /* 0x0000000a211f7221 */ /* 0x000fe20000010000 */
[C---:B------:R-:W-:Y:S01]  /*69e0*/  FADD.FTZ R4, R36.reuse, R27 ;  /* 0x0000001b24047221 */ /* 0x040fe20000010000 */
[----:B------:R-:W-:Y:S02]  /*69f0*/  F2FP.F16.F32.PACK_AB R179, R36, R179 ;  /* 0x000000b324b3723e */ /* 0x000fe400000000ff */
[----:B------:R-:W-:Y:S01]  /*6a00*/  FADD.FTZ R10, R172, R31 ;  /* 0x0000001fac0a7221 */ /* 0x000fe20000010000 */
[----:B------:R-:W-:Y:S01]  /*6a10*/  FADD.FTZ R27, R173, R4 ;  /* 0x00000004ad1b7221 */ /* 0x000fe20000010000 */
[-C--:B------:R-:W-:Y:S01]  /*6a20*/  FFMA.FTZ R4, R169, R6.reuse, -R42 ;  /* 0x00000006a9047223 */ /* 0x080fe2000001082a */
[----:B------:R-:W-:Y:S01]  /*6a30*/  F2FP.F16.F32.PACK_AB R169, R28, R13 ;  /* 0x0000000d1ca9723e */ /* 0x000fe200000000ff */
[----:B------:R-:W-:Y:S01]  /*6a40*/  FADD.FTZ R31, R153, R10 ;  /* 0x0000000a991f7221 */ /* 0x000fe20000010000 */
[----:B------:R-:W-:Y:S01]  /*6a50*/  FADD.FTZ R10, R34, R27 ;  /* 0x0000001b220a7221 */ /* 0x000fe20000010000 */
[----:B------:R-:W-:Y:S01]  /*6a60*/  FFMA.FTZ R42, R87, R6, -R42 ;  /* 0x00000006572a7223 */ /* 0x000fe2000001082a */
[----:B------:R0:W1:Y:S01]  /*6a70*/  MUFU.EX2 R167, R4 ;  /* 0x0000000400a77308 */ /* 0x0000620000000800 */
[----:B------:R-:W-:Y:S01]  /*6a80*/  FADD.FTZ R44, R174, R31 ;  /* 0x0000001fae2c7221 */ /* 0x000fe20000010000 */
[----:B------:R-:W-:Y:S01]  /*6a90*/  FADD.FTZ R27, R175, R10 ;  /* 0x0000000aaf1b7221 */ /* 0x000fe20000010000 */
[----:B------:R-:W-:-:S02]  /*6aa0*/  F2FP.F16.F32.PACK_AB R174, R155, R174 ;  /* 0x000000ae9bae723e */ /* 0x000fc400000000ff */
[----:B------:R-:W-:Y:S01]  /*6ab0*/  FADD.FTZ R31, R155, R44 ;  /* 0x0000002c9b1f7221 */ /* 0x000fe20000010000 */
[----:B------:R-:W-:Y:S01]  /*6ac0*/  FADD.FTZ R10, R32, R27 ;  /* 0x0000001b200a7221 */ /* 0x000fe20000010000 */
[----:B------:R-:W-:Y:S01]  /*6ad0*/  F2FP.F16.F32.PACK_AB R155, R63, R3 ;  /* 0x000000033f9b723e */ /* 0x000fe200000000ff */
[----:B------:R-:W2:Y:S01]  /*6ae0*/  MUFU.EX2 R42, R42 ;  /* 0x0000002a002a7308 */ /* 0x000ea20000000800 */
[----:B------:R-:W-:Y:S01]  /*6af0*/  FADD.FTZ R44, R168, R31 ;  /* 0x0000001fa82c7221 */ /* 0x000fe20000010000 */
[----:B------:R-:W-:Y:S01]  /*6b00*/  FADD.FTZ R21, R13, R10 ;  /* 0x0000000a0d157221 */ /* 0x000fe20000010000 */
[----:B------:R-:W-:Y:S02]  /*6b10*/  F2FP.F16.F32.PACK_AB R172, R153, R172 ;  /* 0x000000ac99ac723e */ /* 0x000fe400000000ff */
        /* <DEDUP_REMOVED lines=29> */
[----:B------:R-:W-:-:S02]  /*6cf0*/  F2FP.F16.F32.PACK_AB R158, R199, R158 ;  /* 0x0000009ec79e723e */ /* 0x000fc400000000ff */
[----:B------:R-:W-:Y:S01]  /*6d00*/  FADD.FTZ R13, R199, R10 ;  /* 0x0000000ac70d7221 */ /* 0x000fe20000010000 */
[C---:B------:R-:W-:Y:S01]  /*6d10*/  FADD.FTZ R8, R71.reuse, R8 ;  /* 0x0000000847087221 */ /* 0x040fe20000010000 */
[----:B------:R-:W-:Y:S02]  /*6d20*/  F2FP.F16.F32.PACK_AB R159, R71, R69 ;  /* 0x00000045479f723e */ /* 0x000fe400000000ff */
[----:B------:R-:W-:Y:S01]  /*6d30*/  FADD.FTZ R10, R14, R13 ;  /* 0x0000000d0e0a7221 */ /* 0x000fe20000010000 */
[----:B------:R-:W-:-:S03]  /*6d40*/  FADD.FTZ R8, R73, R8 ;  /* 0x0000000849087221 */ /* 0x000fc60000010000 */
        /* <DEDUP_REMOVED lines=9> */
[----:B------:R-:W-:Y:S01]  /*6de0*/  FADD.FTZ R8, R83, R8 ;  /* 0x0000000853087221 */ /* 0x000fe20000010000 */
[----:B------:R-:W-:Y:S02]  /*6df0*/  IMAD.MOV.U32 R10, RZ, RZ, R16 ;  /* 0x000000ffff0a7224 */ /* 0x000fe400078e0010 */
[----:B0-----:R-:W-:Y:S01]  /*6e00*/  FADD.FTZ R4, R26, R3 ;  /* 0x000000031a047221 */ /* 0x001fe20000010000 */
[----:B-1----:R-:W-:Y:S01]  /*6e10*/  FADD.FTZ R8, R167, R8 ;  /* 0x00000008a7087221 */ /* 0x002fe20000010000 */
[C---:B--2---:R-:W-:Y:S02]  /*6e20*/  F2FP.F16.F32.PACK_AB R167, R42.reuse, R167 ;  /* 0x000000a72aa7723e */ /* 0x044fe400000000ff */
[----:B------:R-:W-:Y:S01]  /*6e30*/  FADD.FTZ R4, R205, R4 ;  /* 0x00000004cd047221 */ /* 0x000fe20000010000 */
[----:B------:R-:W-:Y:S01]  /*6e40*/  FADD.FTZ R3, R42, R8 ;  /* 0x000000082a037221 */ /* 0x000fe20000010000 */
[----:B------:R-:W-:Y:S01]  /*6e50*/  IMAD.MOV.U32 R8, RZ, RZ, R11 ;  /* 0x000000ffff087224 */ /* 0x000fe200078e000b */
[----:B------:R-:W-:Y:S06]  /*6e60*/  @P2 BRA `(.L_x_275) ;  /* 0xffffffd400b02947 */ /* 0x000fec000383ffff */
.L_x_266:
        /* <DEDUP_REMOVED lines=67> */
.L_x_276:
[----:B------:R-:W-:Y:S01]  /*72a0*/  IMAD R20, R2, 0x8, R0 ;  /* 0x0000000802147824 */ /* 0x000fe200078e0200 */
[----:B------:R-:W-:-:S04]  /*72b0*/  SHF.L.U32 R5, R16, 0x1f, RZ ;  /* 0x0000001f10057819 */ /* 0x000fc800000006ff */
[----:B------:R0:W1:Y:S01]  /*72c0*/  SYNCS.PHASECHK.TRANS64.TRYWAIT P2, [R20+URZ+0x34850], R5 ;  /* 0x03485005140075a7 */ /* 0x000062000804017f */
[----:B------:R-:W-:Y:S05]  /*72d0*/  @!P0 BRA `(.L_x_277) ;  /* 0x0000000000048947 */ /* 0x000fea0003800000 */
[----:B------:R-:W-:Y:S01]  /*72e0*/  BPT.TRAP 0x1 ;  /* 0x000000040000795c */ /* 0x000fe20000300000 */
.L_x_277:
[----:B-1----:R-:W-:Y:S05]  /*72f0*/  @P2 BRA `(.L_x_278) ;  /* 0x0000000000082947 */ /* 0x002fea0003800000 */
[----:B------:R-:W1:Y:S02]  /*7300*/  SYNCS.PHASECHK.TRANS64.TRYWAIT P0, [R20+URZ+0x34850], R5 ;  /* 0x03485005140075a7 */ /* 0x000e64000800017f */
[----:B-1----:R-:W-:Y:S05]  /*7310*/  @!P0 BRA `(.L_x_279) ;  /* 0x00000078005c8947 */ /* 0x002fea0003800000 */
.L_x_278:
[----:B------:R-:W-:Y:S05]  /*7320*/  WARPSYNC.ALL ;  /* 0x0000000000007948 */ /* 0x000fea0003800000 */
[----:B------:R-:W-:Y:S01]  /*7330*/  VIADD R0, R0, 0x400 ;  /* 0x0000040000007836 */ /* 0x000fe20000000000 */
[----:B------:R-:W-:Y:S01]  /*7340*/  WARPGROUP.ARRIVE ;  /* 0x00000000000079c5 */ /* 0x000fe20000000000 */
[----:B------:R-:W-:Y:S01]  /*7350*/  IMAD.MOV.U32 R15, RZ, RZ, 0x40000040 ;  /* 0x40000040ff0f7424 */ /* 0x000fe200078e00ff */
[----:B01----:R-:W0:Y:S01]  /*7360*/  SHFL.BFLY PT, R5, R4, 0x2, 0x1f ;  /* 0x0c401f0004057f89 */ /* 0x003e2200000e0000 */
[----:B------:R-:W-:Y:S02]  /*7370*/  IADD3 R185, R185, 0x1, RZ ;  /* 0x00000001b9b97810 */ /* 0x000fe40007ffe0ff */
[----:B------:R-:W-:-:S04]  /*7380*/  SHF.R.U32.HI R0, RZ, 0x4, R0 ;  /* 0x00000004ff007819 */ /* 0x000fc80000011600 */
[----:B------:R-:W-:-:S04]  /*7390*/  LOP3.LUT R0, R0, 0x3fff, RZ, 0xc0, !PT ;  /* 0x00003fff00007812 */ /* 0x000fc800078ec0ff */
[----:B------:R-:W-:Y:S02]  /*73a0*/  LOP3.LUT R13, R0, 0x4000000, RZ, 0xfc, !PT ;  /* 0x04000000000d7812 */ /* 0x000fe400078efcff */
[----:B------:R-:W1:Y:S03]  /*73b0*/  SHFL.BFLY PT, R0, R3, 0x2, 0x1f ;  /* 0x0c401f0003007f89 */ /* 0x000e6600000e0000 */
[----:B------:R-:W-:Y:S01]  /*73c0*/  IMAD R12, R2, 0x800, R13 ;  /* 0x00000800020c7824 */ /* 0x000fe200078e020d */
[----:B------:R-:W-:-:S03]  /*73d0*/  MOV R13, 0x40000040 ;  /* 0x40000040000d7802 */ /* 0x000fc60000000f00 */
[C---:B------:R-:W-:Y:S01]  /*73e0*/  VIADD R14, R12.reuse, 0x80 ;  /* 0x000000800c0e7836 */ /* 0x040fe20000000000 */
[----:B------:R-:W-:Y:S02]  /*73f0*/  R2UR UR6, R12 ;  /* 0x000000000c0672ca */ /* 0x000fe400000e0000 */
[----:B------:R-:W-:Y:S01]  /*7400*/  R2UR UR7, R13 ;  /* 0x000000000d0772ca */ /* 0x000fe200000e0000 */
[----:B0-----:R-:W-:Y:S01]  /*7410*/  FADD.FTZ R5, R5, R4 ;  /* 0x0000000405057221 */ /* 0x001fe20000010000 */
[----:B------:R-:W-:-:S11]  /*7420*/  MOV R13, 0x40000040 ;  /* 0x40000040000d7802 */ /* 0x000fd60000000f00 */
[----:B------:R-:W-:Y:S01]  /*7430*/  HGMMA.64x128x16.F32 R24, R180, gdesc[UR4].tnspB, R24, gsb0 ;  /* 0x41e00004b4187df0 */ /* 0x000fe20008000818 */
[----:B------:R-:W-:Y:S01]  /*7440*/  R2UR UR6, R14 ;  /* 0x000000000e0672ca */ /* 0x000fe200000e0000 */
[----:B------:R-:W-:Y:S01]  /*7450*/  VIADD R14, R12, 0x100 ;  /* 0x000001000c0e7836 */ /* 0x000fe20000000000 */
[----:B------:R-:W-:Y:S01]  /*7460*/  R2UR UR7, R15 ;  /* 0x000000000f0772ca */ /* 0x000fe200000e0000 */
[----:B------:R-:W-:Y:S02]  /*7470*/  IMAD.MOV.U32 R15, RZ, RZ, 0x40000040 ;  /* 0x40000040ff0f7424 */ /* 0x000fe400078e00ff */
[----:B-1----:R-:W-:Y:S02]  /*7480*/  FADD.FTZ R7, R0, R3 ;  /* 0x0000000300077221 */ /* 0x002fe40000010000 */
[----:B------:R-:W-:Y:S04]  /*7490*/  SHFL.BFLY PT, R0, R5, 0x1, 0x1f ;  /* 0x0c201f0005007f89 */ /* 0x000fe800000e0000 */
[----:B------:R-:W0:Y:S01]  /*74a0*/  SHFL.BFLY PT, R8, R7, 0x1, 0x1f ;  /* 0x0c201f0007087f89 */ /* 0x000e2200000e0000 */
[----:B------:R-:W-:-:S02]  /*74b0*/  WARPGROUP.DEPBAR.LE gsb0, 0x0 ;  /* 0x00008000000079c5 */ /* 0x000fc40000010000 */
[----:B------:R-:W-:-:S06]  /*74c0*/  WARPGROUP.ARRIVE ;  /* 0x00000000000079c5 */ /* 0x000fcc0000000000 */
[----:B------:R-:W-:Y:S01]  /*74d0*/  HGMMA.64x128x16.F32 R24, R176, gdesc[UR4].tnspB, R24, gsb0 ;  /* 0x41e00004b0187df0 */ /* 0x000fe20008000818 */
[----:B------:R-:W-:Y:S01]  /*74e0*/  R2UR UR6, R14 ;  /* 0x000000000e0672ca */ /* 0x000fe200000e0000 */
[----:B------:R-:W-:Y:S01]  /*74f0*/  VIADD R14, R12, 0x180 ;  /* 0x000001800c0e7836 */ /* 0x000fe20000000000 */
[----:B------:R-:W-:Y:S01]  /*7500*/  R2UR UR7, R15 ;  /* 0x000000000f0772ca */ /* 0x000fe200000e0000 */
[----:B------:R-:W-:Y:S01]  /*7510*/  IMAD.MOV.U32 R15, RZ, RZ, 0x40000040 ;  /* 0x40000040ff0f7424 */ /* 0x000fe200078e00ff */
[----:B------:R-:W-:Y:S02]  /*7520*/  WARPGROUP.DEPBAR.LE gsb0, 0x0 ;  /* 0x00008000000079c5 */ /* 0x000fe40000010000 */
[----:B------:R-:W-:-:S09]  /*7530*/  WARPGROUP.ARRIVE ;  /* 0x00000000000079c5 */ /* 0x000fd20000000000 */
[----:B------:R-:W-:Y:S01]  /*7540*/  HGMMA.64x128x16.F32 R24, R172, gdesc[UR4].tnspB, R24, gsb0 ;  /* 0x41e00004ac187df0 */ /* 0x000fe20008000818 */
[----:B------:R-:W-:Y:S02]  /*7550*/  R2UR UR6, R14 ;  /* 0x000000000e0672ca */ /* 0x000fe400000e0000 */
[----:B------:R-:W-:Y:S01]  /*7560*/  R2UR UR7, R15 ;  /* 0x000000000f0772ca */ /* 0x000fe200000e0000 */
[----:B------:R-:W-:Y:S01]  /*7570*/  IMAD.MOV.U32 R15, RZ, RZ, 0x40000040 ;  /* 0x40000040ff0f7424 */ /* 0x000fe200078e00ff */
[----:B------:R-:W-:Y:S01]  /*7580*/  IADD3 R14, R12, 0x200, RZ ;  /* 0x000002000c0e7810 */ /* 0x000fe20007ffe0ff */
[----:B------:R-:W-:Y:S02]  /*7590*/  WARPGROUP.DEPBAR.LE gsb0, 0x0 ;  /* 0x00008000000079c5 */ /* 0x000fe40000010000 */
[----:B------:R-:W-:-:S08]  /*75a0*/  WARPGROUP.ARRIVE ;  /* 0x00000000000079c5 */ /* 0x000fd00000000000 */
        /* <DEDUP_REMOVED lines=8> */
[----:B------:R-:W-:Y:S01]  /*7630*/  R2UR UR6, R14 ;  /* 0x000000000e0672ca */ /* 0x000fe200000e0000 */
[C---:B------:R-:W-:Y:S01]  /*7640*/  VIADD R14, R12.reuse, 0x300 ;  /* 0x000003000c0e7836 */ /* 0x040fe20000000000 */
[----:B------:R-:W-:Y:S01]  /*7650*/  R2UR UR7, R15 ;  /* 0x000000000f0772ca */ /* 0x000fe200000e0000 */
[----:B------:R-:W-:Y:S02]  /*7660*/  IMAD.MOV.U32 R15, RZ, RZ, 0x40000040 ;  /* 0x40000040ff0f7424 */ /* 0x000fe400078e00ff */
[----:B------:R-:W-:Y:S01]  /*7670*/  VIADD R12, R12, 0x380 ;  /* 0x000003800c0c7836 */ /* 0x000fe20000000000 */
[----:B------:R-:W-:Y:S02]  /*7680*/  WARPGROUP.DEPBAR.LE gsb0, 0x0 ;  /* 0x00008000000079c5 */ /* 0x000fe40000010000 */
[----:B------:R-:W-:-:S07]  /*7690*/  WARPGROUP.ARRIVE ;  /* 0x00000000000079c5 */ /* 0x000fce0000000000 */
[----:B------:R-:W-:Y:S01]  /*76a0*/  HGMMA.64x128x16.F32 R24, R156, gdesc[UR4].tnspB, R24, gsb0 ;  /* 0x41e000049c187df0 */ /* 0x000fe20008000818 */
[----:B------:R-:W-:Y:S01]  /*76b0*/  R2UR UR6, R14 ;  /* 0x000000000e0672ca */ /* 0x000fe200000e0000 */
[----:B------:R-:W-:Y:S01]  /*76c0*/  VIADD R14, R2, 0x1 ;  /* 0x00000001020e7836 */ /* 0x000fe20000000000 */
[----:B------:R-:W-:Y:S01]  /*76d0*/  R2UR UR7, R15 ;  /* 0x000000000f0772ca */ /* 0x000fe200000e0000 */
[----:B0-----:R-:W-:Y:S01]  /*76e0*/  FADD.FTZ R15, R7, R8 ;  /* 0x00000008070f7221 */ /* 0x001fe20000010000 */
[----:B------:R-:W-:Y:S02]  /*76f0*/  IMAD.MOV.U32 R2, RZ, RZ, RZ ;  /* 0x000000ffff027224 */ /* 0x000fe400078e00ff */
[----:B------:R-:W-:Y:S01]  /*7700*/  ISETP.NE.AND P2, PT, R14, 0x2, PT ;  /* 0x000000020e00780c */ /* 0x000fe20003f45270 */
[----:B------:R-:W-:Y:S01]  /*7710*/  @!P1 VIADD R7, R20, 0x34860 ;  /* 0x0003486014079836 */ /* 0x000fe20000000000 */
[----:B------:R-:W-:Y:S02]  /*7720*/  FSETP.NE.FTZ.AND P3, PT, R15, RZ, PT ;  /* 0x000000ff0f00720b */ /* 0x000fe40003f75000 */
[----:B------:R-:W-:-:S02]  /*7730*/  SEL R3, RZ, 0x1, P2 ;  /* 0x00000001ff037807 */ /* 0x000fc40001000000 */
[----:B------:R-:W-:Y:S02]  /*7740*/  @!P1 PRMT R7, RZ, 0x654, R7 ;  /* 0x00000654ff079816 */ /* 0x000fe40000000007 */
[----:B------:R-:W-:Y:S01]  /*7750*/  LOP3.LUT R16, R16, R3, RZ, 0x3c, !PT ;  /* 0x0000000310107212 */ /* 0x000fe200078e3cff */
[----:B------:R-:W-:-:S06]  /*7760*/  IMAD.MOV.U32 R3, RZ, RZ, -0x800000 ;  /* 0xff800000ff037424 */ /* 0x000fcc00078e00ff */
[----:B------:R-:W0:Y:S01]  /*7770*/  @P3 MUFU.LG2 R10, R15 ;  /* 0x0000000f000a3308 */ /* 0x000e220000000c00 */
[----:B------:R-:W-:Y:S01]  /*7780*/  @P3 FMUL.FTZ R21, R6, 0.69314718246459960938 ;  /* 0x3f31721806153820 */ /* 0x000fe20000410000 */
[----:B0-----:R-:W-:Y:S01]  /*7790*/  @P3 FMUL.FTZ R10, R10, 0.69314718246459960938 ;  /* 0x3f3172180a0a3820 */ /* 0x001fe20000410000 */
[----:B------:R-:W-:Y:S02]  /*77a0*/  WARPGROUP.DEPBAR.LE gsb0, 0x0 ;  /* 0x00008000000079c5 */ /* 0x000fe40000010000 */
[----:B------:R-:W-:-:S06]  /*77b0*/  WARPGROUP.ARRIVE ;  /* 0x00000000000079c5 */ /* 0x000fcc0000000000 */
[----:B------:R-:W-:Y:S01]  /*77c0*/  HGMMA.64x128x16.F32 R24, R160, gdesc[UR4].tnspB, R24, gsb0 ;  /* 0x41e00004a0187df0 */ /* 0x000fe20008000818 */
[----:B------:R-:W-:Y:S01]  /*77d0*/  R2UR UR6, R12 ;  /* 0x000000000c0672ca */ /* 0x000fe200000e0000 */
[----:B------:R-:W-:Y:S01]  /*77e0*/  FADD.FTZ R12, R5, R0 ;  /* 0x00000000050c7221 */ /* 0x000fe20000010000 */
[----:B------:R-:W-:Y:S01]  /*77f0*/  R2UR UR7, R13 ;  /* 0x000000000d0772ca */ /* 0x000fe200000e0000 */
[----:B------:R-:W-:Y:S02]  /*7800*/  IMAD.MOV.U32 R13, RZ, RZ, RZ ;  /* 0x000000ffff0d7224 */ /* 0x000fe400078e00ff */
[----:B------:R-:W-:Y:S01]  /*7810*/  IMAD.MOV.U32 R0, RZ, RZ, -0x800000 ;  /* 0xff800000ff007424 */ /* 0x000fe200078e00ff */
[----:B------:R-:W-:Y:S01]  /*7820*/  FSETP.NE.FTZ.AND P0, PT, R12, RZ, PT ;  /* 0x000000ff0c00720b */ /* 0x000fe20003f15000 */
[----:B------:R-:W-:Y:S02]  /*7830*/  @P3 FFMA.FTZ R0, R21, R11, R10 ;  /* 0x0000000b15003223 */ /* 0x000fe4000001000a */
[----:B------:R-:W-:Y:S10]  /*7840*/  @P3 MUFU.RCP R13, R15 ;  /* 0x0000000f000d3308 */ /* 0x000ff40000001000 */
[----:B------:R-:W0:Y:S01]  /*7850*/  @P0 MUFU.LG2 R8, R12 ;  /* 0x0000000c00080308 */ /* 0x000e220000000c00 */
[----:B------:R-:W-:-:S07]  /*7860*/  @P0 FMUL.FTZ R4, R6, 0.69314718246459960938 ;  /* 0x3f31721806040820 */ /* 0x000fce0000410000 */
[----:B------:R-:W1:Y:S01]  /*7870*/  @P0 MUFU.RCP R2, R12 ;  /* 0x0000000c00020308 */ /* 0x000e620000001000 */
[----:B0-----:R-:W-:-:S04]  /*7880*/  @P0 FMUL.FTZ R5, R8, 0.69314718246459960938 ;  /* 0x3f31721808050820 */ /* 0x001fc80000410000 */
[----:B------:R-:W-:Y:S01]  /*7890*/  @P0 FFMA.FTZ R3, R4, R9, R5 ;  /* 0x0000000904030223 */ /* 0x000fe20000010005 */
[----:B------:R-:W-:Y:S01]  /*78a0*/  PLOP3.LUT P0, PT, PT, PT, PT, 0x8, 0x0 ;  /* 0x000000000000781c */ /* 0x000fe20003f0e170 */
[----:B------:R-:W-:Y:S02]  /*78b0*/  WARPGROUP.DEPBAR.LE gsb0, 0x0 ;  /* 0x00008000000079c5 */ /* 0x000fe40000010000 */
[----:B------:R-:W-:-:S06]  /*78c0*/  WARPGROUP.ARRIVE ;  /* 0x00000000000079c5 */ /* 0x000fcc0000000000 */
[----:B------:R-:W-:Y:S03]  /*78d0*/  HGMMA.64x128x16.F32 R24, R164, gdesc[UR4].tnspB, R24, gsb0 ;  /* 0x41e00004a4187df0 */ /* 0x000fe60008000818 */
[----:B------:R-:W-:Y:S02]  /*78e0*/  WARPGROUP.DEPBAR.LE gsb0, 0x0 ;  /* 0x00008000000079c5 */ /* 0x000fe40000010000 */
[-C--:B-1----:R-:W-:Y:S01]  /*78f0*/  FMUL.FTZ R89, R33, R2.reuse ;  /* 0x0000000221597220 */ /* 0x082fe20000410000 */
[-C--:B------:R-:W-:Y:S01]  /*7900*/  FMUL.FTZ R88, R36, R2.reuse ;  /* 0x0000000224587220 */ /* 0x080fe20000410000 */
[----:B------:R0:W-:Y:S01]  /*7910*/  @!P1 SYNCS.ARRIVE.TRANS64.RED.A1T0 RZ, [R7+URZ], RZ ;  /* 0x000000ff07ff99a7 */ /* 0x0001e2000810043f */
        /* <DEDUP_REMOVED lines=33> */
[-C--:B0-----:R-:W-:Y:S01]  /*7b30*/  FMUL.FTZ R7, R31, R13.reuse ;  /* 0x0000000d1f077220 */ /* 0x081fe20000410000 */
        /* <DEDUP_REMOVED lines=28> */
[----:B------:R-:W-:-:S07]  /*7d00*/  SEL R2, R14, RZ, P2 ;  /* 0x000000ff0e027207 */ /* 0x000fce0001000000 */
.L_x_258:
[----:B------:R-:W0:Y:S01]  /*7d10*/  S2R R5, SR_CgaCtaId ;  /* 0x0000000000057919 */ /* 0x000e220000008800 */
[----:B------:R-:W-:Y:S01]  /*7d20*/  MOV R28, 0x400 ;  /* 0x00000400001c7802 */ /* 0x000fe20000000f00 */
[----:B------:R-:W-:Y:S01]  /*7d30*/  BSSY B0, `(.L_x_280) ;  /* 0x0000205000007945 */ /* 0x000fe20003800000 */
[----:B------:R-:W-:Y:S02]  /*7d40*/  BAR.SYNC.DEFER_BLOCKING 0x5, 0x120 ;  /* 0x0144800000007b1d */ /* 0x000fe40000010000 */
[----:B0-----:R-:W-:-:S05]  /*7d50*/  LEA R28, R5, R28, 0x18 ;  /* 0x0000001c051c7211 */ /* 0x001fca00078ec0ff */
[----:B------:R-:W0:Y:S02]  /*7d60*/  LDS.128 R48, [R28+0x348d0] ;  /* 0x0348d0001c307984 */ /* 0x000e240000000c00 */
[----:B0-----:R-:W-:Y:S01]  /*7d70*/  R2UR UR5, R50 ;  /* 0x00000000320572ca */ /* 0x001fe200000e0000 */
[----:B------:R-:W-:Y:S06]  /*7d80*/  BAR.ARV 0x4, 0x120 ;  /* 0x0104800000007b1d */ /* 0x000fec0000002000 */
[----:B------:R-:W-:Y:S08]  /*7d90*/  @P0 BRA `(.L_x_281) ;  /* 0x0000001400200947 */ /* 0x000ff00003800000 */
[----:B------:R-:W0:Y:S01]  /*7da0*/  S2R R5, SR_SWINHI ;  /* 0x0000000000057919 */ /* 0x000e220000002f00 */
[----:B------:R-:W-:Y:S01]  /*7db0*/  F2FP.F16.F32.PACK_AB R7, R7, R8 ;  /* 0x000000080707723e */ /* 0x000fe200000000ff */
[----:B------:R-:W-:Y:S01]  /*7dc0*/  ULDC.64 UR6, c[0x0][0xbd8] ;  /* 0x0002f60000067ab9 */ /* 0x000fe20000000a00 */
[----:B------:R-:W-:Y:S01]  /*7dd0*/  F2FP.F16.F32.PACK_AB R6, R6, R91 ;  /* 0x0000005b0606723e */ /* 0x000fe200000000ff */
[----:B------:R-:W-:Y:S01]  /*7de0*/  UISETP.NE.U32.AND UP0, UPT, UR6, URZ, UPT ;  /* 0x0000003f0600728c */ /* 0x000fe2000bf05070 */
[----:B------:R-:W-:Y:S01]  /*7df0*/  F2FP.F16.F32.PACK_AB R64, R65, R64 ;  /* 0x000000404140723e */ /* 0x000fe200000000ff */
[----:B------:R-:W-:Y:S01]  /*7e00*/  USHF.L.U32 UR8, UR61, 0x2, URZ ;  /* 0x000000023d087899 */ /* 0x000fe2000800063f */
[----:B------:R-:W-:Y:S01]  /*7e10*/  F2FP.F16.F32.PACK_AB R65, R67, R66 ;  /* 0x000000424341723e */ /* 0x000fe200000000ff */
[----:B------:R-:W-:Y:S01]  /*7e20*/  UISETP.NE.AND.EX UP0, UPT, UR7, URZ, UPT, UP0 ;  /* 0x0000003f0700728c */ /* 0x000fe2000bf05300 */
[----:B------:R-:W-:Y:S01]  /*7e30*/  F2FP.F16.F32.PACK_AB R72, R73, R72 ;  /* 0x000000484948723e */ /* 0x000fe200000000ff */
[----:B------:R-:W-:Y:S01]  /*7e40*/  ULDC.64 UR10, c[0x0][0x208] ;  /* 0x00008200000a7ab9 */ /* 0x000fe20000000a00 */
        /* <DEDUP_REMOVED lines=9> */
[----:B------:R-:W-:Y:S02]  /*7ee0*/  R2UR UR4, R184 ;  /* 0x00000000b80472ca */ /* 0x000fe400000e0000 */
[----:B------:R-:W-:Y:S02]  /*7ef0*/  MOV R20, R28 ;  /* 0x0000001c00147202 */ /* 0x000fe40000000f00 */
[----:B0-----:R-:W-:-:S03]  /*7f00*/  MOV R21, R5 ;  /* 0x0000000500157202 */ /* 0x001fc60000000f00 */
[----:B------:R-:W-:-:S03]  /*7f10*/  IMAD.WIDE R4, R190, 0x2, R20 ;  /* 0x00000002be047825 */ /* 0x000fc600078e0214 */
[----:B------:R-:W-:-:S03]  /*7f20*/  LOP3.LUT R9, R4, 0x380, RZ, 0xc0, !PT ;  /* 0x0000038004097812 */ /* 0x000fc600078ec0ff */
[----:B------:R-:W-:Y:S01]  /*7f30*/  USHF.L.U64.HI UR9, UR61, 0x2, UR4 ;  /* 0x000000023d097899 */ /* 0x000fe20008010204 */
[C---:B------:R-:W-:Y:S01]  /*7f40*/  IADD3 R97, P6, R4.reuse, 0x20, RZ ;  /* 0x0000002004617810 */ /* 0x040fe20007fde0ff */
[----:B------:R-:W-:Y:S01]  /*7f50*/  UIADD3 UR4, UP1, UR8, UR6, URZ ;  /* 0x0000000608047290 */ /* 0x000fe2000ff3e03f */
[C---:B------:R-:W-:Y:S02]  /*7f60*/  IADD3 R99, P5, R4.reuse, 0x40, RZ ;  /* 0x0000004004637810 */ /* 0x040fe40007fbe0ff */
[C---:B------:R-:W-:Y:S01]  /*7f70*/  IADD3 R101, P4, R4.reuse, 0x60, RZ ;  /* 0x0000006004657810 */ /* 0x040fe20007f9e0ff */
[--C-:B------:R-:W-:Y:S01]  /*7f80*/  IMAD.X R31, RZ, RZ, R5.reuse, P6 ;  /* 0x000000ffff1f7224 */ /* 0x100fe200030e0605 */
[----:B------:R-:W-:Y:S01]  /*7f90*/  IADD3 R103, P3, R4, 0x4000, RZ ;  /* 0x0000400004677810 */ /* 0x000fe20007f7e0ff */
[--C-:B------:R-:W-:Y:S01]  /*7fa0*/  IMAD.X R27, RZ, RZ, R5.reuse, P5 ;  /* 0x000000ffff1b7224 */ /* 0x100fe200028e0605 */
[----:B------:R-:W-:Y:S01]  /*7fb0*/  SHF.R.U64 R9, R9, 0x3, RZ ;  /* 0x0000000309097819 */ /* 0x000fe200000012ff */
[--C-:B------:R-:W-:Y:S01]  /*7fc0*/  IMAD.X R25, RZ, RZ, R5.reuse, P4 ;  /* 0x000000ffff197224 */ /* 0x100fe200020e0605 */
[----:B------:R-:W-:Y:S01]  /*7fd0*/  LOP3.LUT R14, R97, 0x380, RZ, 0xc0, !PT ;  /* 0x00000380610e7812 */ /* 0x000fe200078ec0ff */
[----:B------:R-:W-:Y:S01]  /*7fe0*/  IMAD.X R15, RZ, RZ, R5, P3 ;  /* 0x000000ffff0f7224 */ /* 0x000fe200018e0605 */
[----:B------:R-:W-:Y:S01]  /*7ff0*/  LOP3.LUT R24, R99, 0x380, RZ, 0xc0, !PT ;  /* 0x0000038063187812 */ /* 0x000fe200078ec0ff */
[----:B------:R-:W-:Y:S01]  /*8000*/  UIADD3.X UR6, UR9, UR7, URZ, UP1, !UPT ;  /* 0x0000000709067290 */ /* 0x000fe20008ffe43f */
[----:B------:R-:W-:-:S02]  /*8010*/  LOP3.LUT R48, R101, 0x380, RZ, 0xc0, !PT ;  /* 0x0000038065307812 */ /* 0x000fc400078ec0ff */
[----:B------:R-:W-:Y:S01]  /*8020*/  LOP3.LUT R50, R103, 0x380, RZ, 0xc0, !PT ;  /* 0x0000038067327812 */ /* 0x000fe200078ec0ff */
[----:B------:R-:W-:Y:S01]  /*8030*/  BAR.SYNC.DEFER_BLOCKING 0x1, 0x100 ;  /* 0x0044000000007b1d */ /* 0x000fe20000010000 */
[C---:B------:R-:W-:Y:S02]  /*8040*/  IADD3 R105, P2, R4.reuse, 0x4020, RZ ;  /* 0x0000402004697810 */ /* 0x040fe40007f5e0ff */
[C---:B------:R-:W-:Y:S02]  /*8050*/  IADD3 R107, P1, R4.reuse, 0x4040, RZ ;  /* 0x00004040046b7810 */ /* 0x040fe40007f3e0ff */
[----:B------:R-:W-:Y:S01]  /*8060*/  IADD3 R109, P0, R4, 0x4060, RZ ;  /* 0x00004060046d7810 */ /* 0x000fe20007f1e0ff */
[--C-:B------:R-:W-:Y:S01]  /*8070*/  IMAD.X R13, RZ, RZ, R5.reuse, P2 ;  /* 0x000000ffff0d7224 */ /* 0x100fe200010e0605 */
[----:B------:R-:W-:Y:S01]  /*8080*/  LOP3.LUT R4, R9, R4, RZ, 0x3c, !PT ;  /* 0x0000000409047212 */ /* 0x000fe200078e3cff */
[----:B------:R-:W-:Y:S01]  /*8090*/  IMAD.X R11, RZ, RZ, R5, P1 ;  /* 0x000000ffff0b7224 */ /* 0x000fe200008e0605 */
[----:B------:R-:W-:-:S02]  /*80a0*/  SHF.R.U64 R14, R14, 0x3, RZ ;  /* 0x000000030e0e7819 */ /* 0x000fc400000012ff */
[----:B------:R-:W-:Y:S02]  /*80b0*/  SHF.R.U64 R24, R24, 0x3, RZ ;  /* 0x0000000318187819 */ /* 0x000fe400000012ff */
[----:B------:R-:W-:Y:S02]  /*80c0*/  SHF.R.U64 R48, R48, 0x3, RZ ;  /* 0x0000000330307819 */ /* 0x000fe400000012ff */
[----:B------:R-:W-:Y:S02]  /*80d0*/  SHF.R.U64 R50, R50, 0x3, RZ ;  /* 0x0000000332327819 */ /* 0x000fe400000012ff */
[-C--:B------:R-:W-:Y:S02]  /*80e0*/  IADD3.X R9, RZ, R5.reuse, RZ, P0, !PT ;  /* 0x00000005ff097210 */ /* 0x080fe400007fe4ff */
[----:B------:R-:W-:Y:S02]  /*80f0*/  MOV R94, R4 ;  /* 0x00000004005e7202 */ /* 0x000fe40000000f00 */
[----:B------:R-:W-:-:S02]  /*8100*/  LOP3.LUT R30, R14, R97, RZ, 0x3c, !PT ;  /* 0x000000610e1e7212 */ /* 0x000fc400078e3cff */
[----:B------:R-:W-:Y:S02]  /*8110*/  LOP3.LUT R26, R24, R99, RZ, 0x3c, !PT ;  /* 0x00000063181a7212 */ /* 0x000fe400078e3cff */
[----:B------:R-:W-:Y:S02]  /*8120*/  F2FP.F16.F32.PACK_AB R5, R10, R93 ;  /* 0x0000005d0a05723e */ /* 0x000fe400000000ff */
[----:B------:R-:W-:Y:S02]  /*8130*/  LOP3.LUT R24, R48, R101, RZ, 0x3c, !PT ;  /* 0x0000006530187212 */ /* 0x000fe400078e3cff */
[----:B------:R-:W-:Y:S02]  /*8140*/  LOP3.LUT R14, R50, R103, RZ, 0x3c, !PT ;  /* 0x00000067320e7212 */ /* 0x000fe400078e3cff */
[----:B------:R-:W-:Y:S02]  /*8150*/  LOP3.LUT R10, R105, 0x380, RZ, 0xc0, !PT ;  /* 0x00000380690a7812 */ /* 0x000fe400078ec0ff */
[----:B------:R-:W-:-:S02]  /*8160*/  LOP3.LUT R48, R107, 0x380, RZ, 0xc0, !PT ;  /* 0x000003806b307812 */ /* 0x000fc400078ec0ff */
[----:B------:R-:W-:Y:S02]  /*8170*/  LOP3.LUT R50, R109, 0x380, RZ, 0xc0, !PT ;  /* 0x000003806d327812 */ /* 0x000fe400078ec0ff */
[----:B------:R-:W-:Y:S02]  /*8180*/  SHF.R.U64 R10, R10, 0x3, RZ ;  /* 0x000000030a0a7819 */ /* 0x000fe400000012ff */
[----:B------:R-:W-:Y:S02]  /*8190*/  SHF.R.U64 R48, R48, 0x3, RZ ;  /* 0x0000000330307819 */ /* 0x000fe400000012ff */
[----:B------:R-:W-:Y:S02]  /*81a0*/  SHF.R.U64 R50, R50, 0x3, RZ ;  /* 0x0000000332327819 */ /* 0x000fe400000012ff */
[----:B------:R-:W-:Y:S02]  /*81b0*/  F2FP.F16.F32.PACK_AB R4, R12, R95 ;  /* 0x0000005f0c04723e */ /* 0x000fe400000000ff */
[----:B------:R-:W-:-:S02]  /*81c0*/  LOP3.LUT R12, R10, R105, RZ, 0x3c, !PT ;  /* 0x000000690a0c7212 */ /* 0x000fc400078e3cff */
[----:B------:R-:W-:Y:S01]  /*81d0*/  LOP3.LUT R10, R48, R107, RZ, 0x3c, !PT ;  /* 0x0000006b300a7212 */ /* 0x000fe200078e3cff */
[----:B------:R0:W-:Y:S01]  /*81e0*/  STSM.16.M88.4 [R94], R4 ;  /* 0x000000045e007844 */ /* 0x0001e20000000200 */
[----:B------:R-:W-:Y:S02]  /*81f0*/  LOP3.LUT R8, R50, R109, RZ, 0x3c, !PT ;  /* 0x0000006d32087212 */ /* 0x000fe400078e3cff */
[----:B------:R-:W-:Y:S02]  /*8200*/  MOV R93, R30 ;  /* 0x0000001e005d7202 */ /* 0x000fe40000000f00 */
[----:B------:R-:W-:Y:S02]  /*8210*/  MOV R31, R10 ;  /* 0x0000000a001f7202 */ /* 0x000fe40000000f00 */
[----:B------:R-:W-:Y:S02]  /*8220*/  MOV R30, R8 ;  /* 0x00000008001e7202 */ /* 0x000fe40000000f00 */
[----:B------:R-:W-:-:S02]  /*8230*/  F2FP.F16.F32.PACK_AB R8, R89, R90 ;  /* 0x0000005a5908723e */ /* 0x000fc400000000ff */
[----:B------:R-:W-:Y:S02]  /*8240*/  F2FP.F16.F32.PACK_AB R9, R35, R34 ;  /* 0x000000222309723e */ /* 0x000fe400000000ff */
[----:B------:R-:W-:Y:S02]  /*8250*/  F2FP.F16.F32.PACK_AB R10, R37, R88 ;  /* 0x00000058250a723e */ /* 0x000fe400000000ff */
[----:B------:R-:W-:Y:S02]  /*8260*/  F2FP.F16.F32.PACK_AB R11, R39, R38 ;  /* 0x00000026270b723e */ /* 0x000fe400000000ff */
[----:B------:R-:W-:Y:S02]  /*8270*/  MOV R92, R26 ;  /* 0x0000001a005c7202 */ /* 0x000fe40000000f00 */
[----:B------:R-:W-:Y:S01]  /*8280*/  MOV R50, R14 ;  /* 0x0000000e00327202 */ /* 0x000fe20000000f00 */
[----:B------:R-:W-:Y:S01]  /*8290*/  STSM.16.M88.4 [R93], R8 ;  /* 0x000000085d007844 */ /* 0x000fe20000000200 */
[----:B------:R-:W-:-:S02]  /*82a0*/  MOV R48, R12 ;  /* 0x0000000c00307202 */ /* 0x000fc40000000f00 */
[----:B0-----:R-:W-:Y:S02]  /*82b0*/  F2FP.F16.F32.PACK_AB R4, R41, R40 ;  /* 0x000000282904723e */ /* 0x001fe400000000ff */
[----:B------:R-:W-:Y:S02]  /*82c0*/  F2FP.F16.F32.PACK_AB R5, R43, R42 ;  /* 0x0000002a2b05723e */ /* 0x000fe400000000ff */
[----:B------:R-:W-:Y:S02]  /*82d0*/  F2FP.F16.F32.PACK_AB R6, R45, R44 ;  /* 0x0000002c2d06723e */ /* 0x000fe400000000ff */
[----:B------:R-:W-:Y:S02]  /*82e0*/  F2FP.F16.F32.PACK_AB R7, R47, R46 ;  /* 0x0000002e2f07723e */ /* 0x000fe400000000ff */
[----:B------:R-:W-:Y:S02]  /*82f0*/  MOV R91, R24 ;  /* 0x00000018005b7202 */ /* 0x000fe40000000f00 */
[----:B------:R-:W-:Y:S01]  /*8300*/  F2FP.F16.F32.PACK_AB R12, R33, R36 ;  /* 0x00000024210c723e */ /* 0x000fe200000000ff */
[----:B------:R0:W-:Y:S01]  /*8310*/  STSM.16.M88.4 [R92], R4 ;  /* 0x000000045c007844 */ /* 0x0001e20000000200 */
[----:B------:R-:W-:-:S02]  /*8320*/  F2FP.F16.F32.PACK_AB R13, R29, R32 ;  /* 0x000000201d0d723e */ /* 0x000fc400000000ff */
[----:B------:R-:W-:Y:S02]  /*8330*/  F2FP.F16.F32.PACK_AB R14, R53, R52 ;  /* 0x00000034350e723e */ /* 0x000fe400000000ff */
[----:B------:R-:W-:Y:S02]  /*8340*/  F2FP.F16.F32.PACK_AB R15, R55, R54 ;  /* 0x00000036370f723e */ /* 0x000fe400000000ff */
[----:B------:R-:W-:Y:S02]  /*8350*/  F2FP.F16.F32.PACK_AB R24, R57, R56 ;  /* 0x000000383918723e */ /* 0x000fe400000000ff */
[----:B------:R-:W-:Y:S01]  /*8360*/  F2FP.F16.F32.PACK_AB R25, R59, R58 ;  /* 0x0000003a3b19723e */ /* 0x000fe200000000ff */
[----:B------:R1:W-:Y:S01]  /*8370*/  STSM.16.M88.4 [R91], R12 ;  /* 0x0000000c5b007844 */ /* 0x0003e20000000200 */
[----:B------:R-:W-:Y:S02]  /*8380*/  F2FP.F16.F32.PACK_AB R26, R61, R60 ;  /* 0x0000003c3d1a723e */ /* 0x000fe400000000ff */
[----:B------:R-:W-:-:S02]  /*8390*/  F2FP.F16.F32.PACK_AB R27, R63, R62 ;  /* 0x0000003e3f1b723e */ /* 0x000fc400000000ff */
[----:B------:R-:W-:Y:S01]  /*83a0*/  PLOP3.LUT P0, PT, PT, PT, UP0, 0x80, 0x0 ;  /* 0x000000000000781c */ /* 0x000fe20003f0f008 */
[----:B0-----:R-:W-:Y:S02]  /*83b0*/  IMAD.U32 R4, RZ, RZ, UR4 ;  /* 0x00000004ff047e24 */ /* 0x001fe4000f8e00ff */
[----:B------:R1:W-:Y:S01]  /*83c0*/  STSM.16.M88.4 [R50], R24 ;  /* 0x0000001832007844 */ /* 0x0003e20000000200 */
[----:B------:R-:W-:Y:S01]  /*83d0*/  IMAD.U32 R5, RZ, RZ, UR6 ;  /* 0x00000006ff057e24 */ /* 0x000fe2000f8e00ff */
[----:B------:R-:W-:Y:S02]  /*83e0*/  ULDC.64 UR6, c[0x0][0xbe0] ;  /* 0x0002f80000067ab9 */ /* 0x000fe40000000a00 */
[----:B------:R1:W-:Y:S04]  /*83f0*/  STSM.16.M88.4 [R48], R64 ;  /* 0x0000004030007844 */ /* 0x0003e80000000200 */
[----:B------:R1:W-:Y:S04]  /*8400*/  STSM.16.M88.4 [R31], R72 ;  /* 0x000000481f007844 */ /* 0x0003e80000000200 */
[----:B------:R1:W-:Y:S01]  /*8410*/  STSM.16.M88.4 [R30], R80 ;  /* 0x000000501e007844 */ /* 0x0003e20000000200 */
[----:B------:R-:W-:Y:S06]  /*8420*/  BAR.SYNC.DEFER_BLOCKING 0x1, 0x100 ;  /* 0x0044000000007b1d */ /* 0x000fec0000010000 */
[----:B------:R-:W2:Y:S01]  /*8430*/  @P0 LDG.E R6, desc[UR10][R4.64] ;  /* 0x0000000a04060981 */ /* 0x000ea2000c1e1900 */
[----:B------:R-:W-:Y:S01]  /*8440*/  UISETP.NE.U32.AND UP1, UPT, UR6, URZ, UPT ;  /* 0x0000003f0600728c */ /* 0x000fe2000bf25070 */
[----:B------:R-:W0:Y:S01]  /*8450*/  LDC R29, c[0x0][0xa88] ;  /* 0x0002a200ff1d7b82 */ /* 0x000e220000000800 */
[----:B------:R-:W-:Y:S01]  /*8460*/  IMAD R7, R18, 0x40, R17 ;  /* 0x0000004012077824 */ /* 0x000fe200078e0211 */
[----:B------:R-:W-:Y:S01]  /*8470*/  UMOV UR4, URZ ;  /* 0x0000003f00047c82 */ /* 0x000fe20008000000 */
[----:B------:R-:W-:-:S02]  /*8480*/  UISETP.NE.AND.EX UP1, UPT, UR7, URZ, UPT, UP1 ;  /* 0x0000003f0700728c */ /* 0x000fc4000bf25310 */
[----:B------:R-:W-:-:S04]  /*8490*/  IMAD.WIDE R20, R7, 0x2, R20 ;  /* 0x0000000207147825 */ /* 0x000fc800078e0214 */
[----:B------:R-:W-:Y:S02]  /*84a0*/  PLOP3.LUT P2, PT, PT, PT, UP1, 0x80, 0x0 ;  /* 0x000000000000781c */ /* 0x000fe40003f4f018 */
[----:B------:R-:W-:-:S03]  /*84b0*/  IADD3 R33, P1, R20, 0x1000, RZ ;  /* 0x0000100014217810 */ /* 0x000fc60007f3e0ff */
[----:B------:R-:W-:-:S04]  /*84c0*/  @UP1 UIADD3 UR6, UP2, UR8, UR6, URZ ;  /* 0x0000000608061290 */ /* 0x000fc8000ff5e03f */
[----:B------:R-:W-:-:S06]  /*84d0*/  @UP1 UIADD3.X UR7, UR9, UR7, URZ, UP2, !UPT ;  /* 0x0000000709071290 */ /* 0x000fcc00097fe43f */
[----:B------:R-:W-:Y:S01]  /*84e0*/  IMAD.U32 R7, RZ, RZ, UR7 ;  /* 0x00000007ff077e24 */ /* 0x000fe2000f8e00ff */
[----:B--2---:R-:W-:Y:S01]  /*84f0*/  @P0 R2UR UR4, R6 ;  /* 0x00000000060402ca */ /* 0x004fe200000e0000 */
[----:B------:R-:W-:-:S05]  /*8500*/  IMAD.U32 R6, RZ, RZ, UR6 ;  /* 0x00000006ff067e24 */ /* 0x000fca000f8e00ff */
[----:B0-----:R1:W5:Y:S01]  /*8510*/  @P2 LDG.E R29, desc[UR10][R6.64] ;  /* 0x0000000a061d2981 */ /* 0x001362000c1e1900 */
[----:B------:R-:W-:Y:S08]  /*8520*/  @P2 BRA `(.L_x_282) ;  /* 0x0000000000142947 */ /* 0x000ff00003800000 */
[----:B------:R-:W-:Y:S05]  /*8530*/  @!P0 BRA `(.L_x_282) ;  /* 0x0000000000108947 */ /* 0x000fea0003800000 */
[----:B------:R-:W-:Y:S02]  /*8540*/  ULDC.64 UR6, c[0x0][0x208] ;  /* 0x0000820000067ab9 */ /* 0x000fe40000000a00 */
[----:B-1----:R-:W2:Y:S04]  /*8550*/  LDG.E R6, desc[UR6][R4.64] ;  /* 0x0000000604067981 */ /* 0x002ea8000c1e1900 */
[----:B-----5:R-:W2:Y:S02]  /*8560*/  LDG.E R29, desc[UR6][R4.64+0x4] ;  /* 0x00000406041d7981 */ /* 0x020ea4000c1e1900 */
[----:B--2---:R-:W-:-:S07]  /*8570*/  IMAD.IADD R29, R29, 0x1, -R6 ;  /* 0x000000011d1d7824 */ /* 0x004fce00078e0a06 */
.L_x_282:
[----:B------:R-:W-:Y:S01]  /*8580*/  R2UR UR15, R23 ;  /* 0x00000000170f72ca */ /* 0x000fe200000e0000 */
[----:B------:R-:W-:Y:S01]  /*8590*/  ULDC.64 UR12, c[0x0][0xb70] ;  /* 0x0002dc00000c7ab9 */ /* 0x000fe20000000a00 */
[----:B------:R-:W-:Y:S01]  /*85a0*/  R2UR UR14, R184 ;  /* 0x00000000b80e72ca */ /* 0x000fe200000e0000 */
[----:B------:R-:W-:Y:S01]  /*85b0*/  USHF.R.S32.HI UR9, URZ, 0x1f, UR4 ;  /* 0x0000001f3f097899 */ /* 0x000fe20008011404 */
[----:B------:R-:W-:Y:S01]  /*85c0*/  LEA R8, R22, R189, 0x7 ;  /* 0x000000bd16087211 */ /* 0x000fe200078e38ff */
[----:B------:R-:W-:Y:S01]  /*85d0*/  UMOV UR8, UR4 ;  /* 0x0000000400087c82 */ /* 0x000fe20008000000 */
[----:B------:R-:W-:Y:S01]  /*85e0*/  USEL UR61, UR61, URZ, !UP0 ;  /* 0x0000003f3d3d7287 */ /* 0x000fe2000c000000 */
[----:B------:R-:W-:Y:S01]  /*85f0*/  LOP3.LUT R32, R33, 0x380, RZ, 0xc0, !PT ;  /* 0x0000038021207812 */ /* 0x000fe200078ec0ff */
[----:B------:R-:W-:Y:S01]  /*8600*/  ULDC.64 UR16, c[0x0][0x208] ;  /* 0x0000820000107ab9 */ /* 0x000fe20000000a00 */
[----:B------:R-:W-:Y:S02]  /*8610*/  SHF.R.S32.HI R5, RZ, 0x1f, R8 ;  /* 0x0000001fff057819 */ /* 0x000fe40000011408 */
[----:B-1----:R-:W-:-:S02]  /*8620*/  IADD3 R13, P2, R20, 0x2000, RZ ;  /* 0x00002000140d7810 */ /* 0x002fc40007f5e0ff */
[----:B------:R-:W-:Y:S01]  /*8630*/  USHF.R.S32.HI UR11, URZ, 0x1f, UR15 ;  /* 0x0000001f3f0b7899 */ /* 0x000fe2000801140f */
[----:B------:R-:W-:Y:S01]  /*8640*/  IADD3 R7, P6, R20, 0x3000, RZ ;  /* 0x0000300014077810 */ /* 0x000fe20007fde0ff */
[----:B------:R-:W-:Y:S01]  /*8650*/  USEL UR14, UR14, URZ, !UP0 ;  /* 0x0000003f0e0e7287 */ /* 0x000fe2000c000000 */
[----:B------:R-:W-:Y:S01]  /*8660*/  SHF.R.U64 R32, R32, 0x3, RZ ;  /* 0x0000000320207819 */ /* 0x000fe200000012ff */
[----:B------:R-:W-:Y:S01]  /*8670*/  UIMAD UR10, UR11, UR12, URZ ;  /* 0x0000000c0b0a72a4 */ /* 0x000fe2000f8e023f */
[----:B------:R-:W-:Y:S01]  /*8680*/  LOP3.LUT R12, R13, 0x380, RZ, 0xc0, !PT ;  /* 0x000003800d0c7812 */ /* 0x000fe200078ec0ff */
[----:B------:R-:W-:Y:S01]  /*8690*/  UIMAD.WIDE.U32 UR6, UR15, UR12, UR8 ;  /* 0x0000000c0f0672a5 */ /* 0x000fe2000f8e0008 */
[----:B------:R-:W-:Y:S01]  /*86a0*/  LOP3.LUT R4, R7, 0x380, RZ, 0xc0, !PT ;  /* 0x0000038007047812 */ /* 0x000fe200078ec0ff */
[----:B------:R-:W-:Y:S01]  /*86b0*/  UIMAD UR10, UR15, UR13, UR10 ;  /* 0x0000000d0f0a72a4 */ /* 0x000fe2000f8e020a */
[----:B------:R-:W-:Y:S01]  /*86c0*/  LOP3.LUT R32, R32, R33, RZ, 0x3c, !PT ;  /* 0x0000002120207212 */ /* 0x000fe200078e3cff */
[----:B------:R-:W-:Y:S01]  /*86d0*/  IMAD.X R33, RZ, RZ, R21, P1 ;  /* 0x000000ffff217224 */ /* 0x000fe200008e0615 */
[----:B------:R-:W-:Y:S01]  /*86e0*/  ULDC.64 UR12, c[0x0][0xb78] ;  /* 0x0002de00000c7ab9 */ /* 0x000fe20000000a00 */
[----:B------:R-:W-:Y:S01]  /*86f0*/  UIADD3 UR7, UR7, UR10, URZ ;  /* 0x0000000a07077290 */ /* 0x000fe2000fffe03f */
[----:B------:R-:W-:Y:S01]  /*8700*/  SHF.R.U64 R12, R12, 0x3, RZ ;  /* 0x000000030c0c7819 */ /* 0x000fe200000012ff */
[----:B------:R-:W-:Y:S01]  /*8710*/  UIMAD UR8, UR14, UR12, URZ ;  /* 0x0000000c0e0872a4 */ /* 0x000fe2000f8e023f */
[----:B------:R-:W-:Y:S01]  /*8720*/  SHF.R.U64 R4, R4, 0x3, RZ ;  /* 0x0000000304047819 */ /* 0x000fe200000012ff */
[----:B------:R-:W-:Y:S01]  /*8730*/  UIMAD.WIDE.U32 UR6, UR61, UR12, UR6 ;  /* 0x0000000c3d0672a5 */ /* 0x000fe2000f8e0006 */
[C---:B------:R-:W-:Y:S01]  /*8740*/  IADD3 R45, P5, R20.reuse, 0x4000, RZ ;  /* 0x00004000142d7810 */ /* 0x040fe20007fbe0ff */
[----:B------:R-:W-:Y:S01]  /*8750*/  UIMAD UR8, UR61, UR13, UR8 ;  /* 0x0000000d3d0872a4 */ /* 0x000fe2000f8e0208 */
[----:B------:R-:W-:-:S02]  /*8760*/  IADD3 R37, P4, R20, 0x5000, RZ ;  /* 0x0000500014257810 */ /* 0x000fc40007f9e0ff */
[----:B------:R-:W-:Y:S01]  /*8770*/  IADD3 R25, P3, R20, 0x6000, RZ ;  /* 0x0000600014197810 */ /* 0x000fe20007f7e0ff */
[----:B------:R-:W-:Y:S01]  /*8780*/  ULDC.64 UR12, c[0x0][0xaa0] ;  /* 0x0002a800000c7ab9 */ /* 0x000fe20000000a00 */
[----:B------:R-:W-:Y:S01]  /*8790*/  IADD3 R6, P0, R8, UR6, RZ ;  /* 0x0000000608067c10 */ /* 0x000fe2000ff1e0ff */
[----:B------:R-:W-:Y:S01]  /*87a0*/  IMAD.U32 R10, RZ, RZ, UR8 ;  /* 0x00000008ff0a7e24 */ /* 0x000fe2000f8e00ff */
[----:B------:R-:W-:Y:S02]  /*87b0*/  LOP3.LUT R9, R20, 0x380, RZ, 0xc0, !PT ;  /* 0x0000038014097812 */ /* 0x000fe400078ec0ff */
[----:B------:R-:W-:Y:S01]  /*87c0*/  LOP3.LUT R12, R12, R13, RZ, 0x3c, !PT ;  /* 0x0000000d0c0c7212 */ /* 0x000fe200078e3cff */
[----:B------:R-:W-:Y:S01]  /*87d0*/  IMAD.X R13, RZ, RZ, R21, P2 ;  /* 0x000000ffff0d7224 */ /* 0x000fe200010e0615 */
[----:B------:R-:W-:Y:S01]  /*87e0*/  IADD3.X R5, R5, UR7, R10, P0, !PT ;  /* 0x0000000705057c10 */ /* 0x000fe200087fe40a */
[----:B------:R-:W-:Y:S01]  /*87f0*/  ULDC.64 UR6, c[0x0][0xb40] ;  /* 0x0002d00000067ab9 */ /* 0x000fe20000000a00 */
[----:B------:R-:W-:-:S02]  /*8800*/  LOP3.LUT R4, R4, R7, RZ, 0x3c, !PT ;  /* 0x0000000704047212 */ /* 0x000fc400078e3cff */
[----:B------:R-:W-:Y:S02]  /*8810*/  LEA R52, P0, R6, UR6, 0x2 ;  /* 0x0000000606347c11 */ /* 0x000fe4000f8010ff */
[----:B------:R-:W-:Y:S02]  /*8820*/  IADD3 R7, P2, R20, 0x7000, RZ ;  /* 0x0000700014077810 */ /* 0x000fe40007f5e0ff */
[----:B------:R-:W-:Y:S01]  /*8830*/  LEA.HI.X R53, R6, UR7, R5, 0x2, P0 ;  /* 0x0000000706357c11 */ /* 0x000fe200080f1405 */
[----:B------:R-:W-:Y:S01]  /*8840*/  VIADD R6, R8, 0x8 ;  /* 0x0000000808067836 */ /* 0x000fe20000000000 */
[----:B------:R-:W-:Y:S02]  /*8850*/  LOP3.LUT P0, RZ, R186, 0x3, RZ, 0xc0, !PT ;  /* 0x00000003baff7812 */ /* 0x000fe4000780c0ff */
[----:B------:R-:W-:Y:S02]  /*8860*/  LOP3.LUT R44, R45, 0x380, RZ, 0xc0, !PT ;  /* 0x000003802d2c7812 */ /* 0x000fe400078ec0ff */
[----:B------:R-:W-:-:S02]  /*8870*/  LOP3.LUT R36, R37, 0x380, RZ, 0xc0, !PT ;  /* 0x0000038025247812 */ /* 0x000fc400078ec0ff */
[----:B------:R-:W-:Y:S02]  /*8880*/  LOP3.LUT R24, R25, 0x380, RZ, 0xc0, !PT ;  /* 0x0000038019187812 */ /* 0x000fe400078ec0ff */
[----:B------:R-:W-:Y:S01]  /*8890*/  SHF.R.U64 R9, R9, 0x3, RZ ;  /* 0x0000000309097819 */ /* 0x000fe200000012ff */
[----:B------:R-:W-:Y:S01]  /*88a0*/  UIMAD UR6, UR9, UR12, URZ ;  /* 0x0000000c090672a4 */ /* 0x000fe2000f8e023f */
[-C--:B-----5:R-:W-:Y:S01]  /*88b0*/  ISETP.GE.OR P1, PT, R8, R29.reuse, P0 ;  /* 0x0000001d0800720c */ /* 0x0a0fe20000726670 */
[----:B------:R-:W-:Y:S01]  /*88c0*/  IMAD.X R5, RZ, RZ, R21, P6 ;  /* 0x000000ffff057224 */ /* 0x000fe200030e0615 */
[----:B------:R-:W-:Y:S02]  /*88d0*/  ISETP.GE.OR P0, PT, R6, R29, P0 ;  /* 0x0000001d0600720c */ /* 0x000fe40000706670 */
[----:B------:R-:W-:Y:S02]  /*88e0*/  LOP3.LUT R6, R7, 0x380, RZ, 0xc0, !PT ;  /* 0x0000038007067812 */ /* 0x000fe400078ec0ff */
[----:B------:R-:W-:-:S02]  /*88f0*/  SHF.R.U64 R44, R44, 0x3, RZ ;  /* 0x000000032c2c7819 */ /* 0x000fc400000012ff */
[----:B------:R-:W-:Y:S02]  /*8900*/  SHF.R.U64 R36, R36, 0x3, RZ ;  /* 0x0000000324247819 */ /* 0x000fe400000012ff */
[----:B------:R-:W-:Y:S02]  /*8910*/  SHF.R.U64 R24, R24, 0x3, RZ ;  /* 0x0000000318187819 */ /* 0x000fe400000012ff */
[----:B------:R-:W-:Y:S01]  /*8920*/  LOP3.LUT R20, R9, R20, RZ, 0x3c, !PT ;  /* 0x0000001409147212 */ /* 0x000fe200078e3cff */
[----:B------:R-:W-:Y:S01]  /*8930*/  @!P1 STG.E desc[UR16][R52.64], R3 ;  /* 0x0000000334009986 */ /* 0x000fe2000c101910 */
[----:B------:R-:W-:Y:S01]  /*8940*/  SHF.R.U64 R6, R6, 0x3, RZ ;  /* 0x0000000306067819 */ /* 0x000fe200000012ff */
[--C-:B------:R-:W-:Y:S01]  /*8950*/  IMAD.X R9, RZ, RZ, R21.reuse, P2 ;  /* 0x000000ffff097224 */ /* 0x100fe200010e0615 */
[----:B------:R-:W-:Y:S01]  /*8960*/  LOP3.LUT R44, R44, R45, RZ, 0x3c, !PT ;  /* 0x0000002d2c2c7212 */ /* 0x000fe200078e3cff */
[----:B------:R0:W-:Y:S01]  /*8970*/  @!P0 STG.E desc[UR16][R52.64+0x20], R0 ;  /* 0x0000200034008986 */ /* 0x0001e2000c101910 */
[----:B------:R-:W-:Y:S01]  /*8980*/  LOP3.LUT R36, R36, R37, RZ, 0x3c, !PT ;  /* 0x0000002524247212 */ /* 0x000fe200078e3cff */
[--C-:B------:R-:W-:Y:S01]  /*8990*/  IMAD.X R45, RZ, RZ, R21.reuse, P5 ;  /* 0x000000ffff2d7224 */ /* 0x100fe200028e0615 */
[----:B------:R-:W-:Y:S01]  /*89a0*/  LOP3.LUT R24, R24, R25, RZ, 0x3c, !PT ;  /* 0x0000001918187212 */ /* 0x000fe200078e3cff */
[----:B------:R-:W-:Y:S01]  /*89b0*/  IMAD.X R25, RZ, RZ, R21, P3 ;  /* 0x000000ffff197224 */ /* 0x000fe200018e0615 */
[----:B------:R-:W-:Y:S01]  /*89c0*/  IADD3.X R37, RZ, R21, RZ, P4, !PT ;  /* 0x00000015ff257210 */ /* 0x000fe200027fe4ff */
[----:B------:R1:W5:Y:S01]  /*89d0*/  LD.E.128 R40, desc[UR16][R20.64] ;  /* 0x0000001014287980 */ /* 0x000362000c101d00 */
[--C-:B------:R-:W-:Y:S01]  /*89e0*/  SHF.R.S32.HI R31, RZ, 0x1f, R17.reuse ;  /* 0x0000001fff1f7819 */ /* 0x100fe20000011411 */
[----:B------:R-:W-:Y:S01]  /*89f0*/  IMAD.MOV.U32 R30, RZ, RZ, R17 ;  /* 0x000000ffff1e7224 */ /* 0x000fe200078e0011 */
[----:B------:R-:W-:Y:S01]  /*8a00*/  LOP3.LUT R8, R6, R7, RZ, 0x3c, !PT ;  /* 0x0000000706087212 */ /* 0x000fe200078e3cff */
[----:B------:R-:W-:Y:S01]  /*8a10*/  UIMAD UR6, UR4, UR13, UR6 ;  /* 0x0000000d040672a4 */ /* 0x000fe2000f8e0206 */
[----:B------:R-:W5:Y:S04]  /*8a20*/  LD.E.128 R32, desc[UR16][R32.64] ;  /* 0x0000001020207980 */ /* 0x000f68000c101d00 */
[----:B------:R-:W5:Y:S01]  /*8a30*/  LD.E.128 R12, desc[UR16][R12.64] ;  /* 0x000000100c0c7980 */ /* 0x000f62000c101d00 */
[----:B-1----:R-:W-:-:S03]  /*8a40*/  IMAD.U32 R21, RZ, RZ, UR12 ;  /* 0x0000000cff157e24 */ /* 0x002fc6000f8e00ff */
[----:B------:R-:W5:Y:S01]  /*8a50*/  LD.E.128 R4, desc[UR16][R4.64] ;  /* 0x0000001004047980 */ /* 0x000f62000c101d00 */
[----:B------:R-:W-:-:S03]  /*8a60*/  IMAD.WIDE.U32 R20, R21, UR4, R30 ;  /* 0x0000000415147c25 */ /* 0x000fc6000f8e001e */
[----:B------:R-:W5:Y:S01]  /*8a70*/  LD.E.128 R44, desc[UR16][R44.64] ;  /* 0x000000102c2c7980 */ /* 0x000f62000c101d00 */
[----:B------:R-:W-:Y:S01]  /*8a80*/  VIADD R21, R21, UR6 ;  /* 0x0000000615157c36 */ /* 0x000fe20008000000 */
[----:B------:R-:W-:Y:S02]  /*8a90*/  ULDC.64 UR6, c[0x0][0xae0] ;  /* 0x0002b80000067ab9 */ /* 0x000fe40000000a00 */
[----:B------:R-:W5:Y:S04]  /*8aa0*/  LD.E.128 R36, desc[UR16][R36.64] ;  /* 0x0000001024247980 */ /* 0x000f68000c101d00 */
[----:B------:R-:W5:Y:S04]  /*8ab0*/  LD.E.128 R24, desc[UR16][R24.64] ;  /* 0x0000001018187980 */ /* 0x000f68000c101d00 */
[----:B------:R-:W5:Y:S01]  /*8ac0*/  LD.E.128 R8, desc[UR16][R8.64] ;  /* 0x0000001008087980 */ /* 0x000f62000c101d00 */
[----:B------:R-:W-:Y:S01]  /*8ad0*/  IMAD R29, R22, -0x80, R29 ;  /* 0xffffff80161d7824 */ /* 0x000fe200078e021d */
[----:B------:R-:W-:Y:S01]  /*8ae0*/  @!PT LDS RZ, [RZ] ;  /* 0x00000000fffff984 */ /* 0x000fe20000000800 */
[----:B------:R-:W-:Y:S01]  /*8af0*/  @!PT LDS RZ, [RZ] ;  /* 0x00000000fffff984 */ /* 0x000fe20000000800 */
[----:B------:R-:W-:Y:S01]  /*8b00*/  @!PT LDS RZ, [RZ] ;  /* 0x00000000fffff984 */ /* 0x000fe20000000800 */
[----:B------:R-:W-:Y:S01]  /*8b10*/  @!PT LDS RZ, [RZ] ;  /* 0x00000000fffff984 */ /* 0x000fe20000000800 */
[----:B------:R1:W-:Y:S06]  /*8b20*/  MEMBAR.ALL.CTA ;  /* 0x0000000000007992 */ /* 0x0003ec0000008000 */
[----:B-1----:R-:W1:Y:S01]  /*8b30*/  FENCE.VIEW.ASYNC.S ;  /* 0x00000000000073c6 */ /* 0x002e620000000000 */
[----:B0-----:R-:W-:Y:S01]  /*8b40*/  VIADD R0, R18, 0x20 ;  /* 0x0000002012007836 */ /* 0x001fe20000000000 */
[----:B------:R-:W-:-:S02]  /*8b50*/  UIMAD UR4, UR11, UR6, URZ ;  /* 0x000000060b0472a4 */ /* 0x000fc4000f8e023f */
[----:B------:R-:W-:Y:S02]  /*8b60*/  MOV R19, UR6 ;  /* 0x0000000600137c02 */ /* 0x000fe40008000f00 */
[----:B------:R-:W-:Y:S01]  /*8b70*/  UIMAD UR4, UR15, UR7, UR4 ;  /* 0x000000070f0472a4 */ /* 0x000fe2000f8e0204 */
[-C--:B------:R-:W-:Y:S01]  /*8b80*/  ISETP.GE.AND P4, PT, R0, R29.reuse, PT ;  /* 0x0000001d0000720c */ /* 0x080fe20003f86270 */
[C---:B------:R-:W-:Y:S02]  /*8b90*/  VIADD R0, R18.reuse, 0x40 ;  /* 0x0000004012007836 */ /* 0x040fe40000000000 */
[C---:B------:R-:W-:Y:S01]  /*8ba0*/  VIADD R3, R18.reuse, 0x60 ;  /* 0x0000006012037836 */ /* 0x040fe20000000000 */
[-C--:B------:R-:W-:Y:S01]  /*8bb0*/  ISETP.GE.AND P2, PT, R18, R29.reuse, PT ;  /* 0x0000001d1200720c */ /* 0x080fe20003f46270 */
[----:B------:R-:W-:Y:S01]  /*8bc0*/  IMAD.WIDE.U32 R20, R19, UR15, R20 ;  /* 0x0000000f13147c25 */ /* 0x000fe2000f8e0014 */
[----:B------:R-:W-:Y:S01]  /*8bd0*/  ULDC.64 UR6, c[0x0][0xae8] ;  /* 0x0002ba0000067ab9 */ /* 0x000fe20000000a00 */
[----:B------:R-:W-:-:S02]  /*8be0*/  ISETP.GE.AND P0, PT, R0, R29, PT ;  /* 0x0000001d0000720c */ /* 0x000fc40003f06270 */
[----:B------:R-:W-:Y:S01]  /*8bf0*/  VIADD R21, R21, UR4 ;  /* 0x0000000415157c36 */ /* 0x000fe20008000000 */
[----:B------:R-:W-:Y:S01]  /*8c00*/  UIMAD UR4, UR14, UR6, URZ ;  /* 0x000000060e0472a4 */ /* 0x000fe2000f8e023f */
[----:B------:R-:W-:Y:S01]  /*8c10*/  ISETP.GE.AND P1, PT, R3, R29, PT ;  /* 0x0000001d0300720c */ /* 0x000fe20003f26270 */
[----:B------:R-:W-:Y:S02]  /*8c20*/  VIADD R0, R28, 0x34820 ;  /* 0x000348201c007836 */ /* 0x000fe40000000000 */
[----:B------:R-:W-:Y:S01]  /*8c30*/  IMAD.U32 R29, RZ, RZ, UR6 ;  /* 0x00000006ff1d7e24 */ /* 0x000fe2000f8e00ff */
[----:B------:R-:W-:Y:S02]  /*8c40*/  UIMAD UR4, UR61, UR7, UR4 ;  /* 0x000000073d0472a4 */ /* 0x000fe4000f8e0204 */
[----:B------:R-:W-:Y:S01]  /*8c50*/  PRMT R0, RZ, 0x654, R0 ;  /* 0x00000654ff007816 */ /* 0x000fe20000000000 */
[----:B------:R-:W-:Y:S01]  /*8c60*/  IMAD.WIDE.U32 R28, R29, UR61, R20 ;  /* 0x0000003d1d1c7c25 */ /* 0x000fe2000f8e0014 */
[----:B------:R-:W-:Y:S01]  /*8c70*/  SHF.R.S32.HI R19, RZ, 0x1f, R18 ;  /* 0x0000001fff137819 */ /* 0x000fe20000011412 */
[----:B------:R-:W-:Y:S01]  /*8c80*/  BSSY B1, `(.L_x_283) ;  /* 0x0000016000017945 */ /* 0x000fe20003800000 */
[----:B-1----:R0:W-:Y:S01]  /*8c90*/  SYNCS.ARRIVE.TRANS64.RED.A1T0 RZ, [R0+URZ], RZ ;  /* 0x000000ff00ff79a7 */ /* 0x0021e2000810043f */
[----:B------:R-:W-:-:S02]  /*8ca0*/  VIADD R53, R29, UR4 ;  /* 0x000000041d357c36 */ /* 0x000fc40008000000 */
[----:B------:R-:W-:Y:S01]  /*8cb0*/  IMAD.WIDE R22, R22, 0x80, R18 ;  /* 0x0000008016167825 */ /* 0x000fe200078e0212 */
[----:B------:R-:W-:Y:S06]  /*8cc0*/  @P2 BRA `(.L_x_284) ;  /* 0x0000000000442947 */ /* 0x000fec0003800000 */
[----:B------:R-:W-:Y:S01]  /*8cd0*/  ULDC.64 UR6, c[0x0][0xad8] ;  /* 0x0002b60000067ab9 */ /* 0x000fe20000000a00 */
[----:B------:R-:W-:Y:S01]  /*8ce0*/  IMAD.MOV.U32 R20, RZ, RZ, R28 ;  /* 0x000000ffff147224 */ /* 0x000fe200078e001c */
[----:B0-----:R-:W-:Y:S01]  /*8cf0*/  IADD3 R0, R17, 0x40, RZ ;  /* 0x0000004011007810 */ /* 0x001fe20007ffe0ff */
[----:B------:R-:W-:Y:S01]  /*8d00*/  IMAD R3, R23, UR6, RZ ;  /* 0x0000000617037c24 */ /* 0x000fe2000f8e02ff */
[----:B------:R-:W-:Y:S01]  /*8d10*/  ULDC UR4, c[0x0][0xa8c] ;  /* 0x0002a30000047ab9 */ /* 0x000fe20000000800 */
[----:B------:R-:W-:Y:S01]  /*8d20*/  IMAD.MOV.U32 R21, RZ, RZ, R53 ;  /* 0x000000ffff157224 */ /* 0x000fe200078e0035 */
[----:B------:R-:W-:Y:S01]  /*8d30*/  ISETP.GE.AND P2, PT, R17, UR4, PT ;  /* 0x0000000411007c0c */ /* 0x000fe2000bf46270 */
[----:B------:R-:W-:Y:S01]  /*8d40*/  IMAD R3, R22, UR7, R3 ;  /* 0x0000000716037c24 */ /* 0x000fe2000f8e0203 */
[----:B------:R-:W-:Y:S01]  /*8d50*/  ISETP.GE.AND P3, PT, R0, UR4, PT ;  /* 0x0000000400007c0c */ /* 0x000fe2000bf66270 */
[----:B------:R-:W-:Y:S01]  /*8d60*/  IMAD.WIDE.U32 R20, R22, UR6, R20 ;  /* 0x0000000616147c25 */ /* 0x000fe2000f8e0014 */
[----:B------:R-:W-:Y:S01]  /*8d70*/  ULDC.64 UR6, c[0x0][0xa80] ;  /* 0x0002a00000067ab9 */ /* 0x000fe20000000a00 */
[----:B------:R-:W-:-:S02]  /*8d80*/  ULDC.64 UR8, c[0x0][0x208] ;  /* 0x0000820000087ab9 */ /* 0x000fc40000000a00 */
[----:B------:R-:W-:Y:S01]  /*8d90*/  IMAD.IADD R3, R21, 0x1, R3 ;  /* 0x0000000115037824 */ /* 0x000fe200078e0203 */
[----:B------:R-:W-:-:S04]  /*8da0*/  LEA R30, P5, R20, UR6, 0x1 ;  /* 0x00000006141e7c11 */ /* 0x000fc8000f8a08ff */
[----:B------:R-:W-:-:S05]  /*8db0*/  LEA.HI.X R31, R20, UR7, R3, 0x1, P5 ;  /* 0x00000007141f7c11 */ /* 0x000fca000a8f0c03 */
[----:B-----5:R1:W-:Y:S04]  /*8dc0*/  @!P2 STG.E.128 desc[UR8][R30.64], R40 ;  /* 0x000000281e00a986 */ /* 0x0203e8000c101d08 */
[----:B------:R1:W-:Y:S02]  /*8dd0*/  @!P3 STG.E.128 desc[UR8][R30.64+0x80], R44 ;  /* 0x0000802c1e00b986 */ /* 0x0003e4000c101d08 */
.L_x_284:
[----:B------:R-:W-:Y:S05]  /*8de0*/  BSYNC B1 ;  /* 0x0000000000017941 */ /* 0x000fea0003800000 */
.L_x_283:
[----:B------:R-:W-:Y:S04]  /*8df0*/  BSSY B1, `(.L_x_285) ;  /* 0x0000015000017945 */ /* 0x000fe80003800000 */
[----:B------:R-:W-:Y:S05]  /*8e00*/  @P4 BRA `(.L_x_286) ;  /* 0x00000000004c4947 */ /* 0x000fea0003800000 */
[----:B------:R-:W-:Y:S01]  /*8e10*/  IADD3 R3, P2, R22, 0x20, RZ ;  /* 0x0000002016037810 */ /* 0x000fe20007f5e0ff */
[----:B------:R-:W-:Y:S01]  /*8e20*/  ULDC.64 UR6, c[0x0][0xad8] ;  /* 0x0002b60000067ab9 */ /* 0x000fe20000000a00 */
[----:B------:R-:W-:Y:S01]  /*8e30*/  MOV R21, R53 ;  /* 0x0000003500157202 */ /* 0x000fe20000000f00 */
[----:B------:R-:W-:Y:S01]  /*8e40*/  IMAD.MOV.U32 R20, RZ, RZ, R28 ;  /* 0x000000ffff147224 */ /* 0x000fe200078e001c */
[----:B------:R-:W-:Y:S01]  /*8e50*/  ULDC UR4, c[0x0][0xa8c] ;  /* 0x0002a30000047ab9 */ /* 0x000fe20000000800 */
[----:B0-----:R-:W-:Y:S01]  /*8e60*/  IMAD.X R0, RZ, RZ, R23, P2 ;  /* 0x000000ffff007224 */ /* 0x001fe200010e0617 */
[C---:B------:R-:W-:Y:S01]  /*8e70*/  ISETP.GE.AND P3, PT, R17.reuse, UR4, PT ;  /* 0x0000000411007c0c */ /* 0x040fe2000bf66270 */
[----:B-1----:R-:W-:Y:S01]  /*8e80*/  VIADD R30, R17, 0x40 ;  /* 0x00000040111e7836 */ /* 0x002fe20000000000 */
[----:B------:R-:W-:Y:S01]  /*8e90*/  ULDC.64 UR8, c[0x0][0x208] ;  /* 0x0000820000087ab9 */ /* 0x000fe20000000a00 */
[----:B------:R-:W-:Y:S02]  /*8ea0*/  IMAD R0, R0, UR6, RZ ;  /* 0x0000000600007c24 */ /* 0x000fe4000f8e02ff */
[----:B------:R-:W-:Y:S01]  /*8eb0*/  IMAD.WIDE.U32 R20, R3, UR6, R20 ;  /* 0x0000000603147c25 */ /* 0x000fe2000f8e0014 */
[----:B------:R-:W-:-:S03]  /*8ec0*/  ISETP.GE.AND P4, PT, R30, UR4, PT ;  /* 0x000000041e007c0c */ /* 0x000fc6000bf86270 */
[----:B------:R-:W-:Y:S01]  /*8ed0*/  IMAD R3, R3, UR7, R0 ;  /* 0x0000000703037c24 */ /* 0x000fe2000f8e0200 */
[----:B------:R-:W-:Y:S02]  /*8ee0*/  ULDC.64 UR6, c[0x0][0xa80] ;  /* 0x0002a00000067ab9 */ /* 0x000fe40000000a00 */
[----:B------:R-:W-:Y:S01]  /*8ef0*/  LEA R30, P2, R20, UR6, 0x1 ;  /* 0x00000006141e7c11 */ /* 0x000fe2000f8408ff */
[----:B------:R-:W-:-:S05]  /*8f00*/  IMAD.IADD R3, R21, 0x1, R3 ;  /* 0x0000000115037824 */ /* 0x000fca00078e0203 */
[----:B------:R-:W-:-:S05]  /*8f10*/  LEA.HI.X R31, R20, UR7, R3, 0x1, P2 ;  /* 0x00000007141f7c11 */ /* 0x000fca00090f0c03 */
[----:B-----5:R2:W-:Y:S04]  /*8f20*/  @!P3 STG.E.128 desc[UR8][R30.64], R32 ;  /* 0x000000201e00b986 */ /* 0x0205e8000c101d08 */
[----:B------:R2:W-:Y:S02]  /*8f30*/  @!P4 STG.E.128 desc[UR8][R30.64+0x80], R36 ;  /* 0x000080241e00c986 */ /* 0x0005e4000c101d08 */
.L_x_286:
[----:B------:R-:W-:Y:S05]  /*8f40*/  BSYNC B1 ;  /* 0x0000000000017941 */ /* 0x000fea0003800000 */
.L_x_285:
[----:B------:R-:W-:Y:S04]  /*8f50*/  BSSY B1, `(.L_x_287) ;  /* 0x0000015000017945 */ /* 0x000fe80003800000 */
[----:B------:R-:W-:Y:S05]  /*8f60*/  @P0 BRA `(.L_x_288) ;  /* 0x00000000004c0947 */ /* 0x000fea0003800000 */
[----:B------:R-:W-:Y:S01]  /*8f70*/  IADD3 R3, P0, R22, 0x40, RZ ;  /* 0x0000004016037810 */ /* 0x000fe20007f1e0ff */
[----:B------:R-:W-:Y:S01]  /*8f80*/  ULDC.64 UR6, c[0x0][0xad8] ;  /* 0x0002b60000067ab9 */ /* 0x000fe20000000a00 */
[----:B------:R-:W-:Y:S01]  /*8f90*/  IMAD.MOV.U32 R20, RZ, RZ, R28 ;  /* 0x000000ffff147224 */ /* 0x000fe200078e001c */
[----:B------:R-:W-:Y:S01]  /*8fa0*/  ULDC UR4, c[0x0][0xa8c] ;  /* 0x0002a30000047ab9 */ /* 0x000fe20000000800 */
[----:B------:R-:W-:Y:S01]  /*8fb0*/  IMAD.MOV.U32 R21, RZ, RZ, R53 ;  /* 0x000000ffff157224 */ /* 0x000fe200078e0035 */
[C---:B------:R-:W-:Y:S01]  /*8fc0*/  ISETP.GE.AND P2, PT, R17.reuse, UR4, PT ;  /* 0x0000000411007c0c */ /* 0x040fe2000bf46270 */
[----:B0-----:R-:W-:Y:S01]  /*8fd0*/  IMAD.X R0, RZ, RZ, R23, P0 ;  /* 0x000000ffff007224 */ /* 0x001fe200000e0617 */
[----:B------:R-:W-:Y:S01]  /*8fe0*/  ULDC.64 UR8, c[0x0][0x208] ;  /* 0x0000820000087ab9 */ /* 0x000fe20000000a00 */
[----:B-12---:R-:W-:Y:S02]  /*8ff0*/  VIADD R30, R17, 0x40 ;  /* 0x00000040111e7836 */ /* 0x006fe40000000000 */
[----:B------:R-:W-:-:S02]  /*9000*/  IMAD R0, R0, UR6, RZ ;  /* 0x0000000600007c24 */ /* 0x000fc4000f8e02ff */
        /* <DEDUP_REMOVED lines=9> */
.L_x_288:
[----:B------:R-:W-:Y:S05]  /*90a0*/  BSYNC B1 ;  /* 0x0000000000017941 */ /* 0x000fea0003800000 */
.L_x_287:
[----:B------:R-:W-:Y:S05]  /*90b0*/  @P1 BRA `(.L_x_289) ;  /* 0x0000000c00301947 */ /* 0x000fea0003800000 */
[----:B------:R-:W-:Y:S01]  /*90c0*/  IADD3 R3, P0, R22, 0x60, RZ ;  /* 0x0000006016037810 */ /* 0x000fe20007f1e0ff */
[----:B------:R-:W-:Y:S01]  /*90d0*/  ULDC.64 UR6, c[0x0][0xad8] ;  /* 0x0002b60000067ab9 */ /* 0x000fe20000000a00 */
[----:B---3-5:R-:W-:Y:S01]  /*90e0*/  IMAD.MOV.U32 R12, RZ, RZ, R28 ;  /* 0x000000ffff0c7224 */ /* 0x028fe200078e001c */
[----:B------:R-:W-:Y:S01]  /*90f0*/  ULDC UR4, c[0x0][0xa8c] ;  /* 0x0002a30000047ab9 */ /* 0x000fe20000000800 */
[----:B------:R-:W-:Y:S01]  /*9100*/  IADD3.X R22, RZ, R23, RZ, P0, !PT ;  /* 0x00000017ff167210 */ /* 0x000fe200007fe4ff */
[----:B------:R-:W-:Y:S01]  /*9110*/  IMAD.MOV.U32 R13, RZ, RZ, R53 ;  /* 0x000000ffff0d7224 */ /* 0x000fe200078e0035 */
[C---:B------:R-:W-:Y:S01]  /*9120*/  ISETP.GE.AND P1, PT, R17.reuse, UR4, PT ;  /* 0x0000000411007c0c */ /* 0x040fe2000bf26270 */
[----:B0-----:R-:W-:Y:S01]  /*9130*/  VIADD R0, R17, 0x40 ;  /* 0x0000004011007836 */ /* 0x001fe20000000000 */
[----:B------:R-:W-:Y:S01]  /*9140*/  ULDC.64 UR8, c[0x0][0x208] ;  /* 0x0000820000087ab9 */ /* 0x000fe20000000a00 */
[----:B------:R-:W-:Y:S02]  /*9150*/  IMAD R22, R22, UR6, RZ ;  /* 0x0000000616167c24 */ /* 0x000fe4000f8e02ff */
[----:B------:R-:W-:-:S04]  /*9160*/  IMAD.WIDE.U32 R12, R3, UR6, R12 ;  /* 0x00000006030c7c25 */ /* 0x000fc8000f8e000c */
[----:B------:R-:W-:Y:S01]  /*9170*/  IMAD R3, R3, UR7, R22 ;  /* 0x0000000703037c24 */ /* 0x000fe2000f8e0216 */
[----:B------:R-:W-:Y:S02]  /*9180*/  ULDC.64 UR6, c[0x0][0xa80] ;  /* 0x0002a00000067ab9 */ /* 0x000fe40000000a00 */
[----:B------:R-:W-:Y:S01]  /*9190*/  LEA R14, P0, R12, UR6, 0x1 ;  /* 0x000000060c0e7c11 */ /* 0x000fe2000f8008ff */
[----:B------:R-:W-:-:S05]  /*91a0*/  IMAD.IADD R3, R13, 0x1, R3 ;  /* 0x000000010d037824 */ /* 0x000fca00078e0203 */
[----:B------:R-:W-:Y:S02]  /*91b0*/  LEA.HI.X R15, R12, UR7, R3, 0x1, P0 ;  /* 0x000000070c0f7c11 */ /* 0x000fe400080f0c03 */
[----:B------:R-:W-:-:S03]  /*91c0*/  ISETP.GE.AND P0, PT, R0, UR4, PT ;  /* 0x0000000400007c0c */ /* 0x000fc6000bf06270 */
[----:B------:R4:W-:Y:S10]  /*91d0*/  @!P1 STG.E.128 desc[UR8][R14.64], R4 ;  /* 0x000000040e009986 */ /* 0x0009f4000c101d08 */
[----:B------:R-:W-:Y:S05]  /*91e0*/  @P0 BRA `(.L_x_289) ;  /* 0x0000000800e40947 */ /* 0x000fea0003800000 */
[----:B------:R-:W-:Y:S02]  /*91f0*/  ULDC.64 UR6, c[0x0][0x208] ;  /* 0x0000820000067ab9 */ /* 0x000fe40000000a00 */
[----:B------:R0:W-:Y:S01]  /*9200*/  STG.E.128 desc[UR6][R14.64+0x80], R8 ;  /* 0x000080080e007986 */ /* 0x0001e2000c101d06 */
[----:B------:R-:W-:Y:S05]  /*9210*/  BRA `(.L_x_289) ;  /* 0x0000000800d87947 */ /* 0x000fea0003800000 */
.L_x_281:
[----:B------:R-:W-:Y:S01]  /*9220*/  R2UR UR4, R184 ;  /* 0x00000000b80472ca */ /* 0x000fe200000e0000 */
[----:B------:R-:W-:Y:S01]  /*9230*/  USHF.L.U32 UR8, UR61, 0x2, URZ ;  /* 0x000000023d087899 */ /* 0x000fe2000800063f */
[----:B------:R-:W-:Y:S01]  /*9240*/  MOV R9, RZ ;  /* 0x000000ff00097202 */ /* 0x000fe20000000f00 */
[----:B------:R-:W-:Y:S01]  /*9250*/  ULDC.64 UR6, c[0x0][0xbd8] ;  /* 0x0002f60000067ab9 */ /* 0x000fe20000000a00 */
[----:B------:R-:W-:Y:S01]  /*9260*/  ULDC.64 UR10, c[0x0][0x208] ;  /* 0x00008200000a7ab9 */ /* 0x000fe20000000a00 */
[----:B------:R-:W-:-:S04]  /*9270*/  UISETP.NE.U32.AND UP0, UPT, UR6, URZ, UPT ;  /* 0x0000003f0600728c */ /* 0x000fc8000bf05070 */
[----:B------:R-:W-:-:S04]  /*9280*/  UISETP.NE.AND.EX UP0, UPT, UR7, URZ, UPT, UP0 ;  /* 0x0000003f0700728c */ /* 0x000fc8000bf05300 */
[----:B------:R-:W-:Y:S02]  /*9290*/  USHF.L.U64.HI UR9, UR61, 0x2, UR4 ;  /* 0x000000023d097899 */ /* 0x000fe40008010204 */
[----:B------:R-:W-:Y:S01]  /*92a0*/  UIADD3 UR4, UP1, UR8, UR6, URZ ;  /* 0x0000000608047290 */ /* 0x000fe2000ff3e03f */
[----:B------:R-:W0:Y:S01]  /*92b0*/  LDC R3, c[0x0][0xa88] ;  /* 0x0002a200ff037b82 */ /* 0x000e220000000800 */
[----:B------:R-:W-:Y:S02]  /*92c0*/  PLOP3.LUT P1, PT, PT, PT, UP0, 0x80, 0x0 ;  /* 0x000000000000781c */ /* 0x000fe40003f2f008 */
[----:B------:R-:W-:Y:S02]  /*92d0*/  UIADD3.X UR6, UR9, UR7, URZ, UP1, !UPT ;  /* 0x0000000709067290 */ /* 0x000fe40008ffe43f */
[----:B------:R-:W-:-:S04]  /*92e0*/  IMAD.U32 R4, RZ, RZ, UR4 ;  /* 0x00000004ff047e24 */ /* 0x000fc8000f8e00ff */
[----:B------:R-:W-:Y:S01]  /*92f0*/  IMAD.U32 R5, RZ, RZ, UR6 ;  /* 0x00000006ff057e24 */ /* 0x000fe2000f8e00ff */
[----:B------:R-:W-:Y:S02]  /*9300*/  ULDC.64 UR6, c[0x0][0xbe0] ;  /* 0x0002f80000067ab9 */ /* 0x000fe40000000a00 */
[----:B------:R-:W-:Y:S02]  /*9310*/  UISETP.NE.U32.AND UP1, UPT, UR6, URZ, UPT ;  /* 0x0000003f0600728c */ /* 0x000fe4000bf25070 */
[----:B------:R1:W5:Y:S02]  /*9320*/  @P1 LDG.E R9, desc[UR10][R4.64] ;  /* 0x0000000a04091981 */ /* 0x000364000c1e1900 */
[----:B------:R-:W-:-:S06]  /*9330*/  UISETP.NE.AND.EX UP1, UPT, UR7, URZ, UPT, UP1 ;  /* 0x0000003f0700728c */ /* 0x000fcc000bf25310 */
[----:B------:R-:W-:-:S05]  /*9340*/  PLOP3.LUT P2, PT, PT, PT, UP1, 0x80, 0x0 ;  /* 0x000000000000781c */ /* 0x000fca0003f4f018 */
[----:B------:R-:W-:-:S04]  /*9350*/  @UP1 UIADD3 UR6, UP2, UR8, UR6, URZ ;  /* 0x0000000608061290 */ /* 0x000fc8000ff5e03f */
[----:B------:R-:W-:Y:S02]  /*9360*/  @UP1 UIADD3.X UR7, UR9, UR7, URZ, UP2, !UPT ;  /* 0x0000000709071290 */ /* 0x000fe400097fe43f */
[----:B------:R-:W-:-:S04]  /*9370*/  IMAD.U32 R6, RZ, RZ, UR6 ;  /* 0x00000006ff067e24 */ /* 0x000fc8000f8e00ff */
[----:B------:R-:W-:Y:S01]  /*9380*/  IMAD.U32 R7, RZ, RZ, UR7 ;  /* 0x00000007ff077e24 */ /* 0x000fe2000f8e00ff */
[----:B------:R-:W-:-:S04]  /*9390*/  ISETP.GE.AND P0, PT, R192, 0x80, PT ;  /* 0x00000080c000780c */ /* 0x000fc80003f06270 */
[----:B0-----:R1:W5:Y:S01]  /*93a0*/  @P2 LDG.E R3, desc[UR10][R6.64] ;  /* 0x0000000a06032981 */ /* 0x001362000c1e1900 */
[----:B------:R-:W-:Y:S08]  /*93b0*/  @P2 BRA `(.L_x_290) ;  /* 0x0000000000142947 */ /* 0x000ff00003800000 */
[----:B------:R-:W-:Y:S05]  /*93c0*/  @!P1 BRA `(.L_x_290) ;  /* 0x0000000000109947 */ /* 0x000fea0003800000 */
[----:B------:R-:W-:Y:S02]  /*93d0*/  ULDC.64 UR6, c[0x0][0x208] ;  /* 0x0000820000067ab9 */ /* 0x000fe40000000a00 */
[----:B------:R-:W2:Y:S04]  /*93e0*/  LDG.E R0, desc[UR6][R4.64] ;  /* 0x0000000604007981 */ /* 0x000ea8000c1e1900 */
[----:B-----5:R-:W2:Y:S02]  /*93f0*/  LDG.E R3, desc[UR6][R4.64+0x4] ;  /* 0x0000040604037981 */ /* 0x020ea4000c1e1900 */
[----:B--2---:R-:W-:-:S07]  /*9400*/  IMAD.IADD R3, R3, 0x1, -R0 ;  /* 0x0000000103037824 */ /* 0x004fce00078e0a00 */
.L_x_290:
[----:B------:R-:W-:Y:S01]  /*9410*/  R2UR UR6, R23 ;  /* 0x00000000170672ca */ /* 0x000fe200000e0000 */
[----:B------:R-:W-:Y:S01]  /*9420*/  USEL UR61, UR61, URZ, !UP0 ;  /* 0x0000003f3d3d7287 */ /* 0x000fe2000c000000 */
[----:B------:R-:W-:Y:S01]  /*9430*/  R2UR UR4, R184 ;  /* 0x00000000b80472ca */ /* 0x000fe200000e0000 */
[----:B------:R-:W-:Y:S01]  /*9440*/  BSSY B1, `(.L_x_291) ;  /* 0x0000020000017945 */ /* 0x000fe20003800000 */
[----:B------:R-:W-:Y:S02]  /*9450*/  SHF.R.S32.HI R10, RZ, 0x1f, R17 ;  /* 0x0000001fff0a7819 */ /* 0x000fe40000011411 */
[----:B-----5:R-:W-:-:S07]  /*9460*/  SHF.R.S32.HI R8, RZ, 0x1f, R9 ;  /* 0x0000001fff087819 */ /* 0x020fce0000011409 */
[----:B------:R-:W-:Y:S02]  /*9470*/  USHF.R.S32.HI UR7, URZ, 0x1f, UR6 ;  /* 0x0000001f3f077899 */ /* 0x000fe40008011406 */
[----:B------:R-:W-:Y:S01]  /*9480*/  USEL UR8, UR4, URZ, !UP0 ;  /* 0x0000003f04087287 */ /* 0x000fe2000c000000 */
[----:B------:R-:W-:Y:S11]  /*9490*/  @P0 BRA `(.L_x_292) ;  /* 0x0000000000680947 */ /* 0x000ff60003800000 */
[----:B------:R-:W0:Y:S02]  /*94a0*/  S2R R0, SR_TID.X ;  /* 0x0000000000007919 */ /* 0x000e240000002100 */
[----:B0-----:R-:W-:-:S04]  /*94b0*/  IMAD R0, R22, 0x80, R0 ;  /* 0x0000008016007824 */ /* 0x001fc800078e0200 */
[----:B------:R-:W-:-:S05]  /*94c0*/  VIADD R0, R0, 0xffffff80 ;  /* 0xffffff8000007836 */ /* 0x000fca0000000000 */
[----:B------:R-:W-:-:S13]  /*94d0*/  ISETP.GE.AND P0, PT, R0, R3, PT ;  /* 0x000000030000720c */ /* 0x000fda0003f06270 */
[----:B------:R-:W-:Y:S05]  /*94e0*/  @P0 BRA `(.L_x_292) ;  /* 0x0000000000540947 */ /* 0x000fea0003800000 */
[----:B------:R-:W-:Y:S01]  /*94f0*/  R2UR UR6, R23 ;  /* 0x00000000170672ca */ /* 0x000fe200000e0000 */
[----:B------:R-:W-:Y:S01]  /*9500*/  ULDC.64 UR10, c[0x0][0xb70] ;  /* 0x0002dc00000a7ab9 */ /* 0x000fe20000000a00 */
[C---:B-1----:R-:W-:Y:S01]  /*9510*/  IADD3 R4, P0, R0.reuse, R9, RZ ;  /* 0x0000000900047210 */ /* 0x042fe20007f1e0ff */
[----:B------:R-:W-:Y:S02]  /*9520*/  UIMAD UR4, UR7, UR10, URZ ;  /* 0x0000000a070472a4 */ /* 0x000fe4000f8e023f */
[----:B------:R-:W-:Y:S01]  /*9530*/  IMAD.U32 R7, RZ, RZ, UR10 ;  /* 0x0000000aff077e24 */ /* 0x000fe2000f8e00ff */
[----:B------:R-:W-:Y:S01]  /*9540*/  ULDC.64 UR12, c[0x0][0x208] ;  /* 0x00008200000c7ab9 */ /* 0x000fe20000000a00 */
[----:B------:R-:W-:-:S06]  /*9550*/  LEA.HI.X.SX32 R5, R0, R8, 0x1, P0 ;  /* 0x0000000800057211 */ /* 0x000fcc00000f0eff */
[----:B------:R-:W-:Y:S02]  /*9560*/  UIMAD UR4, UR6, UR11, UR4 ;  /* 0x0000000b060472a4 */ /* 0x000fe4000f8e0204 */
[----:B------:R-:W-:Y:S01]  /*9570*/  IMAD.WIDE.U32 R4, R7, UR6, R4 ;  /* 0x0000000607047c25 */ /* 0x000fe2000f8e0004 */
[----:B------:R-:W-:Y:S02]  /*9580*/  ULDC.64 UR10, c[0x0][0xb78] ;  /* 0x0002de00000a7ab9 */ /* 0x000fe40000000a00 */
[----:B------:R-:W-:Y:S02]  /*9590*/  UIMAD UR6, UR8, UR10, URZ ;  /* 0x0000000a080672a4 */ /* 0x000fe4000f8e023f */
[----:B------:R-:W-:Y:S01]  /*95a0*/  IADD3 R5, R5, UR4, RZ ;  /* 0x0000000405057c10 */ /* 0x000fe2000fffe0ff */
[----:B------:R-:W-:Y:S01]  /*95b0*/  IMAD.U32 R7, RZ, RZ, UR10 ;  /* 0x0000000aff077e24 */ /* 0x000fe2000f8e00ff */
[----:B------:R-:W-:-:S03]  /*95c0*/  UIMAD UR6, UR61, UR11, UR6 ;  /* 0x0000000b3d0672a4 */ /* 0x000fc6000f8e0206 */
[----:B------:R-:W-:Y:S01]  /*95d0*/  IMAD.WIDE.U32 R4, R7, UR61, R4 ;  /* 0x0000003d07047c25 */ /* 0x000fe2000f8e0004 */
[----:B------:R-:W-:-:S03]  /*95e0*/  ULDC.64 UR10, c[0x0][0xb40] ;  /* 0x0002d000000a7ab9 */ /* 0x000fc60000000a00 */
[----:B------:R-:W-:Y:S01]  /*95f0*/  VIADD R5, R5, UR6 ;  /* 0x0000000605057c36 */ /* 0x000fe20008000000 */
[----:B------:R-:W-:-:S04]  /*9600*/  LEA R6, P0, R4, UR10, 0x2 ;  /* 0x0000000a04067c11 */ /* 0x000fc8000f8010ff */
[----:B------:R-:W-:Y:S01]  /*9610*/  LEA.HI.X R7, R4, UR11, R5, 0x2, P0 ;  /* 0x0000000b04077c11 */ /* 0x000fe200080f1405 */
[----:B------:R-:W-:-:S05]  /*9620*/  IMAD.MOV.U32 R5, RZ, RZ, -0x800000 ;  /* 0xff800000ff057424 */ /* 0x000fca00078e00ff */
[----:B------:R0:W-:Y:S03]  /*9630*/  STG.E desc[UR12][R6.64], R5 ;  /* 0x0000000506007986 */ /* 0x0001e6000c10190c */
.L_x_292:
[----:B------:R-:W-:Y:S05]  /*9640*/  BSYNC B1 ;  /* 0x0000000000017941 */ /* 0x000fea0003800000 */
.L_x_291:
[----:B------:R-:W-:Y:S01]  /*9650*/  R2UR UR6, R23 ;  /* 0x00000000170672ca */ /* 0x000fe200000e0000 */
[----:B------:R-:W-:Y:S01]  /*9660*/  ULDC.64 UR10, c[0x0][0xaa0] ;  /* 0x0002a800000a7ab9 */ /* 0x000fe20000000a00 */
[----:B-1----:R-:W-:Y:S01]  /*9670*/  IMAD.MOV.U32 R4, RZ, RZ, R17 ;  /* 0x000000ffff047224 */ /* 0x002fe200078e0011 */
[----:B------:R-:W-:Y:S01]  /*9680*/  BSSY B1, `(.L_x_293) ;  /* 0x000002f000017945 */ /* 0x000fe20003800000 */
[----:B0-----:R-:W-:Y:S02]  /*9690*/  IMAD.MOV.U32 R5, RZ, RZ, R10 ;  /* 0x000000ffff057224 */ /* 0x001fe400078e000a */
[----:B------:R-:W-:Y:S02]  /*96a0*/  IMAD R0, R8, UR10, RZ ;  /* 0x0000000a08007c24 */ /* 0x000fe4000f8e02ff */
[----:B------:R-:W-:-:S04]  /*96b0*/  IMAD.WIDE.U32 R4, R9, UR10, R4 ;  /* 0x0000000a09047c25 */ /* 0x000fc8000f8e0004 */
[----:B------:R-:W-:Y:S01]  /*96c0*/  IMAD R9, R9, UR11, R0 ;  /* 0x0000000b09097c24 */ /* 0x000fe2000f8e0200 */
[----:B------:R-:W-:Y:S01]  /*96d0*/  ULDC.64 UR10, c[0x0][0xae0] ;  /* 0x0002b800000a7ab9 */ /* 0x000fe20000000a00 */
[----:B------:R-:W-:Y:S01]  /*96e0*/  IMAD R3, R22, -0x80, R3 ;  /* 0xffffff8016037824 */ /* 0x000fe200078e0203 */
[----:B------:R-:W-:Y:S02]  /*96f0*/  UIMAD UR4, UR7, UR10, URZ ;  /* 0x0000000a070472a4 */ /* 0x000fe4000f8e023f */
[----:B------:R-:W-:Y:S01]  /*9700*/  MOV R7, UR10 ;  /* 0x0000000a00077c02 */ /* 0x000fe20008000f00 */
[----:B------:R-:W-:Y:S01]  /*9710*/  IMAD.IADD R5, R5, 0x1, R9 ;  /* 0x0000000105057824 */ /* 0x000fe200078e0209 */
[----:B------:R-:W-:Y:S01]  /*9720*/  SHF.R.S32.HI R9, RZ, 0x1f, R18 ;  /* 0x0000001fff097819 */ /* 0x000fe20000011412 */
[----:B------:R-:W-:Y:S01]  /*9730*/  UIMAD UR4, UR6, UR11, UR4 ;  /* 0x0000000b060472a4 */ /* 0x000fe2000f8e0204 */
[----:B------:R-:W-:Y:S01]  /*9740*/  ISETP.GE.AND P2, PT, R18, R3, PT ;  /* 0x000000031200720c */ /* 0x000fe20003f46270 */
[----:B------:R-:W-:Y:S01]  /*9750*/  IMAD.WIDE.U32 R4, R7, UR6, R4 ;  /* 0x0000000607047c25 */ /* 0x000fe2000f8e0004 */
[----:B------:R-:W-:-:S03]  /*9760*/  ULDC.64 UR6, c[0x0][0xae8] ;  /* 0x0002ba0000067ab9 */ /* 0x000fc60000000a00 */
[----:B------:R-:W-:Y:S02]  /*9770*/  VIADD R6, R18, 0x40 ;  /* 0x0000004012067836 */ /* 0x000fe40000000000 */
[----:B------:R-:W-:Y:S01]  /*9780*/  VIADD R5, R5, UR4 ;  /* 0x0000000405057c36 */ /* 0x000fe20008000000 */
[----:B------:R-:W-:Y:S02]  /*9790*/  UIMAD UR4, UR8, UR6, URZ ;  /* 0x00000006080472a4 */ /* 0x000fe4000f8e023f */
[----:B------:R-:W-:Y:S01]  /*97a0*/  IMAD.U32 R7, RZ, RZ, UR6 ;  /* 0x00000006ff077e24 */ /* 0x000fe2000f8e00ff */
[----:B------:R-:W-:Y:S01]  /*97b0*/  ISETP.GE.AND P1, PT, R6, R3, PT ;  /* 0x000000030600720c */ /* 0x000fe20003f26270 */
[----:B------:R-:W-:Y:S01]  /*97c0*/  VIADD R0, R18, 0x20 ;  /* 0x0000002012007836 */ /* 0x000fe20000000000 */
[----:B------:R-:W-:Y:S02]  /*97d0*/  UIMAD UR4, UR61, UR7, UR4 ;  /* 0x000000073d0472a4 */ /* 0x000fe4000f8e0204 */
[----:B------:R-:W-:-:S02]  /*97e0*/  IMAD.WIDE.U32 R6, R7, UR61, R4 ;  /* 0x0000003d07067c25 */ /* 0x000fc4000f8e0004 */
[----:B------:R-:W-:Y:S02]  /*97f0*/  ISETP.GE.AND P3, PT, R0, R3, PT ;  /* 0x000000030000720c */ /* 0x000fe40003f66270 */
[----:B------:R-:W-:Y:S01]  /*9800*/  VIADD R0, R18, 0x60 ;  /* 0x0000006012007836 */ /* 0x000fe20000000000 */
[----:B------:R-:W-:Y:S01]  /*9810*/  IADD3 R11, R7, UR4, RZ ;  /* 0x00000004070b7c10 */ /* 0x000fe2000fffe0ff */
[----:B------:R-:W-:-:S03]  /*9820*/  IMAD.MOV.U32 R8, RZ, RZ, R18 ;  /* 0x000000ffff087224 */ /* 0x000fc600078e0012 */
[----:B------:R-:W-:Y:S01]  /*9830*/  ISETP.GE.AND P0, PT, R0, R3, PT ;  /* 0x000000030000720c */ /* 0x000fe20003f06270 */
[----:B------:R-:W-:Y:S01]  /*9840*/  IMAD.WIDE R8, R22, 0x80, R8 ;  /* 0x0000008016087825 */ /* 0x000fe200078e0208 */
[----:B------:R-:W-:Y:S11]  /*9850*/  @P2 BRA `(.L_x_294) ;  /* 0x0000000000442947 */ /* 0x000ff60003800000 */
[----:B------:R-:W-:Y:S01]  /*9860*/  ULDC.64 UR6, c[0x0][0xad8] ;  /* 0x0002b60000067ab9 */ /* 0x000fe20000000a00 */
[----:B------:R-:W-:Y:S01]  /*9870*/  VIADD R0, R17, 0x40 ;  /* 0x0000004011007836 */ /* 0x000fe20000000000 */
[----:B------:R-:W-:Y:S01]  /*9880*/  ULDC UR4, c[0x0][0xa8c] ;  /* 0x0002a30000047ab9 */ /* 0x000fe20000000800 */
[----:B------:R-:W-:Y:S01]  /*9890*/  IMAD R3, R9, UR6, RZ ;  /* 0x0000000609037c24 */ /* 0x000fe2000f8e02ff */
[----:B------:R-:W-:Y:S01]  /*98a0*/  ISETP.GE.AND P4, PT, R17, UR4, PT ;  /* 0x0000000411007c0c */ /* 0x000fe2000bf86270 */
[----:B------:R-:W-:Y:S01]  /*98b0*/  IMAD.MOV.U32 R4, RZ, RZ, R6 ;  /* 0x000000ffff047224 */ /* 0x000fe200078e0006 */
[----:B------:R-:W-:Y:S01]  /*98c0*/  ISETP.GE.AND P5, PT, R0, UR4, PT ;  /* 0x0000000400007c0c */ /* 0x000fe2000bfa6270 */
[----:B------:R-:W-:Y:S01]  /*98d0*/  IMAD.MOV.U32 R5, RZ, RZ, R11 ;  /* 0x000000ffff057224 */ /* 0x000fe200078e000b */
[----:B------:R-:W-:Y:S01]  /*98e0*/  ULDC.64 UR8, c[0x0][0x208] ;  /* 0x0000820000087ab9 */ /* 0x000fe20000000a00 */
[C---:B------:R-:W-:Y:S02]  /*98f0*/  IMAD R3, R8.reuse, UR7, R3 ;  /* 0x0000000708037c24 */ /* 0x040fe4000f8e0203 */
[----:B------:R-:W-:Y:S01]  /*9900*/  IMAD.WIDE.U32 R4, R8, UR6, R4 ;  /* 0x0000000608047c25 */ /* 0x000fe2000f8e0004 */
[----:B------:R-:W-:-:S03]  /*9910*/  ULDC.64 UR6, c[0x0][0xa80] ;  /* 0x0002a00000067ab9 */ /* 0x000fc60000000a00 */
[----:B------:R-:W-:Y:S01]  /*9920*/  IMAD.IADD R3, R5, 0x1, R3 ;  /* 0x0000000105037824 */ /* 0x000fe200078e0203 */
[----:B------:R-:W-:-:S04]  /*9930*/  LEA R12, P2, R4, UR6, 0x1 ;  /* 0x00000006040c7c11 */ /* 0x000fc8000f8408ff */
[----:B------:R-:W-:-:S05]  /*9940*/  LEA.HI.X R13, R4, UR7, R3, 0x1, P2 ;  /* 0x00000007040d7c11 */ /* 0x000fca00090f0c03 */
[----:B------:R0:W-:Y:S04]  /*9950*/  @!P4 STG.E.128 desc[UR8][R12.64], RZ ;  /* 0x000000ff0c00c986 */ /* 0x0001e8000c101d08 */
[----:B------:R0:W-:Y:S02]  /*9960*/  @!P5 STG.E.128 desc[UR8][R12.64+0x80], RZ ;  /* 0x000080ff0c00d986 */ /* 0x0001e4000c101d08 */
.L_x_294:
[----:B------:R-:W-:Y:S05]  /*9970*/  BSYNC B1 ;  /* 0x0000000000017941 */ /* 0x000fea0003800000 */
.L_x_293:
[----:B------:R-:W-:Y:S04]  /*9980*/  BSSY B1, `(.L_x_295) ;  /* 0x0000015000017945 */ /* 0x000fe80003800000 */
[----:B------:R-:W-:Y:S05]  /*9990*/  @P3 BRA `(.L_x_296) ;  /* 0x00000000004c3947 */ /* 0x000fea0003800000 */
[----:B------:R-:W-:Y:S01]  /*99a0*/  IADD3 R3, P2, R8, 0x20, RZ ;  /* 0x0000002008037810 */ /* 0x000fe20007f5e0ff */
[----:B------:R-:W-:Y:S01]  /*99b0*/  ULDC.64 UR6, c[0x0][0xad8] ;  /* 0x0002b60000067ab9 */ /* 0x000fe20000000a00 */
[----:B------:R-:W-:Y:S01]  /*99c0*/  MOV R4, R6 ;  /* 0x0000000600047202 */ /* 0x000fe20000000f00 */
[----:B------:R-:W-:Y:S01]  /*99d0*/  IMAD.MOV.U32 R5, RZ, RZ, R11 ;  /* 0x000000ffff057224 */ /* 0x000fe200078e000b */
[----:B------:R-:W-:Y:S01]  /*99e0*/  ULDC UR4, c[0x0][0xa8c] ;  /* 0x0002a30000047ab9 */ /* 0x000fe20000000800 */
[----:B------:R-:W-:Y:S01]  /*99f0*/  IMAD.X R0, RZ, RZ, R9, P2 ;  /* 0x000000ffff007224 */ /* 0x000fe200010e0609 */
[C---:B------:R-:W-:Y:S01]  /*9a00*/  ISETP.GE.AND P3, PT, R17.reuse, UR4, PT ;  /* 0x0000000411007c0c */ /* 0x040fe2000bf66270 */
[----:B------:R-:W-:Y:S01]  /*9a10*/  VIADD R10, R17, 0x40 ;  /* 0x00000040110a7836 */ /* 0x000fe20000000000 */
[----:B------:R-:W-:Y:S01]  /*9a20*/  ULDC.64 UR8, c[0x0][0x208] ;  /* 0x0000820000087ab9 */ /* 0x000fe20000000a00 */
[----:B------:R-:W-:Y:S02]  /*9a30*/  IMAD R0, R0, UR6, RZ ;  /* 0x0000000600007c24 */ /* 0x000fe4000f8e02ff */
[----:B------:R-:W-:Y:S01]  /*9a40*/  IMAD.WIDE.U32 R4, R3, UR6, R4 ;  /* 0x0000000603047c25 */ /* 0x000fe2000f8e0004 */
[----:B------:R-:W-:-:S03]  /*9a50*/  ISETP.GE.AND P4, PT, R10, UR4, PT ;  /* 0x000000040a007c0c */ /* 0x000fc6000bf86270 */
[----:B------:R-:W-:Y:S01]  /*9a60*/  IMAD R3, R3, UR7, R0 ;  /* 0x0000000703037c24 */ /* 0x000fe2000f8e0200 */
[----:B------:R-:W-:Y:S02]  /*9a70*/  ULDC.64 UR6, c[0x0][0xa80] ;  /* 0x0002a00000067ab9 */ /* 0x000fe40000000a00 */
[----:B0-----:R-:W-:Y:S01]  /*9a80*/  LEA R12, P2, R4, UR6, 0x1 ;  /* 0x00000006040c7c11 */ /* 0x001fe2000f8408ff */
[----:B------:R-:W-:-:S05]  /*9a90*/  IMAD.IADD R3, R5, 0x1, R3 ;  /* 0x0000000105037824 */ /* 0x000fca00078e0203 */
[----:B------:R-:W-:-:S05]  /*9aa0*/  LEA.HI.X R13, R4, UR7, R3, 0x1, P2 ;  /* 0x00000007040d7c11 */ /* 0x000fca00090f0c03 */
[----:B------:R1:W-:Y:S04]  /*9ab0*/  @!P3 STG.E.128 desc[UR8][R12.64], RZ ;  /* 0x000000ff0c00b986 */ /* 0x0003e8000c101d08 */
[----:B------:R1:W-:Y:S02]  /*9ac0*/  @!P4 STG.E.128 desc[UR8][R12.64+0x80], RZ ;  /* 0x000080ff0c00c986 */ /* 0x0003e4000c101d08 */
.L_x_296:
[----:B------:R-:W-:Y:S05]  /*9ad0*/  BSYNC B1 ;  /* 0x0000000000017941 */ /* 0x000fea0003800000 */
.L_x_295:
        /* <DEDUP_REMOVED lines=8> */
[----:B------:R-:W-:Y:S01]  /*9b60*/  IMAD.X R0, RZ, RZ, R9, P1 ;  /* 0x000000ffff007224 */ /* 0x000fe200008e0609 */
[----:B------:R-:W-:Y:S01]  /*9b70*/  ULDC.64 UR8, c[0x0][0x208] ;  /* 0x0000820000087ab9 */ /* 0x000fe20000000a00 */
[----:B------:R-:W-:Y:S02]  /*9b80*/  VIADD R10, R17, 0x40 ;  /* 0x00000040110a7836 */ /* 0x000fe40000000000 */
[----:B------:R-:W-:-:S02]  /*9b90*/  IMAD R0, R0, UR6, RZ ;  /* 0x0000000600007c24 */ /* 0x000fc4000f8e02ff */
[----:B------:R-:W-:Y:S01]  /*9ba0*/  IMAD.WIDE.U32 R4, R3, UR6, R4 ;  /* 0x0000000603047c25 */ /* 0x000fe2000f8e0004 */
[----:B------:R-:W-:-:S03]  /*9bb0*/  ISETP.GE.AND P3, PT, R10, UR4, PT ;  /* 0x000000040a007c0c */ /* 0x000fc6000bf66270 */
[----:B------:R-:W-:Y:S01]  /*9bc0*/  IMAD R3, R3, UR7, R0 ;  /* 0x0000000703037c24 */ /* 0x000fe2000f8e0200 */
[----:B------:R-:W-:Y:S02]  /*9bd0*/  ULDC.64 UR6, c[0x0][0xa80] ;  /* 0x0002a00000067ab9 */ /* 0x000fe40000000a00 */
[----:B01----:R-:W-:Y:S02]  /*9be0*/  LEA R12, P1, R4, UR6, 0x1 ;  /* 0x00000006040c7c11 */ /* 0x003fe4000f8208ff */
[----:B------:R-:W-:-:S04]  /*9bf0*/  IADD3 R3, R5, R3, RZ ;  /* 0x0000000305037210 */ /* 0x000fc80007ffe0ff */
[----:B------:R-:W-:-:S05]  /*9c00*/  LEA.HI.X R13, R4, UR7, R3, 0x1, P1 ;  /* 0x00000007040d7c11 */ /* 0x000fca00088f0c03 */
[----:B------:R2:W-:Y:S04]  /*9c10*/  @!P2 STG.E.128 desc[UR8][R12.64], RZ ;  /* 0x000000ff0c00a986 */ /* 0x0005e8000c101d08 */
[----:B------:R2:W-:Y:S02]  /*9c20*/  @!P3 STG.E.128 desc[UR8][R12.64+0x80], RZ ;  /* 0x000080ff0c00b986 */ /* 0x0005e4000c101d08 */
.L_x_298:
[----:B------:R-:W-:Y:S05]  /*9c30*/  BSYNC B1 ;  /* 0x0000000000017941 */ /* 0x000fea0003800000 */
.L_x_297:
        /* <DEDUP_REMOVED lines=18> */
[----:B------:R3:W-:Y:S04]  /*9d60*/  @!P1 STG.E.128 desc[UR8][R6.64], RZ ;  /* 0x000000ff06009986 */ /* 0x0007e8000c101d08 */
[----:B------:R3:W-:Y:S02]  /*9d70*/  @!P2 STG.E.128 desc[UR8][R6.64+0x80], RZ ;  /* 0x000080ff0600a986 */ /* 0x0007e4000c101d08 */
.L_x_289:
[----:B------:R-:W-:Y:S05]  /*9d80*/  BSYNC B0 ;  /* 0x0000000000007941 */ /* 0x000fea0003800000 */
.L_x_280:
[----:B------:R-:W-:Y:S02]  /*9d90*/  ULDC UR4, c[0x0][0xc14] ;  /* 0x0003050000047ab9 */ /* 0x000fe40000000800 */
[----:B------:R-:W-:-:S13]  /*9da0*/  ISETP.GE.AND P0, PT, R51, UR4, PT ;  /* 0x0000000433007c0c */ /* 0x000fda000bf06270 */
[----:B------:R-:W-:Y:S05]  /*9db0*/  @!P0 BRA `(.L_x_299) ;  /* 0xffffff6c00fc8947 */ /* 0x000fea000383ffff */
[----:B------:R-:W-:Y:S05]  /*9dc0*/  EXIT ;  /* 0x000000000000794d */ /* 0x000fea0003800000 */
.L_x_255:
[----:B------:R-:W-:-:S08]  /*9dd0*/  NOP ;  /* 0x0000000000007918 */ /* 0x000fd00000000000 */
[----:B0-----:R-:W0:-:S00]  /*9de0*/  USETMAXREG.DEALLOC.CTAPOOL 0x18 ;  /* 0x00000018000079c8 */ /* 0x001e0000080e0500 */
[----:B0-----:R-:W-:-:S06]  /*9df0*/  LOP3.LUT R0, R0, 0x3, RZ, 0xc0, !PT ;  /* 0x0000000300007812 */ /* 0x001fcc00078ec0ff */
[----:B------:R-:W0:Y:S02]  /*9e00*/  SHFL.IDX PT, R0, R0, RZ, 0x1f ;  /* 0x00001fff00007589 */ /* 0x000e2400000e0000 */
[----:B0-----:R-:W-:-:S13]  /*9e10*/  ISETP.NE.AND P0, PT, R0, RZ, PT ;  /* 0x000000ff0000720c */ /* 0x001fda0003f05270 */
[----:B------:R-:W-:Y:S05]  /*9e20*/  @P0 EXIT ;  /* 0x000000000000094d */ /* 0x000fea0003800000 */
[----:B------:R-:W0:Y:S01]  /*9e30*/  S2R R2, SR_TID.X ;  /* 0x0000000000027919 */ /* 0x000e220000002100 */
[----:B------:R-:W-:Y:S01]  /*9e40*/  LOP3.LUT R4, R4, 0xffffffdf, RZ, 0xc0, !PT ;  /* 0xffffffdf04047812 */ /* 0x000fe200078ec0ff */
[----:B------:R-:W-:Y:S01]  /*9e50*/  ULDC UR5, c[0x0][0xc14] ;  /* 0x0003050000057ab9 */ /* 0x000fe20000000800 */
[----:B------:R-:W-:Y:S01]  /*9e60*/  IMAD.MOV.U32 R0, RZ, RZ, RZ ;  /* 0x000000ffff007224 */ /* 0x000fe200078e00ff */
[----:B------:R-:W-:Y:S01]  /*9e70*/  ULDC.64 UR6, c[0x0][0x208] ;  /* 0x0000820000067ab9 */ /* 0x000fe20000000a00 */
[----:B------:R-:W-:Y:S01]  /*9e80*/  ULDC UR4, c[0x0][0xc10] ;  /* 0x0003040000047ab9 */ /* 0x000fe20000000800 */
[----:B0-----:R-:W-:-:S04]  /*9e90*/  LOP3.LUT R8, R2, 0x1f, RZ, 0xc0, !PT ;  /* 0x0000001f02087812 */ /* 0x001fc800078ec0ff */
[----:B------:R-:W-:-:S13]  /*9ea0*/  ISETP.NE.AND P0, PT, R8, 0x1f, PT ;  /* 0x0000001f0800780c */ /* 0x000fda0003f05270 */
[----:B------:R-:W-:Y:S02]  /*9eb0*/  @P0 LOP3.LUT R4, R4, 0x20, RZ, 0xfc, !PT ;  /* 0x0000002004040812 */ /* 0x000fe400078efcff */
[----:B------:R-:W-:-:S13]  /*9ec0*/  ISETP.GE.OR P0, PT, R8, UR5, !P0 ;  /* 0x0000000508007c0c */ /* 0x000fda000c706670 */
[----:B------:R-:W0:Y:S02]  /*9ed0*/  @!P0 LDC.64 R2, c[0x0][0xc58] ;  /* 0x00031600ff028b82 */ /* 0x000e240000000a00 */
[----:B0-----:R-:W-:-:S05]  /*9ee0*/  @!P0 IMAD.WIDE.U32 R2, R8, 0x4, R2 ;  /* 0x0000000408028825 */ /* 0x001fca00078e0002 */
[----:B------:R-:W2:Y:S01]  /*9ef0*/  @!P0 LDG.E R0, desc[UR6][R2.64] ;  /* 0x0000000602008981 */ /* 0x000ea2000c1e1900 */
[C---:B------:R-:W-:Y:S01]  /*9f00*/  ISETP.NE.AND P1, PT, R8.reuse, RZ, PT ;  /* 0x000000ff0800720c */ /* 0x040fe20003f25270 */
[----:B------:R-:W0:Y:S01]  /*9f10*/  S2UR UR6, SR_CTAID.X ;  /* 0x00000000000679c3 */ /* 0x000e220000002500 */
[----:B------:R-:W-:Y:S01]  /*9f20*/  ISETP.GE.U32.AND P0, PT, R8, 0x2, PT ;  /* 0x000000020800780c */ /* 0x000fe20003f06070 */
[----:B------:R-:W-:Y:S01]  /*9f30*/  IMAD.MOV.U32 R16, RZ, RZ, RZ ;  /* 0x000000ffff107224 */ /* 0x000fe200078e00ff */
[----:B------:R-:W-:Y:S01]  /*9f40*/  LOP3.LUT R4, R4, 0xfffffffe, RZ, 0xc0, !PT ;  /* 0xfffffffe04047812 */ /* 0x000fe200078ec0ff */
[----:B------:R-:W-:-:S08]  /*9f50*/  IMAD.MOV.U32 R19, RZ, RZ, RZ ;  /* 0x000000ffff137224 */ /* 0x000fd000078e00ff */
[----:B------:R-:W-:-:S04]  /*9f60*/  @P1 LOP3.LUT R4, R4, 0x1, RZ, 0xfc, !PT ;  /* 0x0000000104041812 */ /* 0x000fc800078efcff */
[----:B------:R-:W-:-:S04]  /*9f70*/  LOP3.LUT R4, R4, 0xffffffef, RZ, 0xc0, !PT ;  /* 0xffffffef04047812 */ /* 0x000fc800078ec0ff */
[----:B------:R-:W-:-:S04]  /*9f80*/  @P0 LOP3.LUT R4, R4, 0x10, RZ, 0xfc, !PT ;  /* 0x0000001004040812 */ /* 0x000fc800078efcff */
[----:B------:R-:W-:Y:S01]  /*9f90*/  LOP3.LUT R4, R4, 0xfffffff7, RZ, 0xc0, !PT ;  /* 0xfffffff704047812 */ /* 0x000fe200078ec0ff */
[----:B--2---:R-:W1:Y:S02]  /*9fa0*/  SHFL.UP PT, R5, R0, 0x1, RZ ;  /* 0x0420000000057989 */ /* 0x004e6400000e00ff */
[----:B-1----:R-:W-:-:S04]  /*9fb0*/  SEL R5, R5, RZ, P1 ;  /* 0x000000ff05057207 */ /* 0x002fc80000800000 */
[----:B------:R-:W-:-:S05]  /*9fc0*/  IADD3 R5, R0, R5, RZ ;  /* 0x0000000500057210 */ /* 0x000fca0007ffe0ff */
[----:B------:R-:W1:Y:S02]  /*9fd0*/  SHFL.UP PT, R6, R5, 0x2, RZ ;  /* 0x0440000005067989 */ /* 0x000e6400000e00ff */
[----:B-1----:R-:W-:Y:S02]  /*9fe0*/  SEL R6, R6, RZ, P0 ;  /* 0x000000ff06067207 */ /* 0x002fe40000000000 */
[----:B------:R-:W-:-:S03]  /*9ff0*/  ISETP.GE.U32.AND P0, PT, R8, 0x4, PT ;  /* 0x000000040800780c */ /* 0x000fc60003f06070 */
[----:B------:R-:W-:-:S05]  /*a000*/  IMAD.IADD R6, R5, 0x1, R6 ;  /* 0x0000000105067824 */ /* 0x000fca00078e0206 */
[----:B------:R-:W1:Y:S05]  /*a010*/  SHFL.UP PT, R7, R6, 0x4, RZ ;  /* 0x0480000006077989 */ /* 0x000e6a00000e00ff */
[----:B------:R-:W-:-:S04]  /*a020*/  @P0 LOP3.LUT R4, R4, 0x8, RZ, 0xfc, !PT ;  /* 0x0000000804040812 */ /* 0x000fc800078efcff */
[----:B------:R-:W-:Y:S02]  /*a030*/  LOP3.LUT R4, R4, 0xfffffffb, RZ, 0xc0, !PT ;  /* 0xfffffffb04047812 */ /* 0x000fe400078ec0ff */
        /* <DEDUP_REMOVED lines=10> */
[----:B------:R-:W-:Y:S02]  /*a0e0*/  @P0 LOP3.LUT R4, R4, 0x2, RZ, 0xfc, !PT ;  /* 0x0000000204040812 */ /* 0x000fe400078efcff */
[----:B-1----:R-:W-:-:S05]  /*a0f0*/  SEL R2, R2, RZ, P0 ;  /* 0x000000ff02027207 */ /* 0x002fca0000000000 */
[----:B------:R-:W-:-:S05]  /*a100*/  IMAD.IADD R2, R3, 0x1, R2 ;  /* 0x0000000103027824 */ /* 0x000fca00078e0202 */
[----:B------:R-:W1:Y:S02]  /*a110*/  SHFL.IDX PT, R5, R2, 0x1f, 0x1f ;  /* 0x03e01f0002057f89 */ /* 0x000e6400000e0000 */
[----:B-1----:R-:W-:-:S05]  /*a120*/  IMAD R5, R5, UR4, RZ ;  /* 0x0000000405057c24 */ /* 0x002fca000f8e02ff */
[----:B0-----:R-:W-:Y:S02]  /*a130*/  ISETP.GT.AND P0, PT, R5, UR6, PT ;  /* 0x0000000605007c0c */ /* 0x001fe4000bf04270 */
[----:B------:R-:W-:-:S11]  /*a140*/  MOV R6, R5 ;  /* 0x0000000500067202 */ /* 0x000fd60000000f00 */
[----:B------:R-:W-:Y:S05]  /*a150*/  @P0 BRA `(.L_x_300) ;  /* 0x0000000000c40947 */ /* 0x000fea0003800000 */
[----:B------:R-:W-:Y:S01]  /*a160*/  IMAD.MOV.U32 R5, RZ, RZ, R6 ;  /* 0x000000ffff057224 */ /* 0x000fe200078e0006 */
[----:B------:R-:W-:Y:S01]  /*a170*/  ULDC UR5, c[0x0][0xc14] ;  /* 0x0003050000057ab9 */ /* 0x000fe20000000800 */
[----:B------:R-:W-:Y:S01]  /*a180*/  IMAD.MOV.U32 R19, RZ, RZ, RZ ;  /* 0x000000ffff137224 */ /* 0x000fe200078e00ff */
[----:B------:R-:W-:Y:S01]  /*a190*/  ULDC UR7, c[0x0][0xc14] ;  /* 0x0003050000077ab9 */ /* 0x000fe20000000800 */
[----:B------:R-:W-:-:S05]  /*a1a0*/  ULDC UR4, c[0x0][0xc10] ;  /* 0x0003040000047ab9 */ /* 0x000fca0000000800 */
.L_x_304:
[----:B------:R-:W-:Y:S02]  /*a1b0*/  VIADD R0, R19, 0x1f ;  /* 0x0000001f13007836 */ /* 0x000fe40000000000 */
[----:B------:R-:W-:-:S03]  /*a1c0*/  IMAD.U32 R19, RZ, RZ, UR7 ;  /* 0x00000007ff137e24 */ /* 0x000fc6000f8e00ff */
[----:B------:R-:W-:-:S13]  /*a1d0*/  ISETP.GE.AND P0, PT, R0, UR5, PT ;  /* 0x0000000500007c0c */ /* 0x000fda000bf06270 */
[----:B------:R-:W-:Y:S05]  /*a1e0*/  @P0 BRA `(.L_x_301) ;  /* 0x0000000400440947 */ /* 0x000fea0003800000 */
[----:B------:R-:W0:Y:S01]  /*a1f0*/  S2R R2, SR_TID.X ;  /* 0x0000000000027919 */ /* 0x000e220000002100 */
[----:B------:R-:W-:Y:S01]  /*a200*/  IMAD.MOV.U32 R19, RZ, RZ, R0 ;  /* 0x000000ffff137224 */ /* 0x000fe200078e0000 */
[----:B------:R-:W-:Y:S01]  /*a210*/  BSSY B0, `(.L_x_302) ;  /* 0x000000b000007945 */ /* 0x000fe20003800000 */
[----:B------:R-:W-:Y:S02]  /*a220*/  MOV R0, RZ ;  /* 0x000000ff00007202 */ /* 0x000fe40000000f00 */
[----:B0-----:R-:W-:-:S04]  /*a230*/  LOP3.LUT R8, R2, 0x1f, RZ, 0xc0, !PT ;  /* 0x0000001f02087812 */ /* 0x001fc800078ec0ff */
[C---:B------:R-:W-:Y:S01]  /*a240*/  ISETP.NE.AND P1, PT, R8.reuse, 0x1f, PT ;  /* 0x0000001f0800780c */ /* 0x040fe20003f25270 */
[----:B------:R-:W-:-:S05]  /*a250*/  IMAD.IADD R7, R8, 0x1, R19 ;  /* 0x0000000108077824 */ /* 0x000fca00078e0213 */
[----:B------:R-:W-:-:S13]  /*a260*/  ISETP.GE.OR P0, PT, R7, UR5, !P1 ;  /* 0x0000000507007c0c */ /* 0x000fda000cf06670 */
[----:B------:R-:W-:Y:S05]  /*a270*/  @P0 BRA `(.L_x_303) ;  /* 0x0000000000100947 */ /* 0x000fea0003800000 */
[----:B------:R-:W0:Y:S01]  /*a280*/  LDC.64 R2, c[0x0][0xc58] ;  /* 0x00031600ff027b82 */ /* 0x000e220000000a00 */
[----:B------:R-:W-:Y:S01]  /*a290*/  ULDC.64 UR8, c[0x0][0x208] ;  /* 0x0000820000087ab9 */ /* 0x000fe20000000a00 */
[----:B0-----:R-:W-:-:S05]  /*a2a0*/  IMAD.WIDE R2, R7, 0x4, R2 ;  /* 0x0000000407027825 */ /* 0x001fca00078e0202 */
[----:B------:R0:W5:Y:S02]  /*a2b0*/  LDG.E R0, desc[UR8][R2.64] ;  /* 0x0000000802007981 */ /* 0x000164000c1e1900 */
.L_x_303:
[----:B------:R-:W-:Y:S05]  /*a2c0*/  BSYNC B0 ;  /* 0x0000000000007941 */ /* 0x000fea0003800000 */
.L_x_302:
[----:B0----5:R-:W0:Y:S01]  /*a2d0*/  SHFL.UP PT, R2, R0, 0x1, RZ ;  /* 0x0420000000027989 */ /* 0x021e2200000e00ff */
[C---:B------:R-:W-:Y:S02]  /*a2e0*/  ISETP.NE.AND P0, PT, R8.reuse, RZ, PT ;  /* 0x000000ff0800720c */ /* 0x040fe40003f05270 */
[----:B------:R-:W-:Y:S02]  /*a2f0*/  ISETP.GE.U32.AND P1, PT, R8, 0x2, PT ;  /* 0x000000020800780c */ /* 0x000fe40003f26070 */
[----:B0-----:R-:W-:Y:S02]  /*a300*/  SEL R3, R2, RZ, P0 ;  /* 0x000000ff02037207 */ /* 0x001fe40000000000 */
[----:B------:R-:W-:-:S03]  /*a310*/  ISETP.GE.U32.AND P0, PT, R8, 0x4, PT ;  /* 0x000000040800780c */ /* 0x000fc60003f06070 */
[----:B------:R-:W-:-:S05]  /*a320*/  IMAD.IADD R3, R0, 0x1, R3 ;  /* 0x0000000100037824 */ /* 0x000fca00078e0203 */
[----:B------:R-:W0:Y:S02]  /*a330*/  SHFL.UP PT, R2, R3, 0x2, RZ ;  /* 0x0440000003027989 */ /* 0x000e2400000e00ff */
        /* <DEDUP_REMOVED lines=8> */
[----:B0-----:R-:W-:-:S05]  /*a3c0*/  SEL R6, R6, RZ, P1 ;  /* 0x000000ff06067207 */ /* 0x001fca0000800000 */
[----:B------:R-:W-:-:S05]  /*a3d0*/  IMAD.IADD R6, R7, 0x1, R6 ;  /* 0x0000000107067824 */ /* 0x000fca00078e0206 */
[----:B------:R-:W0:Y:S02]  /*a3e0*/  SHFL.UP PT, R8, R6, 0x10, RZ ;  /* 0x0600000006087989 */ /* 0x000e2400000e00ff */
[----:B0-----:R-:W-:-:S05]  /*a3f0*/  SEL R9, R8, RZ, P0 ;  /* 0x000000ff08097207 */ /* 0x001fca0000000000 */
[----:B------:R-:W-:-:S05]  /*a400*/  IMAD.IADD R9, R6, 0x1, R9 ;  /* 0x0000000106097824 */ /* 0x000fca00078e0209 */
[----:B------:R-:W0:Y:S02]  /*a410*/  SHFL.IDX PT, R3, R9, 0x1f, 0x1f ;  /* 0x03e01f0009037f89 */ /* 0x000e2400000e0000 */
[----:B0-----:R-:W-:-:S04]  /*a420*/  IMAD R6, R3, UR4, RZ ;  /* 0x0000000403067c24 */ /* 0x001fc8000f8e02ff */
[----:B------:R-:W-:-:S05]  /*a430*/  IMAD.IADD R5, R6, 0x1, R5 ;  /* 0x0000000106057824 */ /* 0x000fca00078e0205 */
[----:B------:R-:W-:-:S13]  /*a440*/  ISETP.GT.AND P0, PT, R5, UR6, PT ;  /* 0x0000000605007c0c */ /* 0x000fda000bf04270 */
[----:B------:R-:W-:Y:S05]  /*a450*/  @!P0 BRA `(.L_x_304) ;  /* 0xfffffffc00548947 */ /* 0x000fea000383ffff */
[----:B------:R-:W-:-:S07]  /*a460*/  MOV R2, R9 ;  /* 0x0000000900027202 */ /* 0x000fce0000000f00 */
.L_x_300:
[----:B------:R-:W-:-:S04]  /*a470*/  IMAD.IADD R7, R5, 0x1, -R6 ;  /* 0x0000000105077824 */ /* 0x000fc800078e0a06 */
[----:B------:R-:W-:-:S05]  /*a480*/  IMAD R3, R2, UR4, R7 ;  /* 0x0000000402037c24 */ /* 0x000fca000f8e0207 */
[----:B------:R-:W-:-:S13]  /*a490*/  ISETP.GT.AND P0, PT, R3, UR6, PT ;  /* 0x0000000603007c0c */ /* 0x000fda000bf04270 */
[----:B------:R-:W-:-:S04]  /*a4a0*/  VOTE.ANY R8, PT, !P0 ;  /* 0x0000000000087806 */ /* 0x000fc800040e0100 */
[----:B------:R-:W0:Y:S01]  /*a4b0*/  POPC R5, R8 ;  /* 0x0000000800057309 */ /* 0x000e220000000000 */
[----:B------:R-:W-:Y:S01]  /*a4c0*/  ISETP.NE.AND P0, PT, R8, RZ, PT ;  /* 0x000000ff0800720c */ /* 0x000fe20003f05270 */
[----:B0-----:R-:W0:Y:S02]  /*a4d0*/  SHFL.IDX PT, R0, R0, R5, 0x1f ;  /* 0x00001f0500007589 */ /* 0x001e2400000e0000 */
[----:B0-----:R-:W-:-:S04]  /*a4e0*/  IABS R6, R0 ;  /* 0x0000000000067213 */ /* 0x001fc80000000000 */
[----:B------:R-:W0:Y:S08]  /*a4f0*/  I2F.RP R9, R6 ;  /* 0x0000000600097306 */ /* 0x000e300000209400 */
[----:B0-----:R-:W0:Y:S02]  /*a500*/  MUFU.RCP R9, R9 ;  /* 0x0000000900097308 */ /* 0x001e240000001000 */
[----:B0-----:R-:W-:-:S06]  /*a510*/  VIADD R3, R9, 0xffffffe ;  /* 0x0ffffffe09037836 */ /* 0x001fcc0000000000 */
[----:B------:R-:W0:Y:S02]  /*a520*/  F2I.FTZ.U32.TRUNC.NTZ R3, R3 ;  /* 0x0000000300037305 */ /* 0x000e24000021f000 */
[----:B0-----:R-:W-:Y:S01]  /*a530*/  IMAD.MOV R11, RZ, RZ, -R3 ;  /* 0x000000ffff0b7224 */ /* 0x001fe200078e0a03 */
[----:B------:R-:W-:Y:S06]  /*a540*/  @!P0 BRA `(.L_x_305) ;  /* 0x0000000000088947 */ /* 0x000fec0003800000 */
[----:B------:R-:W-:-:S05]  /*a550*/  VIADD R9, R5, 0xffffffff ;  /* 0xffffffff05097836 */ /* 0x000fca0000000000 */
[----:B------:R0:W1:Y:S02]  /*a560*/  SHFL.IDX PT, R16, R2, R9, 0x1f ;  /* 0x00001f0902107589 */ /* 0x00006400000e0000 */
.L_x_305:
[----:B-1----:R-:W-:Y:S02]  /*a570*/  IMAD R16, R16, UR4, R7 ;  /* 0x0000000410107c24 */ /* 0x002fe4000f8e0207 */
[----:B------:R-:W-:Y:S02]  /*a580*/  IMAD R7, R11, R6, RZ ;  /* 0x000000060b077224 */ /* 0x000fe400078e02ff */
[----:B0-----:R-:W-:Y:S01]  /*a590*/  IMAD.MOV.U32 R2, RZ, RZ, RZ ;  /* 0x000000ffff027224 */ /* 0x001fe200078e00ff */
[----:B------:R-:W-:Y:S01]  /*a5a0*/  IADD3 R17, -R16, UR6, RZ ;  /* 0x0000000610117c10 */ /* 0x000fe2000fffe1ff */
[----:B------:R-:W-:Y:S02]  /*a5b0*/  IMAD.IADD R19, R5, 0x1, R19 ;  /* 0x0000000105137824 */ /* 0x000fe400078e0213 */
[----:B------:R-:W-:Y:S01]  /*a5c0*/  IMAD.HI.U32 R2, R3, R7, R2 ;  /* 0x0000000703027227 */ /* 0x000fe200078e0002 */
[----:B------:R-:W-:Y:S02]  /*a5d0*/  IABS R7, R0 ;  /* 0x0000000000077213 */ /* 0x000fe40000000000 */
[----:B------:R-:W-:-:S03]  /*a5e0*/  IABS R3, R17 ;  /* 0x0000001100037213 */ /* 0x000fc60000000000 */
[----:B------:R-:W-:Y:S02]  /*a5f0*/  IMAD.MOV R7, RZ, RZ, -R7 ;  /* 0x000000ffff077224 */ /* 0x000fe400078e0a07 */
[----:B------:R-:W-:-:S04]  /*a600*/  IMAD.HI.U32 R2, R2, R3, RZ ;  /* 0x0000000302027227 */ /* 0x000fc800078e00ff */
[----:B------:R-:W-:-:S05]  /*a610*/  IMAD R3, R2, R7, R3 ;  /* 0x0000000702037224 */ /* 0x000fca00078e0203 */
[----:B------:R-:W-:-:S13]  /*a620*/  ISETP.GT.U32.AND P0, PT, R6, R3, PT ;  /* 0x000000030600720c */ /* 0x000fda0003f04070 */
[----:B------:R-:W-:Y:S01]  /*a630*/  @!P0 IMAD.IADD R3, R3, 0x1, -R6 ;  /* 0x0000000103038824 */ /* 0x000fe200078e0a06 */
[----:B------:R-:W-:-:S04]  /*a640*/  @!P0 IADD3 R2, R2, 0x1, RZ ;  /* 0x0000000102028810 */ /* 0x000fc80007ffe0ff */
[----:B------:R-:W-:Y:S02]  /*a650*/  ISETP.GE.U32.AND P0, PT, R3, R6, PT ;  /* 0x000000060300720c */ /* 0x000fe40003f06070 */
[----:B------:R-:W-:-:S11]  /*a660*/  LOP3.LUT R3, R17, R0, RZ, 0x3c, !PT ;  /* 0x0000000011037212 */ /* 0x000fd600078e3cff */
[----:B------:R-:W-:Y:S01]  /*a670*/  @P0 VIADD R2, R2, 0x1 ;  /* 0x0000000102020836 */ /* 0x000fe20000000000 */
[----:B------:R-:W-:-:S13]  /*a680*/  ISETP.GE.AND P0, PT, R3, RZ, PT ;  /* 0x000000ff0300720c */ /* 0x000fda0003f06270 */
[----:B------:R-:W-:Y:S01]  /*a690*/  @!P0 IMAD.MOV R2, RZ, RZ, -R2 ;  /* 0x000000ffff028224 */ /* 0x000fe200078e0a02 */
[----:B------:R-:W-:-:S13]  /*a6a0*/  ISETP.NE.AND P0, PT, R0, RZ, PT ;  /* 0x000000ff0000720c */ /* 0x000fda0003f05270 */
[----:B------:R-:W-:-:S05]  /*a6b0*/  @!P0 LOP3.LUT R2, RZ, R0, RZ, 0x33, !PT ;  /* 0x00000000ff028212 */ /* 0x000fca00078e33ff */
[--C-:B------:R-:W-:Y:S02]  /*a6c0*/  IMAD.MOV R3, RZ, RZ, -R2.reuse ;  /* 0x000000ffff037224 */ /* 0x100fe400078e0a02 */
[----:B------:R-:W-:Y:S02]  /*a6d0*/  IMAD.MOV.U32 R18, RZ, RZ, R2 ;  /* 0x000000ffff127224 */ /* 0x000fe400078e0002 */
[----:B------:R-:W-:Y:S01]  /*a6e0*/  IMAD R17, R0, R3, R17 ;  /* 0x0000000300117224 */ /* 0x000fe200078e0211 */
[----:B------:R-:W-:Y:S06]  /*a6f0*/  BRA `(.L_x_306) ;  /* 0x00000000000c7947 */ /* 0x000fec0003800000 */
.L_x_301:
[----:B------:R-:W-:Y:S01]  /*a700*/  MOV R17, RZ ;  /* 0x000000ff00117202 */ /* 0x000fe20000000f00 */
[----:B------:R-:W-:Y:S02]  /*a710*/  IMAD.U32 R16, RZ, RZ, UR6 ;  /* 0x00000006ff107e24 */ /* 0x000fe4000f8e00ff */
[----:B------:R-:W-:-:S07]  /*a720*/  IMAD.MOV.U32 R18, RZ, RZ, RZ ;  /* 0x000000ffff127224 */ /* 0x000fce00078e00ff */
.L_x_306:
[----:B------:R-:W0:Y:S01]  /*a730*/  S2R R0, SR_TID.X ;  /* 0x0000000000007919 */ /* 0x000e220000002100 */
[----:B------:R-:W-:Y:S01]  /*a740*/  STL [R1+0x28], RZ ;  /* 0x000028ff01007387 */ /* 0x000fe20000100800 */
[----:B0-----:R-:W-:-:S04]  /*a750*/  LOP3.LUT R0, R0, 0x1f, RZ, 0xc0, !PT ;  /* 0x0000001f00007812 */ /* 0x001fc800078ec0ff */
[----:B------:R-:W-:-:S13]  /*a760*/  ISETP.NE.AND P0, PT, R0, RZ, PT ;  /* 0x000000ff0000720c */ /* 0x000fda0003f05270 */
[----:B------:R-:W0:Y:S01]  /*a770*/  @!P0 S2R R3, SR_CgaCtaId ;  /* 0x0000000000038919 */ /* 0x000e220000008800 */
[----:B------:R-:W-:-:S04]  /*a780*/  @!P0 MOV R0, 0x400 ;  /* 0x0000040000008802 */ /* 0x000fc80000000f00 */
[----:B0-----:R-:W-:-:S05]  /*a790*/  @!P0 LEA R0, R3, R0, 0x18 ;  /* 0x0000000003008211 */ /* 0x001fca00078ec0ff */
[----:B------:R0:W-:Y:S01]  /*a7a0*/  @!P0 STS.128 [R0+0x348d0], R16 ;  /* 0x0348d01000008388 */ /* 0x0001e20000000c00 */
[----:B------:R-:W-:Y:S06]  /*a7b0*/  BAR.ARV 0x5, 0x120 ;  /* 0x0144800000007b1d */ /* 0x000fec0000002000 */
[----:B------:R-:W-:Y:S01]  /*a7c0*/  ISETP.GE.AND P0, PT, R19, UR5, PT ;  /* 0x0000000513007c0c */ /* 0x000fe2000bf06270 */
[----:B0-----:R-:W-:-:S05]  /*a7d0*/  IMAD.MOV.U32 R0, RZ, RZ, 0x1 ;  /* 0x00000001ff007424 */ /* 0x001fca00078e00ff */
[----:B------:R0:W-:Y:S04]  /*a7e0*/  STL [R1+0x8], R0 ;  /* 0x0000080001007387 */ /* 0x0001e80000100800 */
[----:B------:R0:W-:Y:S03]  /*a7f0*/  STL [R1], RZ ;  /* 0x000000ff01007387 */ /* 0x0001e60000100800 */
[----:B------:R-:W-:Y:S05]  /*a800*/  @P0 BRA `(.L_x_307) ;  /* 0x0000003c00d00947 */ /* 0x000fea0003800000 */
[----:B0-----:R-:W-:Y:S01]  /*a810*/  IMAD.MOV.U32 R0, RZ, RZ, 0x1 ;  /* 0x00000001ff007424 */ /* 0x001fe200078e00ff */
[----:B------:R0:W-:Y:S01]  /*a820*/  STL [R1], RZ ;  /* 0x000000ff01007387 */ /* 0x0001e20000100800 */
[----:B------:R-:W-:Y:S01]  /*a830*/  ULDC UR38, c[0x0][0xc] ;  /* 0x0000030000267ab9 */ /* 0x000fe20000000800 */
[----:B------:R-:W-:Y:S02]  /*a840*/  ULDC.64 UR36, c[0x0][0x198] ;  /* 0x0000660000247ab9 */ /* 0x000fe40000000a00 */
[----:B------:R0:W-:Y:S04]  /*a850*/  STL [R1+0x8], R0 ;  /* 0x0000080001007387 */ /* 0x0001e80000100800 */
[----:B------:R0:W-:Y:S02]  /*a860*/  STL [R1+0x28], RZ ;  /* 0x000028ff01007387 */ /* 0x0001e40000100800 */
.L_x_372:
[----:B-1----:R-:W1:Y:S01]  /*a870*/  LDC.64 R2, c[0x0][0xc60] ;  /* 0x00031800ff027b82 */ /* 0x002e620000000a00 */
[----:B------:R-:W-:Y:S01]  /*a880*/  ULDC.64 UR4, c[0x0][0x208] ;  /* 0x0000820000047ab9 */ /* 0x000fe20000000a00 */
[----:B-1----:R-:W-:-:S05]  /*a890*/  IMAD.WIDE R2, R19, 0x4, R2 ;  /* 0x0000000413027825 */ /* 0x002fca00078e0202 */
[----:B------:R-:W2:Y:S01]  /*a8a0*/  LDG.E R5, desc[UR4][R2.64] ;  /* 0x0000000402057981 */ /* 0x000ea2000c1e1900 */
[----:B------:R-:W-:Y:S05]  /*a8b0*/  YIELD ;  /* 0x0000000000007946 */ /* 0x000fea0003800000 */
[----:B------:R-:W-:Y:S01]  /*a8c0*/  ULDC.64 UR4, c[0x0][0xa28] ;  /* 0x00028a0000047ab9 */ /* 0x000fe20000000a00 */
[----:B0-----:R-:W-:Y:S01]  /*a8d0*/  IMAD.MOV.U32 R0, RZ, RZ, RZ ;  /* 0x000000ffff007224 */ /* 0x001fe200078e00ff */
[----:B------:R-:W-:Y:S01]  /*a8e0*/  ISETP.NE.U32.AND P0, PT, RZ, UR4, PT ;  /* 0x00000004ff007c0c */ /* 0x000fe2000bf05070 */
[----:B------:R-:W-:-:S03]  /*a8f0*/  ULDC.64 UR6, c[0x0][0x208] ;  /* 0x0000820000067ab9 */ /* 0x000fc60000000a00 */
[----:B------:R-:W-:Y:S01]  /*a900*/  ISETP.NE.AND.EX P0, PT, RZ, UR5, PT, P0 ;  /* 0x00000005ff007c0c */ /* 0x000fe2000bf05300 */
[----:B------:R-:W-:Y:S01]  /*a910*/  IMAD.MOV.U32 R6, RZ, RZ, RZ ;  /* 0x000000ffff067224 */ /* 0x000fe200078e00ff */
[----:B--2---:R-:W-:Y:S01]  /*a920*/  SHF.R.S32.HI R4, RZ, 0x1f, R5 ;  /* 0x0000001fff047819 */ /* 0x004fe20000011405 */
[----:B------:R-:W-:Y:S10]  /*a930*/  STL [R1+0x14], R5 ;  /* 0x0000140501007387 */ /* 0x000ff40000100800 */
[----:B------:R-:W-:-:S04]  /*a940*/  @P0 LEA R2, P1, R5, UR4, 0x2 ;  /* 0x0000000405020c11 */ /* 0x000fc8000f8210ff */
[----:B------:R-:W-:Y:S01]  /*a950*/  @P0 LEA.HI.X R3, R5, UR5, R4, 0x2, P1 ;  /* 0x0000000505030c11 */ /* 0x000fe200088f1404 */
[----:B------:R-:W-:-:S04]  /*a960*/  ULDC.64 UR4, c[0x0][0xa00] ;  /* 0x0002800000047ab9 */ /* 0x000fc80000000a00 */
[----:B------:R0:W5:Y:S01]  /*a970*/  @P0 LDG.E R0, desc[UR6][R2.64] ;  /* 0x0000000602000981 */ /* 0x000162000c1e1900 */
[----:B------:R-:W-:-:S04]  /*a980*/  ISETP.NE.U32.AND P0, PT, RZ, UR4, PT ;  /* 0x00000004ff007c0c */ /* 0x000fc8000bf05070 */
[----:B------:R-:W-:-:S13]  /*a990*/  ISETP.NE.AND.EX P0, PT, RZ, UR5, PT, P0 ;  /* 0x00000005ff007c0c */ /* 0x000fda000bf05300 */
[----:B0-----:R-:W-:-:S04]  /*a9a0*/  @P0 LEA R2, P1, R5, UR4, 0x2 ;  /* 0x0000000405020c11 */ /* 0x001fc8000f8210ff */
[----:B------:R-:W-:Y:S01]  /*a9b0*/  @P0 LEA.HI.X R3, R5, UR5, R4, 0x2, P1 ;  /* 0x0000000505030c11 */ /* 0x000fe200088f1404 */
[----:B------:R-:W-:-:S04]  /*a9c0*/  ULDC.64 UR4, c[0x0][0xa20] ;  /* 0x0002880000047ab9 */ /* 0x000fc80000000a00 */
[----:B------:R-:W2:Y:S01]  /*a9d0*/  @P0 LDG.E R6, desc[UR6][R2.64] ;  /* 0x0000000602060981 */ /* 0x000ea2000c1e1900 */
[----:B------:R-:W-:Y:S02]  /*a9e0*/  ISETP.NE.U32.AND P0, PT, RZ, UR4, PT ;  /* 0x00000004ff007c0c */ /* 0x000fe4000bf05070 */
[C---:B------:R-:W-:Y:S02]  /*a9f0*/  SHF.L.U32 R7, R5.reuse, 0x2, RZ ;  /* 0x0000000205077819 */ /* 0x040fe400000006ff */
[----:B------:R-:W-:Y:S01]  /*aa00*/  ISETP.NE.AND.EX P0, PT, RZ, UR5, PT, P0 ;  /* 0x00000005ff007c0c */ /* 0x000fe2000bf05300 */
[----:B--2---:R0:W-:Y:S04]  /*aa10*/  STL [R1+0x2c], R6 ;  /* 0x00002c0601007387 */ /* 0x0041e80000100800 */
[----:B------:R1:W-:Y:S01]  /*aa20*/  STL [R1+0x1c], R7 ;  /* 0x00001c0701007387 */ /* 0x0003e20000100800 */
[----:B0-----:R-:W-:-:S07]  /*aa30*/  SHF.L.U64.HI R6, R5, 0x2, R4 ;  /* 0x0000000205067819 */ /* 0x001fce0000010204 */
[C---:B------:R-:W-:Y:S01]  /*aa40*/  @P0 IADD3 R4, P1, R7.reuse, UR4, RZ ;  /* 0x0000000407040c10 */ /* 0x040fe2000ff3e0ff */
[----:B------:R0:W-:Y:S03]  /*aa50*/  STL [R1+0x20], R6 ;  /* 0x0000200601007387 */ /* 0x0001e60000100800 */
[----:B------:R-:W-:Y:S01]  /*aa60*/  @P0 IADD3.X R5, R6, UR5, RZ, P1, !PT ;  /* 0x0000000506050c10 */ /* 0x000fe20008ffe4ff */
[----:B------:R-:W-:Y:S02]  /*aa70*/  ULDC.64 UR4, c[0x0][0xa08] ;  /* 0x0002820000047ab9 */ /* 0x000fe40000000a00 */
[----:B------:R-:W-:Y:S01]  /*aa80*/  IADD3 R2, P1, R7, UR4, RZ ;  /* 0x0000000407027c10 */ /* 0x000fe2000ff3e0ff */
[----:B-1----:R-:W-:-:S03]  /*aa90*/  IMAD.MOV.U32 R7, RZ, RZ, RZ ;  /* 0x000000ffff077224 */ /* 0x002fc600078e00ff */
[----:B------:R-:W-:Y:S02]  /*aaa0*/  IADD3.X R3, R6, UR5, RZ, P1, !PT ;  /* 0x0000000506037c10 */ /* 0x000fe40008ffe4ff */
[----:B------:R-:W-:-:S04]  /*aab0*/  ISETP.NE.U32.AND P1, PT, RZ, UR4, PT ;  /* 0x00000004ff007c0c */ /* 0x000fc8000bf25070 */
[----:B------:R-:W-:Y:S01]  /*aac0*/  ISETP.NE.AND.EX P1, PT, RZ, UR5, PT, P1 ;  /* 0x00000005ff007c0c */ /* 0x000fe2000bf25310 */
[----:B------:R-:W-:Y:S02]  /*aad0*/  ULDC.64 UR4, c[0x0][0x3f8] ;  /* 0x0000fe0000047ab9 */ /* 0x000fe40000000a00 */
[----:B------:R-:W-:-:S03]  /*aae0*/  UISETP.NE.U32.AND UP0, UPT, UR4, URZ, UPT ;  /* 0x0000003f0400728c */ /* 0x000fc6000bf05070 */
[----:B------:R-:W-:Y:S01]  /*aaf0*/  ULDC UR4, c[0x0][0x404] ;  /* 0x0001010000047ab9 */ /* 0x000fe20000000800 */
[----:B------:R-:W-:-:S03]  /*ab00*/  UISETP.NE.AND.EX UP0, UPT, UR5, URZ, UPT, UP0 ;  /* 0x0000003f0500728c */ /* 0x000fc6000bf05300 */
[----:B------:R-:W-:Y:S01]  /*ab10*/  ULDC UR5, c[0x0][0x2e0] ;  /* 0x0000b80000057ab9 */ /* 0x000fe20000000800 */
[----:B------:R-:W-:Y:S02]  /*ab20*/  USEL UR4, UR4, 0x1, UP0 ;  /* 0x0000000104047887 */ /* 0x000fe40008000000 */
[----:B------:R1:W5:Y:S02]  /*ab30*/  @P1 LDG.E R7, desc[UR6][R2.64] ;  /* 0x0000000602071981 */ /* 0x000364000c1e1900 */
[----:B------:R-:W-:-:S06]  /*ab40*/  UIMAD UR4, UR4, UR5, URZ ;  /* 0x00000005040472a4 */ /* 0x000fcc000f8e023f */
[----:B0-----:R-:W-:-:S06]  /*ab50*/  IMAD.U32 R6, RZ, RZ, UR4 ;  /* 0x00000004ff067e24 */ /* 0x001fcc000f8e00ff */
[----:B------:R1:W5:Y:S01]  /*ab60*/  @P0 LDG.E R6, desc[UR6][R4.64] ;  /* 0x0000000604060981 */ /* 0x000362000c1e1900 */
[----:B------:R-:W-:Y:S05]  /*ab70*/  @P0 BRA `(.L_x_308) ;  /* 0x0000000000140947 */ /* 0x000fea0003800000 */
[----:B------:R-:W-:Y:S05]  /*ab80*/  @!P1 BRA `(.L_x_308) ;  /* 0x0000000000109947 */ /* 0x000fea0003800000 */
[----:B------:R-:W-:Y:S02]  /*ab90*/  ULDC.64 UR4, c[0x0][0x208] ;  /* 0x0000820000047ab9 */ /* 0x000fe40000000a00 */
[----:B-----5:R-:W2:Y:S04]  /*aba0*/  LDG.E R6, desc[UR4][R2.64] ;  /* 0x0000000402067981 */ /* 0x020ea8000c1e1900 */
[----:B-1----:R-:W2:Y:S02]  /*abb0*/  LDG.E R5, desc[UR4][R2.64+0x4] ;  /* 0x0000040402057981 */ /* 0x002ea4000c1e1900 */
[----:B--2---:R-:W-:-:S07]  /*abc0*/  IMAD.IADD R6, R5, 0x1, -R6 ;  /* 0x0000000105067824 */ /* 0x004fce00078e0a06 */
.L_x_308:
[--C-:B-1---5:R-:W-:Y:S01]  /*abd0*/  IMAD.IADD R2, R6, 0x1, -R0.reuse ;  /* 0x0000000106027824 */ /* 0x122fe200078e0a00 */
[----:B------:R-:W-:Y:S01]  /*abe0*/  BSSY B6, `(.L_x_309) ;  /* 0x0000317000067945 */ /* 0x000fe20003800000 */
[----:B------:R-:W-:Y:S02]  /*abf0*/  IMAD.IADD R3, R7, 0x1, R0 ;  /* 0x0000000107037824 */ /* 0x000fe400078e0200 */
[C---:B------:R-:W-:Y:S01]  /*ac00*/  VIADD R0, R2.reuse, 0x7f ;  /* 0x0000007f02007836 */ /* 0x040fe20000000000 */
[----:B------:R-:W-:Y:S01]  /*ac10*/  STL [R1+0x24], R2 ;  /* 0x0000240201007387 */ /* 0x000fe20000100800 */
[----:B------:R-:W-:-:S03]  /*ac20*/  ISETP.GT.AND P0, PT, R2, RZ, PT ;  /* 0x000000ff0200720c */ /* 0x000fc60003f04270 */
[----:B------:R0:W-:Y:S02]  /*ac30*/  STL [R1+0x4], R3 ;  /* 0x0000040301007387 */ /* 0x0001e40000100800 */
[----:B0-----:R-:W-:-:S04]  /*ac40*/  SHF.R.S32.HI R3, RZ, 0x1f, R0 ;  /* 0x0000001fff037819 */ /* 0x001fc80000011400 */
[----:B------:R-:W-:-:S04]  /*ac50*/  LEA.HI R3, R3, R0, RZ, 0x7 ;  /* 0x0000000003037211 */ /* 0x000fc800078f38ff */
[----:B------:R-:W-:-:S05]  /*ac60*/  SHF.R.S32.HI R0, RZ, 0x7, R3 ;  /* 0x00000007ff007819 */ /* 0x000fca0000011403 */
[----:B------:R0:W-:Y:S01]  /*ac70*/  STL [R1+0x18], R0 ;  /* 0x0000180001007387 */ /* 0x0001e20000100800 */
[----:B------:R-:W-:Y:S05]  /*ac80*/  @P0 BRA `(.L_x_310) ;  /* 0x0000000000480947 */ /* 0x000fea0003800000 */
[----:B------:R-:W1:Y:S02]  /*ac90*/  S2R R2, SR_TID.X ;  /* 0x0000000000027919 */ /* 0x000e640000002100 */
[----:B-1----:R-:W-:-:S04]  /*aca0*/  LOP3.LUT R2, R2, 0x1f, RZ, 0xc0, !PT ;  /* 0x0000001f02027812 */ /* 0x002fc800078ec0ff */
[----:B------:R-:W-:-:S13]  /*acb0*/  ISETP.NE.AND P1, PT, R2, RZ, PT ;  /* 0x000000ff0200720c */ /* 0x000fda0003f25270 */
[----:B------:R-:W-:Y:S05]  /*acc0*/  @P1 BRA `(.L_x_311) ;  /* 0x0000003000201947 */ /* 0x000fea0003800000 */
[----:B------:R-:W1:Y:S01]  /*acd0*/  S2R R7, SR_LANEID ;  /* 0x0000000000077919 */ /* 0x000e620000000000 */
[----:B------:R-:W-:Y:S01]  /*ace0*/  VOTEU.ANY UR4, UPT, PT ;  /* 0x0000000000047886 */ /* 0x000fe200038e0100 */
[----:B------:R-:W2:Y:S01]  /*acf0*/  LDC.64 R2, c[0x0][0xc38] ;  /* 0x00030e00ff027b82 */ /* 0x000ea20000000a00 */
[----:B0-----:R-:W1:Y:S01]  /*ad00*/  FLO.U32 R0, UR4 ;  /* 0x0000000400007d00 */ /* 0x001e6200080e0000 */
[----:B------:R-:W-:-:S07]  /*ad10*/  ULDC.64 UR6, c[0x0][0x208] ;  /* 0x0000820000067ab9 */ /* 0x000fce0000000a00 */
[----:B------:R-:W2:Y:S01]  /*ad20*/  POPC R5, UR4 ;  /* 0x0000000400057d09 */ /* 0x000ea20008000000 */
[----:B-1----:R-:W-:-:S13]  /*ad30*/  ISETP.EQ.U32.AND P0, PT, R0, R7, PT ;  /* 0x000000070000720c */ /* 0x002fda0003f02070 */
[----:B--2---:R-:W2:Y:S01]  /*ad40*/  @P0 ATOMG.E.ADD.STRONG.GPU PT, R3, desc[UR6][R2.64], R5 ;  /* 0x00000005020309a8 */ /* 0x004ea200081ee1c6 */
[----:B------:R-:W0:Y:S02]  /*ad50*/  S2R R4, SR_LTMASK ;  /* 0x0000000000047919 */ /* 0x000e240000003900 */
[----:B0-----:R-:W-:-:S04]  /*ad60*/  LOP3.LUT R4, R4, UR4, RZ, 0xc0, !PT ;  /* 0x0000000404047c12 */ /* 0x001fc8000f8ec0ff */
[----:B------:R-:W0:Y:S01]  /*ad70*/  POPC R7, R4 ;  /* 0x0000000400077309 */ /* 0x000e220000000000 */
[----:B--2---:R-:W0:Y:S02]  /*ad80*/  SHFL.IDX PT, R0, R3, R0, 0x1f ;  /* 0x00001f0003007589 */ /* 0x004e2400000e0000 */
[----:B0-----:R-:W-:Y:S01]  /*ad90*/  IADD3 R16, R0, UR38, R7 ;  /* 0x0000002600107c10 */ /* 0x001fe2000fffe007 */
[----:B------:R-:W-:Y:S06]  /*ada0*/  BRA `(.L_x_311) ;  /* 0x0000002c00e87947 */ /* 0x000fec0003800000 */
.L_x_310:
[----:B------:R-:W1:Y:S01]  /*adb0*/  S2R R3, SR_CgaCtaId ;  /* 0x0000000000037919 */ /* 0x000e620000008800 */
[----:B0-----:R-:W-:-:S04]  /*adc0*/  MOV R0, 0x400 ;  /* 0x0000040000007802 */ /* 0x001fc80000000f00 */
[----:B-1----:R-:W-:-:S04]  /*add0*/  LEA R2, R3, R0, 0x18 ;  /* 0x0000000003027211 */ /* 0x002fc800078ec0ff */
[----:B------:R-:W-:Y:S01]  /*ade0*/  IADD3 R0, R2, 0x1c400, RZ ;  /* 0x0001c40002007810 */ /* 0x000fe20007ffe0ff */
[----:B------:R0:W-:Y:S03]  /*adf0*/  STL [R1+0x10], R2 ;  /* 0x0000100201007387 */ /* 0x0001e60000100800 */
[----:B------:R-:W-:-:S13]  /*ae00*/  LOP3.LUT P0, RZ, R0, 0x3ff, RZ, 0xc0, !PT ;  /* 0x000003ff00ff7812 */ /* 0x000fda000780c0ff */
[----:B0-----:R-:W-:Y:S05]  /*ae10*/  @!P0 BRA `(.L_x_312) ;  /* 0x0000000000408947 */ /* 0x001fea0003800000 */
[----:B------:R-:W-:Y:S01]  /*ae20*/  MOV R2, 0x0 ;  /* 0x0000000000027802 */ /* 0x000fe20000000f00 */
[----:B------:R-:W-:Y:S01]  /*ae30*/  ULDC.64 UR6, c[0x4][0xb8] ;  /* 0x01002e0000067ab9 */ /* 0x000fe20000000a00 */
[----:B------:R-:W-:Y:S01]  /*ae40*/  ULDC.64 UR8, c[0x4][0xc0] ;  /* 0x0100300000087ab9 */ /* 0x000fe20000000a00 */
[----:B------:R-:W-:Y:S01]  /*ae50*/  ULDC.64 UR4, c[0x4][0x8] ;  /* 0x0100020000047ab9 */ /* 0x000fe20000000a00 */
[----:B------:R-:W-:Y:S01]  /*ae60*/  IMAD.U32 R4, RZ, RZ, UR6 ;  /* 0x00000006ff047e24 */ /* 0x000fe2000f8e00ff */
[----:B------:R-:W-:Y:S01]  /*ae70*/  MOV R8, 0x70 ;  /* 0x0000007000087802 */ /* 0x000fe20000000f00 */
[----:B------:R-:W0:Y:S01]  /*ae80*/  LDC.64 R2, c[0x4][R2] ;  /* 0x0100000002027b82 */ /* 0x000e220000000a00 */
[----:B------:R-:W-:Y:S02]  /*ae90*/  IMAD.U32 R5, RZ, RZ, UR7 ;  /* 0x00000007ff057e24 */ /* 0x000fe4000f8e00ff */
[----:B------:R-:W-:Y:S02]  /*aea0*/  IMAD.U32 R6, RZ, RZ, UR8 ;  /* 0x00000008ff067e24 */ /* 0x000fe4000f8e00ff */
[----:B------:R-:W-:-:S02]  /*aeb0*/  IMAD.U32 R7, RZ, RZ, UR9 ;  /* 0x00000009ff077e24 */ /* 0x000fc4000f8e00ff */
[----:B------:R-:W-:Y:S02]  /*aec0*/  IMAD.U32 R10, RZ, RZ, UR4 ;  /* 0x00000004ff0a7e24 */ /* 0x000fe4000f8e00ff */
[----:B------:R-:W-:Y:S02]  /*aed0*/  IMAD.U32 R11, RZ, RZ, UR5 ;  /* 0x00000005ff0b7e24 */ /* 0x000fe4000f8e00ff */
[----:B------:R-:W-:Y:S02]  /*aee0*/  IMAD.MOV.U32 R12, RZ, RZ, 0x1 ;  /* 0x00000001ff0c7424 */ /* 0x000fe400078e00ff */
[----:B------:R-:W-:-:S07]  /*aef0*/  IMAD.MOV.U32 R13, RZ, RZ, RZ ;  /* 0x000000ffff0d7224 */ /* 0x000fce00078e00ff */
[----:B------:R-:W-:-:S07]  /*af00*/  LEPC R20, `(.L_x_312) ;  /* 0x000000001014794e */ /* 0x000fce0000000000 */
[----:B0-----:R-:W-:Y:S05]  /*af10*/  CALL.ABS.NOINC R2 ;  /* 0x0000000002007343 */ /* 0x001fea0003c00000 */
.L_x_312:
        /* <DEDUP_REMOVED lines=8> */
[----:B------:R0:W1:Y:S01]  /*afa0*/  LDC.64 R2, c[0x4][R0] ;  /* 0x0100000000027b82 */ /* 0x0000620000000a00 */
[----:B------:R-:W-:Y:S01]  /*afb0*/  IMAD.U32 R4, RZ, RZ, UR6 ;  /* 0x00000006ff047e24 */ /* 0x000fe2000f8e00ff */
[----:B------:R-:W-:Y:S01]  /*afc0*/  MOV R7, UR9 ;  /* 0x0000000900077c02 */ /* 0x000fe20008000f00 */
        /* <DEDUP_REMOVED lines=9> */
.L_x_314:
[----:B------:R-:W-:Y:S01]  /*b060*/  MOV R2, 0x0 ;  /* 0x0000000000027802 */ /* 0x000fe20000000f00 */
[----:B------:R-:W-:Y:S01]  /*b070*/  ULDC.64 UR6, c[0x4][0xb8] ;  /* 0x01002e0000067ab9 */ /* 0x000fe20000000a00 */
[----:B------:R-:W-:Y:S01]  /*b080*/  ULDC.64 UR8, c[0x4][0xc0] ;  /* 0x0100300000087ab9 */ /* 0x000fe20000000a00 */
[----:B------:R-:W-:Y:S01]  /*b090*/  ULDC.64 UR4, c[0x4][0x18] ;  /* 0x0100060000047ab9 */ /* 0x000fe20000000a00 */
[----:B------:R-:W-:Y:S01]  /*b0a0*/  IMAD.U32 R4, RZ, RZ, UR6 ;  /* 0x00000006ff047e24 */ /* 0x000fe2000f8e00ff */
[----:B------:R-:W-:Y:S01]  /*b0b0*/  MOV R5, UR7 ;  /* 0x0000000700057c02 */ /* 0x000fe20008000f00 */
[----:B------:R-:W0:Y:S01]  /*b0c0*/  LDC.64 R2, c[0x4][R2] ;  /* 0x0100000002027b82 */ /* 0x000e220000000a00 */
        /* <DEDUP_REMOVED lines=8> */
[----:B0-----:R-:W-:Y:S05]  /*b150*/  CALL.ABS.NOINC R2 ;  /* 0x0000000002007343 */ /* 0x001fea0003c00000 */
.L_x_313:
[----:B------:R-:W2:Y:S01]  /*b160*/  LDL.LU R2, [R1+0x1c] ;  /* 0x00001c0001027983 */ /* 0x000ea20000300800 */
[----:B------:R-:W-:-:S03]  /*b170*/  ULDC.64 UR4, c[0x0][0x9f8] ;  /* 0x00027e0000047ab9 */ /* 0x000fc60000000a00 */
[----:B------:R-:W3:Y:S04]  /*b180*/  LDL.LU R0, [R1+0x20] ;  /* 0x0000200001007983 */ /* 0x000ee80000300800 */
[----:B------:R-:W4:Y:S04]  /*b190*/  LDL.LU R4, [R1+0x2c] ;  /* 0x00002c0001047983 */ /* 0x000f280000300800 */
[----:B------:R-:W4:Y:S01]  /*b1a0*/  LDL.LU R8, [R1+0x14] ;  /* 0x0000140001087983 */ /* 0x000f220000300800 */
[----:B------:R-:W-:Y:S01]  /*b1b0*/  ISETP.NE.U32.AND P0, PT, RZ, UR4, PT ;  /* 0x00000004ff007c0c */ /* 0x000fe2000bf05070 */
[----:B------:R-:W-:-:S03]  /*b1c0*/  ULDC.64 UR6, c[0x0][0x208] ;  /* 0x0000820000067ab9 */ /* 0x000fc60000000a00 */
[----:B------:R-:W-:Y:S01]  /*b1d0*/  ISETP.NE.AND.EX P0, PT, RZ, UR5, PT, P0 ;  /* 0x00000005ff007c0c */ /* 0x000fe2000bf05300 */
[----:B------:R-:W0:Y:S02]  /*b1e0*/  S2R R9, SR_TID.X ;  /* 0x0000000000097919 */ /* 0x000e240000002100 */
[----:B0-----:R-:W-:-:S04]  /*b1f0*/  LOP3.LUT R9, R9, 0x1f, RZ, 0xc0, !PT ;  /* 0x0000001f09097812 */ /* 0x001fc800078ec0ff */
[----:B------:R-:W-:-:S13]  /*b200*/  ISETP.NE.AND P6, PT, R9, RZ, PT ;  /* 0x000000ff0900720c */ /* 0x000fda0003fc5270 */
[----:B------:R-:W-:-:S05]  /*b210*/  VOTEU.ALL UP1, P6 ;  /* 0x00000000003f7886 */ /* 0x000fca0003020000 */
[----:B------:R-:W-:-:S04]  /*b220*/  @!UP1 UIADD3 UR8, UP0, UR36, 0x270, URZ ;  /* 0x0000027024089890 */ /* 0x000fc8000ff1e03f */
[----:B------:R-:W-:-:S03]  /*b230*/  @!UP1 UIADD3.X UR9, URZ, UR37, URZ, UP0, !UPT ;  /* 0x000000253f099290 */ /* 0x000fc600087fe43f */
[----:B------:R-:W-:Y:S01]  /*b240*/  VOTEU.ALL UP0, P6 ;  /* 0x00000000003f7886 */ /* 0x000fe20003000000 */
[----:B--2---:R-:W-:-:S04]  /*b250*/  @P0 IADD3 R2, P1, R2, UR4, RZ ;  /* 0x0000000402020c10 */ /* 0x004fc8000ff3e0ff */
[----:B---3--:R-:W-:Y:S01]  /*b260*/  @P0 IADD3.X R3, R0, UR5, RZ, P1, !PT ;  /* 0x0000000500030c10 */ /* 0x008fe20008ffe4ff */
[----:B------:R-:W-:Y:S01]  /*b270*/  ULDC.64 UR4, c[0x0][0xa00] ;  /* 0x0002800000047ab9 */ /* 0x000fe20000000a00 */
[----:B----4-:R-:W-:Y:S02]  /*b280*/  IMAD R17, R17, 0x80, R4 ;  /* 0x0000008011117824 */ /* 0x010fe400078e0204 */
[----:B------:R-:W0:Y:S01]  /*b290*/  LDC R4, c[0x0][0x428] ;  /* 0x00010a00ff047b82 */ /* 0x000e220000000800 */
[----:B------:R-:W-:-:S06]  /*b2a0*/  IMAD.MOV.U32 R0, RZ, RZ, R8 ;  /* 0x000000ffff007224 */ /* 0x000fcc00078e0008 */
[----:B------:R1:W5:Y:S01]  /*b2b0*/  @P0 LDG.E R0, desc[UR6][R2.64] ;  /* 0x0000000602000981 */ /* 0x000362000c1e1900 */
[----:B------:R-:W-:Y:S02]  /*b2c0*/  PLOP3.LUT P1, PT, P6, PT, PT, 0x8, 0x0 ;  /* 0x000000000000781c */ /* 0x000fe4000372e170 */
[----:B0-----:R-:W-:Y:S01]  /*b2d0*/  ISETP.NE.AND P0, PT, R4, 0x1, PT ;  /* 0x000000010400780c */ /* 0x001fe20003f05270 */
[----:B------:R-:W-:-:S12]  /*b2e0*/  IMAD.MOV.U32 R4, RZ, RZ, R18 ;  /* 0x000000ffff047224 */ /* 0x000fd800078e0012 */
[----:B------:R-:W0:Y:S08]  /*b2f0*/  @P0 LDC R7, c[0x0][0x42c] ;  /* 0x00010b00ff070b82 */ /* 0x000e300000000800 */
[----:B------:R-:W2:Y:S01]  /*b300*/  @P0 LDC R5, c[0x0][0x430] ;  /* 0x00010c00ff050b82 */ /* 0x000ea20000000800 */
[----:B0-----:R-:W-:-:S05]  /*b310*/  @P0 IMAD.HI.U32 R6, R18, R7, RZ ;  /* 0x0000000712060227 */ /* 0x001fca00078e00ff */
[----:B--2---:R-:W-:Y:S02]  /*b320*/  @P0 SHF.R.U32.HI R4, RZ, R5, R6 ;  /* 0x00000005ff040219 */ /* 0x004fe40000011606 */
[----:B------:R-:W-:-:S04]  /*b330*/  ISETP.NE.U32.AND P0, PT, RZ, UR4, PT ;  /* 0x00000004ff007c0c */ /* 0x000fc8000bf05070 */
[----:B------:R-:W-:-:S04]  /*b340*/  ISETP.NE.AND.EX P0, PT, RZ, UR5, PT, P0 ;  /* 0x00000005ff007c0c */ /* 0x000fc8000bf05300 */
[----:B-1----:R-:W-:-:S09]  /*b350*/  SEL R6, R8, RZ, !P0 ;  /* 0x000000ff08067207 */ /* 0x002fd20004000000 */
.L_x_315:
[----:B------:R-:W-:Y:S02]  /*b360*/  PLOP3.LUT P0, PT, P0, P1, PT, 0xa2, 0x0 ;  /* 0x000000000000781c */ /* 0x000fe40000703472 */
[----:B------:R-:W-:Y:S01]  /*b370*/  @P1 R2UR P0, UR7, R6 ;  /* 0x00000000060712ca */ /* 0x000fe20000000000 */
[----:B------:R-:W-:-:S07]  /*b380*/  UMOV UR4, URZ ;  /* 0x0000003f00047c82 */ /* 0x000fce0008000000 */
[----:B------:R-:W-:Y:S02]  /*b390*/  PLOP3.LUT P0, PT, P0, P1, PT, 0xa2, 0x0 ;  /* 0x000000000000781c */ /* 0x000fe40000703472 */
[----:B------:R-:W-:-:S08]  /*b3a0*/  @P1 R2UR.OR P0, UR6, R18 ;  /* 0x00000000120612ca */ /* 0x000fd00000100000 */
[----:B------:R-:W-:Y:S02]  /*b3b0*/  PLOP3.LUT P0, PT, P0, P1, PT, 0xa2, 0x0 ;  /* 0x000000000000781c */ /* 0x000fe40000703472 */
[----:B------:R-:W-:-:S08]  /*b3c0*/  @P1 R2UR.OR P0, UR5, R17 ;  /* 0x00000000110512ca */ /* 0x000fd00000100000 */
[----:B------:R-:W-:-:S05]  /*b3d0*/  @P1 PLOP3.LUT P1, PT, P0, PT, PT, 0x80, 0x0 ;  /* 0x000000000000181c */ /* 0x000fca000072f070 */
[----:B------:R0:W-:Y:S08]  /*b3e0*/  @!UP0 UTMAPF.L2.4D [UR4], [UR8] ;  /* 0x00000004080085b8 */ /* 0x0001f00008018000 */
[----:B0-----:R-:W-:Y:S05]  /*b3f0*/  @P1 BRA.U.ANY `(.L_x_315) ;  /* 0xfffffffd00d81947 */ /* 0x001fea000393ffff */
[----:B------:R-:W0:Y:S01]  /*b400*/  S2R R2, SR_TID.X ;  /* 0x0000000000027919 */ /* 0x000e220000002100 */
[----:B------:R-:W-:Y:S01]  /*b410*/  UMOV UR4, 0x40 ;  /* 0x0000004000047882 */ /* 0x000fe20000000000 */
[----:B0-----:R-:W-:-:S04]  /*b420*/  LOP3.LUT R2, R2, 0x1f, RZ, 0xc0, !PT ;  /* 0x0000001f02027812 */ /* 0x001fc800078ec0ff */
[----:B------:R-:W-:-:S04]  /*b430*/  ISETP.NE.AND P2, PT, R2, RZ, PT ;  /* 0x000000ff0200720c */ /* 0x000fc80003f45270 */
[----:B------:R-:W-:-:S09]  /*b440*/  PLOP3.LUT P1, PT, P2, PT, PT, 0x8, 0x0 ;  /* 0x000000000000781c */ /* 0x000fd2000172e170 */
[----:B------:R-:W-:-:S05]  /*b450*/  VOTEU.ALL UP0, P2 ;  /* 0x00000000003f7886 */ /* 0x000fca0001000000 */
.L_x_316:
[----:B------:R-:W-:Y:S02]  /*b460*/  PLOP3.LUT P0, PT, P0, P1, PT, 0xa2, 0x0 ;  /* 0x000000000000781c */ /* 0x000fe40000703472 */
[----:B------:R-:W-:-:S08]  /*b470*/  @P1 R2UR P0, UR7, R6 ;  /* 0x00000000060712ca */ /* 0x000fd00000000000 */
        /* <DEDUP_REMOVED lines=13> */
.L_x_317:
        /* <DEDUP_REMOVED lines=9> */
[----:B------:R-:W0:Y:S01]  /*b5e0*/  LDC.64 R2, c[0x0][0x3f8] ;  /* 0x0000fe00ff027b82 */ /* 0x000e220000000a00 */
[----:B------:R-:W-:Y:S02]  /*b5f0*/  ULDC.64 UR4, c[0x0][0xa08] ;  /* 0x0002820000047ab9 */ /* 0x000fe40000000a00 */
[----:B0-----:R-:W-:Y:S01]  /*b600*/  LOP3.LUT P0, RZ, R2, UR4, RZ, 0xfc, !PT ;  /* 0x0000000402ff7c12 */ /* 0x001fe2000f80fcff */
[----:B------:R-:W-:-:S03]  /*b610*/  UMOV UR4, 0xffffffff ;  /* 0xffffffff00047882 */ /* 0x000fc60000000000 */
[----:B------:R-:W-:-:S04]  /*b620*/  LOP3.LUT P0, RZ, R3, UR5, RZ, 0xfc, P0 ;  /* 0x0000000503ff7c12 */ /* 0x000fc8000800fcff */
[----:B-----5:R-:W-:Y:S01]  /*b630*/  SEL R5, R0, RZ, !P0 ;  /* 0x000000ff00057207 */ /* 0x020fe20004000000 */
[----:B------:R-:W-:Y:S08]  /*b640*/  BRA.DIV UR4, `(.L_x_318) ;  /* 0x0000003604a47947 */ /* 0x000ff0000b800000 */
.L_x_388:
[----:B------:R-:W2:Y:S01]  /*b650*/  LDL R7, [R1+0x18] ;  /* 0x0000180001077983 */ /* 0x000ea20000100800 */
[----:B------:R-:W-:Y:S01]  /*b660*/  UMOV UR4, 0xffffffff ;  /* 0xffffffff00047882 */ /* 0x000fe20000000000 */
[----:B------:R-:W-:Y:S01]  /*b670*/  SHF.R.S32.HI R12, RZ, 0x1f, R0 ;  /* 0x0000001fff0c7819 */ /* 0x000fe20000011400 */
[----:B--2---:R-:W-:Y:S01]  /*b680*/  VIADD R7, R7, 0xffffffff ;  /* 0xffffffff07077836 */ /* 0x004fe20000000000 */
[----:B------:R-:W-:Y:S06]  /*b690*/  BRA.DIV UR4, `(.L_x_319) ;  /* 0x0000003604c47947 */ /* 0x000fec000b800000 */
[----:B------:R-:W-:-:S13]  /*b6a0*/  ELECT P6, URZ, PT ;  /* 0x00000000003f782f */ /* 0x000fda00038c0000 */
.L_x_391:
[----:B------:R-:W-:Y:S05]  /*b6b0*/  @!P6 BRA `(.L_x_320) ;  /* 0x000000040038e947 */ /* 0x000fea0003800000 */
[----:B------:R0:W-:Y:S01]  /*b6c0*/  STL [R1+0xc], R7 ;  /* 0x00000c0701007387 */ /* 0x0001e20000100800 */
[----:B------:R-:W-:-:S04]  /*b6d0*/  ISETP.NE.U32.AND P0, PT, R2, RZ, PT ;  /* 0x000000ff0200720c */ /* 0x000fc80003f05070 */
[----:B------:R-:W-:-:S13]  /*b6e0*/  ISETP.NE.AND.EX P0, PT, R3, RZ, PT, P0 ;  /* 0x000000ff0300720c */ /* 0x000fda0003f05300 */
[----:B0-----:R-:W-:Y:S05]  /*b6f0*/  @!P0 BRA `(.L_x_321) ;  /* 0x0000000000508947 */ /* 0x001fea0003800000 */
[----:B------:R-:W0:Y:S01]  /*b700*/  LDC R10, c[0x0][0x41c] ;  /* 0x00010700ff0a7b82 */ /* 0x000e220000000800 */
[----:B------:R-:W-:Y:S01]  /*b710*/  IMAD.MOV.U32 R5, RZ, RZ, R7 ;  /* 0x000000ffff057224 */ /* 0x000fe200078e0007 */
[----:B------:R-:W-:Y:S01]  /*b720*/  ULDC.64 UR4, c[0x0][0x408] ;  /* 0x0001020000047ab9 */ /* 0x000fe20000000a00 */
[----:B------:R-:W-:Y:S01]  /*b730*/  ULDC.64 UR6, c[0x0][0x208] ;  /* 0x0000820000067ab9 */ /* 0x000fe20000000a00 */
[----:B0-----:R-:W-:-:S13]  /*b740*/  ISETP.NE.AND P0, PT, R10, 0x1, PT ;  /* 0x000000010a00780c */ /* 0x001fda0003f05270 */
[----:B------:R-:W0:Y:S02]  /*b750*/  @P0 LDC.64 R8, c[0x0][0x420] ;  /* 0x00010800ff080b82 */ /* 0x000e240000000a00 */
[----:B0-----:R-:W-:-:S05]  /*b760*/  @P0 IMAD.HI.U32 R8, R7, R8, RZ ;  /* 0x0000000807080227 */ /* 0x001fca00078e00ff */
[----:B------:R-:W-:-:S05]  /*b770*/  @P0 SHF.R.U32.HI R5, RZ, R9, R8 ;  /* 0x00000009ff050219 */ /* 0x000fca0000011608 */
[----:B------:R-:W-:-:S04]  /*b780*/  IMAD.MOV R8, RZ, RZ, -R5 ;  /* 0x000000ffff087224 */ /* 0x000fc800078e0a05 */
[----:B------:R-:W-:Y:S02]  /*b790*/  IMAD R9, R10, R8, R7 ;  /* 0x000000080a097224 */ /* 0x000fe400078e0207 */
[----:B------:R-:W-:-:S03]  /*b7a0*/  IMAD R8, R12, UR4, RZ ;  /* 0x000000040c087c24 */ /* 0x000fc6000f8e02ff */
[----:B------:R0:W-:Y:S01]  /*b7b0*/  STL [R1+0xc], R9 ;  /* 0x00000c0901007387 */ /* 0x0001e20000100800 */
[----:B------:R-:W-:Y:S01]  /*b7c0*/  IMAD R10, R0, UR5, R8 ;  /* 0x00000005000a7c24 */ /* 0x000fe2000f8e0208 */
[----:B------:R-:W-:Y:S02]  /*b7d0*/  MOV R8, R5 ;  /* 0x0000000500087202 */ /* 0x000fe40000000f00 */
[----:B0-----:R-:W-:-:S03]  /*b7e0*/  SHF.R.S32.HI R9, RZ, 0x1f, R5 ;  /* 0x0000001fff097819 */ /* 0x001fc60000011405 */
[----:B------:R-:W-:-:S04]  /*b7f0*/  IMAD.WIDE.U32 R8, R0, UR4, R8 ;  /* 0x0000000400087c25 */ /* 0x000fc8000f8e0008 */
[----:B------:R-:W-:Y:S01]  /*b800*/  IMAD.IADD R5, R9, 0x1, R10 ;  /* 0x0000000109057824 */ /* 0x000fe200078e020a */
[----:B------:R-:W-:-:S04]  /*b810*/  LEA R10, P0, R8, R2, 0x2 ;  /* 0x00000002080a7211 */ /* 0x000fc800078010ff */
[----:B------:R-:W-:-:S05]  /*b820*/  LEA.HI.X R11, R8, R3, R5, 0x2, P0 ;  /* 0x00000003080b7211 */ /* 0x000fca00000f1405 */
[----:B------:R0:W5:Y:S04]  /*b830*/  LDG.E R5, desc[UR6][R10.64] ;  /* 0x000000060a057981 */ /* 0x000168000c1e1900 */
.L_x_321:
[----:B------:R-:W2:Y:S01]  /*b840*/  LDL R8, [R1] ;  /* 0x0000000001087983 */ /* 0x000ea20000100800 */
[----:B0-----:R-:W-:-:S03]  /*b850*/  MOV R10, 0x400 ;  /* 0x00000400000a7802 */ /* 0x001fc60000000f00 */
[----:B------:R-:W3:Y:S01]  /*b860*/  LDL R9, [R1+0x8] ;  /* 0x0000080001097983 */ /* 0x000ee20000100800 */
[----:B------:R-:W0:Y:S02]  /*b870*/  S2R R11, SR_CgaCtaId ;  /* 0x00000000000b7919 */ /* 0x000e240000008800 */
[----:B0-----:R-:W-:-:S05]  /*b880*/  LEA R10, R11, R10, 0x18 ;  /* 0x0000000a0b0a7211 */ /* 0x001fca00078ec0ff */
[----:B--2---:R-:W-:Y:S01]  /*b890*/  IMAD R8, R8, 0x8, R10 ;  /* 0x0000000808087824 */ /* 0x004fe200078e020a */
[----:B---3--:R-:W-:-:S04]  /*b8a0*/  SHF.L.U32 R9, R9, 0x1f, RZ ;  /* 0x0000001f09097819 */ /* 0x008fc800000006ff */
[----:B------:R-:W0:Y:S02]  /*b8b0*/  SYNCS.PHASECHK.TRANS64.TRYWAIT P0, [R8+URZ+0x34840], R9 ;  /* 0x03484009080075a7 */ /* 0x000e24000800017f */
[----:B0-----:R-:W-:Y:S05]  /*b8c0*/  @!P0 BRA `(.L_x_322) ;  /* 0x0000003400588947 */ /* 0x001fea0003800000 */
.L_x_392:
[----:B------:R-:W1:Y:S02]  /*b8d0*/  S2R R10, SR_TID.X ;  /* 0x00000000000a7919 */ /* 0x000e640000002100 */
[----:B-1----:R-:W-:-:S04]  /*b8e0*/  LOP3.LUT R10, R10, 0x7f, RZ, 0xc0, !PT ;  /* 0x0000007f0a0a7812 */ /* 0x002fc800078ec0ff */
[----:B------:R-:W-:-:S13]  /*b8f0*/  ISETP.NE.AND P0, PT, R10, RZ, PT ;  /* 0x000000ff0a00720c */ /* 0x000fda0003f05270 */
[----:B------:R-:W-:Y:S05]  /*b900*/  @P0 BRA `(.L_x_323) ;  /* 0x00000000001c0947 */ /* 0x000fea0003800000 */
[----:B------:R-:W1:Y:S01]  /*b910*/  S2R R10, SR_TID.X ;  /* 0x00000000000a7919 */ /* 0x000e620000002100 */
[----:B0-----:R-:W-:-:S04]  /*b920*/  IMAD.MOV.U32 R9, RZ, RZ, 0xc000 ;  /* 0x0000c000ff097424 */ /* 0x001fc800078e00ff */
[----:B------:R2:W-:Y:S01]  /*b930*/  SYNCS.ARRIVE.TRANS64 RZ, [R8+URZ+0x34830], R9 ;  /* 0x0348300908ff79a7 */ /* 0x0005e2000800003f */
[----:B-1----:R-:W-:-:S04]  /*b940*/  LOP3.LUT R10, R10, 0x1f, RZ, 0xc0, !PT ;  /* 0x0000001f0a0a7812 */ /* 0x002fc800078ec0ff */
[----:B------:R-:W-:-:S13]  /*b950*/  ISETP.NE.AND P1, PT, R10, RZ, PT ;  /* 0x000000ff0a00720c */ /* 0x000fda0003f25270 */
[----:B--2---:R-:W-:Y:S05]  /*b960*/  @!P1 BRA `(.L_x_323) ;  /* 0x0000000000049947 */ /* 0x004fea0003800000 */
[----:B------:R-:W-:Y:S01]  /*b970*/  BPT.TRAP 0x1 ;  /* 0x000000040000795c */ /* 0x000fe20000300000 */
.L_x_323:
[----:B------:R-:W2:Y:S01]  /*b980*/  LDL R11, [R1] ;  /* 0x00000000010b7983 */ /* 0x000ea20000100800 */
[----:B------:R-:W-:-:S03]  /*b990*/  MOV R13, 0x400 ;  /* 0x00000400000d7802 */ /* 0x000fc60000000f00 */
[----:B------:R-:W3:Y:S04]  /*b9a0*/  LDL R10, [R1+0xc] ;  /* 0x00000c00010a7983 */ /* 0x000ee80000100800 */
[----:B0-----:R-:W4:Y:S01]  /*b9b0*/  LDL R9, [R1+0x4] ;  /* 0x0000040001097983 */ /* 0x001f220000100800 */
[----:B------:R-:W0:Y:S01]  /*b9c0*/  S2R R14, SR_CgaCtaId ;  /* 0x00000000000e7919 */ /* 0x000e220000008800 */
[----:B------:R-:W-:Y:S01]  /*b9d0*/  R2UR UR9, R8 ;  /* 0x00000000080972ca */ /* 0x000fe200000e0000 */
[----:B------:R-:W-:Y:S01]  /*b9e0*/  UIADD3 UR4, UP0, UR36, 0x370, URZ ;  /* 0x0000037024047890 */ /* 0x000fe2000ff1e03f */
[----:B------:R-:W-:Y:S02]  /*b9f0*/  R2UR UR12, R4 ;  /* 0x00000000040c72ca */ /* 0x000fe400000e0000 */
[----:B-----5:R-:W-:-:S02]  /*ba00*/  R2UR UR13, R5 ;  /* 0x00000000050d72ca */ /* 0x020fc400000e0000 */
[----:B0-----:R-:W-:-:S07]  /*ba10*/  LEA R13, R14, R13, 0x18 ;  /* 0x0000000d0e0d7211 */ /* 0x001fce00078ec0ff */
[----:B------:R-:W-:Y:S01]  /*ba20*/  UIADD3 UR9, UR9, 0x34830, URZ ;  /* 0x0003483009097890 */ /* 0x000fe2000fffe03f */
[----:B------:R-:W-:Y:S01]  /*ba30*/  UMOV UR10, URZ ;  /* 0x0000003f000a7c82 */ /* 0x000fe20008000000 */
[----:B------:R-:W-:Y:S01]  /*ba40*/  UMOV UR6, 0x0 ;  /* 0x0000000000067882 */ /* 0x000fe20000000000 */
[----:B------:R-:W-:Y:S01]  /*ba50*/  UMOV UR7, 0x14f00000 ;  /* 0x14f0000000077882 */ /* 0x000fe20000000000 */
[----:B------:R-:W-:Y:S01]  /*ba60*/  UMOV UR16, 0x40 ;  /* 0x0000004000107882 */ /* 0x000fe20000000000 */
[----:B--2---:R-:W-:Y:S01]  /*ba70*/  IMAD R8, R11, 0xc000, R13 ;  /* 0x0000c0000b087824 */ /* 0x004fe200078e020d */
[----:B---3--:R-:W-:-:S04]  /*ba80*/  R2UR UR11, R10 ;  /* 0x000000000a0b72ca */ /* 0x008fc800000e0000 */
[----:B------:R-:W-:Y:S02]  /*ba90*/  R2UR UR8, R8 ;  /* 0x00000000080872ca */ /* 0x000fe400000e0000 */
[----:B----4-:R-:W-:-:S11]  /*baa0*/  R2UR UR5, R9 ;  /* 0x00000000090572ca */ /* 0x010fd600000e0000 */
[----:B------:R-:W-:Y:S02]  /*bab0*/  UIADD3 UR14, UR8, 0x1c400, URZ ;  /* 0x0001c400080e7890 */ /* 0x000fe4000fffe03f */
[----:B------:R-:W-:Y:S02]  /*bac0*/  ULEA UR11, UR11, UR5, 0x7 ;  /* 0x000000050b0b7291 */ /* 0x000fe4000f8e383f */
[----:B------:R-:W-:Y:S02]  /*bad0*/  UIADD3.X UR5, URZ, UR37, URZ, UP0, !UPT ;  /* 0x000000253f057290 */ /* 0x000fe400087fe43f */
[----:B------:R-:W-:Y:S02]  /*bae0*/  UIADD3 UR15, UR8, 0x20400, URZ ;  /* 0x00020400080f7890 */ /* 0x000fe4000fffe03f */
[----:B------:R-:W-:-:S03]  /*baf0*/  UIADD3 UR17, UR8, 0x24400, URZ ;  /* 0x0002440008117890 */ /* 0x000fc6000fffe03f */
[----:B------:R-:W-:Y:S02]  /*bb00*/  UMOV UR8, UR14 ;  /* 0x0000000e00087c82 */ /* 0x000fe40008000000 */
[----:B------:R0:W-:Y:S01]  /*bb10*/  UTMALDG.4D [UR8], [UR4], desc[UR6] ;  /* 0x00000608040075b4 */ /* 0x0001e20008019000 */
[----:B------:R-:W-:Y:S01]  /*bb20*/  UMOV UR14, 0x80 ;  /* 0x00000080000e7882 */ /* 0x000fe20000000000 */
[----:B0-----:R-:W-:Y:S01]  /*bb30*/  UMOV UR8, UR15 ;  /* 0x0000000f00087c82 */ /* 0x001fe20008000000 */
[----:B------:R-:W-:Y:S02]  /*bb40*/  UMOV UR10, UR16 ;  /* 0x00000010000a7c82 */ /* 0x000fe40008000000 */
[----:B------:R0:W-:Y:S02]  /*bb50*/  UTMALDG.4D [UR8], [UR4], desc[UR6] ;  /* 0x00000608040075b4 */ /* 0x0001e40008019000 */
[----:B0-----:R-:W-:Y:S01]  /*bb60*/  UMOV UR8, UR17 ;  /* 0x0000001100087c82 */ /* 0x001fe20008000000 */
[----:B------:R-:W-:-:S02]  /*bb70*/  UMOV UR10, UR14 ;  /* 0x0000000e000a7c82 */ /* 0x000fc40008000000 */
[----:B------:R0:W-:Y:S02]  /*bb80*/  UTMALDG.4D [UR8], [UR4], desc[UR6] ;  /* 0x00000608040075b4 */ /* 0x0001e40008019000 */
[----:B0-----:R-:W-:Y:S01]  /*bb90*/  NOP ;  /* 0x0000000000007918 */ /* 0x001fe20000000000 */
.L_x_320:
[----:B------:R-:W2:Y:S01]  /*bba0*/  LDL.LU R11, [R1+0x28] ;  /* 0x00002800010b7983 */ /* 0x000ea20000300800 */
[----:B------:R-:W-:Y:S01]  /*bbb0*/  MOV R9, 0x400 ;  /* 0x0000040000097802 */ /* 0x000fe20000000f00 */
[----:B------:R-:W-:Y:S05]  /*bbc0*/  WARPSYNC.ALL ;  /* 0x0000000000007948 */ /* 0x000fea0003800000 */
[----:B------:R-:W0:Y:S01]  /*bbd0*/  S2R R10, SR_CgaCtaId ;  /* 0x00000000000a7919 */ /* 0x000e220000008800 */
[----:B------:R-:W-:-:S13]  /*bbe0*/  ELECT P0, URZ, PT ;  /* 0x00000000003f782f */ /* 0x000fda0003800000 */
[----:B------:R-:W-:Y:S01]  /*bbf0*/  @P0 R2UR UR13, R6 ;  /* 0x00000000060d02ca */ /* 0x000fe200000e0000 */
[----:B------:R-:W-:Y:S01]  /*bc00*/  UIADD3 UR4, UP0, UR36, 0x270, URZ ;  /* 0x0000027024047890 */ /* 0x000fe2000ff1e03f */
[----:B------:R-:W-:Y:S01]  /*bc10*/  @P0 R2UR UR12, R18 ;  /* 0x00000000120c02ca */ /* 0x000fe200000e0000 */
[----:B------:R-:W-:Y:S01]  /*bc20*/  UMOV UR6, 0x0 ;  /* 0x0000000000067882 */ /* 0x000fe20000000000 */
[C---:B------:R-:W-:Y:S01]  /*bc30*/  @P0 R2UR UR11, R17.reuse ;  /* 0x00000000110b02ca */ /* 0x040fe200000e0000 */
[----:B------:R-:W-:Y:S01]  /*bc40*/  UIADD3.X UR5, URZ, UR37, URZ, UP0, !UPT ;  /* 0x000000253f057290 */ /* 0x000fe200087fe43f */
[----:B------:R-:W-:Y:S01]  /*bc50*/  @P0 R2UR UR21, R6 ;  /* 0x00000000061502ca */ /* 0x000fe200000e0000 */
[----:B------:R-:W-:Y:S01]  /*bc60*/  UMOV UR7, 0x12f00000 ;  /* 0x12f0000000077882 */ /* 0x000fe20000000000 */
[----:B------:R-:W-:Y:S01]  /*bc70*/  UMOV UR10, URZ ;  /* 0x0000003f000a7c82 */ /* 0x000fe20008000000 */
[----:B------:R-:W-:Y:S01]  /*bc80*/  @P0 R2UR UR20, R18 ;  /* 0x00000000121402ca */ /* 0x000fe200000e0000 */
[----:B------:R-:W-:Y:S01]  /*bc90*/  UMOV UR14, 0x0 ;  /* 0x00000000000e7882 */ /* 0x000fe20000000000 */
[----:B------:R-:W-:Y:S01]  /*bca0*/  @P0 R2UR UR19, R17 ;  /* 0x00000000111302ca */ /* 0x000fe200000e0000 */
[----:B------:R-:W-:Y:S01]  /*bcb0*/  @P0 IMAD.MOV.U32 R8, RZ, RZ, 0xc000 ;  /* 0x0000c000ff080424 */ /* 0x000fe200078e00ff */
[----:B------:R-:W-:Y:S01]  /*bcc0*/  UMOV UR15, 0x12f00000 ;  /* 0x12f00000000f7882 */ /* 0x000fe20000000000 */
[----:B------:R-:W-:Y:S01]  /*bcd0*/  UMOV UR18, 0x40 ;  /* 0x0000004000127882 */ /* 0x000fe20000000000 */
[----:B------:R-:W-:Y:S01]  /*bce0*/  UMOV UR22, 0x0 ;  /* 0x0000000000167882 */ /* 0x000fe20000000000 */
[----:B------:R-:W-:Y:S01]  /*bcf0*/  UMOV UR23, 0x12f00000 ;  /* 0x12f0000000177882 */ /* 0x000fe20000000000 */
[----:B------:R-:W-:Y:S01]  /*bd00*/  BSSY B0, `(.L_x_324) ;  /* 0x0000019000007945 */ /* 0x000fe20003800000 */
[----:B0-----:R-:W-:Y:S01]  /*bd10*/  LEA R9, R10, R9, 0x18 ;  /* 0x000000090a097211 */ /* 0x001fe200078ec0ff */
[----:B------:R-:W-:Y:S03]  /*bd20*/  BAR.SYNC.DEFER_BLOCKING 0x8, 0x120 ;  /* 0x0204800000007b1d */ /* 0x000fe60000010000 */
[----:B------:R-:W-:-:S13]  /*bd30*/  R2UR UR24, R9 ;  /* 0x00000000091872ca */ /* 0x000fda00000e0000 */
[----:B------:R-:W-:Y:S02]  /*bd40*/  UIADD3 UR8, UR24, 0x10400, URZ ;  /* 0x0001040018087890 */ /* 0x000fe4000fffe03f */
[----:B------:R-:W-:Y:S02]  /*bd50*/  UIADD3 UR9, UR24, 0x34800, URZ ;  /* 0x0003480018097890 */ /* 0x000fe4000fffe03f */
[----:B------:R-:W-:Y:S01]  /*bd60*/  UIADD3 UR16, UR24, 0x14400, URZ ;  /* 0x0001440018107890 */ /* 0x000fe2000fffe03f */
[----:B------:R0:W-:Y:S04]  /*bd70*/  @P0 SYNCS.ARRIVE.TRANS64 RZ, [R9+URZ+0x34800], R8 ;  /* 0x0348000809ff09a7 */ /* 0x0001e8000800003f */
[----:B------:R-:W-:Y:S02]  /*bd80*/  UMOV UR17, UR9 ;  /* 0x0000000900117c82 */ /* 0x000fe40008000000 */
[----:B------:R1:W-:Y:S02]  /*bd90*/  UTMALDG.4D [UR8], [UR4], desc[UR6] ;  /* 0x00000608040075b4 */ /* 0x0003e40008019000 */
[----:B------:R0:W-:Y:S01]  /*bda0*/  UTMALDG.4D [UR16], [UR4], desc[UR14] ;  /* 0x00000e10040075b4 */ /* 0x0001e20008019000 */
[----:B-1----:R-:W-:Y:S01]  /*bdb0*/  @P0 R2UR UR13, R6 ;  /* 0x00000000060d02ca */ /* 0x002fe200000e0000 */
[----:B------:R-:W-:Y:S01]  /*bdc0*/  UIADD3 UR8, UR24, 0x18400, URZ ;  /* 0x0001840018087890 */ /* 0x000fe2000fffe03f */
[----:B------:R-:W-:Y:S01]  /*bdd0*/  @P0 R2UR UR12, R18 ;  /* 0x00000000120c02ca */ /* 0x000fe200000e0000 */
[----:B------:R-:W-:Y:S01]  /*bde0*/  UMOV UR10, 0x80 ;  /* 0x00000080000a7882 */ /* 0x000fe20000000000 */
[----:B------:R-:W-:-:S13]  /*bdf0*/  @P0 R2UR UR11, R17 ;  /* 0x00000000110b02ca */ /* 0x000fda00000e0000 */
[----:B------:R0:W-:Y:S01]  /*be00*/  UTMALDG.4D [UR8], [UR4], desc[UR22] ;  /* 0x00001608040075b4 */ /* 0x0001e20008019000 */
[----:B--2---:R-:W-:-:S05]  /*be10*/  VIADD R11, R11, 0x1 ;  /* 0x000000010b0b7836 */ /* 0x004fca0000000000 */
[----:B------:R-:W-:Y:S01]  /*be20*/  LEA.HI R6, R11, R11, RZ, 0x1 ;  /* 0x0000000b0b067211 */ /* 0x000fe200078f08ff */
[----:B------:R0:W-:Y:S03]  /*be30*/  STL [R1+0x28], R11 ;  /* 0x0000280b01007387 */ /* 0x0001e60000100800 */
[----:B------:R-:W-:-:S05]  /*be40*/  LOP3.LUT R6, R6, 0xfffffffe, RZ, 0xc0, !PT ;  /* 0xfffffffe06067812 */ /* 0x000fca00078ec0ff */
[----:B------:R-:W-:-:S05]  /*be50*/  IMAD.IADD R6, R11, 0x1, -R6 ;  /* 0x000000010b067824 */ /* 0x000fca00078e0a06 */
[----:B------:R-:W-:-:S04]  /*be60*/  SHF.L.U32 R6, R6, 0x1f, RZ ;  /* 0x0000001f06067819 */ /* 0x000fc800000006ff */
[----:B------:R-:W1:Y:S02]  /*be70*/  SYNCS.PHASECHK.TRANS64.TRYWAIT P0, [R9+URZ+0x34820], R6 ;  /* 0x03482006090075a7 */ /* 0x000e64000800017f */
[----:B01----:R-:W-:Y:S05]  /*be80*/  @!P0 BRA `(.L_x_325) ;  /* 0x0000002c00fc8947 */ /* 0x003fea0003800000 */
.L_x_393:
[----:B------:R-:W-:Y:S05]  /*be90*/  BSYNC B0 ;  /* 0x0000000000007941 */ /* 0x000fea0003800000 */
.L_x_324:
[----:B0-----:R-:W2:Y:S01]  /*bea0*/  LDL.LU R8, [R1+0x24] ;  /* 0x0000240001087983 */ /* 0x001ea20000300800 */
[----:B------:R-:W-:Y:S01]  /*beb0*/  BSSY B0, `(.L_x_326) ;  /* 0x000019a000007945 */ /* 0x000fe20003800000 */
[----:B--2---:R-:W-:-:S13]  /*bec0*/  ISETP.GE.AND P0, PT, R8, 0x81, PT ;  /* 0x000000810800780c */ /* 0x004fda0003f06270 */
[----:B------:R-:W-:Y:S05]  /*bed0*/  @!P0 BRA `(.L_x_327) ;  /* 0x00000018005c8947 */ /* 0x000fea0003800000 */
[----:B------:R-:W2:Y:S01]  /*bee0*/  LDL R8, [R1+0x18] ;  /* 0x0000180001087983 */ /* 0x000ea20000100800 */
[----:B------:R-:W-:Y:S01]  /*bef0*/  IMAD.MOV.U32 R6, RZ, RZ, 0x1 ;  /* 0x00000001ff067424 */ /* 0x000fe200078e00ff */
[----:B------:R-:W-:Y:S01]  /*bf00*/  BSSY B1, `(.L_x_328) ;  /* 0x000008f000017945 */ /* 0x000fe20003800000 */
[----:B--2---:R-:W-:-:S04]  /*bf10*/  IADD3 R14, -R8, RZ, RZ ;  /* 0x000000ff080e7210 */ /* 0x004fc80007ffe1ff */
[----:B------:R-:W-:-:S05]  /*bf20*/  VIADDMNMX R14, R14, R6, 0xffffffff, !PT ;  /* 0xffffffff0e0e7446 */ /* 0x000fca0007800106 */
[----:B------:R-:W-:-:S05]  /*bf30*/  IMAD.IADD R6, R8, 0x1, R14 ;  /* 0x0000000108067824 */ /* 0x000fca00078e020e */
[----:B------:R-:W-:-:S04]  /*bf40*/  LOP3.LUT R6, R6, 0x1, RZ, 0xc0, !PT ;  /* 0x0000000106067812 */ /* 0x000fc800078ec0ff */
[----:B------:R-:W-:Y:S01]  /*bf50*/  ISETP.NE.U32.AND P0, PT, R6, 0x1, PT ;  /* 0x000000010600780c */ /* 0x000fe20003f05070 */
[----:B------:R-:W-:-:S12]  /*bf60*/  VIADD R6, R8, 0xfffffffe ;  /* 0xfffffffe08067836 */ /* 0x000fd80000000000 */
[----:B------:R-:W-:Y:S05]  /*bf70*/  @P0 BRA `(.L_x_329) ;  /* 0x00000008001c0947 */ /* 0x000fea0003800000 */
[----:B------:R-:W2:Y:S04]  /*bf80*/  LDL R9, [R1] ;  /* 0x0000000001097983 */ /* 0x000ea80000100800 */
[----:B------:R-:W3:Y:S01]  /*bf90*/  LDL R8, [R1+0x8] ;  /* 0x0000080001087983 */ /* 0x000ee20000100800 */
[----:B------:R-:W-:Y:S01]  /*bfa0*/  BSSY B2, `(.L_x_330) ;  /* 0x0000080000027945 */ /* 0x000fe20003800000 */
[----:B--2---:R-:W-:-:S05]  /*bfb0*/  VIADD R13, R9, 0x1 ;  /* 0x00000001090d7836 */ /* 0x004fca0000000000 */
[----:B------:R-:W-:-:S04]  /*bfc0*/  ISETP.NE.AND P0, PT, R13, 0x2, PT ;  /* 0x000000020d00780c */ /* 0x000fc80003f05270 */
[----:B------:R-:W-:Y:S02]  /*bfd0*/  SEL R15, RZ, 0x1, P0 ;  /* 0x00000001ff0f7807 */ /* 0x000fe40000000000 */
[----:B------:R-:W-:Y:S02]  /*bfe0*/  SEL R13, R13, RZ, P0 ;  /* 0x000000ff0d0d7207 */ /* 0x000fe40000000000 */
[----:B---3--:R-:W-:Y:S01]  /*bff0*/  LOP3.LUT R15, R8, R15, RZ, 0x3c, !PT ;  /* 0x0000000f080f7212 */ /* 0x008fe200078e3cff */
[----:B------:R-:W-:Y:S06]  /*c000*/  @!P6 BRA `(.L_x_331) ;  /* 0x0000000400e4e947 */ /* 0x000fec0003800000 */
[----:B------:R-:W-:Y:S01]  /*c010*/  ISETP.NE.U32.AND P0, PT, R2, RZ, PT ;  /* 0x000000ff0200720c */ /* 0x000fe20003f05070 */
[----:B------:R-:W-:-:S03]  /*c020*/  IMAD.MOV.U32 R8, RZ, RZ, R5 ;  /* 0x000000ffff087224 */ /* 0x000fc600078e0005 */
[----:B------:R-:W-:-:S13]  /*c030*/  ISETP.NE.AND.EX P0, PT, R3, RZ, PT, P0 ;  /* 0x000000ff0300720c */ /* 0x000fda0003f05300 */
[----:B------:R-:W-:Y:S05]  /*c040*/  @!P0 BRA `(.L_x_332) ;  /* 0x0000000000488947 */ /* 0x000fea0003800000 */
[----:B------:R-:W0:Y:S01]  /*c050*/  LDC R18, c[0x0][0x41c] ;  /* 0x00010700ff127b82 */ /* 0x000e220000000800 */
[----:B------:R-:W-:Y:S01]  /*c060*/  ULDC.64 UR4, c[0x0][0x408] ;  /* 0x0001020000047ab9 */ /* 0x000fe20000000a00 */
[----:B------:R-:W-:Y:S01]  /*c070*/  ULDC.64 UR6, c[0x0][0x208] ;  /* 0x0000820000067ab9 */ /* 0x000fe20000000a00 */
[----:B0-----:R-:W-:-:S13]  /*c080*/  ISETP.NE.AND P0, PT, R18, 0x1, PT ;  /* 0x000000011200780c */ /* 0x001fda0003f05270 */
[----:B------:R-:W0:Y:S02]  /*c090*/  @P0 LDC.64 R8, c[0x0][0x420] ;  /* 0x00010800ff080b82 */ /* 0x000e240000000a00 */
[----:B0-----:R-:W-:-:S04]  /*c0a0*/  @P0 IMAD.HI.U32 R10, R6, R8, RZ ;  /* 0x00000008060a0227 */ /* 0x001fc800078e00ff */
[----:B------:R-:W-:Y:S01]  /*c0b0*/  IMAD.MOV.U32 R8, RZ, RZ, R6 ;  /* 0x000000ffff087224 */ /* 0x000fe200078e0006 */
[----:B------:R-:W-:Y:S01]  /*c0c0*/  @P0 SHF.R.U32.HI R8, RZ, R9, R10 ;  /* 0x00000009ff080219 */ /* 0x000fe2000001160a */
[----:B------:R-:W-:-:S03]  /*c0d0*/  IMAD R10, R12, UR4, RZ ;  /* 0x000000040c0a7c24 */ /* 0x000fc6000f8e02ff */
[----:B------:R-:W-:Y:S01]  /*c0e0*/  SHF.R.S32.HI R9, RZ, 0x1f, R8 ;  /* 0x0000001fff097819 */ /* 0x000fe20000011408 */
[C---:B------:R-:W-:Y:S02]  /*c0f0*/  IMAD R17, R0.reuse, UR5, R10 ;  /* 0x0000000500117c24 */ /* 0x040fe4000f8e020a */
[----:B------:R-:W-:-:S04]  /*c100*/  IMAD.WIDE.U32 R10, R0, UR4, R8 ;  /* 0x00000004000a7c25 */ /* 0x000fc8000f8e0008 */
[----:B------:R-:W-:Y:S01]  /*c110*/  IMAD.MOV R8, RZ, RZ, -R8 ;  /* 0x000000ffff087224 */ /* 0x000fe200078e0a08 */
[----:B------:R-:W-:Y:S02]  /*c120*/  IADD3 R17, R17, R11, RZ ;  /* 0x0000000b11117210 */ /* 0x000fe40007ffe0ff */
[----:B------:R-:W-:Y:S01]  /*c130*/  LEA R2, P0, R10, R2, 0x2 ;  /* 0x000000020a027211 */ /* 0x000fe200078010ff */
[----:B------:R-:W-:-:S03]  /*c140*/  IMAD R6, R18, R8, R6 ;  /* 0x0000000812067224 */ /* 0x000fc600078e0206 */
[----:B------:R-:W-:-:S05]  /*c150*/  LEA.HI.X R3, R10, R3, R17, 0x2, P0 ;  /* 0x000000030a037211 */ /* 0x000fca00000f1411 */
[----:B------:R0:W5:Y:S04]  /*c160*/  LDG.E R8, desc[UR6][R2.64] ;  /* 0x0000000602087981 */ /* 0x000168000c1e1900 */
.L_x_332:
[----:B0-----:R-:W0:Y:S01]  /*c170*/  S2R R3, SR_CgaCtaId ;  /* 0x0000000000037919 */ /* 0x001e220000008800 */
[----:B------:R-:W-:-:S04]  /*c180*/  MOV R2, 0x400 ;  /* 0x0000040000027802 */ /* 0x000fc80000000f00 */
[----:B0-----:R-:W-:Y:S02]  /*c190*/  LEA R2, R3, R2, 0x18 ;  /* 0x0000000203027211 */ /* 0x001fe400078ec0ff */
[----:B------:R-:W-:-:S03]  /*c1a0*/  SHF.L.U32 R3, R15, 0x1f, RZ ;  /* 0x0000001f0f037819 */ /* 0x000fc600000006ff */
[----:B------:R-:W-:-:S04]  /*c1b0*/  IMAD R2, R13, 0x8, R2 ;  /* 0x000000080d027824 */ /* 0x000fc800078e0202 */
[----:B------:R-:W0:Y:S02]  /*c1c0*/  SYNCS.PHASECHK.TRANS64.TRYWAIT P0, [R2+URZ+0x34840], R3 ;  /* 0x03484003020075a7 */ /* 0x000e24000800017f */
[----:B0-----:R-:W-:Y:S05]  /*c1d0*/  @!P0 BRA `(.L_x_333) ;  /* 0x0000002c00488947 */ /* 0x001fea0003800000 */
.L_x_394:
        /* <DEDUP_REMOVED lines=11> */
.L_x_334:
[----:B------:R-:W2:Y:S04]  /*c290*/  LDL R17, [R1+0x4] ;  /* 0x0000040001117983 */ /* 0x000ea80000100800 */
[----:B------:R-:W3:Y:S01]  /*c2a0*/  LDL.LU R11, [R1+0x8] ;  /* 0x00000800010b7983 */ /* 0x000ee20000300800 */
[----:B0-----:R-:W-:-:S03]  /*c2b0*/  MOV R3, 0x400 ;  /* 0x0000040000037802 */ /* 0x001fc60000000f00 */
[----:B------:R-:W4:Y:S01]  /*c2c0*/  LDL R9, [R1] ;  /* 0x0000000001097983 */ /* 0x000f220000100800 */
[----:B------:R-:W0:Y:S01]  /*c2d0*/  S2R R10, SR_CgaCtaId ;  /* 0x00000000000a7919 */ /* 0x000e220000008800 */
[----:B------:R-:W-:Y:S02]  /*c2e0*/  R2UR UR9, R2 ;  /* 0x00000000020972ca */ /* 0x000fe400000e0000 */
[----:B------:R-:W-:Y:S01]  /*c2f0*/  R2UR UR11, R6 ;  /* 0x00000000060b72ca */ /* 0x000fe200000e0000 */
[----:B------:R-:W-:Y:S01]  /*c300*/  UIADD3 UR4, UP0, UR36, 0x370, URZ ;  /* 0x0000037024047890 */ /* 0x000fe2000ff1e03f */
[----:B------:R-:W-:Y:S02]  /*c310*/  R2UR UR12, R4 ;  /* 0x00000000040c72ca */ /* 0x000fe400000e0000 */
[----:B-----5:R-:W-:Y:S02]  /*c320*/  R2UR UR13, R8 ;  /* 0x00000000080d72ca */ /* 0x020fe400000e0000 */
[----:B0-----:R-:W-:-:S05]  /*c330*/  LEA R3, R10, R3, 0x18 ;  /* 0x000000030a037211 */ /* 0x001fca00078ec0ff */
[----:B------:R-:W-:-:S05]  /*c340*/  IMAD R2, R13, 0xc000, R3 ;  /* 0x0000c0000d027824 */ /* 0x000fca00078e0203 */
[----:B------:R-:W-:Y:S01]  /*c350*/  R2UR UR14, R2 ;  /* 0x00000000020e72ca */ /* 0x000fe200000e0000 */
[----:B------:R-:W-:Y:S01]  /*c360*/  UIADD3 UR9, UR9, 0x34830, URZ ;  /* 0x0003483009097890 */ /* 0x000fe2000fffe03f */
[----:B------:R-:W-:Y:S01]  /*c370*/  VIADD R3, R3, 0x34800 ;  /* 0x0003480003037836 */ /* 0x000fe20000000000 */
[----:B------:R-:W-:Y:S01]  /*c380*/  UMOV UR10, URZ ;  /* 0x0000003f000a7c82 */ /* 0x000fe20008000000 */
[----:B------:R-:W-:Y:S01]  /*c390*/  UMOV UR6, 0x0 ;  /* 0x0000000000067882 */ /* 0x000fe20000000000 */
[----:B------:R-:W-:-:S08]  /*c3a0*/  UMOV UR7, 0x14f00000 ;  /* 0x14f0000000077882 */ /* 0x000fd00000000000 */
[----:B------:R-:W-:Y:S02]  /*c3b0*/  UIADD3 UR8, UR14, 0x1c400, URZ ;  /* 0x0001c4000e087890 */ /* 0x000fe4000fffe03f */
[----:B------:R-:W-:Y:S02]  /*c3c0*/  UIADD3 UR15, UR14, 0x20400, URZ ;  /* 0x000204000e0f7890 */ /* 0x000fe4000fffe03f */
[----:B------:R-:W-:Y:S01]  /*c3d0*/  UIADD3 UR14, UR14, 0x24400, URZ ;  /* 0x000244000e0e7890 */ /* 0x000fe2000fffe03f */
[----:B------:R-:W-:Y:S01]  /*c3e0*/  UMOV UR17, 0x40 ;  /* 0x0000004000117882 */ /* 0x000fe20000000000 */
[----:B------:R-:W-:Y:S01]  /*c3f0*/  UMOV UR16, 0x80 ;  /* 0x0000008000107882 */ /* 0x000fe20000000000 */
[----:B--2---:R-:W-:-:S13]  /*c400*/  R2UR UR5, R17 ;  /* 0x00000000110572ca */ /* 0x004fda00000e0000 */
[----:B------:R-:W-:Y:S02]  /*c410*/  ULEA UR11, UR11, UR5, 0x7 ;  /* 0x000000050b0b7291 */ /* 0x000fe4000f8e383f */
[----:B------:R-:W-:Y:S01]  /*c420*/  UIADD3.X UR5, URZ, UR37, URZ, UP0, !UPT ;  /* 0x000000253f057290 */ /* 0x000fe200087fe43f */
[----:B---3--:R-:W-:Y:S01]  /*c430*/  SHF.L.U32 R2, R11, 0x1f, RZ ;  /* 0x0000001f0b027819 */ /* 0x008fe200000006ff */
[----:B----4-:R-:W-:-:S07]  /*c440*/  IMAD R3, R9, 0x8, R3 ;  /* 0x0000000809037824 */ /* 0x010fce00078e0203 */
[----:B------:R0:W-:Y:S02]  /*c450*/  UTMALDG.4D [UR8], [UR4], desc[UR6] ;  /* 0x00000608040075b4 */ /* 0x0001e40008019000 */
[----:B0-----:R-:W-:Y:S01]  /*c460*/  UMOV UR8, UR15 ;  /* 0x0000000f00087c82 */ /* 0x001fe20008000000 */
[----:B------:R-:W-:Y:S02]  /*c470*/  UMOV UR10, UR17 ;  /* 0x00000011000a7c82 */ /* 0x000fe40008000000 */
[----:B------:R0:W-:Y:S02]  /*c480*/  UTMALDG.4D [UR8], [UR4], desc[UR6] ;  /* 0x00000608040075b4 */ /* 0x0001e40008019000 */
[----:B0-----:R-:W-:Y:S01]  /*c490*/  UMOV UR8, UR14 ;  /* 0x0000000e00087c82 */ /* 0x001fe20008000000 */
[----:B------:R-:W-:Y:S02]  /*c4a0*/  UMOV UR10, UR16 ;  /* 0x00000010000a7c82 */ /* 0x000fe40008000000 */
[----:B------:R0:W-:Y:S01]  /*c4b0*/  UTMALDG.4D [UR8], [UR4], desc[UR6] ;  /* 0x00000608040075b4 */ /* 0x0001e20008019000 */
[----:B------:R-:W1:Y:S02]  /*c4c0*/  SYNCS.PHASECHK.TRANS64.TRYWAIT P0, [R3+URZ+0x60], R2 ;  /* 0x00006002030075a7 */ /* 0x000e64000800017f */
[----:B01----:R-:W-:Y:S05]  /*c4d0*/  @!P0 BRA `(.L_x_335) ;  /* 0x00000028009c8947 */ /* 0x003fea0003800000 */
.L_x_395:
[----:B------:R-:W-:Y:S05]  /*c4e0*/  @P1 BRA `(.L_x_336) ;  /* 0x0000000000301947 */ /* 0x000fea0003800000 */
[----:B------:R-:W1:Y:S01]  /*c4f0*/  S2R R9, SR_TID.X ;  /* 0x0000000000097919 */ /* 0x000e620000002100 */
[----:B------:R-:W-:Y:S01]  /*c500*/  MOV R10, 0x400 ;  /* 0x00000400000a7802 */ /* 0x000fe20000000f00 */
[----:B------:R-:W2:Y:S01]  /*c510*/  S2R R11, SR_CgaCtaId ;  /* 0x00000000000b7919 */ /* 0x000ea20000008800 */
[----:B-1----:R-:W-:Y:S02]  /*c520*/  LOP3.LUT R17, R9, 0x1f, RZ, 0xc0, !PT ;  /* 0x0000001f09117812 */ /* 0x002fe400078ec0ff */
[----:B------:R-:W3:Y:S02]  /*c530*/  LDL R9, [R1] ;  /* 0x0000000001097983 */ /* 0x000ee40000100800 */
[----:B------:R-:W-:Y:S02]  /*c540*/  ISETP.NE.AND P0, PT, R17, RZ, PT ;  /* 0x000000ff1100720c */ /* 0x000fe40003f05270 */
[----:B--2---:R-:W-:Y:S02]  /*c550*/  LEA R10, R11, R10, 0x18 ;  /* 0x0000000a0b0a7211 */ /* 0x004fe400078ec0ff */
[----:B0-----:R-:W-:-:S03]  /*c560*/  MOV R3, 0x8000 ;  /* 0x0000800000037802 */ /* 0x001fc60000000f00 */
[----:B---3--:R-:W-:-:S04]  /*c570*/  IMAD R2, R9, 0x8, R10 ;  /* 0x0000000809027824 */ /* 0x008fc800078e020a */
[----:B------:R1:W-:Y:S02]  /*c580*/  SYNCS.ARRIVE.TRANS64 RZ, [R2+URZ+0x34850], R3 ;  /* 0x0348500302ff79a7 */ /* 0x0003e4000800003f */
[----:B------:R-:W-:Y:S05]  /*c590*/  @!P0 BRA `(.L_x_336) ;  /* 0x0000000000048947 */ /* 0x000fea0003800000 */
[----:B------:R-:W-:Y:S01]  /*c5a0*/  BPT.TRAP 0x1 ;  /* 0x000000040000795c */ /* 0x000fe20000300000 */
.L_x_336:
[----:B01----:R-:W2:Y:S01]  /*c5b0*/  LDL.LU R2, [R1+0xc] ;  /* 0x00000c0001027983 */ /* 0x003ea20000300800 */
[----:B------:R-:W-:-:S03]  /*c5c0*/  MOV R10, 0x400 ;  /* 0x00000400000a7802 */ /* 0x000fc60000000f00 */
[----:B------:R-:W3:Y:S04]  /*c5d0*/  LDL.LU R9, [R1] ;  /* 0x0000000001097983 */ /* 0x000ee80000300800 */
[----:B------:R-:W4:Y:S01]  /*c5e0*/  LDL R3, [R1+0x4] ;  /* 0x0000040001037983 */ /* 0x000f220000100800 */
[----:B------:R-:W0:Y:S01]  /*c5f0*/  S2R R11, SR_CgaCtaId ;  /* 0x00000000000b7919 */ /* 0x000e220000008800 */
[----:B------:R-:W-:Y:S01]  /*c600*/  R2UR UR13, R5 ;  /* 0x00000000050d72ca */ /* 0x000fe200000e0000 */
[----:B------:R-:W-:Y:S01]  /*c610*/  UIADD3 UR4, UP0, UR36, 0x470, URZ ;  /* 0x0000047024047890 */ /* 0x000fe2000ff1e03f */
[----:B------:R-:W-:Y:S02]  /*c620*/  R2UR UR12, R4 ;  /* 0x00000000040c72ca */ /* 0x000fe400000e0000 */
[----:B0-----:R-:W-:Y:S01]  /*c630*/  LEA R10, R11, R10, 0x18 ;  /* 0x0000000a0b0a7211 */ /* 0x001fe200078ec0ff */
[----:B------:R-:W-:Y:S01]  /*c640*/  UMOV UR10, URZ ;  /* 0x0000003f000a7c82 */ /* 0x000fe20008000000 */
[----:B------:R-:W-:Y:S01]  /*c650*/  UMOV UR7, 0x14f00000 ;  /* 0x14f0000000077882 */ /* 0x000fe20000000000 */
[----:B------:R-:W-:Y:S01]  /*c660*/  UMOV UR15, 0x40 ;  /* 0x00000040000f7882 */ /* 0x000fe20000000000 */
[----:B------:R0:W-:Y:S01]  /*c670*/  STL [R1+0xc], R6 ;  /* 0x00000c0601007387 */ /* 0x0001e20000100800 */
[----:B------:R-:W-:Y:S01]  /*c680*/  IMAD.MOV.U32 R5, RZ, RZ, R8 ;  /* 0x000000ffff057224 */ /* 0x000fe200078e0008 */
[----:B--2---:R-:W-:Y:S01]  /*c690*/  R2UR UR11, R2 ;  /* 0x00000000020b72ca */ /* 0x004fe200000e0000 */
[----:B---3--:R-:W-:-:S05]  /*c6a0*/  IMAD R2, R9, 0x8, R10 ;  /* 0x0000000809027824 */ /* 0x008fca00078e020a */
[----:B------:R-:W-:Y:S01]  /*c6b0*/  R2UR UR9, R2 ;  /* 0x00000000020972ca */ /* 0x000fe200000e0000 */
[----:B------:R-:W-:Y:S01]  /*c6c0*/  IMAD R2, R9, 0x8000, R10 ;  /* 0x0000800009027824 */ /* 0x000fe200078e020a */
[----:B----4-:R-:W-:-:S04]  /*c6d0*/  R2UR UR5, R3 ;  /* 0x00000000030572ca */ /* 0x010fc800000e0000 */
[----:B------:R-:W-:-:S07]  /*c6e0*/  R2UR UR6, R2 ;  /* 0x00000000020672ca */ /* 0x000fce00000e0000 */
[----:B------:R-:W-:Y:S02]  /*c6f0*/  UIADD3 UR9, UR9, 0x34850, URZ ;  /* 0x0003485009097890 */ /* 0x000fe4000fffe03f */
[----:B------:R-:W-:Y:S02]  /*c700*/  ULEA UR11, UR11, UR5, 0x7 ;  /* 0x000000050b0b7291 */ /* 0x000fe4000f8e383f */
[----:B------:R-:W-:Y:S02]  /*c710*/  UIADD3.X UR5, URZ, UR37, URZ, UP0, !UPT ;  /* 0x000000253f057290 */ /* 0x000fe400087fe43f */
[----:B------:R-:W-:Y:S02]  /*c720*/  UIADD3 UR8, UR6, 0x400, URZ ;  /* 0x0000040006087890 */ /* 0x000fe4000fffe03f */
[----:B------:R-:W-:-:S03]  /*c730*/  UIADD3 UR14, UR6, 0x4400, URZ ;  /* 0x00004400060e7890 */ /* 0x000fc6000fffe03f */
[----:B------:R-:W-:-:S04]  /*c740*/  UMOV UR6, 0x0 ;  /* 0x0000000000067882 */ /* 0x000fc80000000000 */
[----:B------:R1:W-:Y:S02]  /*c750*/  UTMALDG.4D [UR8], [UR4], desc[UR6] ;  /* 0x00000608040075b4 */ /* 0x0003e40008019000 */
[----:B-1----:R-:W-:Y:S01]  /*c760*/  UMOV UR8, UR14 ;  /* 0x0000000e00087c82 */ /* 0x002fe20008000000 */
[----:B------:R-:W-:Y:S02]  /*c770*/  UMOV UR10, UR15 ;  /* 0x0000000f000a7c82 */ /* 0x000fe40008000000 */
[----:B------:R0:W-:Y:S02]  /*c780*/  UTMALDG.4D [UR8], [UR4], desc[UR6] ;  /* 0x00000608040075b4 */ /* 0x0001e40008019000 */
[----:B0-----:R-:W-:Y:S01]  /*c790*/  NOP ;  /* 0x0000000000007918 */ /* 0x001fe20000000000 */
.L_x_331:
[----:B------:R-:W-:Y:S05]  /*c7a0*/  BSYNC B2 ;  /* 0x0000000000027941 */ /* 0x000fea0003800000 */
.L_x_330:
[----:B------:R-:W2:Y:S04]  /*c7b0*/  LDL.LU R2, [R1+0x18] ;  /* 0x0000180001027983 */ /* 0x000ea80000300800 */
[----:B------:R0:W-:Y:S04]  /*c7c0*/  STL [R1], R13 ;  /* 0x0000000d01007387 */ /* 0x0001e80000100800 */
[----:B------:R0:W-:Y:S02]  /*c7d0*/  STL [R1+0x8], R15 ;  /* 0x0000080f01007387 */ /* 0x0001e40000100800 */
[----:B0-2---:R-:W-:-:S07]  /*c7e0*/  VIADD R6, R2, 0xfffffffd ;  /* 0xfffffffd02067836 */ /* 0x005fce0000000000 */
.L_x_329:
[----:B------:R-:W-:Y:S05]  /*c7f0*/  BSYNC B1 ;  /* 0x0000000000017941 */ /* 0x000fea0003800000 */
.L_x_328:
[----:B------:R-:W-:-:S05]  /*c800*/  IMAD.MOV R14, RZ, RZ, -R14 ;  /* 0x000000ffff0e7224 */ /* 0x000fca00078e0a0e */
[----:B------:R-:W-:-:S13]  /*c810*/  ISETP.NE.AND P0, PT, R7, R14, PT ;  /* 0x0000000e0700720c */ /* 0x000fda0003f05270 */
[----:B------:R-:W-:Y:S05]  /*c820*/  @!P0 BRA `(.L_x_327) ;  /* 0x0000001000088947 */ /* 0x000fea0003800000 */
[----:B------:R-:W-:-:S07]  /*c830*/  IMAD.MOV.U32 R10, RZ, RZ, R5 ;  /* 0x000000ffff0a7224 */ /* 0x000fce00078e0005 */
.L_x_351:
[----:B------:R-:W2:Y:S04]  /*c840*/  LDL R3, [R1] ;  /* 0x0000000001037983 */ /* 0x000ea80000100800 */
[----:B------:R-:W3:Y:S01]  /*c850*/  LDL R2, [R1+0x8] ;  /* 0x0000080001027983 */ /* 0x000ee20000100800 */
[----:B------:R-:W-:Y:S05]  /*c860*/  YIELD ;  /* 0x0000000000007946 */ /* 0x000fea0003800000 */
[----:B------:R-:W-:Y:S01]  /*c870*/  BSSY B1, `(.L_x_337) ;  /* 0x000007b000017945 */ /* 0x000fe20003800000 */
[----:B--2---:R-:W-:-:S04]  /*c880*/  IADD3 R7, R3, 0x1, RZ ;  /* 0x0000000103077810 */ /* 0x004fc80007ffe0ff */
[----:B------:R-:W-:-:S04]  /*c890*/  ISETP.NE.AND P0, PT, R7, 0x2, PT ;  /* 0x000000020700780c */ /* 0x000fc80003f05270 */
[----:B------:R-:W-:Y:S02]  /*c8a0*/  SEL R8, RZ, 0x1, P0 ;  /* 0x00000001ff087807 */ /* 0x000fe40000000000 */
[----:B------:R-:W-:Y:S02]  /*c8b0*/  SEL R7, R7, RZ, P0 ;  /* 0x000000ff07077207 */ /* 0x000fe40000000000 */
[----:B---3--:R-:W-:Y:S01]  /*c8c0*/  LOP3.LUT R8, R2, R8, RZ, 0x3c, !PT ;  /* 0x0000000802087212 */ /* 0x008fe200078e3cff */
[----:B0-----:R-:W-:Y:S06]  /*c8d0*/  @!P6 BRA `(.L_x_338) ;  /* 0x0000000400d0e947 */ /* 0x001fec0003800000 */
[----:B------:R-:W-:Y:S01]  /*c8e0*/  ULDC.64 UR4, c[0x0][0x3f8] ;  /* 0x0000fe0000047ab9 */ /* 0x000fe20000000a00 */
[----:B------:R-:W-:Y:S01]  /*c8f0*/  IMAD.MOV.U32 R9, RZ, RZ, R6 ;  /* 0x000000ffff097224 */ /* 0x000fe200078e0006 */
[----:B------:R-:W-:-:S04]  /*c900*/  ISETP.NE.U32.AND P0, PT, RZ, UR4, PT ;  /* 0x00000004ff007c0c */ /* 0x000fc8000bf05070 */
[----:B------:R-:W-:-:S13]  /*c910*/  ISETP.NE.AND.EX P0, PT, RZ, UR5, PT, P0 ;  /* 0x00000005ff007c0c */ /* 0x000fda000bf05300 */
        /* <DEDUP_REMOVED lines=16> */
[----:B------:R-:W-:-:S04]  /*ca20*/  LEA R10, P0, R2, UR4, 0x2 ;  /* 0x00000004020a7c11 */ /* 0x000fc8000f8010ff */
[----:B------:R-:W-:-:S05]  /*ca30*/  LEA.HI.X R11, R2, UR5, R3, 0x2, P0 ;  /* 0x00000005020b7c11 */ /* 0x000fca00080f1403 */
[----:B------:R0:W5:Y:S04]  /*ca40*/  LDG.E R10, desc[UR8][R10.64] ;  /* 0x000000080a0a7981 */ /* 0x000168000c1e1900 */
.L_x_339:
[----:B------:R-:W1:Y:S01]  /*ca50*/  S2R R3, SR_CgaCtaId ;  /* 0x0000000000037919 */ /* 0x000e620000008800 */
[----:B------:R-:W-:-:S04]  /*ca60*/  MOV R2, 0x400 ;  /* 0x0000040000027802 */ /* 0x000fc80000000f00 */
[----:B-1----:R-:W-:Y:S02]  /*ca70*/  LEA R2, R3, R2, 0x18 ;  /* 0x0000000203027211 */ /* 0x002fe400078ec0ff */
[----:B------:R-:W-:-:S03]  /*ca80*/  SHF.L.U32 R3, R8, 0x1f, RZ ;  /* 0x0000001f08037819 */ /* 0x000fc600000006ff */
[----:B------:R-:W-:-:S04]  /*ca90*/  IMAD R2, R7, 0x8, R2 ;  /* 0x0000000807027824 */ /* 0x000fc800078e0202 */
[----:B------:R-:W1:Y:S02]  /*caa0*/  SYNCS.PHASECHK.TRANS64.TRYWAIT P0, [R2+URZ+0x34840], R3 ;  /* 0x03484003020075a7 */ /* 0x000e64000800017f */
[----:B-1----:R-:W-:Y:S05]  /*cab0*/  @!P0 BRA `(.L_x_340) ;  /* 0x0000002400388947 */ /* 0x002fea0003800000 */
.L_x_396:
[----:B0-----:R-:W0:Y:S02]  /*cac0*/  S2R R11, SR_TID.X ;  /* 0x00000000000b7919 */ /* 0x001e240000002100 */
[----:B0-----:R-:W-:-:S04]  /*cad0*/  LOP3.LUT R11, R11, 0x7f, RZ, 0xc0, !PT ;  /* 0x0000007f0b0b7812 */ /* 0x001fc800078ec0ff */
[----:B------:R-:W-:-:S13]  /*cae0*/  ISETP.NE.AND P0, PT, R11, RZ, PT ;  /* 0x000000ff0b00720c */ /* 0x000fda0003f05270 */
[----:B------:R-:W-:Y:S05]  /*caf0*/  @P0 BRA `(.L_x_341) ;  /* 0x00000000001c0947 */ /* 0x000fea0003800000 */
[----:B------:R-:W0:Y:S01]  /*cb00*/  S2R R11, SR_TID.X ;  /* 0x00000000000b7919 */ /* 0x000e220000002100 */
[----:B-1----:R-:W-:-:S04]  /*cb10*/  IMAD.MOV.U32 R3, RZ, RZ, 0xc000 ;  /* 0x0000c000ff037424 */ /* 0x002fc800078e00ff */
[----:B------:R2:W-:Y:S01]  /*cb20*/  SYNCS.ARRIVE.TRANS64 RZ, [R2+URZ+0x34830], R3 ;  /* 0x0348300302ff79a7 */ /* 0x0005e2000800003f */
[----:B0-----:R-:W-:-:S04]  /*cb30*/  LOP3.LUT R11, R11, 0x1f, RZ, 0xc0, !PT ;  /* 0x0000001f0b0b7812 */ /* 0x001fc800078ec0ff */
[----:B------:R-:W-:-:S13]  /*cb40*/  ISETP.NE.AND P1, PT, R11, RZ, PT ;  /* 0x000000ff0b00720c */ /* 0x000fda0003f25270 */
[----:B--2---:R-:W-:Y:S05]  /*cb50*/  @!P1 BRA `(.L_x_341) ;  /* 0x0000000000049947 */ /* 0x004fea0003800000 */
[----:B------:R-:W-:Y:S01]  /*cb60*/  BPT.TRAP 0x1 ;  /* 0x000000040000795c */ /* 0x000fe20000300000 */
.L_x_341:
[----:B------:R-:W2:Y:S04]  /*cb70*/  LDL R15, [R1+0x4] ;  /* 0x00000400010f7983 */ /* 0x000ea80000100800 */
[----:B-1----:R-:W3:Y:S01]  /*cb80*/  LDL.LU R3, [R1+0x8] ;  /* 0x0000080001037983 */ /* 0x002ee20000300800 */
[----:B------:R-:W-:-:S03]  /*cb90*/  MOV R13, 0x400 ;  /* 0x00000400000d7802 */ /* 0x000fc60000000f00 */
        /* <DEDUP_REMOVED lines=11> */
[----:B------:R-:W-:Y:S01]  /*cc50*/  IADD3 R2, R13, 0x34800, RZ ;  /* 0x000348000d027810 */ /* 0x000fe20007ffe0ff */
        /* <DEDUP_REMOVED lines=22> */
.L_x_397:
        /* <DEDUP_REMOVED lines=8> */
.L_x_343:
[----:B------:R-:W2:Y:S01]  /*ce40*/  LDL.LU R15, [R1+0xc] ;  /* 0x00000c00010f7983 */ /* 0x000ea20000300800 */
[----:B------:R-:W-:-:S03]  /*ce50*/  MOV R13, 0x400 ;  /* 0x00000400000d7802 */ /* 0x000fc60000000f00 */
[----:B0-----:R-:W3:Y:S04]  /*ce60*/  LDL.LU R3, [R1] ;  /* 0x0000000001037983 */ /* 0x001ee80000300800 */
[----:B------:R-:W4:Y:S01]  /*ce70*/  LDL R11, [R1+0x4] ;  /* 0x00000400010b7983 */ /* 0x000f220000100800 */
[----:B------:R-:W0:Y:S01]  /*ce80*/  S2R R14, SR_CgaCtaId ;  /* 0x00000000000e7919 */ /* 0x000e220000008800 */
[----:B------:R-:W-:Y:S01]  /*ce90*/  R2UR UR9, R2 ;  /* 0x00000000020972ca */ /* 0x000fe200000e0000 */
[----:B------:R-:W-:Y:S01]  /*cea0*/  UIADD3 UR4, UP0, UR36, 0x470, URZ ;  /* 0x0000047024047890 */ /* 0x000fe2000ff1e03f */
[----:B------:R-:W-:Y:S02]  /*ceb0*/  R2UR UR13, R5 ;  /* 0x00000000050d72ca */ /* 0x000fe400000e0000 */
[----:B------:R-:W-:-:S02]  /*cec0*/  R2UR UR12, R4 ;  /* 0x00000000040c72ca */ /* 0x000fc400000e0000 */
[----:B0-----:R-:W-:-:S07]  /*ced0*/  LEA R13, R14, R13, 0x18 ;  /* 0x0000000d0e0d7211 */ /* 0x001fce00078ec0ff */
[----:B------:R-:W-:Y:S01]  /*cee0*/  UIADD3 UR9, UR9, 0x50, URZ ;  /* 0x0000005009097890 */ /* 0x000fe2000fffe03f */
[----:B------:R-:W-:Y:S01]  /*cef0*/  UMOV UR10, URZ ;  /* 0x0000003f000a7c82 */ /* 0x000fe20008000000 */
[----:B------:R-:W-:Y:S01]  /*cf00*/  UMOV UR7, 0x14f00000 ;  /* 0x14f0000000077882 */ /* 0x000fe20000000000 */
[----:B------:R-:W-:Y:S01]  /*cf10*/  UMOV UR15, 0x40 ;  /* 0x00000040000f7882 */ /* 0x000fe20000000000 */
[----:B------:R0:W-:Y:S01]  /*cf20*/  STL [R1+0xc], R9 ;  /* 0x00000c0901007387 */ /* 0x0001e20000100800 */
[----:B------:R-:W-:Y:S01]  /*cf30*/  IMAD.MOV.U32 R5, RZ, RZ, R10 ;  /* 0x000000ffff057224 */ /* 0x000fe200078e000a */
[----:B--2---:R-:W-:Y:S01]  /*cf40*/  R2UR UR11, R15 ;  /* 0x000000000f0b72ca */ /* 0x004fe200000e0000 */
[----:B---3--:R-:W-:Y:S01]  /*cf50*/  IMAD R3, R3, 0x8000, R13 ;  /* 0x0000800003037824 */ /* 0x008fe200078e020d */
[----:B----4-:R-:W-:-:S04]  /*cf60*/  R2UR UR5, R11 ;  /* 0x000000000b0572ca */ /* 0x010fc800000e0000 */
[----:B------:R-:W-:-:S09]  /*cf70*/  R2UR UR6, R3 ;  /* 0x00000000030672ca */ /* 0x000fd200000e0000 */
[----:B------:R-:W-:-:S04]  /*cf80*/  ULEA UR11, UR11, UR5, 0x7 ;  /* 0x000000050b0b7291 */ /* 0x000fc8000f8e383f */
[----:B------:R-:W-:Y:S02]  /*cf90*/  UIADD3 UR8, UR6, 0x400, URZ ;  /* 0x0000040006087890 */ /* 0x000fe4000fffe03f */
[----:B------:R-:W-:Y:S02]  /*cfa0*/  UIADD3.X UR5, URZ, UR37, URZ, UP0, !UPT ;  /* 0x000000253f057290 */ /* 0x000fe400087fe43f */
[----:B------:R-:W-:-:S03]  /*cfb0*/  UIADD3 UR14, UR6, 0x4400, URZ ;  /* 0x00004400060e7890 */ /* 0x000fc6000fffe03f */
[----:B------:R-:W-:-:S04]  /*cfc0*/  UMOV UR6, 0x0 ;  /* 0x0000000000067882 */ /* 0x000fc80000000000 */
[----:B------:R1:W-:Y:S02]  /*cfd0*/  UTMALDG.4D [UR8], [UR4], desc[UR6] ;  /* 0x00000608040075b4 */ /* 0x0003e40008019000 */
[----:B-1----:R-:W-:Y:S01]  /*cfe0*/  UMOV UR8, UR14 ;  /* 0x0000000e00087c82 */ /* 0x002fe20008000000 */
[----:B------:R-:W-:Y:S02]  /*cff0*/  UMOV UR10, UR15 ;  /* 0x0000000f000a7c82 */ /* 0x000fe40008000000 */
[----:B------:R0:W-:Y:S02]  /*d000*/  UTMALDG.4D [UR8], [UR4], desc[UR6] ;  /* 0x00000608040075b4 */ /* 0x0001e40008019000 */
[----:B0-----:R-:W-:Y:S01]  /*d010*/  NOP ;  /* 0x0000000000007918 */ /* 0x001fe20000000000 */
.L_x_338:
[----:B------:R-:W-:Y:S05]  /*d020*/  BSYNC B1 ;  /* 0x0000000000017941 */ /* 0x000fea0003800000 */
.L_x_337:
[----:B------:R-:W-:Y:S01]  /*d030*/  VIADD R2, R7, 0x1 ;  /* 0x0000000107027836 */ /* 0x000fe20000000000 */
[----:B------:R-:W-:Y:S04]  /*d040*/  BSSY B1, `(.L_x_344) ;  /* 0x000007c000017945 */ /* 0x000fe80003800000 */
[----:B------:R-:W-:-:S04]  /*d050*/  ISETP.NE.AND P0, PT, R2, 0x2, PT ;  /* 0x000000020200780c */ /* 0x000fc80003f05270 */
[----:B------:R-:W-:Y:S02]  /*d060*/  SEL R3, RZ, 0x1, P0 ;  /* 0x00000001ff037807 */ /* 0x000fe40000000000 */
[----:B------:R-:W-:Y:S02]  /*d070*/  SEL R14, R2, RZ, P0 ;  /* 0x000000ff020e7207 */ /* 0x000fe40000000000 */
[----:B------:R-:W-:-:S05]  /*d080*/  LOP3.LUT R13, R8, R3, RZ, 0x3c, !PT ;  /* 0x00000003080d7212 */ /* 0x000fca00078e3cff */
[----:B------:R0:W-:Y:S04]  /*d090*/  STL [R1+0x8], R13 ;  /* 0x0000080d01007387 */ /* 0x0001e80000100800 */
[----:B------:R0:W-:Y:S01]  /*d0a0*/  STL [R1], R14 ;  /* 0x0000000e01007387 */ /* 0x0001e20000100800 */
[----:B------:R-:W-:Y:S05]  /*d0b0*/  @!P6 BRA `(.L_x_345) ;  /* 0x0000000400d0e947 */ /* 0x000fea0003800000 */
[----:B------:R-:W-:Y:S01]  /*d0c0*/  ULDC.64 UR4, c[0x0][0x3f8] ;  /* 0x0000fe0000047ab9 */ /* 0x000fe20000000a00 */
[----:B------:R-:W-:Y:S01]  /*d0d0*/  VIADD R9, R6, 0xffffffff ;  /* 0xffffffff06097836 */ /* 0x000fe20000000000 */
[----:B------:R-:W-:-:S04]  /*d0e0*/  ISETP.NE.U32.AND P0, PT, RZ, UR4, PT ;  /* 0x00000004ff007c0c */ /* 0x000fc8000bf05070 */
[----:B------:R-:W-:-:S13]  /*d0f0*/  ISETP.NE.AND.EX P0, PT, RZ, UR5, PT, P0 ;  /* 0x00000005ff007c0c */ /* 0x000fda000bf05300 */
[----:B------:R-:W-:Y:S05]  /*d100*/  @!P0 BRA `(.L_x_346) ;  /* 0x0000000000488947 */ /* 0x000fea0003800000 */
        /* <DEDUP_REMOVED lines=18> */
.L_x_346:
[----:B------:R-:W2:Y:S01]  /*d230*/  S2R R3, SR_CgaCtaId ;  /* 0x0000000000037919 */ /* 0x000ea20000008800 */
[----:B------:R-:W-:-:S04]  /*d240*/  MOV R2, 0x400 ;  /* 0x0000040000027802 */ /* 0x000fc80000000f00 */
[----:B--2---:R-:W-:Y:S02]  /*d250*/  LEA R2, R3, R2, 0x18 ;  /* 0x0000000203027211 */ /* 0x004fe400078ec0ff */
[----:B------:R-:W-:-:S03]  /*d260*/  SHF.L.U32 R3, R13, 0x1f, RZ ;  /* 0x0000001f0d037819 */ /* 0x000fc600000006ff */
[----:B------:R-:W-:-:S04]  /*d270*/  IMAD R2, R14, 0x8, R2 ;  /* 0x000000080e027824 */ /* 0x000fc800078e0202 */
[----:B------:R-:W2:Y:S02]  /*d280*/  SYNCS.PHASECHK.TRANS64.TRYWAIT P0, [R2+URZ+0x34840], R3 ;  /* 0x03484003020075a7 */ /* 0x000ea4000800017f */
[----:B--2---:R-:W-:Y:S05]  /*d290*/  @!P0 BRA `(.L_x_347) ;  /* 0x0000001c00688947 */ /* 0x004fea0003800000 */
.L_x_398:
        /* <DEDUP_REMOVED lines=11> */
.L_x_348:
[----:B0-----:R-:W3:Y:S01]  /*d350*/  LDL R13, [R1] ;  /* 0x00000000010d7983 */ /* 0x001ee20000100800 */
[----:B------:R-:W-:-:S03]  /*d360*/  MOV R14, 0x400 ;  /* 0x00000400000e7802 */ /* 0x000fc60000000f00 */
[----:B------:R-:W4:Y:S01]  /*d370*/  LDL R11, [R1+0x4] ;  /* 0x00000400010b7983 */ /* 0x000f220000100800 */
[----:B------:R-:W0:Y:S01]  /*d380*/  S2R R15, SR_CgaCtaId ;  /* 0x00000000000f7919 */ /* 0x000e220000008800 */
[----:B------:R-:W-:Y:S01]  /*d390*/  R2UR UR11, R9 ;  /* 0x00000000090b72ca */ /* 0x000fe200000e0000 */
[----:B------:R-:W-:Y:S01]  /*d3a0*/  UIADD3 UR4, UP0, UR36, 0x370, URZ ;  /* 0x0000037024047890 */ /* 0x000fe2000ff1e03f */
[----:B------:R-:W-:Y:S02]  /*d3b0*/  R2UR UR12, R4 ;  /* 0x00000000040c72ca */ /* 0x000fe400000e0000 */
[----:B0-----:R-:W-:-:S05]  /*d3c0*/  LEA R14, R15, R14, 0x18 ;  /* 0x0000000e0f0e7211 */ /* 0x001fca00078ec0ff */
[----:B--2---:R-:W-:Y:S01]  /*d3d0*/  VIADD R2, R14, 0x34800 ;  /* 0x000348000e027836 */ /* 0x004fe20000000000 */
[----:B-----5:R-:W-:Y:S01]  /*d3e0*/  R2UR UR13, R10 ;  /* 0x000000000a0d72ca */ /* 0x020fe200000e0000 */
[----:B------:R-:W-:Y:S01]  /*d3f0*/  UMOV UR10, URZ ;  /* 0x0000003f000a7c82 */ /* 0x000fe20008000000 */
[----:B------:R-:W-:Y:S01]  /*d400*/  UMOV UR6, 0x0 ;  /* 0x0000000000067882 */ /* 0x000fe20000000000 */
[----:B------:R-:W-:Y:S01]  /*d410*/  UMOV UR7, 0x14f00000 ;  /* 0x14f0000000077882 */ /* 0x000fe20000000000 */
[----:B------:R-:W-:Y:S01]  /*d420*/  UMOV UR18, 0x40 ;  /* 0x0000004000127882 */ /* 0x000fe20000000000 */
[----:B------:R-:W-:Y:S01]  /*d430*/  UMOV UR17, 0x80 ;  /* 0x0000008000117882 */ /* 0x000fe20000000000 */
[----:B------:R-:W-:Y:S01]  /*d440*/  SHF.L.U32 R8, R8, 0x1f, RZ ;  /* 0x0000001f08087819 */ /* 0x000fe200000006ff */
        /* <DEDUP_REMOVED lines=9> */
[----:B------:R-:W-:Y:S02]  /*d4e0*/  UIADD3 UR15, UR8, 0x20400, URZ ;  /* 0x00020400080f7890 */ /* 0x000fe4000fffe03f */
[----:B------:R-:W-:-:S03]  /*d4f0*/  UIADD3 UR16, UR8, 0x24400, URZ ;  /* 0x0002440008107890 */ /* 0x000fc6000fffe03f */
[----:B------:R-:W-:Y:S02]  /*d500*/  UMOV UR8, UR14 ;  /* 0x0000000e00087c82 */ /* 0x000fe40008000000 */
[----:B------:R0:W-:Y:S01]  /*d510*/  UTMALDG.4D [UR8], [UR4], desc[UR6] ;  /* 0x00000608040075b4 */ /* 0x0001e20008019000 */
[----:B------:R-:W-:Y:S01]  /*d520*/  LEA R2, R7, R2, 0x3 ;  /* 0x0000000207027211 */ /* 0x000fe200078e18ff */
[----:B0-----:R-:W-:Y:S01]  /*d530*/  UMOV UR8, UR15 ;  /* 0x0000000f00087c82 */ /* 0x001fe20008000000 */
[----:B------:R-:W-:Y:S02]  /*d540*/  UMOV UR10, UR18 ;  /* 0x00000012000a7c82 */ /* 0x000fe40008000000 */
[----:B------:R0:W-:Y:S02]  /*d550*/  UTMALDG.4D [UR8], [UR4], desc[UR6] ;  /* 0x00000608040075b4 */ /* 0x0001e40008019000 */
[----:B0-----:R-:W-:Y:S01]  /*d560*/  UMOV UR8, UR16 ;  /* 0x0000001000087c82 */ /* 0x001fe20008000000 */
[----:B------:R-:W-:-:S02]  /*d570*/  UMOV UR10, UR17 ;  /* 0x00000011000a7c82 */ /* 0x000fc40008000000 */
[----:B------:R0:W-:Y:S01]  /*d580*/  UTMALDG.4D [UR8], [UR4], desc[UR6] ;  /* 0x00000608040075b4 */ /* 0x0001e20008019000 */
[----:B------:R-:W1:Y:S02]  /*d590*/  SYNCS.PHASECHK.TRANS64.TRYWAIT P1, [R2+URZ+0x60], R8 ;  /* 0x00006008020075a7 */ /* 0x000e64000802017f */
[----:B01----:R-:W-:Y:S05]  /*d5a0*/  @!P1 BRA `(.L_x_349) ;  /* 0x0000001800b89947 */ /* 0x003fea0003800000 */
.L_x_399:
[----:B------:R-:W-:Y:S05]  /*d5b0*/  @P0 BRA `(.L_x_350) ;  /* 0x00000000001c0947 */ /* 0x000fea0003800000 */
[----:B------:R-:W1:Y:S02]  /*d5c0*/  S2R R3, SR_TID.X ;  /* 0x0000000000037919 */ /* 0x000e640000002100 */
[----:B-1----:R-:W-:-:S04]  /*d5d0*/  LOP3.LUT R3, R3, 0x1f, RZ, 0xc0, !PT ;  /* 0x0000001f03037812 */ /* 0x002fc800078ec0ff */
[----:B------:R-:W-:Y:S01]  /*d5e0*/  ISETP.NE.AND P1, PT, R3, RZ, PT ;  /* 0x000000ff0300720c */ /* 0x000fe20003f25270 */
[----:B------:R-:W-:-:S04]  /*d5f0*/  IMAD.MOV.U32 R3, RZ, RZ, 0x8000 ;  /* 0x00008000ff037424 */ /* 0x000fc800078e00ff */
[----:B------:R1:W-:Y:S08]  /*d600*/  SYNCS.ARRIVE.TRANS64 RZ, [R2+URZ+0x50], R3 ;  /* 0x0000500302ff79a7 */ /* 0x0003f0000800003f */
[----:B------:R-:W-:Y:S05]  /*d610*/  @!P1 BRA `(.L_x_350) ;  /* 0x0000000000049947 */ /* 0x000fea0003800000 */
[----:B------:R-:W-:Y:S01]  /*d620*/  BPT.TRAP 0x1 ;  /* 0x000000040000795c */ /* 0x000fe20000300000 */
.L_x_350:
[----:B------:R-:W2:Y:S01]  /*d630*/  LDL.LU R13, [R1+0xc] ;  /* 0x00000c00010d7983 */ /* 0x000ea20000300800 */
[----:B0-----:R-:W-:-:S03]  /*d640*/  MOV R8, 0x400 ;  /* 0x0000040000087802 */ /* 0x001fc60000000f00 */
[----:B-1----:R-:W3:Y:S01]  /*d650*/  LDL R3, [R1+0x4] ;  /* 0x0000040001037983 */ /* 0x002ee20000100800 */
[----:B------:R-:W0:Y:S01]  /*d660*/  S2R R11, SR_CgaCtaId ;  /* 0x00000000000b7919 */ /* 0x000e220000008800 */
[----:B------:R-:W-:Y:S01]  /*d670*/  R2UR UR9, R2 ;  /* 0x00000000020972ca */ /* 0x000fe200000e0000 */
[----:B------:R-:W-:Y:S01]  /*d680*/  UIADD3 UR4, UP0, UR36, 0x470, URZ ;  /* 0x0000047024047890 */ /* 0x000fe2000ff1e03f */
[----:B------:R-:W-:Y:S02]  /*d690*/  R2UR UR13, R5 ;  /* 0x00000000050d72ca */ /* 0x000fe400000e0000 */
[----:B------:R-:W-:Y:S02]  /*d6a0*/  R2UR UR12, R4 ;  /* 0x00000000040c72ca */ /* 0x000fe400000e0000 */
[----:B0-----:R-:W-:-:S05]  /*d6b0*/  LEA R8, R11, R8, 0x18 ;  /* 0x000000080b087211 */ /* 0x001fca00078ec0ff */
[----:B------:R-:W-:-:S05]  /*d6c0*/  IMAD R7, R7, 0x8000, R8 ;  /* 0x0000800007077824 */ /* 0x000fca00078e0208 */
[----:B------:R-:W-:Y:S01]  /*d6d0*/  R2UR UR6, R7 ;  /* 0x00000000070672ca */ /* 0x000fe200000e0000 */
[----:B------:R-:W-:Y:S01]  /*d6e0*/  UIADD3 UR9, UR9, 0x50, URZ ;  /* 0x0000005009097890 */ /* 0x000fe2000fffe03f */
[----:B------:R-:W-:Y:S01]  /*d6f0*/  UMOV UR10, URZ ;  /* 0x0000003f000a7c82 */ /* 0x000fe20008000000 */
[----:B------:R-:W-:Y:S01]  /*d700*/  UMOV UR7, 0x14f00000 ;  /* 0x14f0000000077882 */ /* 0x000fe20000000000 */
[----:B------:R-:W-:-:S09]  /*d710*/  UMOV UR15, 0x40 ;  /* 0x00000040000f7882 */ /* 0x000fd20000000000 */
[----:B------:R-:W-:Y:S02]  /*d720*/  UIADD3 UR8, UR6, 0x400, URZ ;  /* 0x0000040006087890 */ /* 0x000fe4000fffe03f */
[----:B------:R-:W-:-:S03]  /*d730*/  UIADD3 UR14, UR6, 0x4400, URZ ;  /* 0x00004400060e7890 */ /* 0x000fc6000fffe03f */
[----:B------:R-:W-:Y:S01]  /*d740*/  UMOV UR6, 0x0 ;  /* 0x0000000000067882 */ /* 0x000fe20000000000 */
[----:B------:R1:W-:Y:S01]  /*d750*/  STL [R1+0xc], R9 ;  /* 0x00000c0901007387 */ /* 0x0003e20000100800 */
[----:B------:R-:W-:Y:S01]  /*d760*/  IMAD.MOV.U32 R5, RZ, RZ, R10 ;  /* 0x000000ffff057224 */ /* 0x000fe200078e000a */
[----:B--2---:R-:W-:Y:S02]  /*d770*/  R2UR UR11, R13 ;  /* 0x000000000d0b72ca */ /* 0x004fe400000e0000 */
[----:B---3--:R-:W-:-:S13]  /*d780*/  R2UR UR5, R3 ;  /* 0x00000000030572ca */ /* 0x008fda00000e0000 */
[----:B------:R-:W-:Y:S02]  /*d790*/  ULEA UR11, UR11, UR5, 0x7 ;  /* 0x000000050b0b7291 */ /* 0x000fe4000f8e383f */
[----:B------:R-:W-:-:S09]  /*d7a0*/  UIADD3.X UR5, URZ, UR37, URZ, UP0, !UPT ;  /* 0x000000253f057290 */ /* 0x000fd200087fe43f */
[----:B------:R0:W-:Y:S02]  /*d7b0*/  UTMALDG.4D [UR8], [UR4], desc[UR6] ;  /* 0x00000608040075b4 */ /* 0x0001e40008019000 */
[----:B0-----:R-:W-:Y:S01]  /*d7c0*/  UMOV UR8, UR14 ;  /* 0x0000000e00087c82 */ /* 0x001fe20008000000 */
[----:B------:R-:W-:Y:S02]  /*d7d0*/  UMOV UR10, UR15 ;  /* 0x0000000f000a7c82 */ /* 0x000fe40008000000 */
[----:B------:R1:W-:Y:S02]  /*d7e0*/  UTMALDG.4D [UR8], [UR4], desc[UR6] ;  /* 0x00000608040075b4 */ /* 0x0003e40008019000 */
[----:B-1----:R-:W-:Y:S01]  /*d7f0*/  NOP ;  /* 0x0000000000007918 */ /* 0x002fe20000000000 */
.L_x_345:
[----:B------:R-:W-:Y:S05]  /*d800*/  BSYNC B1 ;  /* 0x0000000000017941 */ /* 0x000fea0003800000 */
.L_x_344:
[C---:B------:R-:W-:Y:S01]  /*d810*/  ISETP.GT.AND P0, PT, R6.reuse, 0x1, PT ;  /* 0x000000010600780c */ /* 0x040fe20003f04270 */
[----:B------:R-:W-:-:S04]  /*d820*/  VIADD R2, R6, 0xfffffffe ;  /* 0xfffffffe06027836 */ /* 0x000fc80000000000 */
[----:B------:R-:W-:-:S08]  /*d830*/  IMAD.MOV.U32 R6, RZ, RZ, R2 ;  /* 0x000000ffff067224 */ /* 0x000fd000078e0002 */
[----:B------:R-:W-:Y:S05]  /*d840*/  @P0 BRA `(.L_x_351) ;  /* 0xffffffec00fc0947 */ /* 0x000fea000383ffff */
.L_x_327:
[----:B------:R-:W-:Y:S05]  /*d850*/  BSYNC B0 ;  /* 0x0000000000007941 */ /* 0x000fea0003800000 */
.L_x_326:
[----:B------:R-:W1:Y:S01]  /*d860*/  S2R R2, SR_TID.X ;  /* 0x0000000000027919 */ /* 0x000e620000002100 */
[----:B------:R-:W-:Y:S01]  /*d870*/  BSSY B0, `(.L_x_352) ;  /* 0x0000011000007945 */ /* 0x000fe20003800000 */
[----:B-1----:R-:W-:-:S04]  /*d880*/  LOP3.LUT R2, R2, 0x1f, RZ, 0xc0, !PT ;  /* 0x0000001f02027812 */ /* 0x002fc800078ec0ff */
[----:B------:R-:W-:-:S13]  /*d890*/  ISETP.NE.AND P0, PT, R2, RZ, PT ;  /* 0x000000ff0200720c */ /* 0x000fda0003f05270 */
[----:B------:R-:W-:Y:S05]  /*d8a0*/  @P0 BRA `(.L_x_353) ;  /* 0x0000000000340947 */ /* 0x000fea0003800000 */
[----:B------:R-:W1:Y:S01]  /*d8b0*/  S2R R9, SR_LANEID ;  /* 0x0000000000097919 */ /* 0x000e620000000000 */
[----:B------:R-:W-:Y:S01]  /*d8c0*/  VOTEU.ANY UR4, UPT, PT ;  /* 0x0000000000047886 */ /* 0x000fe200038e0100 */
[----:B------:R-:W2:Y:S01]  /*d8d0*/  LDC.64 R2, c[0x0][0xc38] ;  /* 0x00030e00ff027b82 */ /* 0x000ea20000000a00 */
[----:B------:R-:W1:Y:S01]  /*d8e0*/  FLO.U32 R0, UR4 ;  /* 0x0000000400007d00 */ /* 0x000e6200080e0000 */
[----:B------:R-:W-:-:S07]  /*d8f0*/  ULDC.64 UR6, c[0x0][0x208] ;  /* 0x0000820000067ab9 */ /* 0x000fce0000000a00 */
[----:B------:R-:W2:Y:S01]  /*d900*/  POPC R7, UR4 ;  /* 0x0000000400077d09 */ /* 0x000ea20008000000 */
[----:B-1----:R-:W-:-:S13]  /*d910*/  ISETP.EQ.U32.AND P0, PT, R0, R9, PT ;  /* 0x000000090000720c */ /* 0x002fda0003f02070 */
[----:B--2---:R-:W2:Y:S01]  /*d920*/  @P0 ATOMG.E.ADD.STRONG.GPU PT, R3, desc[UR6][R2.64], R7 ;  /* 0x00000007020309a8 */ /* 0x004ea200081ee1c6 */
[----:B------:R-:W1:Y:S02]  /*d930*/  S2R R6, SR_LTMASK ;  /* 0x0000000000067919 */ /* 0x000e640000003900 */
[----:B-1----:R-:W-:-:S04]  /*d940*/  LOP3.LUT R6, R6, UR4, RZ, 0xc0, !PT ;  /* 0x0000000406067c12 */ /* 0x002fc8000f8ec0ff */
[----:B------:R-:W1:Y:S01]  /*d950*/  POPC R9, R6 ;  /* 0x0000000600097309 */ /* 0x000e620000000000 */
[----:B--2---:R-:W1:Y:S02]  /*d960*/  SHFL.IDX PT, R0, R3, R0, 0x1f ;  /* 0x00001f0003007589 */ /* 0x004e6400000e0000 */
[----:B-1----:R-:W-:-:S07]  /*d970*/  IADD3 R16, R0, UR38, R9 ;  /* 0x0000002600107c10 */ /* 0x002fce000fffe009 */
.L_x_353:
[----:B------:R-:W-:Y:S05]  /*d980*/  BSYNC B0 ;  /* 0x0000000000007941 */ /* 0x000fea0003800000 */
.L_x_352:
[----:B------:R-:W-:Y:S04]  /*d990*/  BSSY B0, `(.L_x_354) ;  /* 0x0000032000007945 */ /* 0x000fe80003800000 */
[----:B------:R-:W-:Y:S05]  /*d9a0*/  @!P6 BRA `(.L_x_355) ;  /* 0x0000000000c0e947 */ /* 0x000fea0003800000 */
[----:B------:R-:W2:Y:S01]  /*d9b0*/  LDL R2, [R1] ;  /* 0x0000000001027983 */ /* 0x000ea20000100800 */
[----:B------:R-:W-:-:S03]  /*d9c0*/  MOV R3, 0x400 ;  /* 0x0000040000037802 */ /* 0x000fc60000000f00 */
[----:B------:R-:W3:Y:S01]  /*d9d0*/  LDL R0, [R1+0x8] ;  /* 0x0000080001007983 */ /* 0x000ee20000100800 */
[----:B------:R-:W1:Y:S02]  /*d9e0*/  S2R R6, SR_CgaCtaId ;  /* 0x0000000000067919 */ /* 0x000e640000008800 */
[----:B-1----:R-:W-:-:S05]  /*d9f0*/  LEA R3, R6, R3, 0x18 ;  /* 0x0000000306037211 */ /* 0x002fca00078ec0ff */
[----:B--2---:R-:W-:Y:S01]  /*da00*/  IMAD R3, R2, 0x8, R3 ;  /* 0x0000000802037824 */ /* 0x004fe200078e0203 */
[----:B---3--:R-:W-:-:S04]  /*da10*/  SHF.L.U32 R0, R0, 0x1f, RZ ;  /* 0x0000001f00007819 */ /* 0x008fc800000006ff */
[----:B------:R-:W1:Y:S02]  /*da20*/  SYNCS.PHASECHK.TRANS64.TRYWAIT P0, [R3+URZ+0x34860], R0 ;  /* 0x03486000030075a7 */ /* 0x000e64000800017f */
[----:B-1----:R-:W-:Y:S05]  /*da30*/  @!P0 BRA `(.L_x_356) ;  /* 0x0000001400a88947 */ /* 0x002fea0003800000 */
.L_x_400:
[----:B------:R-:W2:Y:S02]  /*da40*/  S2R R2, SR_TID.X ;  /* 0x0000000000027919 */ /* 0x000ea40000002100 */
[----:B--2---:R-:W-:-:S04]  /*da50*/  LOP3.LUT R2, R2, 0x7f, RZ, 0xc0, !PT ;  /* 0x0000007f02027812 */ /* 0x004fc800078ec0ff */
[----:B------:R-:W-:-:S13]  /*da60*/  ISETP.NE.AND P0, PT, R2, RZ, PT ;  /* 0x000000ff0200720c */ /* 0x000fda0003f05270 */
[----:B------:R-:W-:Y:S05]  /*da70*/  @P0 BRA `(.L_x_357) ;  /* 0x00000000001c0947 */ /* 0x000fea0003800000 */
[----:B------:R-:W2:Y:S01]  /*da80*/  S2R R2, SR_TID.X ;  /* 0x0000000000027919 */ /* 0x000ea20000002100 */
[----:B-1----:R-:W-:-:S04]  /*da90*/  MOV R0, 0x8000 ;  /* 0x0000800000007802 */ /* 0x002fc80000000f00 */
[----:B------:R3:W-:Y:S01]  /*daa0*/  SYNCS.ARRIVE.TRANS64 RZ, [R3+URZ+0x34850], R0 ;  /* 0x0348500003ff79a7 */ /* 0x0007e2000800003f */
[----:B--2---:R-:W-:-:S04]  /*dab0*/  LOP3.LUT R2, R2, 0x1f, RZ, 0xc0, !PT ;  /* 0x0000001f02027812 */ /* 0x004fc800078ec0ff */
[----:B------:R-:W-:-:S13]  /*dac0*/  ISETP.NE.AND P1, PT, R2, RZ, PT ;  /* 0x000000ff0200720c */ /* 0x000fda0003f25270 */
[----:B---3--:R-:W-:Y:S05]  /*dad0*/  @!P1 BRA `(.L_x_357) ;  /* 0x0000000000049947 */ /* 0x008fea0003800000 */
[----:B------:R-:W-:Y:S01]  /*dae0*/  BPT.TRAP 0x1 ;  /* 0x000000040000795c */ /* 0x000fe20000300000 */
.L_x_357:
[----:B------:R-:W2:Y:S01]  /*daf0*/  LDL.LU R8, [R1+0x4] ;  /* 0x0000040001087983 */ /* 0x000ea20000300800 */
[----:B------:R-:W-:-:S03]  /*db00*/  MOV R6, 0x400 ;  /* 0x0000040000067802 */ /* 0x000fc60000000f00 */
[----:B-1----:R-:W3:Y:S04]  /*db10*/  LDL R0, [R1] ;  /* 0x0000000001007983 */ /* 0x002ee80000100800 */
[----:B------:R-:W4:Y:S01]  /*db20*/  LDL R2, [R1+0xc] ;  /* 0x00000c0001027983 */ /* 0x000f220000100800 */
[----:B------:R-:W1:Y:S01]  /*db30*/  S2R R7, SR_CgaCtaId ;  /* 0x0000000000077919 */ /* 0x000e620000008800 */
[----:B------:R-:W-:Y:S01]  /*db40*/  R2UR UR9, R3 ;  /* 0x00000000030972ca */ /* 0x000fe200000e0000 */
[----:B------:R-:W-:Y:S01]  /*db50*/  UIADD3 UR4, UP0, UR36, 0x470, URZ ;  /* 0x0000047024047890 */ /* 0x000fe2000ff1e03f */
[----:B------:R-:W-:Y:S02]  /*db60*/  R2UR UR12, R4 ;  /* 0x00000000040c72ca */ /* 0x000fe400000e0000 */
[----:B------:R-:W-:-:S02]  /*db70*/  R2UR UR13, R5 ;  /* 0x00000000050d72ca */ /* 0x000fc400000e0000 */
[----:B-1----:R-:W-:-:S07]  /*db80*/  LEA R6, R7, R6, 0x18 ;  /* 0x0000000607067211 */ /* 0x002fce00078ec0ff */
[----:B------:R-:W-:Y:S01]  /*db90*/  UIADD3 UR9, UR9, 0x34850, URZ ;  /* 0x0003485009097890 */ /* 0x000fe2000fffe03f */
[----:B------:R-:W-:Y:S01]  /*dba0*/  UMOV UR10, URZ ;  /* 0x0000003f000a7c82 */ /* 0x000fe20008000000 */
[----:B------:R-:W-:Y:S01]  /*dbb0*/  UMOV UR7, 0x14f00000 ;  /* 0x14f0000000077882 */ /* 0x000fe20000000000 */
[----:B------:R-:W-:Y:S01]  /*dbc0*/  UMOV UR15, 0x40 ;  /* 0x00000040000f7882 */ /* 0x000fe20000000000 */
        /* <DEDUP_REMOVED lines=13> */
[----:B-1----:R-:W-:Y:S01]  /*dca0*/  NOP ;  /* 0x0000000000007918 */ /* 0x002fe20000000000 */
.L_x_355:
[----:B------:R-:W-:Y:S05]  /*dcb0*/  BSYNC B0 ;  /* 0x0000000000007941 */ /* 0x000fea0003800000 */
.L_x_354:
[----:B------:R-:W2:Y:S04]  /*dcc0*/  LDL.LU R0, [R1] ;  /* 0x0000000001007983 */ /* 0x000ea80000300800 */
[----:B------:R-:W3:Y:S01]  /*dcd0*/  LDL.LU R3, [R1+0x8] ;  /* 0x0000080001037983 */ /* 0x000ee20000300800 */
[----:B--2---:R-:W-:-:S05]  /*dce0*/  VIADD R0, R0, 0x1 ;  /* 0x0000000100007836 */ /* 0x004fca0000000000 */
[----:B------:R-:W-:-:S04]  /*dcf0*/  ISETP.NE.AND P0, PT, R0, 0x2, PT ;  /* 0x000000020000780c */ /* 0x000fc80003f05270 */
[----:B------:R-:W-:Y:S02]  /*dd00*/  SEL R2, RZ, 0x1, P0 ;  /* 0x00000001ff027807 */ /* 0x000fe40000000000 */
[----:B------:R-:W-:Y:S02]  /*dd10*/  SEL R0, R0, RZ, P0 ;  /* 0x000000ff00007207 */ /* 0x000fe40000000000 */
[----:B---3--:R-:W-:-:S05]  /*dd20*/  LOP3.LUT R3, R3, R2, RZ, 0x3c, !PT ;  /* 0x0000000203037212 */ /* 0x008fca00078e3cff */
[----:B------:R1:W-:Y:S04]  /*dd30*/  STL [R1+0x8], R3 ;  /* 0x0000080301007387 */ /* 0x0003e80000100800 */
[----:B------:R1:W-:Y:S02]  /*dd40*/  STL [R1], R0 ;  /* 0x0000000001007387 */ /* 0x0003e40000100800 */
.L_x_311:
[----:B------:R-:W-:Y:S05]  /*dd50*/  BSYNC B6 ;  /* 0x0000000000067941 */ /* 0x000fea0003800000 */
.L_x_309:
[----:B------:R-:W-:-:S03]  /*dd60*/  UMOV UR4, 0xffffffff ;  /* 0xffffffff00047882 */ /* 0x000fc60000000000 */
[----:B------:R-:W-:Y:S05]  /*dd70*/  BRA.DIV UR4, `(.L_x_358) ;  /* 0x0000001204ec7947 */ /* 0x000fea000b800000 */
[----:B------:R2:W3:Y:S04]  /*dd80*/  SHFL.IDX PT, R4, R16, RZ, 0x1f ;  /* 0x00001fff10047589 */ /* 0x0004e800000e0000 */
[----:B------:R2:W4:Y:S02]  /*dd90*/  SHFL.IDX PT, R5, R16, 0x1, 0x1f ;  /* 0x00201f0010057f89 */ /* 0x00052400000e0000 */
.L_x_404:
[----:B01----:R-:W0:Y:S01]  /*dda0*/  S2R R0, SR_TID.X ;  /* 0x0000000000007919 */ /* 0x003e220000002100 */
[----:B------:R-:W-:Y:S01]  /*ddb0*/  ULDC UR4, c[0x0][0xc14] ;  /* 0x0003050000047ab9 */ /* 0x000fe20000000800 */
[----:B------:R-:W-:Y:S01]  /*ddc0*/  BSSY B0, `(.L_x_359) ;  /* 0x000000c000007945 */ /* 0x000fe20003800000 */
[----:B------:R-:W-:Y:S01]  /*ddd0*/  IMAD.MOV.U32 R3, RZ, RZ, RZ ;  /* 0x000000ffff037224 */ /* 0x000fe200078e00ff */
[----:B0-----:R-:W-:Y:S01]  /*dde0*/  LOP3.LUT R9, R0, 0x1f, RZ, 0xc0, !PT ;  /* 0x0000001f00097812 */ /* 0x001fe200078ec0ff */
[----:B------:R-:W-:-:S03]  /*ddf0*/  IMAD.U32 R0, RZ, RZ, UR4 ;  /* 0x00000004ff007e24 */ /* 0x000fc6000f8e00ff */
[C---:B------:R-:W-:Y:S01]  /*de00*/  ISETP.NE.AND P0, PT, R9.reuse, 0x1f, PT ;  /* 0x0000001f0900780c */ /* 0x040fe20003f05270 */
[----:B------:R-:W-:-:S05]  /*de10*/  IMAD.IADD R7, R9, 0x1, R19 ;  /* 0x0000000109077824 */ /* 0x000fca00078e0213 */
[----:B------:R-:W-:-:S13]  /*de20*/  ISETP.GE.OR P0, PT, R7, R0, !P0 ;  /* 0x000000000700720c */ /* 0x000fda0004706670 */
[----:B------:R-:W-:Y:S05]  /*de30*/  @P0 BRA `(.L_x_360) ;  /* 0x0000000000100947 */ /* 0x000fea0003800000 */
[----:B------:R-:W0:Y:S01]  /*de40*/  LDC.64 R2, c[0x0][0xc58] ;  /* 0x00031600ff027b82 */ /* 0x000e220000000a00 */
[----:B------:R-:W-:Y:S01]  /*de50*/  ULDC.64 UR4, c[0x0][0x208] ;  /* 0x0000820000047ab9 */ /* 0x000fe20000000a00 */
[----:B0-----:R-:W-:-:S06]  /*de60*/  IMAD.WIDE R2, R7, 0x4, R2 ;  /* 0x0000000407027825 */ /* 0x001fcc00078e0202 */
[----:B------:R0:W5:Y:S02]  /*de70*/  LDG.E R3, desc[UR4][R2.64] ;  /* 0x0000000402037981 */ /* 0x000164000c1e1900 */
.L_x_360:
[----:B------:R-:W-:Y:S05]  /*de80*/  BSYNC B0 ;  /* 0x0000000000007941 */ /* 0x000fea0003800000 */
.L_x_359:
[----:B------:R-:W-:-:S03]  /*de90*/  UMOV UR4, 0xffffffff ;  /* 0xffffffff00047882 */ /* 0x000fc60000000000 */
[----:B------:R-:W-:Y:S05]  /*dea0*/  BRA.DIV UR4, `(.L_x_361) ;  /* 0x0000001204ec7947 */ /* 0x000fea000b800000 */
[----:B-----5:R-:W1:Y:S01]  /*deb0*/  SHFL.UP PT, R14, R3, 0x1, RZ ;  /* 0x04200000030e7989 */ /* 0x020e6200000e00ff */
[C---:B------:R-:W-:Y:S02]  /*dec0*/  ISETP.NE.AND P0, PT, R9.reuse, RZ, PT ;  /* 0x000000ff0900720c */ /* 0x040fe40003f05270 */
[C---:B------:R-:W-:Y:S02]  /*ded0*/  ISETP.GE.U32.AND P1, PT, R9.reuse, 0x2, PT ;  /* 0x000000020900780c */ /* 0x040fe40003f26070 */
[----:B-1----:R-:W-:Y:S02]  /*dee0*/  SEL R14, R14, RZ, P0 ;  /* 0x000000ff0e0e7207 */ /* 0x002fe40000000000 */
[----:B------:R-:W-:-:S03]  /*def0*/  ISETP.GE.U32.AND P0, PT, R9, 0x4, PT ;  /* 0x000000040900780c */ /* 0x000fc60003f06070 */
[----:B------:R-:W-:-:S05]  /*df00*/  IMAD.IADD R13, R3, 0x1, R14 ;  /* 0x00000001030d7824 */ /* 0x000fca00078e020e */
[----:B------:R-:W1:Y:S02]  /*df10*/  SHFL.UP PT, R14, R13, 0x2, RZ ;  /* 0x044000000d0e7989 */ /* 0x000e6400000e00ff */
[----:B-1----:R-:W-:Y:S02]  /*df20*/  SEL R6, R14, RZ, P1 ;  /* 0x000000ff0e067207 */ /* 0x002fe40000800000 */
[----:B------:R-:W-:Y:S02]  /*df30*/  ISETP.GE.U32.AND P1, PT, R9, 0x8, PT ;  /* 0x000000080900780c */ /* 0x000fe40003f26070 */
[----:B------:R-:W-:-:S05]  /*df40*/  IADD3 R6, R13, R6, RZ ;  /* 0x000000060d067210 */ /* 0x000fca0007ffe0ff */
[----:B------:R-:W1:Y:S02]  /*df50*/  SHFL.UP PT, R14, R6, 0x4, RZ ;  /* 0x04800000060e7989 */ /* 0x000e6400000e00ff */
[----:B-1----:R-:W-:Y:S02]  /*df60*/  SEL R7, R14, RZ, P0 ;  /* 0x000000ff0e077207 */ /* 0x002fe40000000000 */
[----:B------:R-:W-:-:S03]  /*df70*/  ISETP.GE.U32.AND P0, PT, R9, 0x10, PT ;  /* 0x000000100900780c */ /* 0x000fc60003f06070 */
[----:B------:R-:W-:-:S05]  /*df80*/  IMAD.IADD R7, R6, 0x1, R7 ;  /* 0x0000000106077824 */ /* 0x000fca00078e0207 */
[----:B------:R-:W1:Y:S02]  /*df90*/  SHFL.UP PT, R14, R7, 0x8, RZ ;  /* 0x05000000070e7989 */ /* 0x000e6400000e00ff */
[----:B-1----:R-:W-:-:S05]  /*dfa0*/  SEL R8, R14, RZ, P1 ;  /* 0x000000ff0e087207 */ /* 0x002fca0000800000 */
[----:B------:R-:W-:-:S05]  /*dfb0*/  IMAD.IADD R8, R7, 0x1, R8 ;  /* 0x0000000107087824 */ /* 0x000fca00078e0208 */
[----:B------:R-:W1:Y:S02]  /*dfc0*/  SHFL.UP PT, R14, R8, 0x10, RZ ;  /* 0x06000000080e7989 */ /* 0x000e6400000e00ff */
[----:B-1----:R-:W-:-:S05]  /*dfd0*/  SEL R9, R14, RZ, P0 ;  /* 0x000000ff0e097207 */ /* 0x002fca0000000000 */
[----:B0-----:R-:W-:-:S05]  /*dfe0*/  IMAD.IADD R2, R8, 0x1, R9 ;  /* 0x0000000108027824 */ /* 0x001fca00078e0209 */
[----:B------:R0:W1:Y:S02]  /*dff0*/  SHFL.IDX PT, R14, R2, 0x1f, 0x1f ;  /* 0x03e01f00020e7f89 */ /* 0x00006400000e0000 */
.L_x_412:
[----:B------:R-:W-:Y:S02]  /*e000*/  ULDC UR4, c[0x0][0xc10] ;  /* 0x0003040000047ab9 */ /* 0x000fe40000000800 */
[----:B--2---:R-:W-:-:S04]  /*e010*/  IMAD.U32 R16, RZ, RZ, UR4 ;  /* 0x00000004ff107e24 */ /* 0x004fc8000f8e00ff */
[----:B-1----:R-:W-:-:S04]  /*e020*/  IMAD R6, R14, R16, RZ ;  /* 0x000000100e067224 */ /* 0x002fc800078e02ff */
[----:B----4-:R-:W-:-:S05]  /*e030*/  IMAD.IADD R5, R5, 0x1, R6 ;  /* 0x0000000105057824 */ /* 0x010fca00078e0206 */
[----:B---3--:R-:W-:-:S13]  /*e040*/  ISETP.GT.AND P0, PT, R5, R4, PT ;  /* 0x000000040500720c */ /* 0x008fda0003f04270 */
[----:B------:R-:W-:Y:S05]  /*e050*/  @P0 BRA `(.L_x_362) ;  /* 0x0000000000b80947 */ /* 0x000fea0003800000 */
[----:B------:R-:W1:Y:S02]  /*e060*/  LDC R0, c[0x0][0xc14] ;  /* 0x00030500ff007b82 */ /* 0x000e640000000800 */
.L_x_367:
[----:B------:R-:W-:-:S05]  /*e070*/  VIADD R19, R19, 0x1f ;  /* 0x0000001f13137836 */ /* 0x000fca0000000000 */
[----:B-1----:R-:W-:-:S13]  /*e080*/  ISETP.GE.AND P0, PT, R19, R0, PT ;  /* 0x000000001300720c */ /* 0x002fda0003f06270 */
[----:B------:R-:W-:Y:S05]  /*e090*/  @P0 BRA `(.L_x_363) ;  /* 0x0000000400600947 */ /* 0x000fea0003800000 */
[----:B0-----:R-:W0:Y:S01]  /*e0a0*/  S2R R2, SR_TID.X ;  /* 0x0000000000027919 */ /* 0x001e220000002100 */
[----:B------:R-:W-:Y:S01]  /*e0b0*/  BSSY B0, `(.L_x_364) ;  /* 0x000000b000007945 */ /* 0x000fe20003800000 */
[----:B------:R-:W-:Y:S01]  /*e0c0*/  IMAD.MOV.U32 R3, RZ, RZ, RZ ;  /* 0x000000ffff037224 */ /* 0x000fe200078e00ff */
[----:B0-----:R-:W-:-:S04]  /*e0d0*/  LOP3.LUT R8, R2, 0x1f, RZ, 0xc0, !PT ;  /* 0x0000001f02087812 */ /* 0x001fc800078ec0ff */
[C---:B------:R-:W-:Y:S02]  /*e0e0*/  ISETP.NE.AND P1, PT, R8.reuse, 0x1f, PT ;  /* 0x0000001f0800780c */ /* 0x040fe40003f25270 */
[----:B------:R-:W-:-:S04]  /*e0f0*/  IADD3 R7, R8, R19, RZ ;  /* 0x0000001308077210 */ /* 0x000fc80007ffe0ff */
[----:B------:R-:W-:-:S13]  /*e100*/  ISETP.GE.OR P0, PT, R7, R0, !P1 ;  /* 0x000000000700720c */ /* 0x000fda0004f06670 */
[----:B------:R-:W-:Y:S05]  /*e110*/  @P0 BRA `(.L_x_365) ;  /* 0x0000000000100947 */ /* 0x000fea0003800000 */
[----:B------:R-:W0:Y:S01]  /*e120*/  LDC.64 R2, c[0x0][0xc58] ;  /* 0x00031600ff027b82 */ /* 0x000e220000000a00 */
[----:B------:R-:W-:Y:S01]  /*e130*/  ULDC.64 UR4, c[0x0][0x208] ;  /* 0x0000820000047ab9 */ /* 0x000fe20000000a00 */
[----:B0-----:R-:W-:-:S06]  /*e140*/  IMAD.WIDE R2, R7, 0x4, R2 ;  /* 0x0000000407027825 */ /* 0x001fcc00078e0202 */
[----:B------:R0:W5:Y:S02]  /*e150*/  LDG.E R3, desc[UR4][R2.64] ;  /* 0x0000000402037981 */ /* 0x000164000c1e1900 */
.L_x_365:
[----:B------:R-:W-:Y:S05]  /*e160*/  BSYNC B0 ;  /* 0x0000000000007941 */ /* 0x000fea0003800000 */
.L_x_364:
[----:B------:R-:W-:-:S03]  /*e170*/  UMOV UR4, 0xffffffff ;  /* 0xffffffff00047882 */ /* 0x000fc60000000000 */
[----:B------:R-:W-:Y:S05]  /*e180*/  BRA.DIV UR4, `(.L_x_366) ;  /* 0x0000001604047947 */ /* 0x000fea000b800000 */
[----:B-----5:R-:W1:Y:S01]  /*e190*/  SHFL.UP PT, R14, R3, 0x1, RZ ;  /* 0x04200000030e7989 */ /* 0x020e6200000e00ff */
[C---:B------:R-:W-:Y:S02]  /*e1a0*/  ISETP.NE.AND P0, PT, R8.reuse, RZ, PT ;  /* 0x000000ff0800720c */ /* 0x040fe40003f05270 */
[----:B------:R-:W-:Y:S02]  /*e1b0*/  ISETP.GE.U32.AND P1, PT, R8, 0x2, PT ;  /* 0x000000020800780c */ /* 0x000fe40003f26070 */
[----:B-1----:R-:W-:Y:S02]  /*e1c0*/  SEL R14, R14, RZ, P0 ;  /* 0x000000ff0e0e7207 */ /* 0x002fe40000000000 */
        /* <DEDUP_REMOVED lines=16> */
[----:B------:R0:W1:Y:S02]  /*e2d0*/  SHFL.IDX PT, R14, R2, 0x1f, 0x1f ;  /* 0x03e01f00020e7f89 */ /* 0x00006400000e0000 */
.L_x_420:
[----:B------:R-:W-:Y:S02]  /*e2e0*/  ULDC UR4, c[0x0][0xc10] ;  /* 0x0003040000047ab9 */ /* 0x000fe40000000800 */
[----:B------:R-:W-:-:S05]  /*e2f0*/  MOV R16, UR4 ;  /* 0x0000000400107c02 */ /* 0x000fca0008000f00 */
[----:B-1----:R-:W-:-:S04]  /*e300*/  IMAD R6, R14, R16, RZ ;  /* 0x000000100e067224 */ /* 0x002fc800078e02ff */
[----:B------:R-:W-:-:S05]  /*e310*/  IMAD.IADD R5, R6, 0x1, R5 ;  /* 0x0000000106057824 */ /* 0x000fca00078e0205 */
[----:B------:R-:W-:-:S13]  /*e320*/  ISETP.GT.AND P0, PT, R5, R4, PT ;  /* 0x000000040500720c */ /* 0x000fda0003f04270 */
[----:B------:R-:W-:Y:S05]  /*e330*/  @!P0 BRA `(.L_x_367) ;  /* 0xfffffffc004c8947 */ /* 0x000fea000383ffff */
.L_x_362:
[----:B------:R-:W-:Y:S01]  /*e340*/  IMAD.IADD R6, R5, 0x1, -R6 ;  /* 0x0000000105067824 */ /* 0x000fe200078e0a06 */
[----:B------:R-:W-:-:S03]  /*e350*/  UMOV UR4, 0xffffffff ;  /* 0xffffffff00047882 */ /* 0x000fc60000000000 */
[----:B------:R-:W-:-:S05]  /*e360*/  IMAD R5, R2, R16, R6 ;  /* 0x0000001002057224 */ /* 0x000fca00078e0206 */
[----:B------:R-:W-:Y:S01]  /*e370*/  ISETP.GT.AND P6, PT, R5, R4, PT ;  /* 0x000000040500720c */ /* 0x000fe20003fc4270 */
[----:B------:R-:W-:-:S12]  /*e380*/  BRA.DIV UR4, `(.L_x_368) ;  /* 0x0000001604547947 */ /* 0x000fd8000b800000 */
[----:B------:R-:W-:-:S04]  /*e390*/  VOTE.ANY R7, PT, !P6 ;  /* 0x0000000000077806 */ /* 0x000fc800070e0100 */
[----:B------:R-:W1:Y:S02]  /*e3a0*/  POPC R5, R7 ;  /* 0x0000000700057309 */ /* 0x000e640000000000 */
[----:B-1----:R1:W2:Y:S02]  /*e3b0*/  SHFL.IDX PT, R17, R3, R5, 0x1f ;  /* 0x00001f0503117589 */ /* 0x0022a400000e0000 */
.L_x_424:
[----:B------:R-:W-:Y:S01]  /*e3c0*/  ISETP.NE.AND P0, PT, R7, RZ, PT ;  /* 0x000000ff0700720c */ /* 0x000fe20003f05270 */
[----:B------:R-:W-:-:S12]  /*e3d0*/  IMAD.MOV.U32 R14, RZ, RZ, RZ ;  /* 0x000000ffff0e7224 */ /* 0x000fd800078e00ff */
[----:B------:R-:W-:Y:S05]  /*e3e0*/  @!P0 BRA `(.L_x_369) ;  /* 0x0000000000108947 */ /* 0x000fea0003800000 */
[----:B------:R-:W-:Y:S01]  /*e3f0*/  UMOV UR4, 0xffffffff ;  /* 0xffffffff00047882 */ /* 0x000fe20000000000 */
[----:B------:R-:W-:Y:S02]  /*e400*/  VIADD R12, R5, 0xffffffff ;  /* 0xffffffff050c7836 */ /* 0x000fe40000000000 */
[----:B------:R-:W-:Y:S05]  /*e410*/  BRA.DIV UR4, `(.L_x_370) ;  /* 0x0000001604787947 */ /* 0x000fea000b800000 */
[----:B------:R3:W4:Y:S02]  /*e420*/  SHFL.IDX PT, R14, R2, R12, 0x1f ;  /* 0x00001f0c020e7589 */ /* 0x00072400000e0000 */
.L_x_369:
[-C--:B--2---:R-:W-:Y:S01]  /*e430*/  IABS R7, R17.reuse ;  /* 0x0000001100077213 */ /* 0x084fe20000000000 */
[----:B----4-:R-:W-:Y:S01]  /*e440*/  IMAD R16, R14, R16, R6 ;  /* 0x000000100e107224 */ /* 0x010fe200078e0206 */
[----:B------:R-:W-:Y:S01]  /*e450*/  IABS R6, R17 ;  /* 0x0000001100067213 */ /* 0x000fe20000000000 */
[----:B------:R-:W-:Y:S01]  /*e460*/  IMAD.IADD R19, R5, 0x1, R19 ;  /* 0x0000000105137824 */ /* 0x000fe200078e0213 */
[----:B------:R-:W2:Y:S03]  /*e470*/  I2F.RP R8, R7 ;  /* 0x0000000700087306 */ /* 0x000ea60000209400 */
[----:B------:R-:W-:-:S05]  /*e480*/  IMAD.MOV R6, RZ, RZ, -R6 ;  /* 0x000000ffff067224 */ /* 0x000fca00078e0a06 */
[----:B--2---:R-:W2:Y:S02]  /*e490*/  MUFU.RCP R8, R8 ;  /* 0x0000000800087308 */ /* 0x004ea40000001000 */
[----:B--2---:R-:W-:-:S06]  /*e4a0*/  VIADD R9, R8, 0xffffffe ;  /* 0x0ffffffe08097836 */ /* 0x004fcc0000000000 */
[----:B-1----:R-:W0:Y:S02]  /*e4b0*/  F2I.FTZ.U32.TRUNC.NTZ R3, R9 ;  /* 0x0000000900037305 */ /* 0x002e24000021f000 */
[----:B0--3--:R-:W-:-:S04]  /*e4c0*/  IMAD.MOV R2, RZ, RZ, -R3 ;  /* 0x000000ffff027224 */ /* 0x009fc800078e0a03 */
[----:B------:R-:W-:Y:S01]  /*e4d0*/  IMAD R11, R2, R7, RZ ;  /* 0x00000007020b7224 */ /* 0x000fe200078e02ff */
[----:B------:R-:W-:-:S05]  /*e4e0*/  MOV R2, RZ ;  /* 0x000000ff00027202 */ /* 0x000fca0000000f00 */
[----:B------:R-:W-:-:S04]  /*e4f0*/  IMAD.HI.U32 R3, R3, R11, R2 ;  /* 0x0000000b03037227 */ /* 0x000fc800078e0002 */
[----:B------:R-:W-:-:S05]  /*e500*/  IMAD.IADD R2, R4, 0x1, -R16 ;  /* 0x0000000104027824 */ /* 0x000fca00078e0a10 */
[----:B------:R-:W-:-:S05]  /*e510*/  IABS R4, R2 ;  /* 0x0000000200047213 */ /* 0x000fca0000000000 */
[----:B------:R-:W-:-:S04]  /*e520*/  IMAD.HI.U32 R3, R3, R4, RZ ;  /* 0x0000000403037227 */ /* 0x000fc800078e00ff */
[----:B------:R-:W-:-:S05]  /*e530*/  IMAD R4, R3, R6, R4 ;  /* 0x0000000603047224 */ /* 0x000fca00078e0204 */
[----:B------:R-:W-:-:S13]  /*e540*/  ISETP.GT.U32.AND P0, PT, R7, R4, PT ;  /* 0x000000040700720c */ /* 0x000fda0003f04070 */
[----:B------:R-:W-:Y:S02]  /*e550*/  @!P0 IMAD.IADD R4, R4, 0x1, -R7 ;  /* 0x0000000104048824 */ /* 0x000fe400078e0a07 */
[----:B------:R-:W-:-:S03]  /*e560*/  @!P0 VIADD R3, R3, 0x1 ;  /* 0x0000000103038836 */ /* 0x000fc60000000000 */
[----:B------:R-:W-:Y:S02]  /*e570*/  ISETP.GE.U32.AND P0, PT, R4, R7, PT ;  /* 0x000000070400720c */ /* 0x000fe40003f06070 */
[----:B------:R-:W-:-:S11]  /*e580*/  LOP3.LUT R4, R2, R17, RZ, 0x3c, !PT ;  /* 0x0000001102047212 */ /* 0x000fd600078e3cff */
[----:B------:R-:W-:Y:S01]  /*e590*/  @P0 VIADD R3, R3, 0x1 ;  /* 0x0000000103030836 */ /* 0x000fe20000000000 */
[----:B------:R-:W-:-:S13]  /*e5a0*/  ISETP.GE.AND P0, PT, R4, RZ, PT ;  /* 0x000000ff0400720c */ /* 0x000fda0003f06270 */
[----:B------:R-:W-:Y:S01]  /*e5b0*/  @!P0 IMAD.MOV R3, RZ, RZ, -R3 ;  /* 0x000000ffff038224 */ /* 0x000fe200078e0a03 */
[----:B------:R-:W-:-:S13]  /*e5c0*/  ISETP.NE.AND P0, PT, R17, RZ, PT ;  /* 0x000000ff1100720c */ /* 0x000fda0003f05270 */
[----:B------:R-:W-:-:S04]  /*e5d0*/  @!P0 LOP3.LUT R3, RZ, R17, RZ, 0x33, !PT ;  /* 0x00000011ff038212 */ /* 0x000fc800078e33ff */
[----:B------:R-:W-:Y:S01]  /*e5e0*/  IADD3 R4, -R3, RZ, RZ ;  /* 0x000000ff03047210 */ /* 0x000fe20007ffe1ff */
[----:B------:R-:W-:-:S04]  /*e5f0*/  IMAD.MOV.U32 R18, RZ, RZ, R3 ;  /* 0x000000ffff127224 */ /* 0x000fc800078e0003 */
[----:B------:R-:W-:Y:S01]  /*e600*/  IMAD R17, R17, R4, R2 ;  /* 0x0000000411117224 */ /* 0x000fe200078e0202 */
[----:B------:R-:W-:Y:S06]  /*e610*/  BRA `(.L_x_371) ;  /* 0x00000000001c7947 */ /* 0x000fec0003800000 */
.L_x_363:
[----:B------:R-:W-:Y:S01]  /*e620*/  UMOV UR4, URZ ;  /* 0x0000003f00047c82 */ /* 0x000fe20008000000 */
[----:B------:R-:W-:Y:S01]  /*e630*/  UMOV UR5, URZ ;  /* 0x0000003f00057c82 */ /* 0x000fe20008000000 */
[----:B------:R-:W-:Y:S01]  /*e640*/  ULDC UR6, c[0x0][0xc14] ;  /* 0x0003050000067ab9 */ /* 0x000fe20000000800 */
[----:B------:R-:W-:Y:S02]  /*e650*/  IMAD.MOV.U32 R16, RZ, RZ, R4 ;  /* 0x000000ffff107224 */ /* 0x000fe400078e0004 */
[----:B------:R-:W-:Y:S02]  /*e660*/  IMAD.U32 R17, RZ, RZ, UR4 ;  /* 0x00000004ff117e24 */ /* 0x000fe4000f8e00ff */
[----:B------:R-:W-:Y:S02]  /*e670*/  IMAD.U32 R18, RZ, RZ, UR5 ;  /* 0x00000005ff127e24 */ /* 0x000fe4000f8e00ff */
[----:B------:R-:W-:-:S07]  /*e680*/  IMAD.U32 R19, RZ, RZ, UR6 ;  /* 0x00000006ff137e24 */ /* 0x000fce000f8e00ff */
.L_x_371:
[----:B0-----:R-:W0:Y:S01]  /*e690*/  S2R R2, SR_TID.X ;  /* 0x0000000000027919 */ /* 0x001e220000002100 */
[----:B------:R-:W-:Y:S05]  /*e6a0*/  WARPSYNC.ALL ;  /* 0x0000000000007948 */ /* 0x000fea0003800000 */
[----:B------:R-:W-:Y:S01]  /*e6b0*/  BAR.SYNC.DEFER_BLOCKING 0x4, 0x120 ;  /* 0x0104800000007b1d */ /* 0x000fe20000010000 */
[----:B0-----:R-:W-:-:S04]  /*e6c0*/  LOP3.LUT R2, R2, 0x1f, RZ, 0xc0, !PT ;  /* 0x0000001f02027812 */ /* 0x001fc800078ec0ff */
[----:B------:R-:W-:-:S13]  /*e6d0*/  ISETP.NE.AND P0, PT, R2, RZ, PT ;  /* 0x000000ff0200720c */ /* 0x000fda0003f05270 */
[----:B------:R-:W0:Y:S01]  /*e6e0*/  @!P0 S2R R3, SR_CgaCtaId ;  /* 0x0000000000038919 */ /* 0x000e220000008800 */
[----:B------:R-:W-:-:S04]  /*e6f0*/  @!P0 MOV R2, 0x400 ;  /* 0x0000040000028802 */ /* 0x000fc80000000f00 */
[----:B0-----:R-:W-:-:S05]  /*e700*/  @!P0 LEA R2, R3, R2, 0x18 ;  /* 0x0000000203028211 */ /* 0x001fca00078ec0ff */
[----:B------:R1:W-:Y:S01]  /*e710*/  @!P0 STS.128 [R2+0x348d0], R16 ;  /* 0x0348d01002008388 */ /* 0x0003e20000000c00 */
[----:B------:R-:W-:Y:S06]  /*e720*/  BAR.ARV 0x5, 0x120 ;  /* 0x0144800000007b1d */ /* 0x000fec0000002000 */
[----:B------:R-:W-:-:S13]  /*e730*/  ISETP.GE.AND P0, PT, R19, R0, PT ;  /* 0x000000001300720c */ /* 0x000fda0003f06270 */
[----:B------:R-:W-:Y:S05]  /*e740*/  @!P0 BRA `(.L_x_372) ;  /* 0xffffffc000488947 */ /* 0x000fea000383ffff */
.L_x_307:
[----:B0-----:R-:W2:Y:S01]  /*e750*/  LDL.LU R0, [R1+0x28] ;  /* 0x0000280001007983 */ /* 0x001ea20000300800 */
[----:B------:R-:W-:Y:S01]  /*e760*/  BSSY B0, `(.L_x_373) ;  /* 0x000000b000007945 */ /* 0x000fe20003800000 */
[----:B------:R-:W0:Y:S01]  /*e770*/  S2R R5, SR_CgaCtaId ;  /* 0x0000000000057919 */ /* 0x000e220000008800 */
[----:B--2---:R-:W-:-:S04]  /*e780*/  IADD3 R0, R0, 0x1, RZ ;  /* 0x0000000100007810 */ /* 0x004fc80007ffe0ff */
[----:B-1----:R-:W-:-:S04]  /*e790*/  LEA.HI R2, R0, R0, RZ, 0x1 ;  /* 0x0000000000027211 */ /* 0x002fc800078f08ff */
[----:B------:R-:W-:-:S05]  /*e7a0*/  LOP3.LUT R3, R2, 0xfffffffe, RZ, 0xc0, !PT ;  /* 0xfffffffe02037812 */ /* 0x000fca00078ec0ff */
[----:B------:R-:W-:Y:S01]  /*e7b0*/  IMAD.IADD R3, R0, 0x1, -R3 ;  /* 0x0000000100037824 */ /* 0x000fe200078e0a03 */
[----:B------:R-:W-:-:S04]  /*e7c0*/  MOV R0, 0x400 ;  /* 0x0000040000007802 */ /* 0x000fc80000000f00 */
[----:B0-----:R-:W-:Y:S02]  /*e7d0*/  LEA R0, R5, R0, 0x18 ;  /* 0x0000000005007211 */ /* 0x001fe400078ec0ff */
[----:B------:R-:W-:-:S04]  /*e7e0*/  SHF.L.U32 R3, R3, 0x1f, RZ ;  /* 0x0000001f03037819 */ /* 0x000fc800000006ff */
[----:B------:R-:W0:Y:S02]  /*e7f0*/  SYNCS.PHASECHK.TRANS64.TRYWAIT P0, [R0+URZ+0x34820], R3 ;  /* 0x03482003000075a7 */ /* 0x000e24000800017f */
[----:B0-----:R-:W-:Y:S05]  /*e800*/  @!P0 BRA `(.L_x_374) ;  /* 0x0000001000a08947 */ /* 0x001fea0003800000 */
.L_x_427:
[----:B------:R-:W-:Y:S05]  /*e810*/  BSYNC B0 ;  /* 0x0000000000007941 */ /* 0x000fea0003800000 */
.L_x_373:
[----:B------:R-:W-:-:S03]  /*e820*/  UMOV UR4, 0xffffffff ;  /* 0xffffffff00047882 */ /* 0x000fc60000000000 */
[----:B------:R-:W-:Y:S05]  /*e830*/  BRA.DIV UR4, `(.L_x_375) ;  /* 0x0000001204a87947 */ /* 0x000fea000b800000 */
[----:B------:R-:W1:Y:S02]  /*e840*/  S2R R2, SR_TID.X ;  /* 0x0000000000027919 */ /* 0x000e640000002100 */
[----:B-1----:R-:W-:-:S04]  /*e850*/  SHF.R.U32.HI R2, RZ, 0x5, R2 ;  /* 0x00000005ff027819 */ /* 0x002fc80000011602 */
[----:B------:R-:W-:-:S05]  /*e860*/  LOP3.LUT R2, R2, 0x3, RZ, 0xc0, !PT ;  /* 0x0000000302027812 */ /* 0x000fca00078ec0ff */
[----:B------:R1:W2:Y:S02]  /*e870*/  SHFL.IDX PT, R14, R2, RZ, 0x1f ;  /* 0x00001fff020e7589 */ /* 0x0002a400000e0000 */
.L_x_430:
[----:B--2---:R-:W-:Y:S01]  /*e880*/  ISETP.NE.AND P0, PT, R14, RZ, PT ;  /* 0x000000ff0e00720c */ /* 0x004fe20003f05270 */
[----:B------:R-:W-:-:S12]  /*e890*/  BSSY B0, `(.L_x_376) ;  /* 0x0000029000007945 */ /* 0x000fd80003800000 */
[----:B------:R-:W-:Y:S05]  /*e8a0*/  @P0 BRA `(.L_x_377) ;  /* 0x00000000009c0947 */ /* 0x000fea0003800000 */
[----:B------:R-:W-:-:S03]  /*e8b0*/  UMOV UR4, 0xffffffff ;  /* 0xffffffff00047882 */ /* 0x000fc60000000000 */
[----:B------:R-:W-:Y:S05]  /*e8c0*/  BRA.DIV UR4, `(.L_x_378) ;  /* 0x0000001204b87947 */ /* 0x000fea000b800000 */
[----:B------:R-:W-:-:S13]  /*e8d0*/  ELECT P6, URZ, PT ;  /* 0x00000000003f782f */ /* 0x000fda00038c0000 */
.L_x_433:
[----:B------:R-:W-:Y:S05]  /*e8e0*/  @!P6 BRA `(.L_x_377) ;  /* 0x00000000008ce947 */ /* 0x000fea0003800000 */
[----:B-1----:R-:W2:Y:S02]  /*e8f0*/  LDL R2, [R1+0x30] ;  /* 0x0000300001027983 */ /* 0x002ea40000100800 */
[----:B--2---:R-:W-:-:S13]  /*e900*/  R2UR UR4, R2 ;  /* 0x00000000020472ca */ /* 0x004fda00000e0000 */
[----:B------:R-:W-:-:S06]  /*e910*/  ULOP3.LUT UR4, UR4, 0x2, URZ, 0xfc, !UPT ;  /* 0x0000000204047892 */ /* 0x000fcc000f8efc3f */
[----:B------:R-:W-:-:S05]  /*e920*/  IMAD.U32 R2, RZ, RZ, UR4 ;  /* 0x00000004ff027e24 */ /* 0x000fca000f8e00ff */
[----:B------:R-:W-:-:S13]  /*e930*/  ISETP.NE.AND P2, PT, R2, 0x3, PT ;  /* 0x000000030200780c */ /* 0x000fda0003f45270 */
[----:B------:R-:W-:Y:S05]  /*e940*/  @!P2 BRA `(.L_x_379) ;  /* 0x000000000004a947 */ /* 0x000fea0003800000 */
[----:B------:R-:W-:Y:S01]  /*e950*/  BPT.TRAP 0x1 ;  /* 0x000000040000795c */ /* 0x000fe20000300000 */
.L_x_379:
[----:B0-----:R-:W2:Y:S04]  /*e960*/  LDL R3, [R1] ;  /* 0x0000000001037983 */ /* 0x001ea80000100800 */
[----:B------:R-:W3:Y:S01]  /*e970*/  LDL.LU R7, [R1+0x8] ;  /* 0x0000080001077983 */ /* 0x000ee20000300800 */
[----:B------:R-:W-:-:S04]  /*e980*/  VIADD R2, R0, 0x34840 ;  /* 0x0003484000027836 */ /* 0x000fc80000000000 */
[C---:B--2---:R-:W-:Y:S02]  /*e990*/  IMAD R6, R3.reuse, 0x8, R2 ;  /* 0x0000000803067824 */ /* 0x044fe400078e0202 */
[----:B------:R-:W-:Y:S01]  /*e9a0*/  VIADD R3, R3, 0x1 ;  /* 0x0000000103037836 */ /* 0x000fe20000000000 */
[----:B---3--:R-:W-:-:S04]  /*e9b0*/  SHF.L.U32 R5, R7, 0x1f, RZ ;  /* 0x0000001f07057819 */ /* 0x008fc800000006ff */
[C---:B------:R-:W-:Y:S01]  /*e9c0*/  ISETP.NE.AND P1, PT, R3.reuse, 0x2, PT ;  /* 0x000000020300780c */ /* 0x040fe20003f25270 */
[----:B------:R-:W0:Y:S03]  /*e9d0*/  SYNCS.PHASECHK.TRANS64.TRYWAIT P0, [R6+URZ], R5 ;  /* 0x00000005060075a7 */ /* 0x000e26000800017f */
[----:B------:R-:W-:Y:S02]  /*e9e0*/  SEL R4, RZ, 0x1, P1 ;  /* 0x00000001ff047807 */ /* 0x000fe40000800000 */
[----:B------:R-:W-:Y:S02]  /*e9f0*/  SEL R3, R3, RZ, P1 ;  /* 0x000000ff03037207 */ /* 0x000fe40000800000 */
[----:B------:R-:W-:-:S03]  /*ea00*/  LOP3.LUT R4, R7, R4, RZ, 0x3c, !PT ;  /* 0x0000000407047212 */ /* 0x000fc600078e3cff */
[----:B------:R-:W-:Y:S01]  /*ea10*/  IMAD R7, R3, 0x8, R2 ;  /* 0x0000000803077824 */ /* 0x000fe200078e0202 */
[----:B------:R-:W-:Y:S01]  /*ea20*/  SHF.L.U32 R2, R4, 0x1f, RZ ;  /* 0x0000001f04027819 */ /* 0x000fe200000006ff */
[----:B0-----:R-:W-:Y:S06]  /*ea30*/  @!P0 BRA `(.L_x_380) ;  /* 0x00000010007c8947 */ /* 0x001fec0003800000 */
.L_x_434:
[----:B------:R-:W1:Y:S02]  /*ea40*/  SYNCS.PHASECHK.TRANS64.TRYWAIT P0, [R7+URZ], R2 ;  /* 0x00000002070075a7 */ /* 0x000e64000800017f */
[----:B-1----:R-:W-:Y:S05]  /*ea50*/  @!P0 BRA `(.L_x_381) ;  /* 0x0000001000888947 */ /* 0x002fea0003800000 */
.L_x_435:
[----:B------:R-:W-:Y:S05]  /*ea60*/  @!P2 BRA `(.L_x_382) ;  /* 0x000000000004a947 */ /* 0x000fea0003800000 */
[----:B------:R-:W-:Y:S01]  /*ea70*/  BPT.TRAP 0x1 ;  /* 0x000000040000795c */ /* 0x000fe20000300000 */
.L_x_382:
[----:B------:R-:W2:Y:S01]  /*ea80*/  LDL.LU R4, [R1] ;  /* 0x0000000001047983 */ /* 0x000ea20000300800 */
[----:B------:R-:W-:-:S05]  /*ea90*/  IADD3 R0, R0, 0x34860, RZ ;  /* 0x0003486000007810 */ /* 0x000fca0007ffe0ff */
[----:B--2---:R-:W-:-:S04]  /*eaa0*/  IMAD R4, R4, 0x8, R0 ;  /* 0x0000000804047824 */ /* 0x004fc800078e0200 */
[----:B------:R-:W2:Y:S02]  /*eab0*/  SYNCS.PHASECHK.TRANS64.TRYWAIT P0, [R4+URZ], R5 ;  /* 0x00000005040075a7 */ /* 0x000ea4000800017f */
[----:B--2---:R-:W-:Y:S05]  /*eac0*/  @!P0 BRA `(.L_x_383) ;  /* 0x0000001000808947 */ /* 0x004fea0003800000 */
.L_x_436:
[----:B------:R-:W-:-:S07]  /*ead0*/  IMAD R3, R3, 0x8, R0 ;  /* 0x0000000803037824 */ /* 0x000fce00078e0200 */
.L_x_384:
[----:B---3--:R3:W4:Y:S02]  /*eae0*/  SYNCS.PHASECHK.TRANS64.TRYWAIT P0, [R3+URZ], R2 ;  /* 0x00000002030075a7 */ /* 0x008724000800017f */
[----:B----4-:R-:W-:Y:S05]  /*eaf0*/  @!P0 NANOSLEEP.SYNCS 0x989680 ;  /* 0x009896800000895d */ /* 0x010fea0003900000 */
[----:B------:R-:W4:Y:S02]  /*eb00*/  @!P0 SYNCS.PHASECHK.TRANS64 P0, [R3+URZ], R2 ;  /* 0x00000002030085a7 */ /* 0x000f24000800007f */
[----:B----4-:R-:W-:Y:S05]  /*eb10*/  @!P0 BRA `(.L_x_384) ;  /* 0xfffffffc00f08947 */ /* 0x010fea000383ffff */
.L_x_377:
[----:B------:R-:W-:Y:S05]  /*eb20*/  BSYNC B0 ;  /* 0x0000000000007941 */ /* 0x000fea0003800000 */
.L_x_376:
[----:B------:R-:W-:Y:S05]  /*eb30*/  EXIT ;  /* 0x000000000000794d */ /* 0x000fea0003800000 */
.L_x_261:
[----:B0-----:R0:W1:Y:S02]  /*eb40*/  SYNCS.PHASECHK.TRANS64.TRYWAIT P1, [R0+URZ+0x34800], R3 ;  /* 0x03480003000075a7 */ /* 0x001064000802017f */
[----:B-1----:R-:W-:Y:S05]  /*eb50*/  @!P1 NANOSLEEP.SYNCS 0x989680 ;  /* 0x009896800000995d */ /* 0x002fea0003900000 */
[----:B------:R-:W1:Y:S02]  /*eb60*/  @!P1 SYNCS.PHASECHK.TRANS64 P1, [R0+URZ+0x34800], R3 ;  /* 0x03480003000095a7 */ /* 0x000e64000802007f */
[----:B-1----:R-:W-:Y:S05]  /*eb70*/  @!P1 BRA `(.L_x_261) ;  /* 0xfffffffc00f09947 */ /* 0x002fea000383ffff */
[----:B------:R-:W-:Y:S05]  /*eb80*/  BRA `(.L_x_385) ;  /* 0xffffff2800c47947 */ /* 0x000fea000383ffff */
.L_x_265:
[----:B-1----:R1:W2:Y:S02]  /*eb90*/  SYNCS.PHASECHK.TRANS64.TRYWAIT P2, [R3+URZ+0x34830], R4 ;  /* 0x03483004030075a7 */ /* 0x0022a4000804017f */
[----:B--2---:R-:W-:Y:S05]  /*eba0*/  @!P2 NANOSLEEP.SYNCS 0x989680 ;  /* 0x009896800000a95d */ /* 0x004fea0003900000 */
[----:B------:R-:W2:Y:S02]  /*ebb0*/  @!P2 SYNCS.PHASECHK.TRANS64 P2, [R3+URZ+0x34830], R4 ;  /* 0x034830040300a5a7 */ /* 0x000ea4000804007f */
[----:B--2---:R-:W-:Y:S05]  /*ebc0*/  @!P2 BRA `(.L_x_265) ;  /* 0xfffffffc00f0a947 */ /* 0x004fea000383ffff */
[----:B------:R-:W-:Y:S05]  /*ebd0*/  BRA `(.L_x_264) ;  /* 0xffffff2800e87947 */ /* 0x000fea000383ffff */
.L_x_270:
[----:B-1----:R-:W-:-:S04]  /*ebe0*/  IMAD.U32 R9, RZ, RZ, UR7 ;  /* 0x00000007ff097e24 */ /* 0x002fc8000f8e00ff */
[----:B------:R1:W2:Y:S03]  /*ebf0*/  SYNCS.PHASECHK.TRANS64.TRYWAIT P2, [R9+URZ+0x34830], R6 ;  /* 0x03483006090075a7 */ /* 0x0002a6000804017f */
[----:B--2---:R-:W-:Y:S05]  /*ec00*/  @!P2 NANOSLEEP.SYNCS 0x989680 ;  /* 0x009896800000a95d */ /* 0x004fea0003900000 */
[----:B------:R-:W2:Y:S02]  /*ec10*/  @!P2 SYNCS.PHASECHK.TRANS64 P2, [R9+URZ+0x34830], R6 ;  /* 0x034830060900a5a7 */ /* 0x000ea4000804007f */
[----:B--2---:R-:W-:Y:S05]  /*ec20*/  @!P2 BRA `(.L_x_270) ;  /* 0xfffffffc00eca947 */ /* 0x004fea000383ffff */
[----:B------:R-:W-:Y:S05]  /*ec30*/  BRA `(.L_x_269) ;  /* 0xffffff5800907947 */ /* 0x000fea000383ffff */
.L_x_274:
[----:B---3--:R3:W4:Y:S02]  /*ec40*/  SYNCS.PHASECHK.TRANS64.TRYWAIT P2, [R10+URZ+0x34850], R5 ;  /* 0x034850050a0075a7 */ /* 0x008724000804017f */
[----:B----4-:R-:W-:Y:S05]  /*ec50*/  @!P2 NANOSLEEP.SYNCS 0x989680 ;  /* 0x009896800000a95d */ /* 0x010fea0003900000 */
[----:B------:R-:W4:Y:S02]  /*ec60*/  @!P2 SYNCS.PHASECHK.TRANS64 P2, [R10+URZ+0x34850], R5 ;  /* 0x034850050a00a5a7 */ /* 0x000f24000804007f */
[----:B----4-:R-:W-:Y:S05]  /*ec70*/  @!P2 BRA `(.L_x_274) ;  /* 0xfffffffc00f0a947 */ /* 0x010fea000383ffff */
[----:B------:R-:W-:Y:S05]  /*ec80*/  BRA `(.L_x_273) ;  /* 0xffffff6000c07947 */ /* 0x000fea000383ffff */
.L_x_279:
[----:B-1----:R1:W2:Y:S02]  /*ec90*/  SYNCS.PHASECHK.TRANS64.TRYWAIT P0, [R20+URZ+0x34850], R5 ;  /* 0x03485005140075a7 */ /* 0x0022a4000800017f */
[----:B--2---:R-:W-:Y:S05]  /*eca0*/  @!P0 NANOSLEEP.SYNCS 0x989680 ;  /* 0x009896800000895d */ /* 0x004fea0003900000 */
[----:B------:R-:W2:Y:S02]  /*ecb0*/  @!P0 SYNCS.PHASECHK.TRANS64 P0, [R20+URZ+0x34850], R5 ;  /* 0x03485005140085a7 */ /* 0x000ea4000800007f */
[----:B--2---:R-:W-:Y:S05]  /*ecc0*/  @!P0 BRA `(.L_x_279) ;  /* 0xfffffffc00f08947 */ /* 0x004fea000383ffff */
[----:B------:R-:W-:Y:S05]  /*ecd0*/  BRA `(.L_x_278) ;  /* 0xffffff8400907947 */ /* 0x000fea000383ffff */
.L_x_318:
[----:B------:R-:W0:Y:S01]  /*ece0*/  S2R R7, SR_TID.X ;  /* 0x0000000000077919 */ /* 0x000e220000002100 */
[----:B------:R-:W-:Y:S01]  /*ecf0*/  BSSY B0, `(.L_x_386) ;  /* 0x000000a000007945 */ /* 0x000fe20003800000 */
[----:B------:R-:W-:Y:S01]  /*ed00*/  IMAD.MOV.U32 R12, RZ, RZ, RZ ;  /* 0x000000ffff0c7224 */ /* 0x000fe200078e00ff */
[----:B------:R-:W-:Y:S01]  /*ed10*/  MOV R15, 0xffffffff ;  /* 0xffffffff000f7802 */ /* 0x000fe20000000f00 */
[----:B------:R-:W-:Y:S01]  /*ed20*/  IMAD.MOV.U32 R11, RZ, RZ, 0x1f ;  /* 0x0000001fff0b7424 */ /* 0x000fe200078e00ff */
[----:B0-----:R-:W-:-:S04]  /*ed30*/  SHF.R.U32.HI R7, RZ, 0x5, R7 ;  /* 0x00000005ff077819 */ /* 0x001fc80000011607 */
[----:B------:R-:W-:-:S05]  /*ed40*/  LOP3.LUT R7, R7, 0x3, RZ, 0xc0, !PT ;  /* 0x0000000307077812 */ /* 0x000fca00078ec0ff */
[----:B------:R-:W-:-:S07]  /*ed50*/  IMAD.MOV.U32 R13, RZ, RZ, R7 ;  /* 0x000000ffff0d7224 */ /* 0x000fce00078e0007 */
[----:B------:R-:W-:Y:S05]  /*ed60*/  WARPSYNC.COLLECTIVE R15, `(.L_x_387) ;  /* 0x000000000f087348 */ /* 0x000fea0003c00000 */
[----:B------:R0:W1:Y:S02]  /*ed70*/  SHFL.IDX P6, R14, R13, R12, R11 ;  /* 0x0000000c0d0e7389 */ /* 0x00006400000c000b */
[----:B01----:R-:W-:Y:S01]  /*ed80*/  ENDCOLLECTIVE ;  /* 0x000000000000791b */ /* 0x003fe20003800000 */
.L_x_387:
[----:B------:R-:W-:Y:S05]  /*ed90*/  BSYNC B0 ;  /* 0x0000000000007941 */ /* 0x000fea0003800000 */
.L_x_386:
[----:B------:R-:W-:Y:S05]  /*eda0*/  BRA `(.L_x_388) ;  /* 0xffffffc800287947 */ /* 0x000fea000383ffff */
.L_x_319:
[----:B------:R-:W-:Y:S01]  /*edb0*/  BSSY B0, `(.L_x_389) ;  /* 0x0000006000007945 */ /* 0x000fe20003800000 */
[----:B------:R-:W-:-:S07]  /*edc0*/  IMAD.MOV.U32 R15, RZ, RZ, -0x1 ;  /* 0xffffffffff0f7424 */ /* 0x000fce00078e00ff */
[----:B------:R-:W-:Y:S05]  /*edd0*/  WARPSYNC.COLLECTIVE R15, `(.L_x_390) ;  /* 0x000000000f0c7348 */ /* 0x000fea0003c00000 */
[----:B------:R-:W-:Y:S02]  /*ede0*/  ELECT P6, UR62, PT ;  /* 0x00000000003e782f */ /* 0x000fe400038c0000 */
[----:B------:R-:W-:Y:S01]  /*edf0*/  MOV R14, UR62 ;  /* 0x0000003e000e7c02 */ /* 0x000fe20008000f00 */
[----:B------:R-:W-:Y:S10]  /*ee00*/  ENDCOLLECTIVE ;  /* 0x000000000000791b */ /* 0x000ff40003800000 */
.L_x_390:
[----:B------:R-:W-:Y:S05]  /*ee10*/  BSYNC B0 ;  /* 0x0000000000007941 */ /* 0x000fea0003800000 */
.L_x_389:
[----:B------:R-:W-:Y:S05]  /*ee20*/  BRA `(.L_x_391) ;  /* 0xffffffc800207947 */ /* 0x000fea000383ffff */
.L_x_322:
[----:B0-----:R0:W1:Y:S02]  /*ee30*/  SYNCS.PHASECHK.TRANS64.TRYWAIT P0, [R8+URZ+0x34840], R9 ;  /* 0x03484009080075a7 */ /* 0x001064000800017f */
[----:B-1----:R-:W-:Y:S05]  /*ee40*/  @!P0 NANOSLEEP.SYNCS 0x989680 ;  /* 0x009896800000895d */ /* 0x002fea0003900000 */
[----:B------:R-:W1:Y:S02]  /*ee50*/  @!P0 SYNCS.PHASECHK.TRANS64 P0, [R8+URZ+0x34840], R9 ;  /* 0x03484009080085a7 */ /* 0x000e64000800007f */
[----:B-1----:R-:W-:Y:S05]  /*ee60*/  @!P0 BRA `(.L_x_322) ;  /* 0xfffffffc00f08947 */ /* 0x002fea000383ffff */
[----:B------:R-:W-:Y:S05]  /*ee70*/  BRA `(.L_x_392) ;  /* 0xffffffc800947947 */ /* 0x000fea000383ffff */
.L_x_325:
[----:B0-----:R-:W0:Y:S01]  /*ee80*/  S2R R9, SR_CgaCtaId ;  /* 0x0000000000097919 */ /* 0x001e220000008800 */
[----:B------:R-:W-:-:S04]  /*ee90*/  MOV R8, 0x400 ;  /* 0x0000040000087802 */ /* 0x000fc80000000f00 */
[----:B0-----:R-:W-:-:S04]  /*eea0*/  LEA R8, R9, R8, 0x18 ;  /* 0x0000000809087211 */ /* 0x001fc800078ec0ff */
[----:B------:R0:W1:Y:S03]  /*eeb0*/  SYNCS.PHASECHK.TRANS64.TRYWAIT P0, [R8+URZ+0x34820], R6 ;  /* 0x03482006080075a7 */ /* 0x000066000800017f */
[----:B-1----:R-:W-:Y:S05]  /*eec0*/  @!P0 NANOSLEEP.SYNCS 0x989680 ;  /* 0x009896800000895d */ /* 0x002fea0003900000 */
[----:B------:R-:W1:Y:S02]  /*eed0*/  @!P0 SYNCS.PHASECHK.TRANS64 P0, [R8+URZ+0x34820], R6 ;  /* 0x03482006080085a7 */ /* 0x000e64000800007f */
[----:B-1----:R-:W-:Y:S05]  /*eee0*/  @!P0 BRA `(.L_x_325) ;  /* 0xfffffffc00e48947 */ /* 0x002fea000383ffff */
[----:B------:R-:W-:Y:S05]  /*eef0*/  BRA `(.L_x_393) ;  /* 0xffffffcc00e47947 */ /* 0x000fea000383ffff */
.L_x_333:
[----:B0-----:R0:W1:Y:S02]  /*ef00*/  SYNCS.PHASECHK.TRANS64.TRYWAIT P0, [R2+URZ+0x34840], R3 ;  /* 0x03484003020075a7 */ /* 0x001064000800017f */
[----:B-1----:R-:W-:Y:S05]  /*ef10*/  @!P0 NANOSLEEP.SYNCS 0x989680 ;  /* 0x009896800000895d */ /* 0x002fea0003900000 */
[----:B------:R-:W1:Y:S02]  /*ef20*/  @!P0 SYNCS.PHASECHK.TRANS64 P0, [R2+URZ+0x34840], R3 ;  /* 0x03484003020085a7 */ /* 0x000e64000800007f */
[----:B-1----:R-:W-:Y:S05]  /*ef30*/  @!P0 BRA `(.L_x_333) ;  /* 0xfffffffc00f08947 */ /* 0x002fea000383ffff */
[----:B------:R-:W-:Y:S05]  /*ef40*/  BRA `(.L_x_394) ;  /* 0xffffffd000a47947 */ /* 0x000fea000383ffff */
.L_x_335:
[----:B0-----:R0:W1:Y:S02]  /*ef50*/  SYNCS.PHASECHK.TRANS64.TRYWAIT P0, [R3+URZ+0x60], R2 ;  /* 0x00006002030075a7 */ /* 0x001064000800017f */
[----:B-1----:R-:W-:Y:S05]  /*ef60*/  @!P0 NANOSLEEP.SYNCS 0x989680 ;  /* 0x009896800000895d */ /* 0x002fea0003900000 */
[----:B------:R-:W1:Y:S02]  /*ef70*/  @!P0 SYNCS.PHASECHK.TRANS64 P0, [R3+URZ+0x60], R2 ;  /* 0x00006002030085a7 */ /* 0x000e64000800007f */
[----:B-1----:R-:W-:Y:S05]  /*ef80*/  @!P0 BRA `(.L_x_335) ;  /* 0xfffffffc00f08947 */ /* 0x002fea000383ffff */
[----:B------:R-:W-:Y:S05]  /*ef90*/  BRA `(.L_x_395) ;  /* 0xffffffd400507947 */ /* 0x000fea000383ffff */
.L_x_340:
[----:B-1----:R1:W2:Y:S02]  /*efa0*/  SYNCS.PHASECHK.TRANS64.TRYWAIT P0, [R2+URZ+0x34840], R3 ;  /* 0x03484003020075a7 */ /* 0x0022a4000800017f */
[----:B--2---:R-:W-:Y:S05]  /*efb0*/  @!P0 NANOSLEEP.SYNCS 0x989680 ;  /* 0x009896800000895d */ /* 0x004fea0003900000 */
[----:B------:R-:W2:Y:S02]  /*efc0*/  @!P0 SYNCS.PHASECHK.TRANS64 P0, [R2+URZ+0x34840], R3 ;  /* 0x03484003020085a7 */ /* 0x000ea4000800007f */
[----:B--2---:R-:W-:Y:S05]  /*efd0*/  @!P0 BRA `(.L_x_340) ;  /* 0xfffffffc00f08947 */ /* 0x004fea000383ffff */
[----:B------:R-:W-:Y:S05]  /*efe0*/  BRA `(.L_x_396) ;  /* 0xffffffd800b47947 */ /* 0x000fea000383ffff */
.L_x_342:
[----:B0-----:R0:W1:Y:S02]  /*eff0*/  SYNCS.PHASECHK.TRANS64.TRYWAIT P1, [R2+URZ+0x60], R3 ;  /* 0x00006003020075a7 */ /* 0x001064000802017f */
[----:B-1----:R-:W-:Y:S05]  /*f000*/  @!P1 NANOSLEEP.SYNCS 0x989680 ;  /* 0x009896800000995d */ /* 0x002fea0003900000 */
[----:B------:R-:W1:Y:S02]  /*f010*/  @!P1 SYNCS.PHASECHK.TRANS64 P1, [R2+URZ+0x60], R3 ;  /* 0x00006003020095a7 */ /* 0x000e64000802007f */
[----:B-1----:R-:W-:Y:S05]  /*f020*/  @!P1 BRA `(.L_x_342) ;  /* 0xfffffffc00f09947 */ /* 0x002fea000383ffff */
[----:B------:R-:W-:Y:S05]  /*f030*/  BRA `(.L_x_397) ;  /* 0xffffffdc00607947 */ /* 0x000fea000383ffff */
.L_x_347:
[----:B--2---:R2:W3:Y:S02]  /*f040*/  SYNCS.PHASECHK.TRANS64.TRYWAIT P0, [R2+URZ+0x34840], R3 ;  /* 0x03484003020075a7 */ /* 0x0044e4000800017f */
[----:B---3--:R-:W-:Y:S05]  /*f050*/  @!P0 NANOSLEEP.SYNCS 0x989680 ;  /* 0x009896800000895d */ /* 0x008fea0003900000 */
[----:B------:R-:W3:Y:S02]  /*f060*/  @!P0 SYNCS.PHASECHK.TRANS64 P0, [R2+URZ+0x34840], R3 ;  /* 0x03484003020085a7 */ /* 0x000ee4000800007f */
[----:B---3--:R-:W-:Y:S05]  /*f070*/  @!P0 BRA `(.L_x_347) ;  /* 0xfffffffc00f08947 */ /* 0x008fea000383ffff */
[----:B------:R-:W-:Y:S05]  /*f080*/  BRA `(.L_x_398) ;  /* 0xffffffe000847947 */ /* 0x000fea000383ffff */
.L_x_349:
[----:B0-----:R0:W1:Y:S02]  /*f090*/  SYNCS.PHASECHK.TRANS64.TRYWAIT P1, [R2+URZ+0x60], R8 ;  /* 0x00006008020075a7 */ /* 0x001064000802017f */
[----:B-1----:R-:W-:Y:S05]  /*f0a0*/  @!P1 NANOSLEEP.SYNCS 0x989680 ;  /* 0x009896800000995d */ /* 0x002fea0003900000 */
[----:B------:R-:W1:Y:S02]  /*f0b0*/  @!P1 SYNCS.PHASECHK.TRANS64 P1, [R2+URZ+0x60], R8 ;  /* 0x00006008020095a7 */ /* 0x000e64000802007f */
[----:B-1----:R-:W-:Y:S05]  /*f0c0*/  @!P1 BRA `(.L_x_349) ;  /* 0xfffffffc00f09947 */ /* 0x002fea000383ffff */
[----:B------:R-:W-:Y:S05]  /*f0d0*/  BRA `(.L_x_399) ;  /* 0xffffffe400347947 */ /* 0x000fea000383ffff */
.L_x_356:
[----:B-1----:R1:W2:Y:S02]  /*f0e0*/  SYNCS.PHASECHK.TRANS64.TRYWAIT P0, [R3+URZ+0x34860], R0 ;  /* 0x03486000030075a7 */ /* 0x0022a4000800017f */
[----:B--2---:R-:W-:Y:S05]  /*f0f0*/  @!P0 NANOSLEEP.SYNCS 0x989680 ;  /* 0x009896800000895d */ /* 0x004fea0003900000 */
[----:B------:R-:W2:Y:S02]  /*f100*/  @!P0 SYNCS.PHASECHK.TRANS64 P0, [R3+URZ+0x34860], R0 ;  /* 0x03486000030085a7 */ /* 0x000ea4000800007f */
[----:B--2---:R-:W-:Y:S05]  /*f110*/  @!P0 BRA `(.L_x_356) ;  /* 0xfffffffc00f08947 */ /* 0x004fea000383ffff */
[----:B------:R-:W-:Y:S05]  /*f120*/  BRA `(.L_x_400) ;  /* 0xffffffe800447947 */ /* 0x000fea000383ffff */
.L_x_358:
[----:B------:R-:W-:Y:S01]  /*f130*/  BSSY B0, `(.L_x_401) ;  /* 0x0000008000007945 */ /* 0x000fe20003800000 */
[----:B0-----:R-:W-:Y:S02]  /*f140*/  IMAD.MOV.U32 R13, RZ, RZ, R16 ;  /* 0x000000ffff0d7224 */ /* 0x001fe400078e0010 */
[----:B------:R-:W-:Y:S02]  /*f150*/  IMAD.MOV.U32 R12, RZ, RZ, RZ ;  /* 0x000000ffff0c7224 */ /* 0x000fe400078e00ff */
[----:B------:R-:W-:Y:S02]  /*f160*/  IMAD.MOV.U32 R11, RZ, RZ, 0x1f ;  /* 0x0000001fff0b7424 */ /* 0x000fe400078e00ff */
[----:B------:R-:W-:-:S07]  /*f170*/  IMAD.MOV.U32 R15, RZ, RZ, -0x1 ;  /* 0xffffffffff0f7424 */ /* 0x000fce00078e00ff */
[----:B-1----:R-:W-:Y:S05]  /*f180*/  WARPSYNC.COLLECTIVE R15, `(.L_x_402) ;  /* 0x000000000f087348 */ /* 0x002fea0003c00000 */
[----:B------:R0:W2:Y:S02]  /*f190*/  SHFL.IDX P6, R14, R13, R12, R11 ;  /* 0x0000000c0d0e7389 */ /* 0x0000a400000c000b */
[----:B012---:R-:W-:Y:S01]  /*f1a0*/  ENDCOLLECTIVE ;  /* 0x000000000000791b */ /* 0x007fe20003800000 */
.L_x_402:
[----:B------:R-:W-:Y:S05]  /*f1b0*/  BSYNC B0 ;  /* 0x0000000000007941 */ /* 0x000fea0003800000 */
.L_x_401:
[----:B------:R-:W-:Y:S01]  /*f1c0*/  MOV R13, R16 ;  /* 0x00000010000d7202 */ /* 0x000fe20000000f00 */
[----:B------:R-:W-:Y:S02]  /*f1d0*/  IMAD.MOV.U32 R12, RZ, RZ, 0x1 ;  /* 0x00000001ff0c7424 */ /* 0x000fe400078e00ff */
[----:B------:R-:W-:Y:S02]  /*f1e0*/  IMAD.MOV.U32 R11, RZ, RZ, 0x1f ;  /* 0x0000001fff0b7424 */ /* 0x000fe400078e00ff */
[----:B------:R-:W-:Y:S02]  /*f1f0*/  IMAD.MOV.U32 R15, RZ, RZ, -0x1 ;  /* 0xffffffffff0f7424 */ /* 0x000fe400078e00ff */
[----:B------:R-:W-:-:S07]  /*f200*/  IMAD.MOV.U32 R4, RZ, RZ, R14 ;  /* 0x000000ffff047224 */ /* 0x000fce00078e000e */
[----:B------:R-:W-:Y:S05]  /*f210*/  WARPSYNC.COLLECTIVE R15, `(.L_x_403) ;  /* 0x000000000f087348 */ /* 0x000fea0003c00000 */
[----:B------:R0:W1:Y:S02]  /*f220*/  SHFL.IDX P6, R14, R13, R12, R11 ;  /* 0x0000000c0d0e7389 */ /* 0x00006400000c000b */
[----:B01----:R-:W-:Y:S01]  /*f230*/  ENDCOLLECTIVE ;  /* 0x000000000000791b */ /* 0x003fe20003800000 */
.L_x_403:
[----:B------:R-:W-:Y:S01]  /*f240*/  IMAD.MOV.U32 R5, RZ, RZ, R14 ;  /* 0x000000ffff057224 */ /* 0x000fe200078e000e */
[----:B------:R-:W-:Y:S06]  /*f250*/  BRA `(.L_x_404) ;  /* 0xffffffe800d07947 */ /* 0x000fec000383ffff */
.L_x_361:
[----:B------:R-:W-:Y:S01]  /*f260*/  BSSY B0, `(.L_x_405) ;  /* 0x0000008000007945 */ /* 0x000fe20003800000 */
[----:B-----5:R-:W-:Y:S01]  /*f270*/  IMAD.MOV.U32 R13, RZ, RZ, R3 ;  /* 0x000000ffff0d7224 */ /* 0x020fe200078e0003 */
[----:B------:R-:W-:Y:S01]  /*f280*/  MOV R11, RZ ;  /* 0x000000ff000b7202 */ /* 0x000fe20000000f00 */
[----:B------:R-:W-:Y:S02]  /*f290*/  IMAD.MOV.U32 R12, RZ, RZ, 0x1 ;  /* 0x00000001ff0c7424 */ /* 0x000fe400078e00ff */
[----:B------:R-:W-:-:S07]  /*f2a0*/  IMAD.MOV.U32 R15, RZ, RZ, -0x1 ;  /* 0xffffffffff0f7424 */ /* 0x000fce00078e00ff */
[----:B0-234-:R-:W-:Y:S05]  /*f2b0*/  WARPSYNC.COLLECTIVE R15, `(.L_x_406) ;  /* 0x000000000f087348 */ /* 0x01dfea0003c00000 */
[----:B------:R1:W0:Y:S02]  /*f2c0*/  SHFL.UP P6, R14, R13, R12, R11 ;  /* 0x0400000c0d0e7389 */ /* 0x00022400000c000b */
[----:B01234-:R-:W-:Y:S01]  /*f2d0*/  ENDCOLLECTIVE ;  /* 0x000000000000791b */ /* 0x01ffe20003800000 */
.L_x_406:
[----:B------:R-:W-:Y:S05]  /*f2e0*/  BSYNC B0 ;  /* 0x0000000000007941 */ /* 0x000fea0003800000 */
.L_x_405:
[C---:B------:R-:W-:Y:S01]  /*f2f0*/  ISETP.NE.AND P0, PT, R9.reuse, RZ, PT ;  /* 0x000000ff0900720c */ /* 0x040fe20003f05270 */
[----:B------:R-:W-:Y:S02]  /*f300*/  IMAD.MOV.U32 R12, RZ, RZ, 0x2 ;  /* 0x00000002ff0c7424 */ /* 0x000fe400078e00ff */
[----:B------:R-:W-:Y:S01]  /*f310*/  IMAD.MOV.U32 R11, RZ, RZ, RZ ;  /* 0x000000ffff0b7224 */ /* 0x000fe200078e00ff */
[----:B------:R-:W-:Y:S01]  /*f320*/  SEL R14, R14, RZ, P0 ;  /* 0x000000ff0e0e7207 */ /* 0x000fe20000000000 */
[----:B------:R-:W-:Y:S01]  /*f330*/  IMAD.MOV.U32 R15, RZ, RZ, -0x1 ;  /* 0xffffffffff0f7424 */ /* 0x000fe200078e00ff */
[----:B------:R-:W-:-:S03]  /*f340*/  ISETP.GE.U32.AND P0, PT, R9, 0x2, PT ;  /* 0x000000020900780c */ /* 0x000fc60003f06070 */
[----:B------:R-:W-:-:S10]  /*f350*/  IMAD.IADD R13, R3, 0x1, R14 ;  /* 0x00000001030d7824 */ /* 0x000fd400078e020e */
[----:B------:R-:W-:Y:S05]  /*f360*/  WARPSYNC.COLLECTIVE R15, `(.L_x_407) ;  /* 0x000000000f087348 */ /* 0x000fea0003c00000 */
[----:B------:R0:W1:Y:S02]  /*f370*/  SHFL.UP P6, R14, R13, R12, R11 ;  /* 0x0400000c0d0e7389 */ /* 0x00006400000c000b */
[----:B01----:R-:W-:Y:S01]  /*f380*/  ENDCOLLECTIVE ;  /* 0x000000000000791b */ /* 0x003fe20003800000 */
.L_x_407:
[----:B------:R-:W-:Y:S01]  /*f390*/  IMAD.MOV.U32 R12, RZ, RZ, 0x4 ;  /* 0x00000004ff0c7424 */ /* 0x000fe200078e00ff */
[----:B------:R-:W-:Y:S02]  /*f3a0*/  SEL R6, R14, RZ, P0 ;  /* 0x000000ff0e067207 */ /* 0x000fe40000000000 */
[----:B------:R-:W-:-:S03]  /*f3b0*/  ISETP.GE.U32.AND P0, PT, R9, 0x4, PT ;  /* 0x000000040900780c */ /* 0x000fc60003f06070 */
[----:B------:R-:W-:-:S05]  /*f3c0*/  IMAD.IADD R6, R13, 0x1, R6 ;  /* 0x000000010d067824 */ /* 0x000fca00078e0206 */
[----:B------:R-:W-:-:S07]  /*f3d0*/  MOV R13, R6 ;  /* 0x00000006000d7202 */ /* 0x000fce0000000f00 */
[----:B------:R-:W-:Y:S05]  /*f3e0*/  WARPSYNC.COLLECTIVE R15, `(.L_x_408) ;  /* 0x000000000f087348 */ /* 0x000fea0003c00000 */
[----:B------:R0:W1:Y:S02]  /*f3f0*/  SHFL.UP P6, R14, R13, R12, R11 ;  /* 0x0400000c0d0e7389 */ /* 0x00006400000c000b */
[----:B01----:R-:W-:Y:S01]  /*f400*/  ENDCOLLECTIVE ;  /* 0x000000000000791b */ /* 0x003fe20003800000 */
.L_x_408:
[----:B------:R-:W-:Y:S01]  /*f410*/  IMAD.MOV.U32 R12, RZ, RZ, 0x8 ;  /* 0x00000008ff0c7424 */ /* 0x000fe200078e00ff */
[----:B------:R-:W-:Y:S02]  /*f420*/  SEL R7, R14, RZ, P0 ;  /* 0x000000ff0e077207 */ /* 0x000fe40000000000 */
[----:B------:R-:W-:-:S03]  /*f430*/  ISETP.GE.U32.AND P0, PT, R9, 0x8, PT ;  /* 0x000000080900780c */ /* 0x000fc60003f06070 */
[----:B------:R-:W-:-:S04]  /*f440*/  IMAD.IADD R7, R6, 0x1, R7 ;  /* 0x0000000106077824 */ /* 0x000fc800078e0207 */
[----:B------:R-:W-:-:S07]  /*f450*/  IMAD.MOV.U32 R13, RZ, RZ, R7 ;  /* 0x000000ffff0d7224 */ /* 0x000fce00078e0007 */
[----:B------:R-:W-:Y:S05]  /*f460*/  WARPSYNC.COLLECTIVE R15, `(.L_x_409) ;  /* 0x000000000f087348 */ /* 0x000fea0003c00000 */
[----:B------:R0:W1:Y:S02]  /*f470*/  SHFL.UP P6, R14, R13, R12, R11 ;  /* 0x0400000c0d0e7389 */ /* 0x00006400000c000b */
[----:B01----:R-:W-:Y:S01]  /*f480*/  ENDCOLLECTIVE ;  /* 0x000000000000791b */ /* 0x003fe20003800000 */
.L_x_409:
[----:B------:R-:W-:Y:S02]  /*f490*/  MOV R12, 0x10 ;  /* 0x00000010000c7802 */ /* 0x000fe40000000f00 */
[----:B------:R-:W-:Y:S02]  /*f4a0*/  SEL R8, R14, RZ, P0 ;  /* 0x000000ff0e087207 */ /* 0x000fe40000000000 */
[----:B------:R-:W-:-:S03]  /*f4b0*/  ISETP.GE.U32.AND P0, PT, R9, 0x10, PT ;  /* 0x000000100900780c */ /* 0x000fc60003f06070 */
[----:B------:R-:W-:-:S04]  /*f4c0*/  IMAD.IADD R8, R7, 0x1, R8 ;  /* 0x0000000107087824 */ /* 0x000fc800078e0208 */
[----:B------:R-:W-:-:S07]  /*f4d0*/  IMAD.MOV.U32 R13, RZ, RZ, R8 ;  /* 0x000000ffff0d7224 */ /* 0x000fce00078e0008 */
[----:B------:R-:W-:Y:S05]  /*f4e0*/  WARPSYNC.COLLECTIVE R15, `(.L_x_410) ;  /* 0x000000000f087348 */ /* 0x000fea0003c00000 */
[----:B------:R0:W1:Y:S02]  /*f4f0*/  SHFL.UP P6, R14, R13, R12, R11 ;  /* 0x0400000c0d0e7389 */ /* 0x00006400000c000b */
[----:B01----:R-:W-:Y:S01]  /*f500*/  ENDCOLLECTIVE ;  /* 0x000000000000791b */ /* 0x003fe20003800000 */
.L_x_410:
[----:B------:R-:W-:Y:S02]  /*f510*/  IMAD.MOV.U32 R12, RZ, RZ, 0x1f ;  /* 0x0000001fff0c7424 */ /* 0x000fe400078e00ff */
[----:B------:R-:W-:Y:S01]  /*f520*/  IMAD.MOV.U32 R11, RZ, RZ, 0x1f ;  /* 0x0000001fff0b7424 */ /* 0x000fe200078e00ff */
[----:B------:R-:W-:-:S05]  /*f530*/  SEL R7, R14, RZ, P0 ;  /* 0x000000ff0e077207 */ /* 0x000fca0000000000 */
[----:B------:R-:W-:-:S04]  /*f540*/  IMAD.IADD R2, R8, 0x1, R7 ;  /* 0x0000000108027824 */ /* 0x000fc800078e0207 */
[----:B------:R-:W-:-:S07]  /*f550*/  IMAD.MOV.U32 R13, RZ, RZ, R2 ;  /* 0x000000ffff0d7224 */ /* 0x000fce00078e0002 */
[----:B------:R-:W-:Y:S05]  /*f560*/  WARPSYNC.COLLECTIVE R15, `(.L_x_411) ;  /* 0x000000000f087348 */ /* 0x000fea0003c00000 */
[----:B------:R0:W1:Y:S02]  /*f570*/  SHFL.IDX P6, R14, R13, R12, R11 ;  /* 0x0000000c0d0e7389 */ /* 0x00006400000c000b */
[----:B01----:R-:W-:Y:S01]  /*f580*/  ENDCOLLECTIVE ;  /* 0x000000000000791b */ /* 0x003fe20003800000 */
.L_x_411:
[----:B------:R-:W-:Y:S05]  /*f590*/  BRA `(.L_x_412) ;  /* 0xffffffe800987947 */ /* 0x000fea000383ffff */
.L_x_366:
[----:B------:R-:W-:Y:S01]  /*f5a0*/  BSSY B0, `(.L_x_413) ;  /* 0x0000008000007945 */ /* 0x000fe20003800000 */
[----:B-----5:R-:W-:Y:S01]  /*f5b0*/  IMAD.MOV.U32 R13, RZ, RZ, R3 ;  /* 0x000000ffff0d7224 */ /* 0x020fe200078e0003 */
[----:B------:R-:W-:Y:S01]  /*f5c0*/  MOV R11, RZ ;  /* 0x000000ff000b7202 */ /* 0x000fe20000000f00 */
[----:B------:R-:W-:Y:S02]  /*f5d0*/  IMAD.MOV.U32 R12, RZ, RZ, 0x1 ;  /* 0x00000001ff0c7424 */ /* 0x000fe400078e00ff */
[----:B------:R-:W-:-:S07]  /*f5e0*/  IMAD.MOV.U32 R15, RZ, RZ, -0x1 ;  /* 0xffffffffff0f7424 */ /* 0x000fce00078e00ff */
[----:B0-----:R-:W-:Y:S05]  /*f5f0*/  WARPSYNC.COLLECTIVE R15, `(.L_x_414) ;  /* 0x000000000f087348 */ /* 0x001fea0003c00000 */
[----:B------:R1:W2:Y:S02]  /*f600*/  SHFL.UP P6, R14, R13, R12, R11 ;  /* 0x0400000c0d0e7389 */ /* 0x0002a400000c000b */
[----:B012---:R-:W-:Y:S01]  /*f610*/  ENDCOLLECTIVE ;  /* 0x000000000000791b */ /* 0x007fe20003800000 */
.L_x_414:
[----:B------:R-:W-:Y:S05]  /*f620*/  BSYNC B0 ;  /* 0x0000000000007941 */ /* 0x000fea0003800000 */
.L_x_413:
[----:B------:R-:W-:Y:S01]  /*f630*/  ISETP.NE.AND P0, PT, R8, RZ, PT ;  /* 0x000000ff0800720c */ /* 0x000fe20003f05270 */
        /* <DEDUP_REMOVED lines=9> */
.L_x_415:
        /* <DEDUP_REMOVED lines=8> */
.L_x_416:
        /* <DEDUP_REMOVED lines=8> */
.L_x_417:
        /* <DEDUP_REMOVED lines=8> */
.L_x_418:
        /* <DEDUP_REMOVED lines=8> */
.L_x_419:
[----:B------:R-:W-:Y:S05]  /*f8d0*/  BRA `(.L_x_420) ;  /* 0xffffffe800807947 */ /* 0x000fea000383ffff */
.L_x_368:
[----:B------:R-:W-:Y:S01]  /*f8e0*/  BSSY B0, `(.L_x_421) ;  /* 0x0000006000007945 */ /* 0x000fe20003800000 */
[----:B------:R-:W-:Y:S01]  /*f8f0*/  PLOP3.LUT P6, PT, P6, PT, PT, 0x8, 0x0 ;  /* 0x000000000000781c */ /* 0x000fe200037ce170 */
[----:B------:R-:W-:-:S12]  /*f900*/  IMAD.MOV.U32 R15, RZ, RZ, -0x1 ;  /* 0xffffffffff0f7424 */ /* 0x000fd800078e00ff */
[----:B0-----:R-:W-:Y:S05]  /*f910*/  WARPSYNC.COLLECTIVE R15, `(.L_x_422) ;  /* 0x000000000f087348 */ /* 0x001fea0003c00000 */
[----:B------:R-:W-:Y:S01]  /*f920*/  VOTE.ANY R14, PT, P6 ;  /* 0x00000000000e7806 */ /* 0x000fe200030e0100 */
[----:B0-----:R-:W-:Y:S06]  /*f930*/  ENDCOLLECTIVE ;  /* 0x000000000000791b */ /* 0x001fec0003800000 */
.L_x_422:
[----:B------:R-:W-:Y:S05]  /*f940*/  BSYNC B0 ;  /* 0x0000000000007941 */ /* 0x000fea0003800000 */
.L_x_421:
[----:B------:R-:W-:Y:S01]  /*f950*/  IMAD.MOV.U32 R7, RZ, RZ, R14 ;  /* 0x000000ffff077224 */ /* 0x000fe200078e000e */
[----:B------:R-:W-:Y:S01]  /*f960*/  MOV R13, R3 ;  /* 0x00000003000d7202 */ /* 0x000fe20000000f00 */
[----:B------:R-:W-:Y:S02]  /*f970*/  IMAD.MOV.U32 R11, RZ, RZ, 0x1f ;  /* 0x0000001fff0b7424 */ /* 0x000fe400078e00ff */
[----:B------:R-:W0:Y:S01]  /*f980*/  POPC R5, R7 ;  /* 0x0000000700057309 */ /* 0x000e220000000000 */
[----:B------:R-:W-:Y:S02]  /*f990*/  IMAD.MOV.U32 R15, RZ, RZ, -0x1 ;  /* 0xffffffffff0f7424 */ /* 0x000fe400078e00ff */
[----:B0-----:R-:W-:-:S07]  /*f9a0*/  IMAD.MOV.U32 R12, RZ, RZ, R5 ;  /* 0x000000ffff0c7224 */ /* 0x001fce00078e0005 */
[----:B------:R-:W-:Y:S05]  /*f9b0*/  WARPSYNC.COLLECTIVE R15, `(.L_x_423) ;  /* 0x000000000f087348 */ /* 0x000fea0003c00000 */
[----:B------:R0:W1:Y:S02]  /*f9c0*/  SHFL.IDX P6, R14, R13, R12, R11 ;  /* 0x0000000c0d0e7389 */ /* 0x00006400000c000b */
[----:B01----:R-:W-:Y:S01]  /*f9d0*/  ENDCOLLECTIVE ;  /* 0x000000000000791b */ /* 0x003fe20003800000 */
.L_x_423:
[----:B------:R-:W-:Y:S01]  /*f9e0*/  IMAD.MOV.U32 R17, RZ, RZ, R14 ;  /* 0x000000ffff117224 */ /* 0x000fe200078e000e */
[----:B------:R-:W-:Y:S06]  /*f9f0*/  BRA `(.L_x_424) ;  /* 0xffffffe800707947 */ /* 0x000fec000383ffff */
.L_x_370:
[----:B------:R-:W-:Y:S01]  /*fa00*/  BSSY B0, `(.L_x_425) ;  /* 0x0000007000007945 */ /* 0x000fe20003800000 */
[----:B------:R-:W-:Y:S01]  /*fa10*/  IMAD.MOV.U32 R13, RZ, RZ, R2 ;  /* 0x000000ffff0d7224 */ /* 0x000fe200078e0002 */
[----:B------:R-:W-:Y:S01]  /*fa20*/  MOV R15, 0xffffffff ;  /* 0xffffffff000f7802 */ /* 0x000fe20000000f00 */
[----:B------:R-:W-:-:S07]  /*fa30*/  IMAD.MOV.U32 R11, RZ, RZ, 0x1f ;  /* 0x0000001fff0b7424 */ /* 0x000fce00078e00ff */
[----:B012---:R-:W-:Y:S05]  /*fa40*/  WARPSYNC.COLLECTIVE R15, `(.L_x_426) ;  /* 0x000000000f087348 */ /* 0x007fea0003c00000 */
[----:B------:R3:W4:Y:S02]  /*fa50*/  SHFL.IDX P6, R14, R13, R12, R11 ;  /* 0x0000000c0d0e7389 */ /* 0x00072400000c000b */
[----:B01234-:R-:W-:Y:S01]  /*fa60*/  ENDCOLLECTIVE ;  /* 0x000000000000791b */ /* 0x01ffe20003800000 */
.L_x_426:
[----:B------:R-:W-:Y:S05]  /*fa70*/  BSYNC B0 ;  /* 0x0000000000007941 */ /* 0x000fea0003800000 */
.L_x_425:
[----:B------:R-:W-:Y:S05]  /*fa80*/  BRA `(.L_x_369) ;  /* 0xffffffe800687947 */ /* 0x000fea000383ffff */
.L_x_374:
[----:B0-----:R0:W1:Y:S02]  /*fa90*/  SYNCS.PHASECHK.TRANS64.TRYWAIT P0, [R0+URZ+0x34820], R3 ;  /* 0x03482003000075a7 */ /* 0x001064000800017f */
[----:B-1----:R-:W-:Y:S05]  /*faa0*/  @!P0 NANOSLEEP.SYNCS 0x989680 ;  /* 0x009896800000895d */ /* 0x002fea0003900000 */
[----:B------:R-:W1:Y:S02]  /*fab0*/  @!P0 SYNCS.PHASECHK.TRANS64 P0, [R0+URZ+0x34820], R3 ;  /* 0x03482003000085a7 */ /* 0x000e64000800007f */
[----:B-1----:R-:W-:Y:S05]  /*fac0*/  @!P0 BRA `(.L_x_374) ;  /* 0xfffffffc00f08947 */ /* 0x002fea000383ffff */
[----:B------:R-:W-:Y:S05]  /*fad0*/  BRA `(.L_x_427) ;  /* 0xffffffec004c7947 */ /* 0x000fea000383ffff */
.L_x_375:
[----:B------:R-:W1:Y:S01]  /*fae0*/  S2R R2, SR_TID.X ;  /* 0x0000000000027919 */ /* 0x000e620000002100 */
[----:B------:R-:W-:Y:S01]  /*faf0*/  BSSY B0, `(.L_x_428) ;  /* 0x000000a000007945 */ /* 0x000fe20003800000 */
[----:B------:R-:W-:Y:S02]  /*fb00*/  IMAD.MOV.U32 R12, RZ, RZ, RZ ;  /* 0x000000ffff0c7224 */ /* 0x000fe400078e00ff */
[----:B------:R-:W-:Y:S02]  /*fb10*/  IMAD.MOV.U32 R11, RZ, RZ, 0x1f ;  /* 0x0000001fff0b7424 */ /* 0x000fe400078e00ff */
[----:B------:R-:W-:Y:S01]  /*fb20*/  IMAD.MOV.U32 R15, RZ, RZ, -0x1 ;  /* 0xffffffffff0f7424 */ /* 0x000fe200078e00ff */
[----:B-1----:R-:W-:-:S04]  /*fb30*/  SHF.R.U32.HI R2, RZ, 0x5, R2 ;  /* 0x00000005ff027819 */ /* 0x002fc80000011602 */
[----:B------:R-:W-:-:S05]  /*fb40*/  LOP3.LUT R2, R2, 0x3, RZ, 0xc0, !PT ;  /* 0x0000000302027812 */ /* 0x000fca00078ec0ff */
[----:B------:R-:W-:-:S07]  /*fb50*/  IMAD.MOV.U32 R13, RZ, RZ, R2 ;  /* 0x000000ffff0d7224 */ /* 0x000fce00078e0002 */
[----:B0-----:R-:W-:Y:S05]  /*fb60*/  WARPSYNC.COLLECTIVE R15, `(.L_x_429) ;  /* 0x000000000f087348 */ /* 0x001fea0003c00000 */
[----:B------:R1:W2:Y:S02]  /*fb70*/  SHFL.IDX P6, R14, R13, R12, R11 ;  /* 0x0000000c0d0e7389 */ /* 0x0002a400000c000b */
[----:B012---:R-:W-:Y:S01]  /*fb80*/  ENDCOLLECTIVE ;  /* 0x000000000000791b */ /* 0x007fe20003800000 */
.L_x_429:
[----:B------:R-:W-:Y:S05]  /*fb90*/  BSYNC B0 ;  /* 0x0000000000007941 */ /* 0x000fea0003800000 */
.L_x_428:
[----:B------:R-:W-:Y:S05]  /*fba0*/  BRA `(.L_x_430) ;  /* 0xffffffec00347947 */ /* 0x000fea000383ffff */
.L_x_378:
[----:B------:R-:W-:Y:S01]  /*fbb0*/  BSSY B1, `(.L_x_431) ;  /* 0x0000006000017945 */ /* 0x000fe20003800000 */
[----:B------:R-:W-:-:S07]  /*fbc0*/  IMAD.MOV.U32 R15, RZ, RZ, -0x1 ;  /* 0xffffffffff0f7424 */ /* 0x000fce00078e00ff */
[----:B01----:R-:W-:Y:S05]  /*fbd0*/  WARPSYNC.COLLECTIVE R15, `(.L_x_432) ;  /* 0x000000000f0c7348 */ /* 0x003fea0003c00000 */
[----:B------:R-:W-:Y:S02]  /*fbe0*/  ELECT P6, UR62, PT ;  /* 0x00000000003e782f */ /* 0x000fe400038c0000 */
[----:B------:R-:W-:Y:S01]  /*fbf0*/  MOV R14, UR62 ;  /* 0x0000003e000e7c02 */ /* 0x000fe20008000f00 */
[----:B01----:R-:W-:Y:S10]  /*fc00*/  ENDCOLLECTIVE ;  /* 0x000000000000791b */ /* 0x003ff40003800000 */
.L_x_432:
[----:B------:R-:W-:Y:S05]  /*fc10*/  BSYNC B1 ;  /* 0x0000000000017941 */ /* 0x000fea0003800000 */
.L_x_431:
[----:B------:R-:W-:Y:S05]  /*fc20*/  BRA `(.L_x_433) ;  /* 0xffffffec002c7947 */ /* 0x000fea000383ffff */
.L_x_380:
[----:B0-----:R0:W1:Y:S02]  /*fc30*/  SYNCS.PHASECHK.TRANS64.TRYWAIT P0, [R6+URZ], R5 ;  /* 0x00000005060075a7 */ /* 0x001064000800017f */
[----:B-1----:R-:W-:Y:S05]  /*fc40*/  @!P0 NANOSLEEP.SYNCS 0x989680 ;  /* 0x009896800000895d */ /* 0x002fea0003900000 */
[----:B------:R-:W1:Y:S02]  /*fc50*/  @!P0 SYNCS.PHASECHK.TRANS64 P0, [R6+URZ], R5 ;  /* 0x00000005060085a7 */ /* 0x000e64000800007f */
[----:B-1----:R-:W-:Y:S05]  /*fc60*/  @!P0 BRA `(.L_x_380) ;  /* 0xfffffffc00f08947 */ /* 0x002fea000383ffff */
[----:B------:R-:W-:Y:S05]  /*fc70*/  BRA `(.L_x_434) ;  /* 0xffffffec00707947 */ /* 0x000fea000383ffff */
.L_x_381:
[----:B-1----:R1:W2:Y:S02]  /*fc80*/  SYNCS.PHASECHK.TRANS64.TRYWAIT P0, [R7+URZ], R2 ;  /* 0x00000002070075a7 */ /* 0x0022a4000800017f */
[----:B--2---:R-:W-:Y:S05]  /*fc90*/  @!P0 NANOSLEEP.SYNCS 0x989680 ;  /* 0x009896800000895d */ /* 0x004fea0003900000 */
[----:B------:R-:W2:Y:S02]  /*fca0*/  @!P0 SYNCS.PHASECHK.TRANS64 P0, [R7+URZ], R2 ;  /* 0x00000002070085a7 */ /* 0x000ea4000800007f */
[----:B--2---:R-:W-:Y:S05]  /*fcb0*/  @!P0 BRA `(.L_x_381) ;  /* 0xfffffffc00f08947 */ /* 0x004fea000383ffff */
[----:B------:R-:W-:Y:S05]  /*fcc0*/  BRA `(.L_x_435) ;  /* 0xffffffec00647947 */ /* 0x000fea000383ffff */
.L_x_383:
[----:B--2---:R2:W3:Y:S02]  /*fcd0*/  SYNCS.PHASECHK.TRANS64.TRYWAIT P0, [R4+URZ], R5 ;  /* 0x00000005040075a7 */ /* 0x0044e4000800017f */
[----:B---3--:R-:W-:Y:S05]  /*fce0*/  @!P0 NANOSLEEP.SYNCS 0x989680 ;  /* 0x009896800000895d */ /* 0x008fea0003900000 */
[----:B------:R-:W3:Y:S02]  /*fcf0*/  @!P0 SYNCS.PHASECHK.TRANS64 P0, [R4+URZ], R5 ;  /* 0x00000005040085a7 */ /* 0x000ee4000800007f */
[----:B---3--:R-:W-:Y:S05]  /*fd00*/  @!P0 BRA `(.L_x_383) ;  /* 0xfffffffc00f08947 */ /* 0x008fea000383ffff */
[----:B------:R-:W-:Y:S05]  /*fd10*/  BRA `(.L_x_436) ;  /* 0xffffffec006c7947 */ /* 0x000fea000383ffff */
.L_x_437:
        /* <DEDUP_REMOVED lines=14> */
.L_x_2658:


//--------------------- .text._ZN7cutlass13device_kernelIN5flash11enable_sm90INS1_16FlashAttnFwdSm90INS1_25CollectiveMainloopFwdSm90ILi2EN4cute5tupleIJNS5_1CILi1EEES8_S8_EEENS6_IJNS7_ILi128EEESA_NS7_ILi192EEEEEELi128ENS_6half_tEfNS_4arch4Sm90ELb0ELb0ELb1ELb1ELb0ELb1ELb0ELb1ELb1ELb0ELb0ELb0EEENS1_21CollectiveEpilogueFwdINS6_IJSA_SA_SA_EEES9_SD_SF_Li256ELb1ELb0ELb0ELb0EEENS1_36VarlenDynamicPersistentTileSchedulerILi128ELi128ELi256ELi32ELb0ELb0ELb1ELb0ELb1ELb1EEEEEEEEEvNT_6ParamsE --------------------------
	.section	.text._ZN7cutlass13device_kernelIN5flash11enable_sm90INS1_16FlashAttnFwdSm90INS1_25CollectiveMainloopFwdSm90ILi2EN4cute5tupleIJNS5_1CILi1EEES8_S8_EEENS6_IJNS7_ILi128EEESA_NS7_ILi192EEEEEELi128ENS_6half_tEfNS_4arch4Sm90ELb0ELb0ELb1ELb1ELb0ELb1ELb0ELb1ELb1ELb0ELb0ELb0EEENS1_21CollectiveEpilogueFwdINS6_IJSA_SA_SA_EEES9_SD_SF_Li256ELb1ELb0ELb0ELb0EEENS1_36VarlenDynamicPersistentTileSchedulerILi128ELi128ELi256ELi32ELb0ELb0ELb1ELb0ELb1ELb1EEEEEEEEEvNT_6ParamsE,"ax",@progbits
	.align	128
.text._ZN7cutlass13device_kernelIN5flash11enable_sm90INS1_16FlashAttnFwdSm90INS1_25CollectiveMainloopFwdSm90ILi2EN4cute5tupleIJNS5_1CILi1EEES8_S8_EEENS6_IJNS7_ILi128EEESA_NS7_ILi192EEEEEELi128ENS_6half_tEfNS_4arch4Sm90ELb0ELb0ELb1ELb1ELb0ELb1ELb0ELb1ELb1ELb0ELb0ELb0EEENS1_21CollectiveEpilogueFwdINS6_IJSA_SA_SA_EEES9_SD_SF_Li256ELb1ELb0ELb0ELb0EEENS1_36VarlenDynamicPersistentTileSchedulerILi128ELi128ELi256ELi32ELb0ELb0ELb1ELb0ELb1ELb1EEEEEEEEEvNT_6ParamsE:
        .type           _ZN7cutlass13device_kernelIN5flash11enable_sm90INS1_16FlashAttnFwdSm90INS1_25CollectiveMainloopFwdSm90ILi2EN4cute5tupleIJNS5_1CILi1EEES8_S8_EEENS6_IJNS7_ILi128EEESA_NS7_ILi192EEEEEELi128ENS_6half_tEfNS_4arch4Sm90ELb0ELb0ELb1ELb1ELb0ELb1ELb0ELb1ELb1ELb0ELb0ELb0EEENS1_21CollectiveEpilogueFwdINS6_IJSA_SA_SA_EEES9_SD_SF_Li256ELb1ELb0ELb0ELb0EEENS1_36VarlenDynamicPersistentTileSchedulerILi128ELi128ELi256ELi32ELb0ELb0ELb1ELb0ELb1ELb1EEEEEEEEEvNT_6ParamsE,@function
        .size           _ZN7cutlass13device_kernelIN5flash11enable_sm90INS1_16FlashAttnFwdSm90INS1_25CollectiveMainloopFwdSm90ILi2EN4cute5tupleIJNS5_1CILi1EEES8_S8_EEENS6_IJNS7_ILi128EEESA_NS7_ILi192EEEEEELi128ENS_6half_tEfNS_4arch4Sm90ELb0ELb0ELb1ELb1ELb0ELb1ELb0ELb1ELb1ELb0ELb0ELb0EEENS1_21CollectiveEpilogueFwdINS6_IJSA_SA_SA_EEES9_SD_SF_Li256ELb1ELb0ELb0ELb0EEENS1_36VarlenDynamicPersistentTileSchedulerILi128ELi128ELi256ELi32ELb0ELb0ELb1ELb0ELb1ELb1EEEEEEEEEvNT_6ParamsE,(.L_x_2659 - _ZN7cutlass13device_kernelIN5flash11enable_sm90INS1_16FlashAttnFwdSm90INS1_25CollectiveMainloopFwdSm90ILi2EN4cute5tupleIJNS5_1CILi1EEES8_S8_EEENS6_IJNS7_ILi128EEESA_NS7_ILi192EEEEEELi128ENS_6half_tEfNS_4arch4Sm90ELb0ELb0ELb1ELb1ELb0ELb1ELb0ELb1ELb1ELb0ELb0ELb0EEENS1_21CollectiveEpilogueFwdINS6_IJSA_SA_SA_EEES9_SD_SF_Li256ELb1ELb0ELb0ELb0EEENS1_36VarlenDynamicPersistentTileSchedulerILi128ELi128ELi256ELi32ELb0ELb0ELb1ELb0ELb1ELb1EEEEEEEEEvNT_6ParamsE)
        .other          _ZN7cutlass13device_kernelIN5flash11enable_sm90INS1_16FlashAttnFwdSm90INS1_25CollectiveMainloopFwdSm90ILi2EN4cute5tupleIJNS5_1CILi1EEES8_S8_EEENS6_IJNS7_ILi128EEESA_NS7_ILi192EEEEEELi128ENS_6half_tEfNS_4arch4Sm90ELb0ELb0ELb1ELb1ELb0ELb1ELb0ELb1ELb1ELb0ELb0ELb0EEENS1_21CollectiveEpilogueFwdINS6_IJSA_SA_SA_EEES9_SD_SF_Li256ELb1ELb0ELb0ELb0EEENS1_36VarlenDynamicPersistentTileSchedulerILi128ELi128ELi256ELi32ELb0ELb0ELb1ELb0ELb1ELb1EEEEEEEEEvNT_6ParamsE,@"STO_CUDA_ENTRY STV_DEFAULT"
_ZN7cutlass13device_kernelIN5flash11enable_sm90INS1_16FlashAttnFwdSm90INS1_25CollectiveMainloopFwdSm90ILi2EN4cute5tupleIJNS5_1CILi1EEES8_S8_EEENS6_IJNS7_ILi128EEESA_NS7_ILi192EEEEEELi128ENS_6half_tEfNS_4arch4Sm90ELb0ELb0ELb1ELb1ELb0ELb1ELb0ELb1ELb1ELb0ELb0ELb0EEENS1_21CollectiveEpilogueFwdINS6_IJSA_SA_SA_EEES9_SD_SF_Li256ELb1ELb0ELb0ELb0EEENS1_36VarlenDynamicPersistentTileSchedulerILi128ELi128ELi256ELi32ELb0ELb0ELb1ELb0ELb1ELb1EEEEEEEEEvNT_6ParamsE:
[----:B------:R-:W0:Y:S02]  /*0000*/  LDC R1, c[0x0][0x28] ;  /* 0x00000a00ff017b82 */ /* 0x000e240000000800 */
[----:B0-----:R-:W-:Y:S01]  /*0010*/  VIADD R1, R1, 0xffffffc0 ;  /* 0xffffffc001017836 */ /* 0x001fe20000000000 */
[----:B------:R-:W0:Y:S01]  /*0020*/  S2R R3, SR_TID.X ;  /* 0x0000000000037919 */ /* 0x000e220000002100 */
[----:B------:R-:W-:Y:S01]  /*0030*/  ELECT P0, URZ, PT ;  /* 0x00000000003f782f */ /* 0x000fe20003800000 */
[----:B------:R-:W-:Y:S01]  /*0040*/  BSSY B0, `(.L_x_438) ;  /* 0x0000016000007945 */ /* 0x000fe20003800000 */
[----:B0-----:R-:W-:-:S05]  /*0050*/  SHF.R.U32.HI R0, RZ, 0x5, R3 ;  /* 0x00000005ff007819 */ /* 0x001fca0000011603 */
[----:B------:R-:W0:Y:S02]  /*0060*/  SHFL.IDX PT, R2, R0, RZ, 0x1f ;  /* 0x00001fff00027589 */ /* 0x000e2400000e0000 */
[----:B0-----:R-:W-:-:S13]  /*0070*/  ISETP.EQ.AND P0, PT, R2, RZ, P0 ;  /* 0x000000ff0200720c */ /* 0x001fda0000702270 */
[----:B------:R-:W-:Y:S05]  /*0080*/  @!P0 BRA `(.L_x_439) ;  /* 0x0000000000448947 */ /* 0x000fea0003800000 */
[----:B------:R-:W-:Y:S02]  /*0090*/  ULDC.64 UR4, c[0x0][0x198] ;  /* 0x0000660000047ab9 */ /* 0x000fe40000000a00 */
[----:B------:R-:W-:Y:S02]  /*00a0*/  UIADD3 UR6, UP0, UR4, 0x270, URZ ;  /* 0x0000027004067890 */ /* 0x000fe4000ff1e03f */
[----:B------:R-:W-:Y:S02]  /*00b0*/  UIADD3 UR8, UP1, UR4, 0x370, URZ ;  /* 0x0000037004087890 */ /* 0x000fe4000ff3e03f */
[----:B------:R-:W-:Y:S02]  /*00c0*/  UIADD3 UR10, UP2, UR4, 0x470, URZ ;  /* 0x00000470040a7890 */ /* 0x000fe4000ff5e03f */
[----:B------:R-:W-:Y:S02]  /*00d0*/  UIADD3 UR12, UP3, UR4, 0x570, URZ ;  /* 0x00000570040c7890 */ /* 0x000fe4000ff7e03f */
[----:B------:R-:W-:-:S02]  /*00e0*/  UIADD3 UR4, UP4, UR4, 0x670, URZ ;  /* 0x0000067004047890 */ /* 0x000fc4000ff9e03f */
[----:B------:R-:W-:Y:S02]  /*00f0*/  UIADD3.X UR7, URZ, UR5, URZ, UP0, !UPT ;  /* 0x000000053f077290 */ /* 0x000fe400087fe43f */
[----:B------:R-:W-:Y:S02]  /*0100*/  UIADD3.X UR9, URZ, UR5, URZ, UP1, !UPT ;  /* 0x000000053f097290 */ /* 0x000fe40008ffe43f */
[----:B------:R-:W-:Y:S02]  /*0110*/  UIADD3.X UR11, URZ, UR5, URZ, UP2, !UPT ;  /* 0x000000053f0b7290 */ /* 0x000fe400097fe43f */
[----:B------:R-:W-:Y:S02]  /*0120*/  UIADD3.X UR13, URZ, UR5, URZ, UP3, !UPT ;  /* 0x000000053f0d7290 */ /* 0x000fe40009ffe43f */
[----:B------:R-:W-:Y:S01]  /*0130*/  UIADD3.X UR5, URZ, UR5, URZ, UP4, !UPT ;  /* 0x000000053f057290 */ /* 0x000fe2000a7fe43f */
[----:B------:R0:W-:Y:S02]  /*0140*/  UTMACCTL.PF [UR6] ;  /* 0x00000000060079b9 */ /* 0x0001e40008040000 */
[----:B------:R0:W-:Y:S02]  /*0150*/  UTMACCTL.PF [UR8] ;  /* 0x00000000080079b9 */ /* 0x0001e40008040000 */
[----:B------:R0:W-:Y:S02]  /*0160*/  UTMACCTL.PF [UR10] ;  /* 0x000000000a0079b9 */ /* 0x0001e40008040000 */
[----:B------:R0:W-:Y:S02]  /*0170*/  UTMACCTL.PF [UR12] ;  /* 0x000000000c0079b9 */ /* 0x0001e40008040000 */
[----:B------:R0:W-:Y:S02]  /*0180*/  UTMACCTL.PF [UR4] ;  /* 0x00000000040079b9 */ /* 0x0001e40008040000 */
[----:B0-----:R-:W-:Y:S01]  /*0190*/  NOP ;  /* 0x0000000000007918 */ /* 0x001fe20000000000 */
.L_x_439:
[----:B------:R-:W-:Y:S05]  /*01a0*/  BSYNC B0 ;  /* 0x0000000000007941 */ /* 0x000fea0003800000 */
.L_x_438:
[----:B------:R-:W-:Y:S01]  /*01b0*/  VOTEU.ANY UP0, P0 ;  /* 0x00000000003f7886 */ /* 0x000fe20000000100 */
[----:B------:R-:W0:Y:S01]  /*01c0*/  SHFL.IDX PT, R2, R0, RZ, 0x1f ;  /* 0x00001fff00027589 */ /* 0x000e2200000e0000 */
[----:B------:R-:W-:Y:S01]  /*01d0*/  UMOV UR4, 0x1 ;  /* 0x0000000100047882 */ /* 0x000fe20000000000 */
[----:B------:R-:W-:Y:S01]  /*01e0*/  UMOV UR7, 0x100 ;  /* 0x0000010000077882 */ /* 0x000fe20000000000 */
[----:B------:R-:W-:Y:S01]  /*01f0*/  VOTEU.ANY UP1, P0 ;  /* 0x00000000003f7886 */ /* 0x000fe20000020100 */
[----:B------:R-:W1:Y:S01]  /*0200*/  @UP0 S2UR UR8, SR_CgaCtaId ;  /* 0x00000000000809c3 */ /* 0x000e620000008800 */
[----:B------:R-:W-:Y:S01]  /*0210*/  @UP0 UMOV UR6, 0x400 ;  /* 0x0000040000060882 */ /* 0x000fe20000000000 */
[----:B------:R-:W-:-:S04]  /*0220*/  @UP0 UIADD3 UR4, -UR4, 0x100000, URZ ;  /* 0x0010000004040890 */ /* 0x000fc8000fffe13f */
[----:B------:R-:W-:Y:S02]  /*0230*/  @UP0 USHF.L.U32 UR5, UR4, 0xb, URZ ;  /* 0x0000000b04050899 */ /* 0x000fe4000800063f */
[----:B------:R-:W-:Y:S01]  /*0240*/  @UP0 USHF.L.U32 UR4, UR4, 0x1, URZ ;  /* 0x0000000104040899 */ /* 0x000fe2000800063f */
[----:B0-----:R-:W-:Y:S02]  /*0250*/  ISETP.NE.AND P1, PT, R2, RZ, PT ;  /* 0x000000ff0200720c */ /* 0x001fe40003f25270 */
[----:B------:R-:W-:Y:S01]  /*0260*/  SHF.R.U32.HI R2, RZ, 0x7, R3 ;  /* 0x00000007ff027819 */ /* 0x000fe20000011603 */
[----:B-1----:R-:W-:Y:S02]  /*0270*/  @UP0 ULEA UR8, UR8, UR6, 0x18 ;  /* 0x0000000608080291 */ /* 0x002fe4000f8ec03f */
[----:B------:R-:W-:-:S04]  /*0280*/  @UP0 UIADD3 UR6, -UR7, 0x100000, URZ ;  /* 0x0010000007060890 */ /* 0x000fc8000fffe13f */
[----:B------:R-:W-:Y:S02]  /*0290*/  @UP0 USHF.L.U32 UR7, UR6, 0xb, URZ ;  /* 0x0000000b06070899 */ /* 0x000fe4000800063f */
[----:B------:R-:W-:Y:S01]  /*02a0*/  @UP0 USHF.L.U32 UR6, UR6, 0x1, URZ ;  /* 0x0000000106060899 */ /* 0x000fe2000800063f */
[----:B------:R-:W-:Y:S01]  /*02b0*/  VOTEU.ANY UP0, P0 ;  /* 0x00000000003f7886 */ /* 0x000fe20000000100 */
[----:B------:R-:W0:Y:S04]  /*02c0*/  SHFL.IDX PT, R2, R2, RZ, 0x1f ;  /* 0x00001fff02027589 */ /* 0x000e2800000e0000 */
[----:B------:R-:W1:Y:S02]  /*02d0*/  FENCE.VIEW.ASYNC.S ;  /* 0x00000000000073c6 */ /* 0x000e640000000000 */
[----:B-1----:R1:W2:Y:S04]  /*02e0*/  @UP0 SYNCS.EXCH.64 URZ, [UR8+0x34800], UR4 ;  /* 0x03480004083f05b2 */ /* 0x0022a80008000100 */
        /* <DEDUP_REMOVED lines=16> */
[----:B------:R4:W0:Y:S01]  /*03f0*/  SYNCS.EXCH.64 URZ, [UR8+0x34840], UR4 ;  /* 0x03484004083f75b2 */ /* 0x0008220008000100 */
[----:B------:R4:W0:Y:S01]  /*0400*/  SYNCS.EXCH.64 URZ, [UR8+0x34838], UR6 ;  /* 0x03483806083f75b2 */ /* 0x0008220008000100 */
[----:B------:R4:W0:Y:S02]  /*0410*/  SYNCS.EXCH.64 URZ, [UR8+0x34848], UR4 ;  /* 0x03484804083f75b2 */ /* 0x0008240008000100 */
[----:B----4-:R-:W-:Y:S01]  /*0420*/  NOP ;  /* 0x0000000000007918 */ /* 0x010fe20000000000 */
.L_x_440:
[----:B------:R-:W4:Y:S01]  /*0430*/  SHFL.IDX PT, R4, R0, RZ, 0x1f ;  /* 0x00001fff00047589 */ /* 0x000f2200000e0000 */
[----:B------:R-:W-:Y:S01]  /*0440*/  NOP ;  /* 0x0000000000007918 */ /* 0x000fe20000000000 */
[----:B----4-:R-:W-:-:S13]  /*0450*/  ISETP.NE.AND P0, PT, R4, RZ, PT ;  /* 0x000000ff0400720c */ /* 0x010fda0003f05270 */
        /* <DEDUP_REMOVED lines=19> */
.L_x_441:
[----:B------:R-:W4:Y:S01]  /*0590*/  SHFL.IDX PT, R4, R0, RZ, 0x1f ;  /* 0x00001fff00047589 */ /* 0x000f2200000e0000 */
[----:B------:R-:W-:Y:S01]  /*05a0*/  NOP ;  /* 0x0000000000007918 */ /* 0x000fe20000000000 */
[----:B----4-:R-:W-:-:S13]  /*05b0*/  ISETP.NE.AND P0, PT, R4, RZ, PT ;  /* 0x000000ff0400720c */ /* 0x010fda0003f05270 */
[----:B------:R-:W-:Y:S05]  /*05c0*/  @P0 BRA `(.L_x_442) ;  /* 0x0000000000380947 */ /* 0x000fea0003800000 */
[----:B-1----:R-:W1:Y:S01]  /*05d0*/  S2UR UR5, SR_CgaCtaId ;  /* 0x00000000000579c3 */ /* 0x002e620000008800 */
[----:B------:R-:W-:Y:S01]  /*05e0*/  UMOV UR4, 0x400 ;  /* 0x0000040000047882 */ /* 0x000fe20000000000 */
[----:B------:R-:W-:Y:S01]  /*05f0*/  UMOV UR7, 0x1 ;  /* 0x0000000100077882 */ /* 0x000fe20000000000 */
[----:B------:R-:W-:Y:S01]  /*0600*/  ELECT P0, URZ, PT ;  /* 0x00000000003f782f */ /* 0x000fe20003800000 */
[----:B-1----:R-:W-:Y:S02]  /*0610*/  ULEA UR6, UR5, UR4, 0x18 ;  /* 0x0000000405067291 */ /* 0x002fe4000f8ec03f */
[----:B------:R-:W-:-:S04]  /*0620*/  UIADD3 UR4, -UR7, 0x100000, URZ ;  /* 0x0010000007047890 */ /* 0x000fc8000fffe13f */
[----:B------:R-:W-:Y:S02]  /*0630*/  USHF.L.U32 UR5, UR4, 0xb, URZ ;  /* 0x0000000b04057899 */ /* 0x000fe4000800063f */
[----:B------:R-:W-:Y:S01]  /*0640*/  USHF.L.U32 UR4, UR4, 0x1, URZ ;  /* 0x0000000104047899 */ /* 0x000fe2000800063f */
[----:B------:R-:W1:Y:S11]  /*0650*/  FENCE.VIEW.ASYNC.S ;  /* 0x00000000000073c6 */ /* 0x000e760000000000 */
[----:B-1----:R4:W1:Y:S01]  /*0660*/  SYNCS.EXCH.64 URZ, [UR6+0x34870], UR4 ;  /* 0x03487004063f75b2 */ /* 0x0028620008000100 */
[----:B------:R4:W0:Y:S01]  /*0670*/  SYNCS.EXCH.64 URZ, [UR6+0x34880], UR4 ;  /* 0x03488004063f75b2 */ /* 0x0008220008000100 */
[----:B------:R4:W0:Y:S01]  /*0680*/  SYNCS.EXCH.64 URZ, [UR6+0x34878], UR4 ;  /* 0x03487804063f75b2 */ /* 0x0008220008000100 */
[----:B------:R4:W0:Y:S02]  /*0690*/  SYNCS.EXCH.64 URZ, [UR6+0x34888], UR4 ;  /* 0x03488804063f75b2 */ /* 0x0008240008000100 */
[----:B----4-:R-:W-:Y:S01]  /*06a0*/  NOP ;  /* 0x0000000000007918 */ /* 0x010fe20000000000 */
.L_x_442:
        /* <DEDUP_REMOVED lines=22> */
.L_x_443:
        /* <DEDUP_REMOVED lines=22> */
.L_x_444:
[----:B0-----:R-:W-:Y:S01]  /*0970*/  ISETP.NE.AND P0, PT, R2, RZ, PT ;  /* 0x000000ff0200720c */ /* 0x001fe20003f05270 */
[----:B------:R-:W-:Y:S01]  /*0980*/  IMAD.MOV.U32 R2, RZ, RZ, 0x1 ;  /* 0x00000001ff027424 */ /* 0x000fe200078e00ff */
[----:B------:R-:W-:Y:S01]  /*0990*/  NOP ;  /* 0x0000000000007918 */ /* 0x000fe20000000000 */
[----:B------:R-:W-:Y:S01]  /*09a0*/  ULDC.64 UR36, c[0x0][0x208] ;  /* 0x0000820000247ab9 */ /* 0x000fe20000000a00 */
[----:B------:R-:W-:Y:S02]  /*09b0*/  BSSY B7, `(.L_x_445) ;  /* 0x0001db6000077945 */ /* 0x000fe40003800000 */
[----:B------:R-:W-:-:S05]  /*09c0*/  SEL R2, R2, 0x2, !P0 ;  /* 0x0000000202027807 */ /* 0x000fca0004000000 */
[----:B------:R0:W-:Y:S01]  /*09d0*/  STL [R1+0x3c], R2 ;  /* 0x00003c0201007387 */ /* 0x0001e20000100800 */
[----:B-123--:R-:W-:Y:S06]  /*09e0*/  BAR.SYNC.DEFER_BLOCKING 0x0 ;  /* 0x0000000000007b1d */ /* 0x00efec0000010000 */
[----:B------:R-:W-:Y:S05]  /*09f0*/  @!P0 BRA `(.L_x_446) ;  /* 0x0000017c00c88947 */ /* 0x000fea0003800000 */
.L_x_447:
        /* <DEDUP_REMOVED lines=8> */
[----:B-1----:R-:W-:-:S06]  /*0a80*/  ULEA UR4, UR5, UR4, 0x18 ;  /* 0x0000000405047291 */ /* 0x002fcc000f8ec03f */
[----:B0-----:R-:W-:Y:S01]  /*0a90*/  MOV R2, UR4 ;  /* 0x0000000400027c02 */ /* 0x001fe20008000f00 */
[----:B------:R-:W-:-:S04]  /*0aa0*/  ULDC UR4, c[0x0][0xc14] ;  /* 0x0003050000047ab9 */ /* 0x000fc80000000800 */
[----:B------:R-:W0:Y:S01]  /*0ab0*/  LDS.128 R148, [R2+0x348d0] ;  /* 0x0348d00002947984 */ /* 0x000e220000000c00 */
[----:B------:R-:W-:Y:S06]  /*0ac0*/  BAR.ARV 0x4, 0x120 ;  /* 0x0104800000007b1d */ /* 0x000fec0000002000 */
[----:B0-----:R-:W-:-:S13]  /*0ad0*/  ISETP.GE.AND P0, PT, R151, UR4, PT ;  /* 0x0000000497007c0c */ /* 0x001fda000bf06270 */
[----:B------:R-:W-:Y:S05]  /*0ae0*/  @P0 BRA `(.L_x_448) ;  /* 0x000001d800880947 */ /* 0x000fea0003800000 */
[----:B------:R-:W2:Y:S01]  /*0af0*/  LDL.LU R13, [R1+0x3c] ;  /* 0x00003c00010d7983 */ /* 0x000ea20000300800 */
[----:B------:R-:W-:Y:S01]  /*0b00*/  VIADD R223, R3, 0xffffff80 ;  /* 0xffffff8003df7836 */ /* 0x000fe20000000000 */
[----:B------:R-:W-:Y:S01]  /*0b10*/  MOV R186, RZ ;  /* 0x000000ff00ba7202 */ /* 0x000fe20000000f00 */
[----:B------:R-:W-:Y:S02]  /*0b20*/  VIADD R208, R2, 0x10400 ;  /* 0x0001040002d07836 */ /* 0x000fe40000000000 */
[----:B------:R-:W-:Y:S01]  /*0b30*/  IMAD.MOV.U32 R203, RZ, RZ, RZ ;  /* 0x000000ffffcb7224 */ /* 0x000fe200078e00ff */
[----:B------:R-:W-:Y:S01]  /*0b40*/  SHF.R.S32.HI R0, RZ, 0x1f, R223 ;  /* 0x0000001fff007819 */ /* 0x000fe200000114df */
[----:B------:R-:W-:Y:S02]  /*0b50*/  IMAD.MOV.U32 R18, RZ, RZ, RZ ;  /* 0x000000ffff127224 */ /* 0x000fe400078e00ff */
[----:B------:R-:W-:Y:S01]  /*0b60*/  IMAD.MOV.U32 R194, RZ, RZ, RZ ;  /* 0x000000ffffc27224 */ /* 0x000fe200078e00ff */
[CC--:B------:R-:W-:Y:S01]  /*0b70*/  LEA.HI R4, R0.reuse, R223.reuse, RZ, 0x7 ;  /* 0x000000df00047211 */ /* 0x0c0fe200078f38ff */
[----:B------:R-:W-:Y:S01]  /*0b80*/  IMAD.MOV.U32 R192, RZ, RZ, RZ ;  /* 0x000000ffffc07224 */ /* 0x000fe200078e00ff */
[----:B------:R-:W-:-:S02]  /*0b90*/  LEA.HI R3, R0, R223, RZ, 0x4 ;  /* 0x000000df00037211 */ /* 0x000fc400078f20ff */
[----:B------:R-:W-:Y:S02]  /*0ba0*/  LOP3.LUT R6, R4, 0xffffff80, RZ, 0xc0, !PT ;  /* 0xffffff8004067812 */ /* 0x000fe400078ec0ff */
[----:B------:R-:W-:Y:S02]  /*0bb0*/  SHF.R.S32.HI R8, RZ, 0x4, R3 ;  /* 0x00000004ff087819 */ /* 0x000fe40000011403 */
[----:B------:R-:W-:Y:S01]  /*0bc0*/  LEA.HI R190, R0, R223, RZ, 0x5 ;  /* 0x000000df00be7211 */ /* 0x000fe200078f28ff */
[----:B------:R-:W-:Y:S01]  /*0bd0*/  IMAD.IADD R211, R223, 0x1, -R6 ;  /* 0x00000001dfd37824 */ /* 0x000fe200078e0a06 */
[C---:B------:R-:W-:Y:S02]  /*0be0*/  LOP3.LUT R6, R3.reuse, 0x3fffff0, RZ, 0xc0, !PT ;  /* 0x03fffff003067812 */ /* 0x040fe400078ec0ff */
[----:B------:R-:W-:Y:S02]  /*0bf0*/  LEA.HI R5, R3, R8, RZ, 0x1 ;  /* 0x0000000803057211 */ /* 0x000fe400078f08ff */
[----:B------:R-:W-:Y:S01]  /*0c00*/  SHF.R.S32.HI R10, RZ, 0x1f, R211 ;  /* 0x0000001fff0a7819 */ /* 0x000fe200000114d3 */
[----:B------:R-:W-:Y:S01]  /*0c10*/  IMAD.IADD R3, R223, 0x1, -R6 ;  /* 0x00000001df037824 */ /* 0x000fe200078e0a06 */
[----:B------:R-:W-:-:S02]  /*0c20*/  SHF.R.S32.HI R190, RZ, 0x5, R190 ;  /* 0x00000005ffbe7819 */ /* 0x000fc400000114be */
[----:B------:R-:W-:Y:S02]  /*0c30*/  LEA.HI R7, R10, R211, RZ, 0x2 ;  /* 0x000000d30a077211 */ /* 0x000fe400078f10ff */
[----:B------:R-:W-:Y:S02]  /*0c40*/  LEA R12, R190, R3, 0x4 ;  /* 0x00000003be0c7211 */ /* 0x000fe400078e20ff */
[--C-:B------:R-:W-:Y:S02]  /*0c50*/  SHF.R.S32.HI R6, RZ, 0x2, R7.reuse ;  /* 0x00000002ff067819 */ /* 0x100fe40000011407 */
[----:B------:R-:W-:Y:S02]  /*0c60*/  SHF.R.S32.HI R9, RZ, 0x1f, R7 ;  /* 0x0000001fff097819 */ /* 0x000fe40000011407 */
[----:B------:R-:W-:Y:S02]  /*0c70*/  LEA.HI R3, R0, R223, RZ, 0x2 ;  /* 0x000000df00037211 */ /* 0x000fe400078f10ff */
[----:B------:R-:W-:-:S02]  /*0c80*/  LEA.HI R9, R9, R6, RZ, 0x3 ;  /* 0x0000000609097211 */ /* 0x000fc400078f18ff */
[----:B------:R-:W-:Y:S02]  /*0c90*/  LOP3.LUT R206, R3, 0xfffffffc, RZ, 0xc0, !PT ;  /* 0xfffffffc03ce7812 */ /* 0x000fe400078ec0ff */
[----:B------:R-:W-:Y:S02]  /*0ca0*/  LOP3.LUT R9, R9, 0xfffffff8, RZ, 0xc0, !PT ;  /* 0xfffffff809097812 */ /* 0x000fe400078ec0ff */
[----:B------:R-:W-:Y:S01]  /*0cb0*/  LOP3.LUT R5, R5, 0x1ffffffe, RZ, 0xc0, !PT ;  /* 0x1ffffffe05057812 */ /* 0x000fe200078ec0ff */
[----:B------:R-:W-:Y:S01]  /*0cc0*/  IMAD.IADD R206, R223, 0x1, -R206 ;  /* 0x00000001dfce7824 */ /* 0x000fe200078e0ace */
[----:B------:R-:W-:Y:S02]  /*0cd0*/  IADD3 R9, R6, -R9, RZ ;  /* 0x8000000906097210 */ /* 0x000fe40007ffe0ff */
[--C-:B------:R-:W-:Y:S01]  /*0ce0*/  SHF.R.S32.HI R19, RZ, 0x2, R3.reuse ;  /* 0x00000002ff137819 */ /* 0x100fe20000011403 */
[----:B------:R-:W-:Y:S01]  /*0cf0*/  IMAD.SHL.U32 R22, R206, 0x8, RZ ;  /* 0x00000008ce167824 */ /* 0x000fe200078e00ff */
[----:B------:R-:W-:-:S02]  /*0d00*/  SHF.R.S32.HI R6, RZ, 0x1f, R3 ;  /* 0x0000001fff067819 */ /* 0x000fc40000011403 */
[----:B------:R-:W-:Y:S01]  /*0d10*/  IADD3 R5, R8, -R5, RZ ;  /* 0x8000000508057210 */ /* 0x000fe20007ffe0ff */
[----:B------:R-:W-:Y:S01]  /*0d20*/  VIADD R184, R22, 0x20 ;  /* 0x0000002016b87836 */ /* 0x000fe20000000000 */
[----:B------:R-:W-:Y:S01]  /*0d30*/  LOP3.LUT R8, R7, 0x7ffffffc, RZ, 0xc0, !PT ;  /* 0x7ffffffc07087812 */ /* 0x000fe200078ec0ff */
[----:B------:R-:W-:Y:S01]  /*0d40*/  IMAD.MOV.U32 R7, RZ, RZ, -0x2 ;  /* 0xfffffffeff077424 */ /* 0x000fe200078e00ff */
[----:B------:R-:W-:Y:S01]  /*0d50*/  LEA.HI R6, R6, R19, RZ, 0x3 ;  /* 0x0000001306067211 */ /* 0x000fe200078f18ff */
[----:B------:R-:W-:Y:S01]  /*0d60*/  IMAD R222, R12, 0x8, R5 ;  /* 0x000000080cde7824 */ /* 0x000fe200078e0205 */
[----:B------:R-:W-:Y:S01]  /*0d70*/  IADD3 R202, R19, 0x40, RZ ;  /* 0x0000004013ca7810 */ /* 0x000fe20007ffe0ff */
[----:B------:R-:W-:Y:S01]  /*0d80*/  IMAD.IADD R8, R211, 0x1, -R8 ;  /* 0x00000001d3087824 */ /* 0x000fe200078e0a08 */
[----:B------:R-:W-:Y:S01]  /*0d90*/  LOP3.LUT R6, R6, 0xfffffff8, RZ, 0xc0, !PT ;  /* 0xfffffff806067812 */ /* 0x000fe200078ec0ff */
[----:B------:R-:W-:Y:S01]  /*0da0*/  IMAD.SHL.U32 R222, R222, 0x8, RZ ;  /* 0x00000008dede7824 */ /* 0x000fe200078e00ff */
[----:B------:R-:W-:Y:S01]  /*0db0*/  IADD3 R185, R22, 0x40, RZ ;  /* 0x0000004016b97810 */ /* 0x000fe20007ffe0ff */
[----:B------:R-:W-:Y:S01]  /*0dc0*/  IMAD R220, R8, R7, 0x80 ;  /* 0x0000008008dc7424 */ /* 0x000fe200078e0207 */
[----:B------:R-:W-:Y:S01]  /*0dd0*/  SHF.R.S32.HI R3, RZ, 0x1f, R202 ;  /* 0x0000001fff037819 */ /* 0x000fe200000114ca */
[----:B------:R-:W-:Y:S01]  /*0de0*/  IMAD.IADD R210, R19, 0x1, -R6 ;  /* 0x0000000113d27824 */ /* 0x000fe200078e0a06 */
[----:B------:R-:W-:Y:S01]  /*0df0*/  LEA.HI R10, R10, R211, RZ, 0x5 ;  /* 0x000000d30a0a7211 */ /* 0x000fe200078f28ff */
[----:B------:R-:W-:Y:S01]  /*0e00*/  IMAD.SHL.U32 R187, R202, 0x40, RZ ;  /* 0x00000040cabb7824 */ /* 0x000fe200078e00ff */
[----:B------:R-:W-:Y:S01]  /*0e10*/  SHF.R.S32.HI R8, RZ, 0x1f, R185 ;  /* 0x0000001fff087819 */ /* 0x000fe200000114b9 */
[----:B------:R-:W-:Y:S01]  /*0e20*/  IMAD.SHL.U32 R189, R210, 0x40, RZ ;  /* 0x00000040d2bd7824 */ /* 0x000fe200078e00ff */
[----:B------:R-:W-:-:S02]  /*0e30*/  LEA.HI R3, R3, R202, RZ, 0x3 ;  /* 0x000000ca03037211 */ /* 0x000fc400078f18ff */
[----:B------:R-:W-:Y:S02]  /*0e40*/  SHF.R.S32.HI R10, RZ, 0x5, R10 ;  /* 0x00000005ff0a7819 */ /* 0x000fe4000001140a */
[----:B------:R-:W-:Y:S01]  /*0e50*/  LEA.HI R7, R8, R185, RZ, 0x6 ;  /* 0x000000b908077211 */ /* 0x000fe200078f30ff */
[----:B------:R-:W-:Y:S01]  /*0e60*/  IMAD.SHL.U32 R3, R3, 0x40, RZ ;  /* 0x0000004003037824 */ /* 0x000fe200078e00ff */
[----:B------:R-:W-:Y:S01]  /*0e70*/  SHF.R.S32.HI R219, RZ, 0x7, R4 ;  /* 0x00000007ffdb7819 */ /* 0x000fe20000011404 */
[----:B------:R-:W-:Y:S01]  /*0e80*/  IMAD R9, R10, 0x10, R9 ;  /* 0x000000100a097824 */ /* 0x000fe200078e0209 */
[----:B------:R-:W-:Y:S01]  /*0e90*/  SHF.R.S32.HI R5, RZ, 0x1f, R184 ;  /* 0x0000001fff057819 */ /* 0x000fe200000114b8 */
[----:B------:R-:W-:Y:S01]  /*0ea0*/  IMAD.SHL.U32 R7, R7, 0x80, RZ ;  /* 0x0000008007077824 */ /* 0x000fe200078e00ff */
[----:B------:R-:W-:Y:S02]  /*0eb0*/  LEA.HI R4, R4, R219, RZ, 0x1 ;  /* 0x000000db04047211 */ /* 0x000fe400078f08ff */
[----:B------:R-:W-:-:S02]  /*0ec0*/  LOP3.LUT R187, R187, 0x1c0, RZ, 0xc0, !PT ;  /* 0x000001c0bbbb7812 */ /* 0x000fc400078ec0ff */
[-C--:B------:R-:W-:Y:S02]  /*0ed0*/  LEA.HI R6, R5, R184.reuse, RZ, 0x3 ;  /* 0x000000b805067211 */ /* 0x080fe400078f18ff */
[----:B------:R-:W-:Y:S02]  /*0ee0*/  LEA.HI R10, R8, R185, RZ, 0x3 ;  /* 0x000000b9080a7211 */ /* 0x000fe400078f18ff */
[----:B------:R-:W-:Y:S02]  /*0ef0*/  LOP3.LUT R189, R189, 0x1c0, RZ, 0xc0, !PT ;  /* 0x000001c0bdbd7812 */ /* 0x000fe400078ec0ff */
[----:B------:R-:W-:Y:S02]  /*0f00*/  LEA.HI R5, R5, R184, RZ, 0x6 ;  /* 0x000000b805057211 */ /* 0x000fe400078f30ff */
[----:B------:R-:W-:Y:S02]  /*0f10*/  LOP3.LUT R193, R3, 0xfffffe00, RZ, 0xc0, !PT ;  /* 0xfffffe0003c17812 */ /* 0x000fe400078ec0ff */
[----:B------:R-:W-:-:S02]  /*0f20*/  LOP3.LUT R4, R4, 0x3fffffe, RZ, 0xc0, !PT ;  /* 0x03fffffe04047812 */ /* 0x000fc400078ec0ff */
[----:B------:R-:W-:Y:S02]  /*0f30*/  SHF.R.U32.HI R218, RZ, 0x3, R187 ;  /* 0x00000003ffda7819 */ /* 0x000fe400000116bb */
[C---:B------:R-:W-:Y:S02]  /*0f40*/  LOP3.LUT R3, R187.reuse, 0x38, R6, 0xf8, !PT ;  /* 0x00000038bb037812 */ /* 0x040fe400078ef806 */
[--C-:B------:R-:W-:Y:S02]  /*0f50*/  LOP3.LUT R11, R187, 0x38, R10.reuse, 0xf8, !PT ;  /* 0x00000038bb0b7812 */ /* 0x100fe400078ef80a */
[----:B------:R-:W-:Y:S02]  /*0f60*/  SHF.R.U32.HI R191, RZ, 0x3, R189 ;  /* 0x00000003ffbf7819 */ /* 0x000fe400000116bd */
[----:B------:R-:W-:Y:S02]  /*0f70*/  LOP3.LUT R12, R189, 0x38, R10, 0xf8, !PT ;  /* 0x00000038bd0c7812 */ /* 0x000fe400078ef80a */
[----:B------:R-:W-:-:S02]  /*0f80*/  LOP3.LUT R7, R7, 0xffffe000, RZ, 0xc0, !PT ;  /* 0xffffe00007077812 */ /* 0x000fc400078ec0ff */
[----:B------:R-:W-:Y:S02]  /*0f90*/  SHF.L.U32 R5, R5, 0x7, RZ ;  /* 0x0000000705057819 */ /* 0x000fe400000006ff */
[----:B------:R-:W-:Y:S02]  /*0fa0*/  IADD3 R4, R219, -R4, RZ ;  /* 0x80000004db047210 */ /* 0x000fe40007ffe0ff */
[-C--:B------:R-:W-:Y:S02]  /*0fb0*/  LOP3.LUT R14, R3, R218.reuse, RZ, 0x3c, !PT ;  /* 0x000000da030e7212 */ /* 0x080fe400078e3cff */
[----:B------:R-:W-:Y:S01]  /*0fc0*/  LOP3.LUT R16, R11, R218, RZ, 0x3c, !PT ;  /* 0x000000da0b107212 */ /* 0x000fe200078e3cff */
[----:B------:R-:W-:Y:S01]  /*0fd0*/  IMAD R221, R4, 0x40, R9 ;  /* 0x0000004004dd7824 */ /* 0x000fe200078e0209 */
[----:B------:R-:W-:Y:S02]  /*0fe0*/  LOP3.LUT R12, R12, R191, RZ, 0x3c, !PT ;  /* 0x000000bf0c0c7212 */ /* 0x000fe400078e3cff */
[----:B------:R-:W-:-:S02]  /*0ff0*/  LEA R3, R190, R7, 0x9 ;  /* 0x00000007be037211 */ /* 0x000fc400078e48ff */
[----:B------:R-:W-:Y:S02]  /*1000*/  LOP3.LUT R8, R189, 0x38, R6, 0xf8, !PT ;  /* 0x00000038bd087812 */ /* 0x000fe400078ef806 */
[----:B------:R-:W-:Y:S02]  /*1010*/  LOP3.LUT R5, R5, 0xffffe000, RZ, 0xc0, !PT ;  /* 0xffffe00005057812 */ /* 0x000fe400078ec0ff */
[----:B------:R-:W-:Y:S02]  /*1020*/  LEA.HI R0, R0, R223, RZ, 0x3 ;  /* 0x000000df00007211 */ /* 0x000fe400078f18ff */
[--C-:B------:R-:W-:Y:S02]  /*1030*/  IADD3 R11, R16, R7, R193.reuse ;  /* 0x00000007100b7210 */ /* 0x100fe40007ffe0c1 */
[----:B------:R-:W-:Y:S02]  /*1040*/  IADD3 R7, R3, R12, RZ ;  /* 0x0000000c03077210 */ /* 0x000fe40007ffe0ff */
[----:B------:R-:W-:Y:S01]  /*1050*/  LOP3.LUT R8, R8, R191, RZ, 0x3c, !PT ;  /* 0x000000bf08087212 */ /* 0x000fe200078e3cff */
[----:B------:R-:W-:Y:S01]  /*1060*/  IMAD R212, R11, 0x2, R208 ;  /* 0x000000020bd47824 */ /* 0x000fe200078e02d0 */
[----:B------:R-:W-:Y:S01]  /*1070*/  IADD3 R213, R14, R5, R193 ;  /* 0x000000050ed57210 */ /* 0x000fe20007ffe0c1 */
[----:B------:R-:W-:Y:S01]  /*1080*/  IMAD R5, R190, 0x200, R5 ;  /* 0x00000200be057824 */ /* 0x000fe200078e0205 */
[----:B------:R-:W-:-:S02]  /*1090*/  LOP3.LUT R4, R0, 0x1ffffff8, RZ, 0xc0, !PT ;  /* 0x1ffffff800047812 */ /* 0x000fc400078ec0ff */
[----:B------:R-:W-:Y:S01]  /*10a0*/  LOP3.LUT R3, R187, 0x38, R22, 0xf8, !PT ;  /* 0x00000038bb037812 */ /* 0x000fe200078ef816 */
[----:B------:R-:W-:Y:S01]  /*10b0*/  IMAD.IADD R5, R5, 0x1, R8 ;  /* 0x0000000105057824 */ /* 0x000fe200078e0208 */
[----:B------:R-:W-:Y:S02]  /*10c0*/  IADD3 R4, R223, -R4, RZ ;  /* 0x80000004df047210 */ /* 0x000fe40007ffe0ff */
[----:B------:R-:W-:Y:S01]  /*10d0*/  LOP3.LUT R3, R193, R3, R218, 0xf6, !PT ;  /* 0x00000003c1037212 */ /* 0x000fe200078ef6da */
[----:B------:R-:W-:Y:S01]  /*10e0*/  IMAD R217, R5, 0x2, R208 ;  /* 0x0000000205d97824 */ /* 0x000fe200078e02d0 */
[----:B------:R-:W-:Y:S01]  /*10f0*/  SHF.R.S32.HI R196, RZ, 0x3, R0 ;  /* 0x00000003ffc47819 */ /* 0x000fe20000011400 */
[----:B------:R-:W-:Y:S01]  /*1100*/  IMAD.SHL.U32 R195, R4, 0x8, RZ ;  /* 0x0000000804c37824 */ /* 0x000fe200078e00ff */
[----:B------:R-:W-:Y:S01]  /*1110*/  SHF.L.U32 R16, R206, 0x2, RZ ;  /* 0x00000002ce107819 */ /* 0x000fe200000006ff */
[----:B------:R-:W-:Y:S01]  /*1120*/  IMAD R216, R3, 0x2, R208 ;  /* 0x0000000203d87824 */ /* 0x000fe200078e02d0 */
[----:B------:R-:W-:-:S02]  /*1130*/  SHF.R.S32.HI R209, RZ, 0x3, R6 ;  /* 0x00000003ffd17819 */ /* 0x000fc40000011406 */
[----:B------:R-:W-:Y:S02]  /*1140*/  SHF.R.S32.HI R215, RZ, 0x3, R10 ;  /* 0x00000003ffd77819 */ /* 0x000fe4000001140a */
[-C--:B------:R-:W-:Y:S02]  /*1150*/  LEA R213, R213, R208.reuse, 0x1 ;  /* 0x000000d0d5d57211 */ /* 0x080fe400078e08ff */
[----:B------:R-:W-:Y:S02]  /*1160*/  LEA R214, R7, R208, 0x1 ;  /* 0x000000d007d67211 */ /* 0x000fe400078e08ff */
[----:B--2---:R-:W-:-:S07]  /*1170*/  LOP3.LUT R188, R13, 0x1, RZ, 0xfc, !PT ;  /* 0x000000010dbc7812 */ /* 0x004fce00078efcff */
.L_x_659:
[----:B0-2--5:R-:W0:Y:S01]  /*1180*/  LDC.64 R4, c[0x0][0xc60] ;  /* 0x00031800ff047b82 */ /* 0x025e220000000a00 */
[----:B------:R-:W-:Y:S01]  /*1190*/  ULDC.64 UR4, c[0x0][0xa28] ;  /* 0x00028a0000047ab9 */ /* 0x000fe20000000a00 */
[----:B------:R-:W-:Y:S01]  /*11a0*/  ULDC.64 UR8, c[0x0][0xa18] ;  /* 0x0002860000087ab9 */ /* 0x000fe20000000a00 */
[----:B------:R-:W-:Y:S01]  /*11b0*/  ULDC.64 UR6, c[0x0][0xa08] ;  /* 0x0002820000067ab9 */ /* 0x000fe20000000a00 */
[----:B0-----:R-:W-:-:S05]  /*11c0*/  IMAD.WIDE R4, R151, 0x4, R4 ;  /* 0x0000000497047825 */ /* 0x001fca00078e0204 */
[----:B------:R-:W2:Y:S01]  /*11d0*/  LDG.E R201, desc[UR36][R4.64] ;  /* 0x0000002404c97981 */ /* 0x000ea2000c1e1900 */
[----:B------:R-:W-:Y:S01]  /*11e0*/  ISETP.NE.U32.AND P2, PT, RZ, UR4, PT ;  /* 0x00000004ff007c0c */ /* 0x000fe2000bf45070 */
[----:B------:R-:W-:Y:S01]  /*11f0*/  IMAD.MOV.U32 R3, RZ, RZ, RZ ;  /* 0x000000ffff037224 */ /* 0x000fe200078e00ff */
[----:B------:R-:W-:Y:S02]  /*1200*/  ISETP.NE.U32.AND P1, PT, RZ, UR8, PT ;  /* 0x00000008ff007c0c */ /* 0x000fe4000bf25070 */
[----:B------:R-:W-:Y:S02]  /*1210*/  ISETP.NE.AND.EX P2, PT, RZ, UR5, PT, P2 ;  /* 0x00000005ff007c0c */ /* 0x000fe4000bf45320 */
[----:B------:R-:W-:Y:S02]  /*1220*/  ISETP.NE.AND.EX P1, PT, RZ, UR9, PT, P1 ;  /* 0x00000009ff007c0c */ /* 0x000fe4000bf25310 */
[----:B------:R-:W-:Y:S02]  /*1230*/  ISETP.NE.U32.AND P0, PT, RZ, UR6, PT ;  /* 0x00000006ff007c0c */ /* 0x000fe4000bf05070 */
[----:B------:R-:W-:-:S02]  /*1240*/  MOV R31, RZ ;  /* 0x000000ff001f7202 */ /* 0x000fc40000000f00 */
[----:B------:R-:W-:Y:S02]  /*1250*/  ISETP.NE.AND.EX P0, PT, RZ, UR7, PT, P0 ;  /* 0x00000007ff007c0c */ /* 0x000fe4000bf05300 */
[----:B--2---:R-:W-:Y:S01]  /*1260*/  SHF.R.S32.HI R205, RZ, 0x1f, R201 ;  /* 0x0000001fffcd7819 */ /* 0x004fe200000114c9 */
[C---:B------:R-:W-:Y:S02]  /*1270*/  IMAD.SHL.U32 R199, R201.reuse, 0x4, RZ ;  /* 0x00000004c9c77824 */ /* 0x040fe400078e00ff */
[C---:B------:R-:W-:Y:S02]  /*1280*/  @P2 LEA R4, P3, R201.reuse, UR4, 0x2 ;  /* 0x00000004c9042c11 */ /* 0x040fe4000f8610ff */
[C-C-:B------:R-:W-:Y:S02]  /*1290*/  SHF.L.U64.HI R200, R201.reuse, 0x2, R205.reuse ;  /* 0x00000002c9c87819 */ /* 0x140fe400000102cd */
[----:B------:R-:W-:Y:S01]  /*12a0*/  @P2 LEA.HI.X R5, R201, UR5, R205, 0x2, P3 ;  /* 0x00000005c9052c11 */ /* 0x000fe200098f14cd */
[----:B------:R-:W-:Y:S01]  /*12b0*/  ULDC UR4, c[0x0][0x288] ;  /* 0x0000a20000047ab9 */ /* 0x000fe20000000800 */
[----:B---3--:R-:W-:-:S03]  /*12c0*/  IADD3 R8, P4, R199, UR6, RZ ;  /* 0x00000006c7087c10 */ /* 0x008fc6000ff9e0ff */
[----:B------:R0:W5:Y:S01]  /*12d0*/  @P2 LDG.E R3, desc[UR36][R4.64] ;  /* 0x0000002404032981 */ /* 0x000162000c1e1900 */
[----:B----4-:R-:W-:Y:S01]  /*12e0*/  @P1 IADD3 R6, P2, R199, UR8, RZ ;  /* 0x00000008c7061c10 */ /* 0x010fe2000ff5e0ff */
[----:B------:R-:W-:Y:S01]  /*12f0*/  IMAD.U32 R154, RZ, RZ, UR4 ;  /* 0x00000004ff9a7e24 */ /* 0x000fe2000f8e00ff */
[C---:B------:R-:W-:Y:S01]  /*1300*/  IADD3.X R9, R200.reuse, UR7, RZ, P4, !PT ;  /* 0x00000007c8097c10 */ /* 0x040fe2000a7fe4ff */
[----:B------:R-:W-:Y:S01]  /*1310*/  ULDC.64 UR4, c[0x0][0x3f8] ;  /* 0x0000fe0000047ab9 */ /* 0x000fe20000000a00 */
[----:B------:R-:W-:-:S03]  /*1320*/  @P1 IADD3.X R7, R200, UR9, RZ, P2, !PT ;  /* 0x00000009c8071c10 */ /* 0x000fc600097fe4ff */
[----:B------:R0:W5:Y:S01]  /*1330*/  @P0 LDG.E R31, desc[UR36][R8.64] ;  /* 0x00000024081f0981 */ /* 0x000162000c1e1900 */
[----:B------:R-:W-:Y:S01]  /*1340*/  UISETP.NE.U32.AND UP0, UPT, UR4, URZ, UPT ;  /* 0x0000003f0400728c */ /* 0x000fe2000bf05070 */
[----:B------:R-:W-:Y:S02]  /*1350*/  ULDC.64 UR8, c[0x0][0xa20] ;  /* 0x0002880000087ab9 */ /* 0x000fe40000000a00 */
[----:B------:R0:W5:Y:S01]  /*1360*/  @P1 LDG.E R154, desc[UR36][R6.64] ;  /* 0x00000024069a1981 */ /* 0x000162000c1e1900 */
[----:B------:R-:W-:Y:S01]  /*1370*/  UISETP.NE.AND.EX UP0, UPT, UR5, URZ, UPT, UP0 ;  /* 0x0000003f0500728c */ /* 0x000fe2000bf05300 */
[----:B------:R-:W-:Y:S01]  /*1380*/  ULDC UR4, c[0x0][0x404] ;  /* 0x0001010000047ab9 */ /* 0x000fe20000000800 */
[----:B------:R-:W-:Y:S02]  /*1390*/  ISETP.NE.U32.AND P2, PT, RZ, UR8, PT ;  /* 0x00000008ff007c0c */ /* 0x000fe4000bf45070 */
[----:B------:R-:W-:Y:S01]  /*13a0*/  USEL UR4, UR4, 0x1, UP0 ;  /* 0x0000000104047887 */ /* 0x000fe20008000000 */
[----:B------:R-:W-:Y:S01]  /*13b0*/  ULDC UR5, c[0x0][0x2e0] ;  /* 0x0000b80000057ab9 */ /* 0x000fe20000000800 */
[----:B------:R-:W-:-:S02]  /*13c0*/  ISETP.NE.AND.EX P2, PT, RZ, UR9, PT, P2 ;  /* 0x00000009ff007c0c */ /* 0x000fc4000bf45320 */
[----:B------:R-:W-:-:S03]  /*13d0*/  UIMAD UR4, UR4, UR5, URZ ;  /* 0x00000005040472a4 */ /* 0x000fc6000f8e023f */
[----:B------:R-:W-:Y:S01]  /*13e0*/  ULDC UR5, c[0x0][0x338] ;  /* 0x0000ce0000057ab9 */ /* 0x000fe20000000800 */
[----:B------:R-:W-:Y:S01]  /*13f0*/  MOV R204, R149 ;  /* 0x0000009500cc7202 */ /* 0x000fe20000000f00 */
[----:B------:R-:W-:Y:S01]  /*1400*/  IMAD.MOV.U32 R198, RZ, RZ, R150 ;  /* 0x000000ffffc67224 */ /* 0x000fe200078e0096 */
[----:B------:R-:W-:Y:S01]  /*1410*/  MOV R29, R201 ;  /* 0x000000c9001d7202 */ /* 0x000fe20000000f00 */
[----:B0-----:R-:W-:Y:S06]  /*1420*/  @P1 BRA `(.L_x_449) ;  /* 0x0000000000241947 */ /* 0x001fec0003800000 */
[----:B------:R-:W-:Y:S02]  /*1430*/  ULDC.64 UR6, c[0x0][0xa00] ;  /* 0x0002800000067ab9 */ /* 0x000fe40000000a00 */
[----:B------:R-:W-:-:S04]  /*1440*/  ISETP.NE.U32.AND P1, PT, RZ, UR6, PT ;  /* 0x00000006ff007c0c */ /* 0x000fc8000bf25070 */
[----:B------:R-:W-:-:S13]  /*1450*/  ISETP.NE.AND.EX P1, PT, RZ, UR7, PT, P1 ;  /* 0x00000007ff007c0c */ /* 0x000fda000bf25310 */
[----:B------:R-:W-:Y:S05]  /*1460*/  @!P1 BRA `(.L_x_449) ;  /* 0x0000000000149947 */ /* 0x000fea0003800000 */
[----:B------:R-:W0:Y:S02]  /*1470*/  LDC.64 R4, c[0x0][0xa00] ;  /* 0x00028000ff047b82 */ /* 0x000e240000000a00 */
[----:B0-----:R-:W-:-:S05]  /*1480*/  IMAD.WIDE R4, R29, 0x4, R4 ;  /* 0x000000041d047825 */ /* 0x001fca00078e0204 */
[----:B-----5:R-:W2:Y:S04]  /*1490*/  LDG.E R154, desc[UR36][R4.64] ;  /* 0x00000024049a7981 */ /* 0x020ea8000c1e1900 */
[----:B------:R-:W2:Y:S02]  /*14a0*/  LDG.E R7, desc[UR36][R4.64+0x4] ;  /* 0x0000042404077981 */ /* 0x000ea4000c1e1900 */
[----:B--2---:R-:W-:-:S07]  /*14b0*/  IMAD.IADD R154, R7, 0x1, -R154 ;  /* 0x00000001079a7824 */ /* 0x004fce00078e0a9a */
.L_x_449:
[----:B------:R-:W-:Y:S01]  /*14c0*/  MOV R27, UR5 ;  /* 0x00000005001b7c02 */ /* 0x000fe20008000f00 */
[----:B------:R-:W-:Y:S01]  /*14d0*/  IMAD.U32 R28, RZ, RZ, UR4 ;  /* 0x00000004ff1c7e24 */ /* 0x000fe2000f8e00ff */
[----:B------:R-:W-:Y:S06]  /*14e0*/  @!P2 BRA `(.L_x_450) ;  /* 0x000000000010a947 */ /* 0x000fec0003800000 */
[----:B------:R-:W-:-:S04]  /*14f0*/  IADD3 R4, P0, R199, UR8, RZ ;  /* 0x00000008c7047c10 */ /* 0x000fc8000ff1e0ff */
[----:B------:R-:W-:-:S05]  /*1500*/  IADD3.X R5, R200, UR9, RZ, P0, !PT ;  /* 0x00000009c8057c10 */ /* 0x000fca00087fe4ff */
[----:B------:R0:W5:Y:S01]  /*1510*/  LDG.E R28, desc[UR36][R4.64] ;  /* 0x00000024041c7981 */ /* 0x000162000c1e1900 */
[----:B------:R-:W-:Y:S05]  /*1520*/  BRA `(.L_x_451) ;  /* 0x0000000000107947 */ /* 0x000fea0003800000 */
.L_x_450:
[----:B------:R-:W-:Y:S05]  /*1530*/  @!P0 BRA `(.L_x_451) ;  /* 0x00000000000c8947 */ /* 0x000fea0003800000 */
[----:B------:R-:W2:Y:S04]  /*1540*/  LDG.E R5, desc[UR36][R8.64] ;  /* 0x0000002408057981 */ /* 0x000ea8000c1e1900 */
[----:B------:R-:W2:Y:S02]  /*1550*/  LDG.E R28, desc[UR36][R8.64+0x4] ;  /* 0x00000424081c7981 */ /* 0x000ea4000c1e1900 */
[----:B--2---:R-:W-:-:S07]  /*1560*/  IADD3 R28, -R5, R28, RZ ;  /* 0x0000001c051c7210 */ /* 0x004fce0007ffe1ff */
.L_x_451:
[----:B------:R-:W-:Y:S02]  /*1570*/  ULDC.64 UR4, c[0x0][0xa10] ;  /* 0x0002840000047ab9 */ /* 0x000fe40000000a00 */
[----:B------:R-:W-:-:S04]  /*1580*/  ISETP.NE.U32.AND P0, PT, RZ, UR4, PT ;  /* 0x00000004ff007c0c */ /* 0x000fc8000bf05070 */
[----:B------:R-:W-:Y:S01]  /*1590*/  ISETP.NE.AND.EX P0, PT, RZ, UR5, PT, P0 ;  /* 0x00000005ff007c0c */ /* 0x000fe2000bf05300 */
[----:B------:R-:W-:-:S12]  /*15a0*/  ULDC.64 UR4, c[0x0][0xa30] ;  /* 0x00028c0000047ab9 */ /* 0x000fd80000000a00 */
[----:B0-----:R-:W0:Y:S02]  /*15b0*/  @P0 LDC.64 R4, c[0x0][0xa10] ;  /* 0x00028400ff040b82 */ /* 0x001e240000000a00 */
[----:B0-----:R-:W-:-:S05]  /*15c0*/  @P0 IMAD.WIDE R4, R29, 0x4, R4 ;  /* 0x000000041d040825 */ /* 0x001fca00078e0204 */
[----:B------:R-:W2:Y:S04]  /*15d0*/  @P0 LDG.E R0, desc[UR36][R4.64] ;  /* 0x0000002404000981 */ /* 0x000ea8000c1e1900 */
[----:B------:R-:W2:Y:S01]  /*15e0*/  @P0 LDG.E R9, desc[UR36][R4.64+0x4] ;  /* 0x0000042404090981 */ /* 0x000ea2000c1e1900 */
[----:B-----5:R-:W-:Y:S01]  /*15f0*/  IADD3 R8, -R3, R28, RZ ;  /* 0x0000001c03087210 */ /* 0x020fe20007ffe1ff */
[----:B------:R-:W-:Y:S01]  /*1600*/  IMAD.MOV.U32 R147, RZ, RZ, R28 ;  /* 0x000000ffff937224 */ /* 0x000fe200078e001c */
[----:B------:R-:W-:Y:S02]  /*1610*/  ISETP.NE.U32.AND P1, PT, RZ, UR4, PT ;  /* 0x00000004ff007c0c */ /* 0x000fe4000bf25070 */
[----:B------:R-:W-:Y:S02]  /*1620*/  IADD3 R123, -R8, RZ, RZ ;  /* 0x000000ff087b7210 */ /* 0x000fe40007ffe1ff */
[----:B------:R-:W-:-:S02]  /*1630*/  ISETP.NE.AND.EX P1, PT, RZ, UR5, PT, P1 ;  /* 0x00000005ff007c0c */ /* 0x000fc4000bf25310 */
[----:B------:R-:W-:-:S11]  /*1640*/  VIMNMX R123, RZ, R123, !PT ;  /* 0x0000007bff7b7248 */ /* 0x000fd60007fe0100 */
[----:B------:R-:W-:-:S04]  /*1650*/  @P1 IADD3 R6, P2, R199, UR4, RZ ;  /* 0x00000004c7061c10 */ /* 0x000fc8000ff5e0ff */
[----:B------:R-:W-:-:S05]  /*1660*/  @P1 IADD3.X R7, R200, UR5, RZ, P2, !PT ;  /* 0x00000005c8071c10 */ /* 0x000fca00097fe4ff */
[----:B------:R0:W5:Y:S01]  /*1670*/  @P1 LDG.E R147, desc[UR36][R6.64] ;  /* 0x0000002406931981 */ /* 0x000162000c1e1900 */
[----:B--2---:R-:W-:-:S05]  /*1680*/  @P0 IMAD.IADD R27, R9, 0x1, -R0 ;  /* 0x00000001091b0824 */ /* 0x004fca00078e0a00 */
[----:B------:R-:W-:-:S05]  /*1690*/  IADD3 R152, R8, R27, RZ ;  /* 0x0000001b08987210 */ /* 0x000fca0007ffe0ff */
[----:B------:R-:W-:-:S05]  /*16a0*/  VIADD R0, R152, 0x7f ;  /* 0x0000007f98007836 */ /* 0x000fca0000000000 */
[----:B------:R-:W-:-:S04]  /*16b0*/  SHF.R.S32.HI R3, RZ, 0x1f, R0 ;  /* 0x0000001fff037819 */ /* 0x000fc80000011400 */
[----:B------:R-:W-:-:S04]  /*16c0*/  LEA.HI R3, R3, R0, RZ, 0x7 ;  /* 0x0000000003037211 */ /* 0x000fc800078f38ff */
[----:B------:R-:W-:Y:S02]  /*16d0*/  LOP3.LUT R0, R3, 0xffffff80, RZ, 0xc0, !PT ;  /* 0xffffff8003007812 */ /* 0x000fe400078ec0ff */
[----:B------:R-:W-:Y:S02]  /*16e0*/  SHF.R.S32.HI R207, RZ, 0x7, R3 ;  /* 0x00000007ffcf7819 */ /* 0x000fe40000011403 */
[----:B------:R-:W-:-:S04]  /*16f0*/  VIADDMNMX R0, R0, -R8, R27, PT ;  /* 0x8000000800007246 */ /* 0x000fc8000380011b */
[----:B------:R-:W-:Y:S02]  /*1700*/  ISETP.GT.AND P0, PT, R0, R123, PT ;  /* 0x0000007b0000720c */ /* 0x000fe40003f04270 */
[----:B------:R-:W-:-:S04]  /*1710*/  SHF.R.U32.HI R123, RZ, 0x7, R123 ;  /* 0x00000007ff7b7819 */ /* 0x000fc8000001167b */
[----:B------:R-:W-:-:S07]  /*1720*/  MOV R26, R123 ;  /* 0x0000007b001a7202 */ /* 0x000fce0000000f00 */
[----:B------:R-:W-:-:S05]  /*1730*/  @P0 VIADD R0, R0, 0x7f ;  /* 0x0000007f00000836 */ /* 0x000fca0000000000 */
[----:B------:R-:W-:-:S04]  /*1740*/  @P0 SHF.R.S32.HI R5, RZ, 0x1f, R0 ;  /* 0x0000001fff050819 */ /* 0x000fc80000011400 */
[----:B------:R-:W-:-:S04]  /*1750*/  @P0 LEA.HI R5, R5, R0, RZ, 0x7 ;  /* 0x0000000005050211 */ /* 0x000fc800078f38ff */
[----:B------:R-:W-:Y:S02]  /*1760*/  @P0 SHF.R.S32.HI R26, RZ, 0x7, R5 ;  /* 0x00000007ff1a0819 */ /* 0x000fe40000011405 */
[----:B------:R-:W-:Y:S02]  /*1770*/  PLOP3.LUT P0, PT, PT, PT, PT, 0x80, 0x0 ;  /* 0x000000000000781c */ /* 0x000fe40003f0f070 */
[----:B------:R-:W-:-:S13]  /*1780*/  ISETP.GT.AND P1, PT, R26, R123, PT ;  /* 0x0000007b1a00720c */ /* 0x000fda0003f24270 */
[----:B0-----:R-:W-:Y:S05]  /*1790*/  @!P1 BRA `(.L_x_452) ;  /* 0x0000008800289947 */ /* 0x001fea0003800000 */
[----:B------:R-:W-:Y:S01]  /*17a0*/  VIADD R25, R2, 0x1c400 ;  /* 0x0001c40002197836 */ /* 0x000fe20000000000 */
[----:B------:R-:W-:Y:S04]  /*17b0*/  BSSY B6, `(.L_x_453) ;  /* 0x0000013000067945 */ /* 0x000fe80003800000 */
[----:B------:R-:W-:-:S13]  /*17c0*/  LOP3.LUT P0, RZ, R25, 0x3ff, RZ, 0xc0, !PT ;  /* 0x000003ff19ff7812 */ /* 0x000fda000780c0ff */
[----:B------:R-:W-:Y:S05]  /*17d0*/  @!P0 BRA `(.L_x_454) ;  /* 0x0000000000408947 */ /* 0x000fea0003800000 */
[----:B------:R-:W-:Y:S01]  /*17e0*/  MOV R0, 0x0 ;  /* 0x0000000000007802 */ /* 0x000fe20000000f00 */
[----:B------:R-:W-:Y:S01]  /*17f0*/  ULDC.64 UR4, c[0x4][0xb8] ;  /* 0x01002e0000047ab9 */ /* 0x000fe20000000a00 */
[----:B------:R-:W-:Y:S01]  /*1800*/  ULDC.64 UR6, c[0x4][0x20] ;  /* 0x0100080000067ab9 */ /* 0x000fe20000000a00 */
[----:B------:R-:W-:Y:S01]  /*1810*/  MOV R4, UR4 ;  /* 0x0000000400047c02 */ /* 0x000fe20008000f00 */
[----:B------:R0:W1:Y:S01]  /*1820*/  LDC.64 R14, c[0x4][R0] ;  /* 0x01000000000e7b82 */ /* 0x0000620000000a00 */
[----:B------:R-:W-:Y:S01]  /*1830*/  IMAD.U32 R5, RZ, RZ, UR5 ;  /* 0x00000005ff057e24 */ /* 0x000fe2000f8e00ff */
[----:B------:R-:W-:Y:S01]  /*1840*/  ULDC.64 UR4, c[0x4][0xc0] ;  /* 0x0100300000047ab9 */ /* 0x000fe20000000a00 */
[----:B------:R-:W-:Y:S01]  /*1850*/  MOV R10, UR6 ;  /* 0x00000006000a7c02 */ /* 0x000fe20008000f00 */
[----:B------:R-:W-:Y:S01]  /*1860*/  IMAD.U32 R7, RZ, RZ, UR5 ;  /* 0x00000005ff077e24 */ /* 0x000fe2000f8e00ff */
[----:B------:R-:W-:Y:S01]  /*1870*/  MOV R6, UR4 ;  /* 0x0000000400067c02 */ /* 0x000fe20008000f00 */
[----:B------:R-:W-:Y:S01]  /*1880*/  IMAD.U32 R11, RZ, RZ, UR7 ;  /* 0x00000007ff0b7e24 */ /* 0x000fe2000f8e00ff */
[----:B------:R-:W-:Y:S01]  /*1890*/  MOV R8, 0x70 ;  /* 0x0000007000087802 */ /* 0x000fe20000000f00 */
[----:B------:R-:W-:Y:S01]  /*18a0*/  IMAD.MOV.U32 R12, RZ, RZ, 0x1 ;  /* 0x00000001ff0c7424 */ /* 0x000fe200078e00ff */
[----:B0-----:R-:W-:-:S07]  /*18b0*/  MOV R13, RZ ;  /* 0x000000ff000d7202 */ /* 0x001fce0000000f00 */
[----:B------:R-:W-:-:S07]  /*18c0*/  LEPC R20, `(.L_x_454) ;  /* 0x000000001014794e */ /* 0x000fce0000000000 */
[----:B-1---5:R-:W-:Y:S05]  /*18d0*/  CALL.ABS.NOINC R14 ;  /* 0x000000000e007343 */ /* 0x022fea0003c00000 */
.L_x_454:
[----:B------:R-:W-:Y:S05]  /*18e0*/  BSYNC B6 ;  /* 0x0000000000067941 */ /* 0x000fea0003800000 */
.L_x_453:
        /* <DEDUP_REMOVED lines=20> */
.L_x_456:
[----:B------:R-:W-:Y:S05]  /*1a30*/  BSYNC B6 ;  /* 0x0000000000067941 */ /* 0x000fea0003800000 */
.L_x_455:
[----:B------:R-:W-:Y:S01]  /*1a40*/  ULDC.64 UR4, c[0x0][0x9f8] ;  /* 0x00027e0000047ab9 */ /* 0x000fe20000000a00 */
[----:B------:R-:W0:Y:S01]  /*1a50*/  LDC R0, c[0x0][0x428] ;  /* 0x00010a00ff007b82 */ /* 0x000e220000000800 */
[----:B------:R-:W-:Y:S01]  /*1a60*/  ISETP.NE.U32.AND P0, PT, RZ, UR4, PT ;  /* 0x00000004ff007c0c */ /* 0x000fe2000bf05070 */
[----:B------:R-:W-:-:S06]  /*1a70*/  VIADD R3, R22, 0xa0 ;  /* 0x000000a016037836 */ /* 0x000fcc0000000000 */
[----:B------:R-:W1:Y:S01]  /*1a80*/  LDC.64 R4, c[0x0][0x2f0] ;  /* 0x0000bc00ff047b82 */ /* 0x000e620000000a00 */
[----:B------:R-:W-:Y:S01]  /*1a90*/  ISETP.NE.AND.EX P0, PT, RZ, UR5, PT, P0 ;  /* 0x00000005ff007c0c */ /* 0x000fe2000bf05300 */
[----:B------:R-:W-:Y:S01]  /*1aa0*/  IMAD.IADD R116, R31, 0x1, R28 ;  /* 0x000000011f747824 */ /* 0x000fe200078e021c */
[----:B------:R-:W-:Y:S01]  /*1ab0*/  IADD3 R102, R22, 0x60, RZ ;  /* 0x0000006016667810 */ /* 0x000fe20007ffe0ff */
[----:B------:R-:W-:Y:S01]  /*1ac0*/  ULDC.64 UR6, c[0x0][0xa08] ;  /* 0x0002820000067ab9 */ /* 0x000fe20000000a00 */
[----:B------:R-:W-:-:S03]  /*1ad0*/  SHF.R.S32.HI R23, RZ, 0x1f, R22 ;  /* 0x0000001fff177819 */ /* 0x000fc60000011416 */
[----:B------:R-:W2:Y:S06]  /*1ae0*/  LDC R119, c[0x0][0x3d4] ;  /* 0x0000f500ff777b82 */ /* 0x000eac0000000800 */
[----:B------:R-:W-:Y:S01]  /*1af0*/  @P0 IADD3 R6, P1, R199, UR4, RZ ;  /* 0x00000004c7060c10 */ /* 0x000fe2000ff3e0ff */
[----:B------:R-:W-:Y:S01]  /*1b00*/  ULDC UR4, c[0x0][0x2e4] ;  /* 0x0000b90000047ab9 */ /* 0x000fe20000000800 */
[----:B------:R-:W3:Y:S02]  /*1b10*/  LDC.64 R36, c[0x0][0x3d8] ;  /* 0x0000f600ff247b82 */ /* 0x000ee40000000a00 */
[----:B------:R-:W-:-:S05]  /*1b20*/  @P0 IADD3.X R7, R200, UR5, RZ, P1, !PT ;  /* 0x00000005c8070c10 */ /* 0x000fca0008ffe4ff */
[----:B------:R4:W2:Y:S01]  /*1b30*/  @P0 LDG.E R29, desc[UR36][R6.64] ;  /* 0x00000024061d0981 */ /* 0x0008a2000c1e1900 */
[----:B0-----:R-:W-:Y:S01]  /*1b40*/  ISETP.NE.AND P0, PT, R0, 0x1, PT ;  /* 0x000000010000780c */ /* 0x001fe20003f05270 */
[----:B-1----:R-:W-:Y:S01]  /*1b50*/  IMAD.SHL.U32 R129, R4, 0x40, RZ ;  /* 0x0000004004817824 */ /* 0x002fe200078e00ff */
[----:B------:R-:W-:Y:S01]  /*1b60*/  ISETP.GE.AND P3, PT, R184, UR4, PT ;  /* 0x00000004b8007c0c */ /* 0x000fe2000bf66270 */
[----:B------:R-:W0:Y:S01]  /*1b70*/  S2R R155, SR_TID.X ;  /* 0x00000000009b7919 */ /* 0x000e220000002100 */
[C---:B------:R-:W-:Y:S02]  /*1b80*/  IADD3 R0, R22.reuse, 0x80, RZ ;  /* 0x0000008016007810 */ /* 0x040fe40007ffe0ff */
[----:B------:R-:W-:Y:S02]  /*1b90*/  ISETP.GE.AND P2, PT, R22, UR4, PT ;  /* 0x0000000416007c0c */ /* 0x000fe4000bf46270 */
[----:B------:R-:W-:Y:S02]  /*1ba0*/  ISETP.GE.AND P4, PT, R0, UR4, PT ;  /* 0x0000000400007c0c */ /* 0x000fe4000bf86270 */
[----:B----4-:R-:W-:-:S02]  /*1bb0*/  SEL R6, RZ, 0xffffffff, P3 ;  /* 0xffffffffff067807 */ /* 0x010fc40001800000 */
[----:B------:R-:W-:Y:S01]  /*1bc0*/  ISETP.GE.AND P1, PT, R3, UR4, PT ;  /* 0x0000000403007c0c */ /* 0x000fe2000bf26270 */
[----:B------:R-:W1:Y:S01]  /*1bd0*/  @P0 LDC R9, c[0x0][0x42c] ;  /* 0x00010b00ff090b82 */ /* 0x000e620000000800 */
[----:B------:R-:W-:Y:S01]  /*1be0*/  SEL R3, RZ, 0x1, P2 ;  /* 0x00000001ff037807 */ /* 0x000fe20001000000 */
[----:B------:R-:W-:Y:S01]  /*1bf0*/  IMAD.SHL.U32 R6, R6, 0x2, RZ ;  /* 0x0000000206067824 */ /* 0x000fe200078e00ff */
[----:B------:R-:W-:Y:S01]  /*1c00*/  ISETP.GE.AND P2, PT, R185, UR4, PT ;  /* 0x00000004b9007c0c */ /* 0x000fe2000bf46270 */
[----:B---3--:R-:W-:Y:S01]  /*1c10*/  IMAD.WIDE.U32 R114, R19, R36, R22 ;  /* 0x0000002413727225 */ /* 0x008fe200078e0016 */
[----:B------:R-:W-:Y:S01]  /*1c20*/  ISETP.GE.AND P3, PT, R102, UR4, PT ;  /* 0x0000000466007c0c */ /* 0x000fe2000bf66270 */
[----:B------:R-:W-:Y:S01]  /*1c30*/  ULDC.64 UR4, c[0x0][0x320] ;  /* 0x0000c80000047ab9 */ /* 0x000fe20000000a00 */
[----:B------:R-:W-:Y:S01]  /*1c40*/  LOP3.LUT R3, R6, 0x2, R3, 0xe2, !PT ;  /* 0x0000000206037812 */ /* 0x000fe200078ee203 */
[----:B------:R-:W3:Y:S01]  /*1c50*/  @P0 LDC R11, c[0x0][0x430] ;  /* 0x00010c00ff0b0b82 */ /* 0x000ee20000000800 */
[----:B------:R-:W-:-:S02]  /*1c60*/  SEL R6, RZ, 0x8, P3 ;  /* 0x00000008ff067807 */ /* 0x000fc40001800000 */
[----:B------:R-:W-:Y:S02]  /*1c70*/  SHF.R.S32.HI R31, RZ, 0x1f, R116 ;  /* 0x0000001fff1f7819 */ /* 0x000fe40000011474 */
[----:B------:R-:W-:Y:S02]  /*1c80*/  SHF.R.S32.HI R148, RZ, 0x1f, R19 ;  /* 0x0000001fff947819 */ /* 0x000fe40000011413 */
[--C-:B------:R-:W-:Y:S02]  /*1c90*/  SHF.R.S32.HI R17, RZ, 0x1f, R16.reuse ;  /* 0x0000001fff117819 */ /* 0x100fe40000011410 */
[-C--:B--2---:R-:W-:Y:S02]  /*1ca0*/  ISETP.GE.AND P3, PT, R22, R119.reuse, PT ;  /* 0x000000771600720c */ /* 0x084fe40003f66270 */
[----:B------:R-:W-:Y:S01]  /*1cb0*/  ISETP.GE.AND P5, PT, R185, R119, PT ;  /* 0x00000077b900720c */ /* 0x000fe20003fa6270 */
[----:B------:R-:W-:Y:S01]  /*1cc0*/  IMAD.WIDE.U32 R112, R19, R36, R16 ;  /* 0x0000002413707225 */ /* 0x000fe200078e0010 */
[----:B------:R-:W-:-:S02]  /*1cd0*/  SHF.L.U64.HI R125, R4, 0x7, R5 ;  /* 0x00000007047d7819 */ /* 0x000fc40000010205 */
[----:B------:R-:W-:Y:S01]  /*1ce0*/  SHF.L.U64.HI R128, R4, 0x6, R5 ;  /* 0x0000000604807819 */ /* 0x000fe20000010205 */
[----:B-1----:R-:W-:Y:S01]  /*1cf0*/  @P0 IMAD.HI.U32 R0, R150, R9, RZ ;  /* 0x0000000996000227 */ /* 0x002fe200078e00ff */
[----:B------:R-:W-:Y:S02]  /*1d00*/  MOV R124, 0x20 ;  /* 0x00000020007c7802 */ /* 0x000fe40000000f00 */
[--C-:B------:R-:W-:Y:S01]  /*1d10*/  SHF.L.U64.HI R126, R36, 0x7, R37.reuse ;  /* 0x00000007247e7819 */ /* 0x100fe20000010225 */
[----:B------:R-:W-:Y:S01]  /*1d20*/  IMAD.WIDE.U32 R8, R116, R4, RZ ;  /* 0x0000000474087225 */ /* 0x000fe200078e00ff */
[----:B------:R-:W-:Y:S02]  /*1d30*/  SHF.L.U64.HI R38, R36, 0x6, R37 ;  /* 0x0000000624267819 */ /* 0x000fe40000010225 */
[----:B------:R-:W-:Y:S02]  /*1d40*/  P2R R103, PR, RZ, 0x20 ;  /* 0x00000020ff677803 */ /* 0x000fe40000000000 */
[----:B---3--:R-:W-:-:S02]  /*1d50*/  @P0 SHF.R.U32.HI R150, RZ, R11, R0 ;  /* 0x0000000bff960219 */ /* 0x008fc40000011600 */
[----:B------:R-:W-:Y:S02]  /*1d60*/  SEL R0, RZ, 0x4, P2 ;  /* 0x00000004ff007807 */ /* 0x000fe40001000000 */
[----:B------:R-:W-:Y:S01]  /*1d70*/  SHF.R.S32.HI R12, RZ, 0x1f, R150 ;  /* 0x0000001fff0c7819 */ /* 0x000fe20000011496 */
[----:B------:R-:W-:Y:S01]  /*1d80*/  IMAD.WIDE.U32 R10, R150, UR4, R22 ;  /* 0x00000004960a7c25 */ /* 0x000fe2000f8e0016 */
[----:B------:R-:W-:Y:S02]  /*1d90*/  LOP3.LUT R0, R6, R3, R0, 0xfe, !PT ;  /* 0x0000000306007212 */ /* 0x000fe400078efe00 */
[----:B------:R-:W-:Y:S01]  /*1da0*/  ISETP.NE.U32.AND P0, PT, RZ, UR6, PT ;  /* 0x00000006ff007c0c */ /* 0x000fe2000bf05070 */
[----:B------:R-:W-:Y:S01]  /*1db0*/  IMAD R6, R31, R4, RZ ;  /* 0x000000041f067224 */ /* 0x000fe200078e02ff */
[----:B------:R-:W-:Y:S01]  /*1dc0*/  ISETP.GE.AND P2, PT, R184, R119, PT ;  /* 0x00000077b800720c */ /* 0x000fe20003f46270 */
[----:B------:R-:W-:Y:S01]  /*1dd0*/  IMAD R3, R12, UR4, RZ ;  /* 0x000000040c037c24 */ /* 0x000fe2000f8e02ff */
[----:B------:R-:W-:Y:S01]  /*1de0*/  ISETP.NE.AND.EX P0, PT, RZ, UR7, PT, P0 ;  /* 0x00000007ff007c0c */ /* 0x000fe2000bf05300 */
[----:B------:R-:W-:Y:S01]  /*1df0*/  IMAD R13, R116, R5, R6 ;  /* 0x00000005740d7224 */ /* 0x000fe200078e0206 */
[----:B------:R-:W-:Y:S01]  /*1e00*/  SHF.L.U32 R42, R4, 0x7, RZ ;  /* 0x00000007042a7819 */ /* 0x000fe200000006ff */
[----:B------:R-:W-:Y:S01]  /*1e10*/  IMAD R15, R150, UR5, R3 ;  /* 0x00000005960f7c24 */ /* 0x000fe2000f8e0203 */
[----:B------:R-:W-:Y:S01]  /*1e20*/  ULDC.64 UR4, c[0x0][0x2f8] ;  /* 0x0000be0000047ab9 */ /* 0x000fe20000000a00 */
[----:B------:R-:W-:Y:S01]  /*1e30*/  IMAD.IADD R9, R9, 0x1, R13 ;  /* 0x0000000109097824 */ /* 0x000fe200078e020d */
[----:B------:R-:W-:Y:S01]  /*1e40*/  SEL R3, RZ, 0x10, P4 ;  /* 0x00000010ff037807 */ /* 0x000fe20002000000 */
[----:B------:R-:W-:Y:S01]  /*1e50*/  IMAD R13, R12, UR4, RZ ;  /* 0x000000040c0d7c24 */ /* 0x000fe2000f8e02ff */
[----:B------:R-:W1:Y:S01]  /*1e60*/  LDC.64 R6, c[0x0][0x3e8] ;  /* 0x0000fa00ff067b82 */ /* 0x000e620000000a00 */
[----:B------:R-:W-:Y:S01]  /*1e70*/  IMAD.WIDE.U32 R8, R150, UR4, R8 ;  /* 0x0000000496087c25 */ /* 0x000fe2000f8e0008 */
[----:B------:R-:W-:-:S02]  /*1e80*/  LOP3.LUT R3, R0, R3, RZ, 0xfc, !PT ;  /* 0x0000000300037212 */ /* 0x000fc400078efcff */
[----:B------:R-:W-:Y:S01]  /*1e90*/  IADD3 R11, R11, R15, RZ ;  /* 0x0000000f0b0b7210 */ /* 0x000fe20007ffe0ff */
[----:B------:R-:W-:Y:S01]  /*1ea0*/  IMAD R13, R150, UR5, R13 ;  /* 0x00000005960d7c24 */ /* 0x000fe2000f8e020d */
[----:B------:R-:W-:Y:S01]  /*1eb0*/  ULDC.64 UR4, c[0x0][0x300] ;  /* 0x0000c00000047ab9 */ /* 0x000fe20000000a00 */
[----:B------:R-:W-:Y:S02]  /*1ec0*/  IADD3 R116, P4, R19, R116, RZ ;  /* 0x0000007413747210 */ /* 0x000fe40007f9e0ff */
[----:B------:R-:W-:Y:S02]  /*1ed0*/  SHF.R.S32.HI R150, RZ, 0x1f, R202 ;  /* 0x0000001fff967819 */ /* 0x000fe400000114ca */
[----:B------:R-:W-:Y:S01]  /*1ee0*/  IADD3 R9, R9, R13, RZ ;  /* 0x0000000d09097210 */ /* 0x000fe20007ffe0ff */
[----:B------:R-:W-:Y:S01]  /*1ef0*/  IMAD.X R117, R31, 0x1, R148, P4 ;  /* 0x000000011f757824 */ /* 0x000fe200020e0694 */
[----:B0-----:R-:W-:Y:S01]  /*1f00*/  LEA.HI R155, R155, 0x8, RZ, 0x19 ;  /* 0x000000089b9b7811 */ /* 0x001fe200078fc8ff */
[-C--:B-1----:R-:W-:Y:S01]  /*1f10*/  IMAD R12, R148, R6.reuse, RZ ;  /* 0x00000006940c7224 */ /* 0x082fe200078e02ff */
[C---:B------:R-:W-:Y:S01]  /*1f20*/  SHF.L.U64.HI R127, R6.reuse, 0x7, R7 ;  /* 0x00000007067f7819 */ /* 0x040fe20000010207 */
[----:B------:R-:W-:Y:S01]  /*1f30*/  IMAD.WIDE.U32 R108, R19, R6, R16 ;  /* 0x00000006136c7225 */ /* 0x000fe200078e0010 */
[----:B------:R-:W-:-:S02]  /*1f40*/  SHF.L.U64.HI R41, R6, 0x6, R7 ;  /* 0x0000000606297819 */ /* 0x000fc40000010207 */
[----:B------:R-:W-:Y:S01]  /*1f50*/  SHF.L.U32 R40, R6, 0x7, RZ ;  /* 0x0000000706287819 */ /* 0x000fe200000006ff */
[C---:B------:R-:W-:Y:S02]  /*1f60*/  IMAD R15, R19.reuse, R7, R12 ;  /* 0x00000007130f7224 */ /* 0x040fe400078e020c */
[----:B------:R-:W-:-:S04]  /*1f70*/  IMAD.WIDE.U32 R110, R19, R6, R22 ;  /* 0x00000006136e7225 */ /* 0x000fc800078e0016 */
[----:B------:R-:W-:Y:S02]  /*1f80*/  IMAD.IADD R109, R109, 0x1, R15 ;  /* 0x000000016d6d7824 */ /* 0x000fe400078e020f */
[----:B------:R-:W-:Y:S02]  /*1f90*/  IMAD.IADD R111, R15, 0x1, R111 ;  /* 0x000000010f6f7824 */ /* 0x000fe400078e026f */
[----:B-----5:R-:W-:-:S04]  /*1fa0*/  IMAD.WIDE.U32 R108, R147, R6, R108 ;  /* 0x00000006936c7225 */ /* 0x020fc800078e006c */
[----:B------:R-:W-:-:S04]  /*1fb0*/  IMAD.WIDE.U32 R110, R147, R6, R110 ;  /* 0x00000006936e7225 */ /* 0x000fc800078e006e */
[----:B------:R-:W-:Y:S01]  /*1fc0*/  IMAD.SHL.U32 R39, R6, 0x40, RZ ;  /* 0x0000004006277824 */ /* 0x000fe200078e00ff */
[----:B------:R-:W-:Y:S02]  /*1fd0*/  SHF.R.S32.HI R0, RZ, 0x1f, R29 ;  /* 0x0000001fff007819 */ /* 0x000fe4000001141d */
[----:B------:R-:W-:Y:S02]  /*1fe0*/  SEL R13, R29, RZ, !P0 ;  /* 0x000000ff1d0d7207 */ /* 0x000fe40004000000 */
[----:B------:R-:W-:-:S03]  /*1ff0*/  SEL R0, R0, RZ, !P0 ;  /* 0x000000ff00007207 */ /* 0x000fc60004000000 */
[----:B------:R-:W-:-:S04]  /*2000*/  IMAD.WIDE.U32 R104, R13, UR4, R8 ;  /* 0x000000040d687c25 */ /* 0x000fc8000f8e0008 */
[----:B------:R-:W-:Y:S02]  /*2010*/  IMAD R14, R0, UR4, RZ ;  /* 0x00000004000e7c24 */ /* 0x000fe4000f8e02ff */
[-C--:B------:R-:W-:Y:S02]  /*2020*/  IMAD R8, R148, R4.reuse, RZ ;  /* 0x0000000494087224 */ /* 0x080fe400078e02ff */
[----:B------:R-:W-:Y:S01]  /*2030*/  IMAD R101, R13, UR5, R14 ;  /* 0x000000050d657c24 */ /* 0x000fe2000f8e020e */
[----:B------:R-:W-:Y:S01]  /*2040*/  ULDC.64 UR4, c[0x0][0x328] ;  /* 0x0000ca0000047ab9 */ /* 0x000fe20000000a00 */
[C---:B------:R-:W-:Y:S02]  /*2050*/  IMAD R43, R19.reuse, R5, R8 ;  /* 0x00000005132b7224 */ /* 0x040fe400078e0208 */
[----:B------:R-:W-:Y:S01]  /*2060*/  IMAD.WIDE.U32 R8, R19, R4, R22 ;  /* 0x0000000413087225 */ /* 0x000fe200078e0016 */
[----:B------:R-:W-:-:S03]  /*2070*/  IADD3 R101, R105, R101, RZ ;  /* 0x0000006569657210 */ /* 0x000fc60007ffe0ff */
[----:B------:R-:W-:Y:S01]  /*2080*/  IMAD R0, R0, UR4, RZ ;  /* 0x0000000400007c24 */ /* 0x000fe2000f8e02ff */
[----:B------:R-:W-:Y:S01]  /*2090*/  IADD3 R100, P0, R104, R8, RZ ;  /* 0x0000000868647210 */ /* 0x000fe20007f1e0ff */
[----:B------:R-:W-:Y:S01]  /*20a0*/  IMAD.WIDE.U32 R106, R13, UR4, R10 ;  /* 0x000000040d6a7c25 */ /* 0x000fe2000f8e000a */
[----:B------:R-:W-:Y:S02]  /*20b0*/  SEL R11, R119, RZ, P2 ;  /* 0x000000ff770b7207 */ /* 0x000fe40001000000 */
[----:B------:R-:W-:Y:S01]  /*20c0*/  IADD3.X R43, R101, R9, R43, P0, !PT ;  /* 0x00000009652b7210 */ /* 0x000fe200007fe42b */
[----:B------:R-:W-:Y:S01]  /*20d0*/  IMAD R45, R13, UR5, R0 ;  /* 0x000000050d2d7c24 */ /* 0x000fe2000f8e0200 */
[----:B------:R-:W-:Y:S01]  /*20e0*/  SEL R9, R119, RZ, P3 ;  /* 0x000000ff77097207 */ /* 0x000fe20001800000 */
[----:B------:R-:W-:Y:S01]  /*20f0*/  IMAD R0, R148, R36, RZ ;  /* 0x0000002494007224 */ /* 0x000fe200078e02ff */
[----:B------:R-:W-:Y:S01]  /*2100*/  LOP3.LUT P0, RZ, R210, 0x4, RZ, 0xc0, !PT ;  /* 0x00000004d2ff7812 */ /* 0x000fe2000780c0ff */
[----:B------:R-:W-:Y:S01]  /*2110*/  IMAD.IADD R11, R184, 0x1, R11 ;  /* 0x00000001b80b7824 */ /* 0x000fe200078e020b */
[----:B------:R-:W-:Y:S01]  /*2120*/  IADD3 R9, R22, R9, RZ ;  /* 0x0000000916097210 */ /* 0x000fe20007ffe0ff */
[----:B------:R-:W-:Y:S01]  /*2130*/  IMAD R13, R19, R37, R0 ;  /* 0x00000025130d7224 */ /* 0x000fe200078e0200 */
[----:B------:R-:W-:-:S02]  /*2140*/  SEL R0, R119, RZ, P5 ;  /* 0x000000ff77007207 */ /* 0x000fc40002800000 */
[----:B------:R-:W-:Y:S01]  /*2150*/  SHF.R.S32.HI R10, RZ, 0x1f, R11 ;  /* 0x0000001fff0a7819 */ /* 0x000fe2000001140b */
[----:B------:R-:W-:Y:S01]  /*2160*/  IMAD.IADD R115, R13, 0x1, R115 ;  /* 0x000000010d737824 */ /* 0x000fe200078e0273 */
[----:B------:R-:W-:Y:S02]  /*2170*/  IADD3 R113, R113, R13, RZ ;  /* 0x0000000d71717210 */ /* 0x000fe40007ffe0ff */
[----:B------:R-:W-:Y:S01]  /*2180*/  IADD3 R13, R185, R0, RZ ;  /* 0x00000000b90d7210 */ /* 0x000fe20007ffe0ff */
[CC--:B------:R-:W-:Y:S01]  /*2190*/  IMAD.WIDE.U32 R114, R147.reuse, R36.reuse, R114 ;  /* 0x0000002493727225 */ /* 0x0c0fe200078e0072 */
[----:B------:R-:W-:Y:S02]  /*21a0*/  SHF.R.S32.HI R0, RZ, 0x1f, R9 ;  /* 0x0000001fff007819 */ /* 0x000fe40000011409 */
[----:B------:R-:W-:Y:S01]  /*21b0*/  LEA.HI R12, R10, R11, RZ, 0x3 ;  /* 0x0000000b0a0c7211 */ /* 0x000fe200078f18ff */
[----:B------:R-:W-:Y:S01]  /*21c0*/  IMAD.WIDE.U32 R112, R147, R36, R112 ;  /* 0x0000002493707225 */ /* 0x000fe200078e0070 */
[----:B------:R-:W-:-:S02]  /*21d0*/  LEA.HI R8, R0, R9, RZ, 0x3 ;  /* 0x0000000900087211 */ /* 0x000fc400078f18ff */
[----:B------:R-:W-:Y:S02]  /*21e0*/  LEA.HI R0, R0, R9, RZ, 0x6 ;  /* 0x0000000900007211 */ /* 0x000fe400078f30ff */
[--C-:B------:R-:W-:Y:S02]  /*21f0*/  LOP3.LUT R15, R187, 0x38, R8.reuse, 0xf8, !PT ;  /* 0x00000038bb0f7812 */ /* 0x100fe400078ef808 */
[----:B------:R-:W-:Y:S01]  /*2200*/  LEA.HI R10, R10, R11, RZ, 0x6 ;  /* 0x0000000b0a0a7211 */ /* 0x000fe200078f30ff */
[----:B------:R-:W-:Y:S01]  /*2210*/  IMAD.SHL.U32 R9, R0, 0x80, RZ ;  /* 0x0000008000097824 */ /* 0x000fe200078e00ff */
[----:B------:R-:W-:Y:S02]  /*2220*/  LOP3.LUT R144, R15, R218, RZ, 0x3c, !PT ;  /* 0x000000da0f907212 */ /* 0x000fe400078e3cff */
[----:B------:R-:W-:Y:S02]  /*2230*/  LOP3.LUT R0, R189, 0x38, R8, 0xf8, !PT ;  /* 0x00000038bd007812 */ /* 0x000fe400078ef808 */
[----:B------:R-:W-:-:S02]  /*2240*/  LOP3.LUT R9, R9, 0xffffe000, RZ, 0xc0, !PT ;  /* 0xffffe00009097812 */ /* 0x000fc400078ec0ff */
[----:B------:R-:W-:Y:S02]  /*2250*/  SHF.R.S32.HI R14, RZ, 0x1f, R13 ;  /* 0x0000001fff0e7819 */ /* 0x000fe4000001140d */
[-C--:B------:R-:W-:Y:S02]  /*2260*/  IADD3 R144, R144, R9.reuse, R193 ;  /* 0x0000000990907210 */ /* 0x080fe40007ffe0c1 */
[----:B------:R-:W-:Y:S02]  /*2270*/  LEA R146, R190, R9, 0x9 ;  /* 0x00000009be927211 */ /* 0x000fe400078e48ff */
[----:B------:R-:W-:Y:S02]  /*2280*/  SHF.R.S32.HI R9, RZ, 0x1f, R147 ;  /* 0x0000001fff097819 */ /* 0x000fe40000011493 */
[----:B------:R-:W-:Y:S02]  /*2290*/  LOP3.LUT R11, R0, R191, RZ, 0x3c, !PT ;  /* 0x000000bf000b7212 */ /* 0x000fe400078e3cff */
[CC--:B------:R-:W-:Y:S01]  /*22a0*/  LEA.HI R44, R14.reuse, R13.reuse, RZ, 0x3 ;  /* 0x0000000d0e2c7211 */ /* 0x0c0fe200078f18ff */
[----:B------:R-:W-:Y:S01]  /*22b0*/  IMAD R0, R9, R6, RZ ;  /* 0x0000000609007224 */ /* 0x000fe200078e02ff */
[----:B------:R-:W-:Y:S01]  /*22c0*/  LEA.HI R14, R14, R13, RZ, 0x6 ;  /* 0x0000000d0e0e7211 */ /* 0x000fe200078f30ff */
[----:B------:R-:W-:Y:S01]  /*22d0*/  IMAD.IADD R146, R146, 0x1, R11 ;  /* 0x0000000192927824 */ /* 0x000fe200078e020b */
[----:B------:R-:W-:Y:S01]  /*22e0*/  SHF.L.U32 R13, R10, 0x7, RZ ;  /* 0x000000070a0d7819 */ /* 0x000fe200000006ff */
[----:B------:R-:W-:Y:S01]  /*22f0*/  IMAD R33, R147, R7, R0 ;  /* 0x0000000793217224 */ /* 0x000fe200078e0200 */
[--C-:B------:R-:W-:Y:S01]  /*2300*/  LOP3.LUT R29, R187, 0x38, R44.reuse, 0xf8, !PT ;  /* 0x00000038bb1d7812 */ /* 0x100fe200078ef82c */
[----:B------:R-:W-:Y:S01]  /*2310*/  IMAD R0, R9, R36, RZ ;  /* 0x0000002409007224 */ /* 0x000fe200078e02ff */
[----:B------:R-:W-:Y:S01]  /*2320*/  LOP3.LUT R13, R13, 0xffffe000, RZ, 0xc0, !PT ;  /* 0xffffe0000d0d7812 */ /* 0x000fe200078ec0ff */
[----:B------:R-:W-:Y:S01]  /*2330*/  IMAD.SHL.U32 R20, R14, 0x80, RZ ;  /* 0x000000800e147824 */ /* 0x000fe200078e00ff */
[----:B------:R-:W-:Y:S01]  /*2340*/  LOP3.LUT R14, R189, 0x38, R44, 0xf8, !PT ;  /* 0x00000038bd0e7812 */ /* 0x000fe200078ef82c */
[----:B------:R-:W-:Y:S01]  /*2350*/  IMAD R5, R147, R37, R0 ;  /* 0x0000002593057224 */ /* 0x000fe200078e0200 */
[----:B------:R-:W-:Y:S01]  /*2360*/  LOP3.LUT R0, R189, 0x18, R22, 0xf8, !PT ;  /* 0x00000018bd007812 */ /* 0x000fe200078ef816 */
[----:B------:R-:W-:Y:S01]  /*2370*/  IMAD R145, R190, 0x200, R13 ;  /* 0x00000200be917824 */ /* 0x000fe200078e020d */
[----:B------:R-:W-:Y:S01]  /*2380*/  LOP3.LUT R20, R20, 0xffffe000, RZ, 0xc0, !PT ;  /* 0xffffe00014147812 */ /* 0x000fe200078ec0ff */
[----:B------:R-:W-:Y:S01]  /*2390*/  IMAD.IADD R34, R109, 0x1, R33 ;  /* 0x000000016d227824 */ /* 0x000fe200078e0221 */
[----:B------:R-:W-:Y:S01]  /*23a0*/  LOP3.LUT R35, R0, R191, RZ, 0x3c, !PT ;  /* 0x000000bf00237212 */ /* 0x000fe200078e3cff */
[----:B------:R-:W-:Y:S01]  /*23b0*/  IMAD.IADD R32, R113, 0x1, R5 ;  /* 0x0000000171207824 */ /* 0x000fe200078e0205 */
[----:B------:R-:W-:-:S02]  /*23c0*/  LOP3.LUT R10, R189, 0x38, R12, 0xf8, !PT ;  /* 0x00000038bd0a7812 */ /* 0x000fc400078ef80c */
[----:B------:R-:W-:Y:S01]  /*23d0*/  LOP3.LUT R21, R187, 0x38, R12, 0xf8, !PT ;  /* 0x00000038bb157812 */ /* 0x000fe200078ef80c */
[----:B------:R-:W-:Y:S01]  /*23e0*/  IMAD R35, R190, 0x200, R35 ;  /* 0x00000200be237824 */ /* 0x000fe200078e0223 */
[----:B------:R-:W-:Y:S02]  /*23f0*/  LOP3.LUT R29, R29, R218, RZ, 0x3c, !PT ;  /* 0x000000da1d1d7212 */ /* 0x000fe400078e3cff */
[----:B------:R-:W-:Y:S02]  /*2400*/  SEL R0, RZ, 0x20, P1 ;  /* 0x00000020ff007807 */ /* 0x000fe40000800000 */
[-C--:B------:R-:W-:Y:S02]  /*2410*/  LOP3.LUT R14, R14, R191.reuse, RZ, 0x3c, !PT ;  /* 0x000000bf0e0e7212 */ /* 0x080fe400078e3cff */
[----:B------:R-:W-:Y:S02]  /*2420*/  LEA R139, R190, R20, 0x9 ;  /* 0x00000014be8b7211 */ /* 0x000fe400078e48ff */
[----:B------:R-:W-:-:S02]  /*2430*/  LOP3.LUT R10, R10, R191, RZ, 0x3c, !PT ;  /* 0x000000bf0a0a7212 */ /* 0x000fc400078e3cff */
[----:B------:R-:W-:Y:S01]  /*2440*/  LOP3.LUT R138, R21, R218, RZ, 0x3c, !PT ;  /* 0x000000da158a7212 */ /* 0x000fe200078e3cff */
[----:B------:R-:W-:Y:S01]  /*2450*/  IMAD.IADD R139, R139, 0x1, R14 ;  /* 0x000000018b8b7824 */ /* 0x000fe200078e020e */
[----:B------:R-:W-:Y:S02]  /*2460*/  IADD3 R135, R29, R20, R193 ;  /* 0x000000141d877210 */ /* 0x000fe40007ffe0c1 */
[----:B------:R-:W-:Y:S02]  /*2470*/  SEL R124, R124, 0xffffffe0, !P0 ;  /* 0xffffffe07c7c7807 */ /* 0x000fe40004000000 */
[----:B------:R-:W-:Y:S02]  /*2480*/  LOP3.LUT R29, R8, 0xfffffff8, RZ, 0xc0, !PT ;  /* 0xfffffff8081d7812 */ /* 0x000fe400078ec0ff */
[----:B------:R-:W-:Y:S02]  /*2490*/  LOP3.LUT R21, R12, 0xfffffff8, RZ, 0xc0, !PT ;  /* 0xfffffff80c157812 */ /* 0x000fe400078ec0ff */
[----:B------:R-:W-:-:S02]  /*24a0*/  LOP3.LUT R15, R44, 0xfffffff8, RZ, 0xc0, !PT ;  /* 0xfffffff82c0f7812 */ /* 0x000fc400078ec0ff */
[----:B------:R-:W-:Y:S02]  /*24b0*/  LOP3.LUT R0, R3, R0, RZ, 0xfc, !PT ;  /* 0x0000000003007212 */ /* 0x000fe400078efcff */
[----:B------:R-:W-:Y:S02]  /*24c0*/  IADD3 R138, R138, R13, R193 ;  /* 0x0000000d8a8a7210 */ /* 0x000fe40007ffe0c1 */
[----:B------:R-:W-:Y:S02]  /*24d0*/  IADD3 R145, R145, R10, RZ ;  /* 0x0000000a91917210 */ /* 0x000fe40007ffe0ff */
[C---:B------:R-:W-:Y:S01]  /*24e0*/  SHF.L.U32 R37, R36.reuse, 0x7, RZ ;  /* 0x0000000724257819 */ /* 0x040fe200000006ff */
[----:B------:R-:W-:Y:S01]  /*24f0*/  IMAD.SHL.U32 R36, R36, 0x40, RZ ;  /* 0x0000004024247824 */ /* 0x000fe200078e00ff */
[----:B------:R-:W-:Y:S01]  /*2500*/  IADD3 R31, R5, R115, RZ ;  /* 0x00000073051f7210 */ /* 0x000fe20007ffe0ff */
[----:B------:R-:W-:Y:S01]  /*2510*/  IMAD.IADD R5, R107, 0x1, R45 ;  /* 0x000000016b057824 */ /* 0x000fe200078e022d */
[----:B------:R-:W-:-:S02]  /*2520*/  SHF.R.S32.HI R30, RZ, 0x3, R8 ;  /* 0x00000003ff1e7819 */ /* 0x000fc40000011408 */
[----:B------:R-:W-:Y:S02]  /*2530*/  SHF.R.S32.HI R28, RZ, 0x3, R12 ;  /* 0x00000003ff1c7819 */ /* 0x000fe4000001140c */
[----:B------:R-:W-:Y:S02]  /*2540*/  SHF.L.U32 R119, R119, 0x1, RZ ;  /* 0x0000000177777819 */ /* 0x000fe400000006ff */
[----:B------:R-:W-:Y:S02]  /*2550*/  IADD3 R134, R124, R35, RZ ;  /* 0x000000237c867210 */ /* 0x000fe40007ffe0ff */
[----:B------:R-:W-:Y:S02]  /*2560*/  IADD3 R33, R33, R111, RZ ;  /* 0x0000006f21217210 */ /* 0x000fe40007ffe0ff */
[----:B------:R-:W-:Y:S02]  /*2570*/  SHF.R.S32.HI R20, RZ, 0x3, R44 ;  /* 0x00000003ff147819 */ /* 0x000fe4000001142c */
[----:B------:R-:W-:-:S02]  /*2580*/  LOP3.LUT R14, R3, 0x1, RZ, 0xc0, !PT ;  /* 0x00000001030e7812 */ /* 0x000fc400078ec0ff */
[----:B------:R-:W-:Y:S02]  /*2590*/  SHF.R.S32.HI R13, RZ, 0x1f, R29 ;  /* 0x0000001fff0d7819 */ /* 0x000fe4000001141d */
[----:B------:R-:W-:Y:S02]  /*25a0*/  SHF.R.S32.HI R12, RZ, 0x1f, R21 ;  /* 0x0000001fff0c7819 */ /* 0x000fe40000011415 */
[----:B------:R-:W-:Y:S02]  /*25b0*/  SHF.R.S32.HI R11, RZ, 0x1f, R15 ;  /* 0x0000001fff0b7819 */ /* 0x000fe4000001140f */
[C---:B------:R-:W-:Y:S02]  /*25c0*/  LOP3.LUT R10, R0.reuse, 0x2, RZ, 0xc0, !PT ;  /* 0x00000002000a7812 */ /* 0x040fe400078ec0ff */
[C---:B------:R-:W-:Y:S02]  /*25d0*/  LOP3.LUT R9, R0.reuse, 0x4, RZ, 0xc0, !PT ;  /* 0x0000000400097812 */ /* 0x040fe400078ec0ff */
[----:B------:R-:W-:-:S02]  /*25e0*/  LOP3.LUT R8, R0, 0x8, RZ, 0xc0, !PT ;  /* 0x0000000800087812 */ /* 0x000fc400078ec0ff */
[C---:B------:R-:W-:Y:S02]  /*25f0*/  LOP3.LUT R7, R0.reuse, 0x10, RZ, 0xc0, !PT ;  /* 0x0000001000077812 */ /* 0x040fe400078ec0ff */
[----:B------:R-:W-:-:S07]  /*2600*/  LOP3.LUT R6, R0, 0x20, RZ, 0xc0, !PT ;  /* 0x0000002000067812 */ /* 0x000fce00078ec0ff */
.L_x_556:
[----:B0-----:R-:W0:Y:S01]  /*2610*/  LDC.64 R120, c[0x0][0x2d8] ;  /* 0x0000b600ff787b82 */ /* 0x001e220000000a00 */
[----:B-12---:R-:W-:Y:S01]  /*2620*/  IADD3 R44, R26, -0x1, RZ ;  /* 0xffffffff1a2c7810 */ /* 0x006fe20007ffe0ff */
[----:B------:R-:W-:Y:S01]  /*2630*/  IMAD R54, R18, 0x6000, R134 ;  /* 0x0000600012367824 */ /* 0x000fe200078e0286 */
[----:B------:R-:W-:Y:S05]  /*2640*/  YIELD ;  /* 0x0000000000007946 */ /* 0x000fea0003800000 */
[----:B------:R-:W1:Y:S01]  /*2650*/  LDC R122, c[0x0][0x3d4] ;  /* 0x0000f500ff7a7b82 */ /* 0x000e620000000800 */
[----:B------:R-:W-:Y:S01]  /*2660*/  SHF.R.S32.HI R46, RZ, 0x1f, R44 ;  /* 0x0000001fff2e7819 */ /* 0x000fe2000001142c */
[-C--:B------:R-:W-:Y:S01]  /*2670*/  IMAD R3, R125, R44.reuse, RZ ;  /* 0x0000002c7d037224 */ /* 0x080fe200078e02ff */
[----:B------:R-:W-:Y:S01]  /*2680*/  BSSY B0, `(.L_x_457) ;  /* 0x0000739000007945 */ /* 0x000fe20003800000 */
[----:B------:R-:W-:Y:S01]  /*2690*/  IMAD.WIDE.U32 R132, R42, R44, RZ ;  /* 0x0000002c2a847225 */ /* 0x000fe200078e00ff */
[----:B------:R-:W-:-:S03]  /*26a0*/  LEA R54, R54, R25, 0x1 ;  /* 0x0000001936367211 */ /* 0x000fc600078e08ff */
[----:B------:R-:W-:Y:S01]  /*26b0*/  IMAD R3, R46, R42, R3 ;  /* 0x0000002a2e037224 */ /* 0x000fe200078e0203 */
[CC--:B------:R-:W-:Y:S02]  /*26c0*/  IADD3 R4, P5, R100.reuse, R132.reuse, RZ ;  /* 0x0000008464047210 */ /* 0x0c0fe40007fbe0ff */
[----:B------:R-:W-:Y:S01]  /*26d0*/  IADD3 R0, P1, P4, R100, R132, R129 ;  /* 0x0000008464007210 */ /* 0x000fe20007c3e081 */
[----:B------:R-:W-:Y:S01]  /*26e0*/  IMAD.IADD R96, R133, 0x1, R3 ;  /* 0x0000000185607824 */ /* 0x000fe200078e0203 */
[----:B0-----:R-:W-:-:S04]  /*26f0*/  LEA R56, P0, R4, R120, 0x1 ;  /* 0x0000007804387211 */ /* 0x001fc800078008ff */
[----:B------:R-:W-:Y:S02]  /*2700*/  IADD3.X R26, R96, R43, RZ, P5, !PT ;  /* 0x0000002b601a7210 */ /* 0x000fe40002ffe4ff */
[----:B------:R-:W-:Y:S02]  /*2710*/  LEA R52, P5, R0, R120, 0x1 ;  /* 0x0000007800347211 */ /* 0x000fe400078a08ff */
[----:B------:R-:W-:Y:S01]  /*2720*/  LEA.HI.X R57, R4, R121, R26, 0x1, P0 ;  /* 0x0000007904397211 */ /* 0x000fe200000f0c1a */
[----:B------:R-:W-:Y:S01]  /*2730*/  IMAD.MOV.U32 R26, RZ, RZ, R44 ;  /* 0x000000ffff1a7224 */ /* 0x000fe200078e002c */
[----:B-1----:R-:W-:Y:S02]  /*2740*/  ISETP.GE.AND P0, PT, R122, 0x1, PT ;  /* 0x000000017a00780c */ /* 0x002fe40003f06270 */
[----:B------:R-:W-:Y:S02]  /*2750*/  IADD3.X R3, R43, R96, R128, P1, P4 ;  /* 0x000000602b037210 */ /* 0x000fe40000fe8480 */
[----:B------:R-:W-:-:S02]  /*2760*/  ISETP.GT.AND P1, PT, R44, R123, PT ;  /* 0x0000007b2c00720c */ /* 0x000fc40003f24270 */
[----:B------:R-:W-:Y:S01]  /*2770*/  LEA.HI.X R53, R0, R121, R3, 0x1, P5 ;  /* 0x0000007900357211 */ /* 0x000fe200028f0c03 */
[----:B------:R-:W-:Y:S01]  /*2780*/  IMAD R0, R18, 0x6000, R35 ;  /* 0x0000600012007824 */ /* 0x000fe200078e0223 */
[----:B------:R-:W-:-:S03]  /*2790*/  P2R R118, PR, RZ, 0x2 ;  /* 0x00000002ff767803 */ /* 0x000fc60000000000 */
[----:B------:R-:W-:Y:S02]  /*27a0*/  IMAD R55, R0, 0x2, R25 ;  /* 0x0000000200377824 */ /* 0x000fe400078e0219 */
[----:B------:R-:W-:Y:S05]  /*27b0*/  @!P0 BRA `(.L_x_458) ;  /* 0x0000006c00c08947 */ /* 0x000fea0003800000 */
[----:B------:R-:W-:Y:S01]  /*27c0*/  ULDC.U8 UR4, c[0x0][0x3f0] ;  /* 0x0000fc0000047ab9 */ /* 0x000fe20000000000 */
[-C--:B------:R-:W-:Y:S01]  /*27d0*/  IMAD R0, R126, R44.reuse, RZ ;  /* 0x0000002c7e007224 */ /* 0x080fe200078e02ff */
[----:B------:R-:W-:Y:S01]  /*27e0*/  ISETP.NE.AND P0, PT, RZ, UR4, PT ;  /* 0x00000004ff007c0c */ /* 0x000fe2000bf05270 */
[-C--:B------:R-:W-:Y:S02]  /*27f0*/  IMAD R45, R127, R44.reuse, RZ ;  /* 0x0000002c7f2d7224 */ /* 0x080fe400078e02ff */
[----:B------:R-:W-:Y:S02]  /*2800*/  IMAD R3, R46, R37, R0 ;  /* 0x000000252e037224 */ /* 0x000fe400078e0200 */
[----:B------:R-:W-:-:S04]  /*2810*/  IMAD.WIDE.U32 R94, R37, R44, RZ ;  /* 0x0000002c255e7225 */ /* 0x000fc800078e00ff */
[----:B------:R-:W-:Y:S01]  /*2820*/  IMAD R4, R26, -0x80, R27 ;  /* 0xffffff801a047824 */ /* 0x000fe200078e021b */
[----:B------:R-:W-:Y:S01]  /*2830*/  IADD3 R0, R95, R3, RZ ;  /* 0x000000035f007210 */ /* 0x000fe20007ffe0ff */
[----:B------:R-:W-:Y:S02]  /*2840*/  IMAD R45, R46, R40, R45 ;  /* 0x000000282e2d7224 */ /* 0x000fe400078e022d */
[----:B------:R-:W-:Y:S01]  /*2850*/  IMAD.WIDE.U32 R92, R40, R44, RZ ;  /* 0x0000002c285c7225 */ /* 0x000fe200078e00ff */
[----:B------:R-:W-:-:S03]  /*2860*/  VIMNMX R4, R4, 0x80, PT ;  /* 0x0000008004047848 */ /* 0x000fc60003fe0100 */
[----:B------:R-:W-:Y:S01]  /*2870*/  IMAD.IADD R3, R93, 0x1, R45 ;  /* 0x000000015d037824 */ /* 0x000fe200078e022d */
[----:B------:R-:W-:Y:S06]  /*2880*/  @!P0 BRA `(.L_x_459) ;  /* 0x0000003000f08947 */ /* 0x000fec0003800000 */
[----:B------:R-:W-:Y:S01]  /*2890*/  ISETP.GE.AND P0, PT, R19, R4, PT ;  /* 0x000000041300720c */ /* 0x000fe20003f06270 */
[----:B------:R-:W-:Y:S01]  /*28a0*/  BSSY B1, `(.L_x_460) ;  /* 0x000003c000017945 */ /* 0x000fe20003800000 */
        /* <DEDUP_REMOVED lines=12> */
[----:B------:R-:W-:Y:S01]  /*2970*/  CS2R R132, SRZ ;  /* 0x0000000000847805 */ /* 0x000fe2000001ff00 */
[----:B------:R-:W-:Y:S06]  /*2980*/  @P0 BRA `(.L_x_461) ;  /* 0x0000000000b40947 */ /* 0x000fec0003800000 */
[----:B------:R-:W-:Y:S01]  /*2990*/  IADD3 R45, P4, R112, R94, RZ ;  /* 0x0000005e702d7210 */ /* 0x000fe20007f9e0ff */
[----:B------:R-:W-:Y:S01]  /*29a0*/  ULDC.64 UR4, c[0x0][0x3c8] ;  /* 0x0000f20000047ab9 */ /* 0x000fe20000000a00 */
[----:B------:R-:W-:Y:S01]  /*29b0*/  IADD3 R47, P1, R108, R92, RZ ;  /* 0x0000005c6c2f7210 */ /* 0x000fe20007f3e0ff */
[----:B------:R-:W-:Y:S01]  /*29c0*/  ULDC.64 UR6, c[0x0][0x3e0] ;  /* 0x0000f80000067ab9 */ /* 0x000fe20000000a00 */
[----:B------:R-:W-:Y:S02]  /*29d0*/  IADD3.X R46, R0, R32, RZ, P4, !PT ;  /* 0x00000020002e7210 */ /* 0x000fe400027fe4ff */
[----:B------:R-:W-:Y:S02]  /*29e0*/  CS2R R130, SRZ ;  /* 0x0000000000827805 */ /* 0x000fe4000001ff00 */
[----:B------:R-:W-:Y:S01]  /*29f0*/  LEA R44, P4, R45, UR4, 0x1 ;  /* 0x000000042d2c7c11 */ /* 0x000fe2000f8808ff */
[----:B------:R-:W-:Y:S01]  /*2a00*/  IMAD.X R50, R3, 0x1, R34, P1 ;  /* 0x0000000103327824 */ /* 0x000fe200008e0622 */
[----:B------:R-:W-:-:S02]  /*2a10*/  IADD3 R51, R16, 0x10, RZ ;  /* 0x0000001010337810 */ /* 0x000fc40007ffe0ff */
[----:B------:R-:W-:Y:S02]  /*2a20*/  CS2R R98, SRZ ;  /* 0x0000000000627805 */ /* 0x000fe4000001ff00 */
[----:B------:R-:W-:Y:S02]  /*2a30*/  LEA.HI.X R45, R45, UR5, R46, 0x1, P4 ;  /* 0x000000052d2d7c11 */ /* 0x000fe4000a0f0c2e */
[----:B------:R-:W-:Y:S02]  /*2a40*/  CS2R R132, SRZ ;  /* 0x0000000000847805 */ /* 0x000fe4000001ff00 */
[----:B------:R-:W-:Y:S02]  /*2a50*/  LEA R46, P4, R47, UR6, 0x1 ;  /* 0x000000062f2e7c11 */ /* 0x000fe4000f8808ff */
[----:B------:R-:W-:Y:S02]  /*2a60*/  CS2R R120, SRZ ;  /* 0x0000000000787805 */ /* 0x000fe4000001ff00 */
[----:B------:R-:W-:-:S02]  /*2a70*/  ISETP.GE.AND P1, PT, R16, R122, PT ;  /* 0x0000007a1000720c */ /* 0x000fc40003f26270 */
[----:B------:R-:W-:Y:S02]  /*2a80*/  LEA.HI.X R47, R47, UR7, R50, 0x1, P4 ;  /* 0x000000072f2f7c11 */ /* 0x000fe4000a0f0c32 */
[----:B------:R-:W-:Y:S01]  /*2a90*/  ISETP.GE.AND P4, PT, R51, R122, PT ;  /* 0x0000007a3300720c */ /* 0x000fe20003f86270 */
[C---:B------:R-:W-:Y:S01]  /*2aa0*/  VIADD R51, R16.reuse, 0x20 ;  /* 0x0000002010337836 */ /* 0x040fe20000000000 */
[----:B------:R-:W-:-:S07]  /*2ab0*/  IADD3 R59, R16, 0x30, RZ ;  /* 0x00000030103b7810 */ /* 0x000fce0007ffe0ff */
[----:B------:R0:W5:Y:S04]  /*2ac0*/  @!P1 LDG.E.64 R130, desc[UR36][R44.64] ;  /* 0x000000242c829981 */ /* 0x000168000c1e1b00 */
[----:B------:R0:W5:Y:S01]  /*2ad0*/  @!P1 LDG.E.64 R132, desc[UR36][R46.64] ;  /* 0x000000242e849981 */ /* 0x000162000c1e1b00 */
[----:B------:R-:W-:-:S03]  /*2ae0*/  ISETP.GE.AND P1, PT, R51, R122, PT ;  /* 0x0000007a3300720c */ /* 0x000fc60003f26270 */
[----:B------:R0:W5:Y:S04]  /*2af0*/  @!P4 LDG.E.64 R98, desc[UR36][R44.64+0x20] ;  /* 0x000020242c62c981 */ /* 0x000168000c1e1b00 */
[----:B------:R0:W5:Y:S01]  /*2b00*/  @!P4 LDG.E.64 R120, desc[UR36][R46.64+0x20] ;  /* 0x000020242e78c981 */ /* 0x000162000c1e1b00 */
[----:B------:R-:W-:Y:S02]  /*2b10*/  ISETP.GE.AND P4, PT, R59, R122, PT ;  /* 0x0000007a3b00720c */ /* 0x000fe40003f86270 */
[----:B------:R-:W-:Y:S02]  /*2b20*/  CS2R R90, SRZ ;  /* 0x00000000005a7805 */ /* 0x000fe4000001ff00 */
[----:B------:R-:W-:Y:S02]  /*2b30*/  CS2R R96, SRZ ;  /* 0x0000000000607805 */ /* 0x000fe4000001ff00 */
[----:B------:R-:W-:-:S02]  /*2b40*/  CS2R R86, SRZ ;  /* 0x0000000000567805 */ /* 0x000fc4000001ff00 */
[----:B------:R-:W-:Y:S01]  /*2b50*/  CS2R R88, SRZ ;  /* 0x0000000000587805 */ /* 0x000fe2000001ff00 */
[C---:B------:R-:W-:Y:S01]  /*2b60*/  VIADD R51, R16.reuse, 0x40 ;  /* 0x0000004010337836 */ /* 0x040fe20000000000 */
[----:B------:R-:W-:Y:S01]  /*2b70*/  IADD3 R59, R16, 0x50, RZ ;  /* 0x00000050103b7810 */ /* 0x000fe20007ffe0ff */
        /* <DEDUP_REMOVED lines=10> */
[----:B------:R0:W5:Y:S04]  /*2c20*/  @!P1 LDG.E.64 R82, desc[UR36][R44.64+0x80] ;  /* 0x000080242c529981 */ /* 0x000168000c1e1b00 */
[----:B------:R0:W5:Y:S04]  /*2c30*/  @!P1 LDG.E.64 R84, desc[UR36][R46.64+0x80] ;  /* 0x000080242e549981 */ /* 0x000168000c1e1b00 */
[----:B------:R0:W5:Y:S04]  /*2c40*/  @!P4 LDG.E.64 R78, desc[UR36][R44.64+0xa0] ;  /* 0x0000a0242c4ec981 */ /* 0x000168000c1e1b00 */
[----:B------:R0:W5:Y:S02]  /*2c50*/  @!P4 LDG.E.64 R80, desc[UR36][R46.64+0xa0] ;  /* 0x0000a0242e50c981 */ /* 0x000164000c1e1b00 */
.L_x_461:
[----:B------:R-:W-:Y:S05]  /*2c60*/  BSYNC B1 ;  /* 0x0000000000017941 */ /* 0x000fea0003800000 */
.L_x_460:
        /* <DEDUP_REMOVED lines=11> */
[----:B------:R-:W-:Y:S01]  /*2d20*/  CS2R R72, SRZ ;  /* 0x0000000000487805 */ /* 0x000fe2000001ff00 */
[----:B-----5:R-:W-:Y:S01]  /*2d30*/  IMAD.MOV.U32 R136, RZ, RZ, R78 ;  /* 0x000000ffff887224 */ /* 0x020fe200078e004e */
[----:B------:R-:W-:-:S02]  /*2d40*/  MOV R137, R79 ;  /* 0x0000004f00897202 */ /* 0x000fc40000000f00 */
[----:B------:R-:W-:Y:S01]  /*2d50*/  CS2R R76, SRZ ;  /* 0x00000000004c7805 */ /* 0x000fe2000001ff00 */
[----:B------:R-:W-:Y:S06]  /*2d60*/  @P4 BRA `(.L_x_463) ;  /* 0x0000000000b44947 */ /* 0x000fec0003800000 */
[----:B------:R-:W-:Y:S01]  /*2d70*/  IADD3 R94, P1, P5, R112, R94, R36 ;  /* 0x0000005e705e7210 */ /* 0x000fe20007d3e024 */
[----:B------:R-:W-:Y:S01]  /*2d80*/  ULDC.64 UR4, c[0x0][0x3c8] ;  /* 0x0000f20000047ab9 */ /* 0x000fe20000000a00 */
[----:B------:R-:W-:Y:S01]  /*2d90*/  ULDC.64 UR6, c[0x0][0x3e0] ;  /* 0x0000f80000067ab9 */ /* 0x000fe20000000a00 */
[----:B------:R-:W-:Y:S02]  /*2da0*/  CS2R R74, SRZ ;  /* 0x00000000004a7805 */ /* 0x000fe4000001ff00 */
[----:B0-----:R-:W-:Y:S02]  /*2db0*/  IADD3.X R45, R32, R0, R38, P1, P5 ;  /* 0x00000000202d7210 */ /* 0x001fe40000fea426 */
[----:B------:R-:W-:Y:S02]  /*2dc0*/  CS2R R76, SRZ ;  /* 0x00000000004c7805 */ /* 0x000fe4000001ff00 */
[----:B------:R-:W-:-:S04]  /*2dd0*/  IADD3 R92, P1, P5, R108, R92, R39 ;  /* 0x0000005c6c5c7210 */ /* 0x000fc80007d3e027 */
[----:B------:R-:W-:Y:S02]  /*2de0*/  IADD3.X R3, R34, R3, R41, P1, P5 ;  /* 0x0000000322037210 */ /* 0x000fe40000fea429 */
[----:B------:R-:W-:-:S04]  /*2df0*/  LEA R44, P1, R94, UR4, 0x1 ;  /* 0x000000045e2c7c11 */ /* 0x000fc8000f8208ff */
[----:B------:R-:W-:Y:S02]  /*2e00*/  LEA.HI.X R45, R94, UR5, R45, 0x1, P1 ;  /* 0x000000055e2d7c11 */ /* 0x000fe400088f0c2d */
[----:B------:R-:W-:-:S04]  /*2e10*/  LEA R46, P1, R92, UR6, 0x1 ;  /* 0x000000065c2e7c11 */ /* 0x000fc8000f8208ff */
[----:B------:R-:W-:Y:S01]  /*2e20*/  LEA.HI.X R47, R92, UR7, R3, 0x1, P1 ;  /* 0x000000075c2f7c11 */ /* 0x000fe200088f0c03 */
[C---:B------:R-:W-:Y:S01]  /*2e30*/  VIADD R3, R16.reuse, 0x10 ;  /* 0x0000001010037836 */ /* 0x040fe20000000000 */
[----:B------:R-:W-:Y:S02]  /*2e40*/  ISETP.GE.AND P1, PT, R16, R122, PT ;  /* 0x0000007a1000720c */ /* 0x000fe40003f26270 */
[----:B------:R-:W-:Y:S02]  /*2e50*/  CS2R R70, SRZ ;  /* 0x0000000000467805 */ /* 0x000fe4000001ff00 */
[----:B------:R-:W-:-:S09]  /*2e60*/  CS2R R72, SRZ ;  /* 0x0000000000487805 */ /* 0x000fd2000001ff00 */
[----:B------:R1:W5:Y:S04]  /*2e70*/  @!P1 LDG.E.64 R74, desc[UR36][R44.64] ;  /* 0x000000242c4a9981 */ /* 0x000368000c1e1b00 */
[----:B------:R1:W5:Y:S01]  /*2e80*/  @!P1 LDG.E.64 R76, desc[UR36][R46.64] ;  /* 0x000000242e4c9981 */ /* 0x000362000c1e1b00 */
[----:B------:R-:W-:Y:S02]  /*2e90*/  ISETP.GE.AND P1, PT, R3, R122, PT ;  /* 0x0000007a0300720c */ /* 0x000fe40003f26270 */
[----:B------:R-:W-:Y:S02]  /*2ea0*/  IADD3 R3, R16, 0x20, RZ ;  /* 0x0000002010037810 */ /* 0x000fe40007ffe0ff */
[----:B------:R-:W-:Y:S02]  /*2eb0*/  CS2R R66, SRZ ;  /* 0x0000000000427805 */ /* 0x000fe4000001ff00 */
[----:B------:R-:W-:-:S07]  /*2ec0*/  CS2R R68, SRZ ;  /* 0x0000000000447805 */ /* 0x000fce000001ff00 */
[----:B------:R1:W5:Y:S04]  /*2ed0*/  @!P1 LDG.E.64 R70, desc[UR36][R44.64+0x20] ;  /* 0x000020242c469981 */ /* 0x000368000c1e1b00 */
[----:B------:R1:W5:Y:S01]  /*2ee0*/  @!P1 LDG.E.64 R72, desc[UR36][R46.64+0x20] ;  /* 0x000020242e489981 */ /* 0x000362000c1e1b00 */
[----:B------:R-:W-:Y:S01]  /*2ef0*/  ISETP.GE.AND P1, PT, R3, R122, PT ;  /* 0x0000007a0300720c */ /* 0x000fe20003f26270 */
[----:B------:R-:W-:Y:S01]  /*2f00*/  VIADD R3, R16, 0x30 ;  /* 0x0000003010037836 */ /* 0x000fe20000000000 */
        /* <DEDUP_REMOVED lines=16> */
[----:B------:R-:W-:-:S13]  /*3010*/  ISETP.GE.AND P1, PT, R3, R122, PT ;  /* 0x0000007a0300720c */ /* 0x000fda0003f26270 */
[----:B------:R1:W5:Y:S04]  /*3020*/  @!P1 LDG.E.64 R48, desc[UR36][R44.64+0xa0] ;  /* 0x0000a0242c309981 */ /* 0x000368000c1e1b00 */
[----:B------:R1:W5:Y:S02]  /*3030*/  @!P1 LDG.E.64 R50, desc[UR36][R46.64+0xa0] ;  /* 0x0000a0242e329981 */ /* 0x000364000c1e1b00 */
.L_x_463:
[----:B------:R-:W-:Y:S05]  /*3040*/  BSYNC B1 ;  /* 0x0000000000017941 */ /* 0x000fea0003800000 */
.L_x_462:
[----:B------:R-:W-:Y:S01]  /*3050*/  IMAD.MOV.U32 R3, RZ, RZ, R83 ;  /* 0x000000ffff037224 */ /* 0x000fe200078e0053 */
[----:B------:R-:W-:Y:S01]  /*3060*/  MOV R0, R82 ;  /* 0x0000005200007202 */ /* 0x000fe20000000f00 */
[----:B01----:R-:W-:Y:S01]  /*3070*/  IMAD.MOV.U32 R45, RZ, RZ, R91 ;  /* 0x000000ffff2d7224 */ /* 0x003fe200078e005b */
[----:B------:R-:W-:Y:S02]  /*3080*/  MOV R44, R90 ;  /* 0x0000005a002c7202 */ /* 0x000fe40000000f00 */
[----:B------:R-:W-:Y:S01]  /*3090*/  PRMT R158, R0, 0x5410, R3 ;  /* 0x00005410009e7816 */ /* 0x000fe20000000003 */
[----:B------:R-:W-:Y:S01]  /*30a0*/  IMAD.MOV.U32 R3, RZ, RZ, R87 ;  /* 0x000000ffff037224 */ /* 0x000fe200078e0057 */
[----:B------:R-:W-:Y:S02]  /*30b0*/  MOV R0, R86 ;  /* 0x0000005600007202 */ /* 0x000fe40000000f00 */
[----:B------:R-:W-:Y:S01]  /*30c0*/  PRMT R168, R44, 0x5410, R45 ;  /* 0x000054102ca87816 */ /* 0x000fe2000000002d */
[----:B------:R-:W-:Y:S01]  /*30d0*/  IMAD.MOV.U32 R45, RZ, RZ, R131 ;  /* 0x000000ffff2d7224 */ /* 0x000fe200078e0083 */
[----:B------:R-:W-:Y:S01]  /*30e0*/  PRMT R160, R0, 0x5410, R3 ;  /* 0x0000541000a07816 */ /* 0x000fe20000000003 */
[----:B------:R-:W-:Y:S01]  /*30f0*/  IMAD.MOV.U32 R3, RZ, RZ, R99 ;  /* 0x000000ffff037224 */ /* 0x000fe200078e0063 */
[----:B------:R-:W-:-:S02]  /*3100*/  MOV R0, R98 ;  /* 0x0000006200007202 */ /* 0x000fc40000000f00 */
[----:B------:R-:W-:Y:S02]  /*3110*/  MOV R44, R130 ;  /* 0x00000082002c7202 */ /* 0x000fe40000000f00 */
[----:B------:R-:W-:Y:S01]  /*3120*/  PRMT R169, R0, 0x5410, R3 ;  /* 0x0000541000a97816 */ /* 0x000fe20000000003 */
[----:B------:R-:W-:Y:S01]  /*3130*/  IMAD.MOV.U32 R3, RZ, RZ, R81 ;  /* 0x000000ffff037224 */ /* 0x000fe200078e0051 */
[----:B------:R-:W-:Y:S01]  /*3140*/  PRMT R165, R44, 0x5410, R45 ;  /* 0x000054102ca57816 */ /* 0x000fe2000000002d */
[----:B------:R-:W-:Y:S01]  /*3150*/  IMAD.MOV.U32 R45, RZ, RZ, R85 ;  /* 0x000000ffff2d7224 */ /* 0x000fe200078e0055 */
[----:B------:R-:W-:Y:S02]  /*3160*/  MOV R0, R80 ;  /* 0x0000005000007202 */ /* 0x000fe40000000f00 */
        /* <DEDUP_REMOVED lines=14> */
[----:B-----5:R-:W-:Y:S01]  /*3250*/  IMAD.MOV.U32 R3, RZ, RZ, R49 ;  /* 0x000000ffff037224 */ /* 0x020fe200078e0031 */
        /* <DEDUP_REMOVED lines=10> */
[----:B------:R-:W-:-:S02]  /*3300*/  PRMT R156, R136, 0x5410, R137 ;  /* 0x00005410889c7816 */ /* 0x000fc40000000089 */
        /* <DEDUP_REMOVED lines=12> */
[----:B------:R-:W-:Y:S02]  /*33d0*/  ISETP.NE.AND P1, PT, R188, 0x3, PT ;  /* 0x00000003bc00780c */ /* 0x000fe40003f25270 */
[----:B------:R-:W-:Y:S01]  /*33e0*/  PRMT R93, R0, 0x5410, R3 ;  /* 0x00005410005d7816 */ /* 0x000fe20000000003 */
[----:B------:R-:W-:Y:S01]  /*33f0*/  IMAD.MOV.U32 R0, RZ, RZ, R69 ;  /* 0x000000ffff007224 */ /* 0x000fe200078e0045 */
[----:B------:R-:W-:Y:S01]  /*3400*/  PRMT R95, R44, 0x5410, R45 ;  /* 0x000054102c5f7816 */ /* 0x000fe2000000002d */
[----:B------:R-:W-:Y:S01]  /*3410*/  IMAD.MOV.U32 R45, RZ, RZ, R65 ;  /* 0x000000ffff2d7224 */ /* 0x000fe200078e0041 */
[----:B------:R-:W-:Y:S02]  /*3420*/  MOV R44, R64 ;  /* 0x00000040002c7202 */ /* 0x000fe40000000f00 */
[----:B------:R-:W-:-:S02]  /*3430*/  MOV R3, R68 ;  /* 0x0000004400037202 */ /* 0x000fc40000000f00 */
[----:B------:R-:W-:Y:S01]  /*3440*/  PRMT R136, R45, 0x5410, R44 ;  /* 0x000054102d887816 */ /* 0x000fe2000000002c */
[----:B------:R-:W-:Y:S01]  /*3450*/  IMAD.MOV.U32 R44, RZ, RZ, R73 ;  /* 0x000000ffff2c7224 */ /* 0x000fe200078e0049 */
[----:B------:R-:W-:Y:S01]  /*3460*/  PRMT R140, R0, 0x5410, R3 ;  /* 0x00005410008c7816 */ /* 0x000fe20000000003 */
[----:B------:R-:W-:Y:S01]  /*3470*/  IMAD.MOV.U32 R0, RZ, RZ, R77 ;  /* 0x000000ffff007224 */ /* 0x000fe200078e004d */
[----:B------:R-:W-:Y:S02]  /*3480*/  MOV R45, R72 ;  /* 0x00000048002d7202 */ /* 0x000fe40000000f00 */
[----:B------:R-:W-:Y:S02]  /*3490*/  MOV R3, R76 ;  /* 0x0000004c00037202 */ /* 0x000fe40000000f00 */
[----:B------:R-:W-:Y:S02]  /*34a0*/  PRMT R143, R45, 0x5410, R44 ;  /* 0x000054102d8f7816 */ /* 0x000fe4000000002c */
[----:B------:R-:W-:Y:S01]  /*34b0*/  PRMT R153, R3, 0x5410, R0 ;  /* 0x0000541003997816 */ /* 0x000fe20000000000 */
[----:B------:R-:W-:Y:S06]  /*34c0*/  @!P1 BRA `(.L_x_464) ;  /* 0x0000000000049947 */ /* 0x000fec0003800000 */
[----:B------:R-:W-:Y:S01]  /*34d0*/  BPT.TRAP 0x1 ;  /* 0x000000040000795c */ /* 0x000fe20000300000 */
.L_x_464:
[----:B------:R-:W-:Y:S01]  /*34e0*/  LEA R3, R18, R2, 0x3 ;  /* 0x0000000212037211 */ /* 0x000fe200078e18ff */
[----:B------:R-:W-:Y:S01]  /*34f0*/  BSSY B1, `(.L_x_465) ;  /* 0x0000004000017945 */ /* 0x000fe20003800000 */
[----:B------:R-:W-:-:S04]  /*3500*/  SHF.L.U32 R0, R186, 0x1f, RZ ;  /* 0x0000001fba007819 */ /* 0x000fc800000006ff */
[----:B------:R-:W0:Y:S02]  /*3510*/  SYNCS.PHASECHK.TRANS64.TRYWAIT P5, [R3+URZ+0x34890], R0 ;  /* 0x03489000030075a7 */ /* 0x000e2400080a017f */
[----:B0-----:R-:W-:Y:S05]  /*3520*/  @!P5 BRA `(.L_x_466) ;  /* 0x000001b00000d947 */ /* 0x001fea0003800000 */
.L_x_762:
[----:B------:R-:W-:Y:S05]  /*3530*/  BSYNC B1 ;  /* 0x0000000000017941 */ /* 0x000fea0003800000 */
.L_x_465:
[----:B------:R-:W-:Y:S04]  /*3540*/  BSSY B1, `(.L_x_467) ;  /* 0x0000139000017945 */ /* 0x000fe80003800000 */
[----:B------:R-:W-:Y:S05]  /*3550*/  @P0 BRA `(.L_x_468) ;  /* 0x0000001000dc0947 */ /* 0x000fea0003800000 */
[----:B------:R-:W-:Y:S01]  /*3560*/  ISETP.NE.AND P0, PT, R14, RZ, PT ;  /* 0x000000ff0e00720c */ /* 0x000fe20003f05270 */
[----:B------:R-:W-:-:S12]  /*3570*/  BSSY B2, `(.L_x_469) ;  /* 0x0000031000027945 */ /* 0x000fd80003800000 */
[----:B------:R-:W-:Y:S05]  /*3580*/  @!P0 BRA `(.L_x_470) ;  /* 0x0000000000bc8947 */ /* 0x000fea0003800000 */
[----:B------:R1:W2:Y:S01]  /*3590*/  LDS.128 R44, [R55] ;  /* 0x00000000372c7984 */ /* 0x0002a20000000c00 */
[----:B------:R-:W-:Y:S01]  /*35a0*/  ISETP.GE.AND P0, PT, R16, R122, PT ;  /* 0x0000007a1000720c */ /* 0x000fe20003f06270 */
[----:B------:R-:W-:-:S12]  /*35b0*/  BSSY B3, `(.L_x_471) ;  /* 0x000002b000037945 */ /* 0x000fd80003800000 */
[----:B-1----:R-:W-:Y:S05]  /*35c0*/  @P0 BRA `(.L_x_472) ;  /* 0x0000000000a40947 */ /* 0x002fea0003800000 */
[--C-:B------:R-:W-:Y:S01]  /*35d0*/  SHF.R.U64 R161, R130, 0x10, R131.reuse ;  /* 0x0000001082a17819 */ /* 0x100fe20000001283 */
[--C-:B--2---:R-:W-:Y:S01]  /*35e0*/  HADD2.F32 R162, -RZ, R45.reuse.H1_H1 ;  /* 0x3000002dffa27230 */ /* 0x104fe20000004100 */
[----:B------:R-:W-:Y:S01]  /*35f0*/  SHF.R.U32.HI R130, RZ, 0x10, R131 ;  /* 0x00000010ff827819 */ /* 0x000fe20000011683 */
[----:B------:R-:W-:Y:S01]  /*3600*/  HADD2.F32 R166, -RZ, R45.H0_H0 ;  /* 0x2000002dffa67230 */ /* 0x000fe20000004100 */
[--C-:B------:R-:W-:Y:S01]  /*3610*/  SHF.R.U64 R131, R132, 0x10, R133.reuse ;  /* 0x0000001084837819 */ /* 0x100fe20000001285 */
[--C-:B------:R-:W-:Y:S01]  /*3620*/  HADD2.F32 R132, -RZ, R47.reuse.H1_H1 ;  /* 0x3000002fff847230 */ /* 0x100fe20000004100 */
[----:B------:R-:W-:Y:S01]  /*3630*/  SHF.R.U32.HI R133, RZ, 0x10, R133 ;  /* 0x00000010ff857819 */ /* 0x000fe20000011685 */
[----:B------:R-:W-:Y:S02]  /*3640*/  HADD2.F32 R164, -RZ, R47.H0_H0 ;  /* 0x2000002fffa47230 */ /* 0x000fe40000004100 */
[----:B------:R-:W-:Y:S02]  /*3650*/  HADD2.F32 R163, -RZ, R131.H0_H0 ;  /* 0x20000083ffa37230 */ /* 0x000fe40000004100 */
[----:B------:R-:W-:-:S02]  /*3660*/  HADD2.F32 R133, -RZ, R133.H0_H0 ;  /* 0x20000085ff857230 */ /* 0x000fc40000004100 */
[----:B------:R-:W-:Y:S02]  /*3670*/  HADD2.F32 R161, -RZ, R161.H0_H0 ;  /* 0x200000a1ffa17230 */ /* 0x000fe40000004100 */
[----:B------:R-:W-:Y:S01]  /*3680*/  FMUL.FTZ R45, R162, R163 ;  /* 0x000000a3a22d7220 */ /* 0x000fe20000410000 */
[----:B------:R-:W-:Y:S02]  /*3690*/  HADD2.F32 R131, -RZ, R130.H0_H0 ;  /* 0x20000082ff837230 */ /* 0x000fe40000004100 */
[----:B------:R-:W-:Y:S01]  /*36a0*/  FMUL.FTZ R47, R132, R133 ;  /* 0x00000085842f7220 */ /* 0x000fe20000410000 */
[----:B------:R-:W-:Y:S01]  /*36b0*/  FMUL.FTZ R163, R166, R163 ;  /* 0x000000a3a6a37220 */ /* 0x000fe20000410000 */
[----:B------:R-:W-:Y:S01]  /*36c0*/  FMUL.FTZ R133, R164, R133 ;  /* 0x00000085a4857220 */ /* 0x000fe20000410000 */
[----:B------:R-:W-:Y:S01]  /*36d0*/  FFMA.FTZ R45, R166, R161, -R45 ;  /* 0x000000a1a62d7223 */ /* 0x000fe2000001082d */
[----:B------:R-:W-:Y:S01]  /*36e0*/  FFMA.FTZ R47, R164, R131, -R47 ;  /* 0x00000083a42f7223 */ /* 0x000fe2000001082f */
[----:B------:R-:W-:Y:S01]  /*36f0*/  FFMA.FTZ R130, R162, R161, R163 ;  /* 0x000000a1a2827223 */ /* 0x000fe200000100a3 */
[----:B------:R-:W-:Y:S01]  /*3700*/  FFMA.FTZ R132, R132, R131, R133 ;  /* 0x0000008384847223 */ /* 0x000fe20000010085 */
[----:B------:R-:W-:-:S02]  /*3710*/  HADD2.F32 R133, -RZ, R167.H0_H0 ;  /* 0x200000a7ff857230 */ /* 0x000fc40000004100 */
[--C-:B------:R-:W-:Y:S01]  /*3720*/  HADD2.F32 R162, -RZ, R44.reuse.H1_H1 ;  /* 0x3000002cffa27230 */ /* 0x100fe20000004100 */
[----:B------:R-:W-:Y:S01]  /*3730*/  F2FP.F16.F32.PACK_AB R45, R130, R45 ;  /* 0x0000002d822d723e */ /* 0x000fe200000000ff */
[----:B------:R-:W-:Y:S01]  /*3740*/  HADD2.F32 R164, -RZ, R44.H0_H0 ;  /* 0x2000002cffa47230 */ /* 0x000fe20000004100 */
[----:B------:R-:W-:Y:S01]  /*3750*/  F2FP.F16.F32.PACK_AB R47, R132, R47 ;  /* 0x0000002f842f723e */ /* 0x000fe200000000ff */
[----:B------:R-:W-:Y:S02]  /*3760*/  HADD2.F32 R131, -RZ, R167.H1_H1 ;  /* 0x300000a7ff837230 */ /* 0x000fe40000004100 */
[-C--:B------:R-:W-:Y:S01]  /*3770*/  FMUL.FTZ R163, R162, R133.reuse ;  /* 0x00000085a2a37220 */ /* 0x080fe20000410000 */
[----:B------:R-:W-:Y:S02]  /*3780*/  HADD2.F32 R44, -RZ, R46.H1_H1 ;  /* 0x3000002eff2c7230 */ /* 0x000fe40000004100 */
[----:B------:R-:W-:Y:S01]  /*3790*/  FMUL.FTZ R167, R164, R133 ;  /* 0x00000085a4a77220 */ /* 0x000fe20000410000 */
[----:B------:R-:W-:-:S02]  /*37a0*/  HADD2.F32 R161, -RZ, R165.H0_H0 ;  /* 0x200000a5ffa17230 */ /* 0x000fc40000004100 */
[----:B------:R-:W-:Y:S02]  /*37b0*/  HADD2.F32 R46, -RZ, R46.H0_H0 ;  /* 0x2000002eff2e7230 */ /* 0x000fe40000004100 */
[----:B------:R-:W-:Y:S01]  /*37c0*/  FMUL.FTZ R133, R44, R131 ;  /* 0x000000832c857220 */ /* 0x000fe20000410000 */
[----:B------:R-:W-:Y:S02]  /*37d0*/  HADD2.F32 R165, -RZ, R165.H1_H1 ;  /* 0x300000a5ffa57230 */ /* 0x000fe40000004100 */
[-C--:B------:R-:W-:Y:S01]  /*37e0*/  FFMA.FTZ R163, R164, R161.reuse, -R163 ;  /* 0x000000a1a4a37223 */ /* 0x080fe200000108a3 */
[----:B------:R-:W-:Y:S01]  /*37f0*/  FFMA.FTZ R162, R162, R161, R167 ;  /* 0x000000a1a2a27223 */ /* 0x000fe200000100a7 */
[C---:B------:R-:W-:Y:S01]  /*3800*/  FMUL.FTZ R131, R46.reuse, R131 ;  /* 0x000000832e837220 */ /* 0x040fe20000410000 */
[----:B------:R-:W-:-:S03]  /*3810*/  FFMA.FTZ R133, R46, R165, -R133 ;  /* 0x000000a52e857223 */ /* 0x000fc60000010885 */
[----:B------:R-:W-:Y:S01]  /*3820*/  FFMA.FTZ R44, R44, R165, R131 ;  /* 0x000000a52c2c7223 */ /* 0x000fe20000010083 */
[----:B------:R-:W-:-:S04]  /*3830*/  F2FP.F16.F32.PACK_AB R162, R162, R163 ;  /* 0x000000a3a2a2723e */ /* 0x000fc800000000ff */
[----:B------:R-:W-:Y:S01]  /*3840*/  F2FP.F16.F32.PACK_AB R46, R44, R133 ;  /* 0x000000852c2e723e */ /* 0x000fe200000000ff */
[----:B------:R-:W-:-:S07]  /*3850*/  IMAD.MOV.U32 R44, RZ, RZ, R162 ;  /* 0x000000ffff2c7224 */ /* 0x000fce00078e00a2 */
.L_x_472:
[----:B------:R-:W-:Y:S05]  /*3860*/  BSYNC B3 ;  /* 0x0000000000037941 */ /* 0x000fea0003800000 */
.L_x_471:
[----:B--2---:R1:W-:Y:S02]  /*3870*/  STG.E.128 desc[UR36][R56.64], R44 ;  /* 0x0000002c38007986 */ /* 0x0043e4000c101d24 */
.L_x_470:
[----:B------:R-:W-:Y:S05]  /*3880*/  BSYNC B2 ;  /* 0x0000000000027941 */ /* 0x000fea0003800000 */
.L_x_469:
[----:B------:R-:W-:Y:S01]  /*3890*/  ISETP.NE.AND P0, PT, R10, RZ, PT ;  /* 0x000000ff0a00720c */ /* 0x000fe20003f05270 */
[----:B------:R-:W-:-:S12]  /*38a0*/  BSSY B2, `(.L_x_473) ;  /* 0x0000031000027945 */ /* 0x000fd80003800000 */
[----:B------:R-:W-:Y:S05]  /*38b0*/  @!P0 BRA `(.L_x_474) ;  /* 0x0000000000bc8947 */ /* 0x000fea0003800000 */
[----:B-1----:R1:W2:Y:S01]  /*38c0*/  LDS.128 R44, [R54] ;  /* 0x00000000362c7984 */ /* 0x0022a20000000c00 */
[----:B------:R-:W-:Y:S01]  /*38d0*/  IADD3 R131, R16, 0x10, RZ ;  /* 0x0000001010837810 */ /* 0x000fe20007ffe0ff */
[----:B------:R-:W-:Y:S03]  /*38e0*/  BSSY B3, `(.L_x_475) ;  /* 0x000002b000037945 */ /* 0x000fe60003800000 */
[----:B------:R-:W-:-:S13]  /*38f0*/  ISETP.GE.AND P0, PT, R131, R122, PT ;  /* 0x0000007a8300720c */ /* 0x000fda0003f06270 */
[----:B-1----:R-:W-:Y:S05]  /*3900*/  @P0 BRA `(.L_x_476) ;  /* 0x0000000000a00947 */ /* 0x002fea0003800000 */
[--C-:B------:R-:W-:Y:S01]  /*3910*/  SHF.R.U64 R120, R120, 0x10, R121.reuse ;  /* 0x0000001078787819 */ /* 0x100fe20000001279 */
[--C-:B--2---:R-:W-:Y:S01]  /*3920*/  HADD2.F32 R131, -RZ, R45.reuse.H1_H1 ;  /* 0x3000002dff837230 */ /* 0x104fe20000004100 */
[----:B------:R-:W-:Y:S01]  /*3930*/  SHF.R.U32.HI R121, RZ, 0x10, R121 ;  /* 0x00000010ff797819 */ /* 0x000fe20000011679 */
[----:B------:R-:W-:Y:S01]  /*3940*/  HADD2.F32 R45, -RZ, R45.H0_H0 ;  /* 0x2000002dff2d7230 */ /* 0x000fe20000004100 */
[--C-:B------:R-:W-:Y:S01]  /*3950*/  SHF.R.U64 R98, R98, 0x10, R99.reuse ;  /* 0x0000001062627819 */ /* 0x100fe20000001263 */
[----:B------:R-:W-:Y:S01]  /*3960*/  HADD2.F32 R120, -RZ, R120.H0_H0 ;  /* 0x20000078ff787230 */ /* 0x000fe20000004100 */
[----:B------:R-:W-:Y:S01]  /*3970*/  SHF.R.U32.HI R99, RZ, 0x10, R99 ;  /* 0x00000010ff637819 */ /* 0x000fe20000011663 */
[----:B------:R-:W-:Y:S02]  /*3980*/  HADD2.F32 R121, -RZ, R121.H0_H0 ;  /* 0x20000079ff797230 */ /* 0x000fe40000004100 */
[--C-:B------:R-:W-:Y:S02]  /*3990*/  HADD2.F32 R130, -RZ, R47.reuse.H1_H1 ;  /* 0x3000002fff827230 */ /* 0x100fe40000004100 */
[----:B------:R-:W-:Y:S01]  /*39a0*/  FMUL.FTZ R162, R131, R120 ;  /* 0x0000007883a27220 */ /* 0x000fe20000410000 */
[----:B------:R-:W-:-:S02]  /*39b0*/  HADD2.F32 R132, -RZ, R47.H0_H0 ;  /* 0x2000002fff847230 */ /* 0x000fc40000004100 */
[C---:B------:R-:W-:Y:S01]  /*39c0*/  FMUL.FTZ R120, R45.reuse, R120 ;  /* 0x000000782d787220 */ /* 0x040fe20000410000 */
[----:B------:R-:W-:Y:S02]  /*39d0*/  HADD2.F32 R98, -RZ, R98.H0_H0 ;  /* 0x20000062ff627230 */ /* 0x000fe40000004100 */
[-C--:B------:R-:W-:Y:S01]  /*39e0*/  FMUL.FTZ R47, R130, R121.reuse ;  /* 0x00000079822f7220 */ /* 0x080fe20000410000 */
[----:B------:R-:W-:Y:S02]  /*39f0*/  HADD2.F32 R99, -RZ, R99.H0_H0 ;  /* 0x20000063ff637230 */ /* 0x000fe40000004100 */
[----:B------:R-:W-:Y:S01]  /*3a00*/  FMUL.FTZ R121, R132, R121 ;  /* 0x0000007984797220 */ /* 0x000fe20000410000 */
[-C--:B------:R-:W-:Y:S01]  /*3a10*/  FFMA.FTZ R162, R45, R98.reuse, -R162 ;  /* 0x000000622da27223 */ /* 0x080fe200000108a2 */
[----:B------:R-:W-:Y:S02]  /*3a20*/  FFMA.FTZ R131, R131, R98, R120 ;  /* 0x0000006283837223 */ /* 0x000fe40000010078 */
[----:B------:R-:W-:Y:S01]  /*3a30*/  FFMA.FTZ R130, R130, R99, R121 ;  /* 0x0000006382827223 */ /* 0x000fe20000010079 */
[----:B------:R-:W-:-:S02]  /*3a40*/  HADD2.F32 R98, -RZ, R44.H1_H1 ;  /* 0x3000002cff627230 */ /* 0x000fc40000004100 */
[----:B------:R-:W-:Y:S01]  /*3a50*/  FFMA.FTZ R47, R132, R99, -R47 ;  /* 0x00000063842f7223 */ /* 0x000fe2000001082f */
[----:B------:R-:W-:Y:S02]  /*3a60*/  HADD2.F32 R121, -RZ, R172.H0_H0 ;  /* 0x200000acff797230 */ /* 0x000fe40000004100 */
[----:B------:R-:W-:Y:S02]  /*3a70*/  HADD2.F32 R44, -RZ, R44.H0_H0 ;  /* 0x2000002cff2c7230 */ /* 0x000fe40000004100 */
[----:B------:R-:W-:Y:S02]  /*3a80*/  HADD2.F32 R45, -RZ, R172.H1_H1 ;  /* 0x300000acff2d7230 */ /* 0x000fe40000004100 */
[-C--:B------:R-:W-:Y:S01]  /*3a90*/  FMUL.FTZ R133, R98, R121.reuse ;  /* 0x0000007962857220 */ /* 0x080fe20000410000 */
[--C-:B------:R-:W-:Y:S02]  /*3aa0*/  HADD2.F32 R120, -RZ, R46.reuse.H1_H1 ;  /* 0x3000002eff787230 */ /* 0x100fe40000004100 */
[----:B------:R-:W-:Y:S01]  /*3ab0*/  FMUL.FTZ R161, R44, R121 ;  /* 0x000000792ca17220 */ /* 0x000fe20000410000 */
[----:B------:R-:W-:Y:S01]  /*3ac0*/  HADD2.F32 R46, -RZ, R46.H0_H0 ;  /* 0x2000002eff2e7230 */ /* 0x000fe20000004100 */
[----:B------:R-:W-:Y:S01]  /*3ad0*/  F2FP.F16.F32.PACK_AB R47, R130, R47 ;  /* 0x0000002f822f723e */ /* 0x000fe200000000ff */
[----:B------:R-:W-:-:S02]  /*3ae0*/  HADD2.F32 R99, -RZ, R169.H0_H0 ;  /* 0x200000a9ff637230 */ /* 0x000fc40000004100 */
[-C--:B------:R-:W-:Y:S01]  /*3af0*/  FMUL.FTZ R121, R120, R45.reuse ;  /* 0x0000002d78797220 */ /* 0x080fe20000410000 */
[----:B------:R-:W-:Y:S02]  /*3b00*/  HADD2.F32 R169, -RZ, R169.H1_H1 ;  /* 0x300000a9ffa97230 */ /* 0x000fe40000004100 */
[----:B------:R-:W-:Y:S01]  /*3b10*/  FMUL.FTZ R45, R46, R45 ;  /* 0x0000002d2e2d7220 */ /* 0x000fe20000410000 */
[-C--:B------:R-:W-:Y:S01]  /*3b20*/  FFMA.FTZ R133, R44, R99.reuse, -R133 ;  /* 0x000000632c857223 */ /* 0x080fe20000010885 */
[----:B------:R-:W-:Y:S01]  /*3b30*/  FFMA.FTZ R98, R98, R99, R161 ;  /* 0x0000006362627223 */ /* 0x000fe200000100a1 */
[-C--:B------:R-:W-:Y:S01]  /*3b40*/  FFMA.FTZ R121, R46, R169.reuse, -R121 ;  /* 0x000000a92e797223 */ /* 0x080fe20000010879 */
[----:B------:R-:W-:Y:S01]  /*3b50*/  FFMA.FTZ R120, R120, R169, R45 ;  /* 0x000000a978787223 */ /* 0x000fe2000001002d */
[----:B------:R-:W-:Y:S02]  /*3b60*/  F2FP.F16.F32.PACK_AB R45, R131, R162 ;  /* 0x000000a2832d723e */ /* 0x000fe400000000ff */
[----:B------:R-:W-:-:S02]  /*3b70*/  F2FP.F16.F32.PACK_AB R44, R98, R133 ;  /* 0x00000085622c723e */ /* 0x000fc400000000ff */
[----:B------:R-:W-:-:S07]  /*3b80*/  F2FP.F16.F32.PACK_AB R46, R120, R121 ;  /* 0x00000079782e723e */ /* 0x000fce00000000ff */
.L_x_476:
[----:B------:R-:W-:Y:S05]  /*3b90*/  BSYNC B3 ;  /* 0x0000000000037941 */ /* 0x000fea0003800000 */
.L_x_475:
[----:B--2---:R2:W-:Y:S02]  /*3ba0*/  STG.E.128 desc[UR36][R56.64+0x40], R44 ;  /* 0x0000402c38007986 */ /* 0x0045e4000c101d24 */
.L_x_474:
[----:B------:R-:W-:Y:S05]  /*3bb0*/  BSYNC B2 ;  /* 0x0000000000027941 */ /* 0x000fea0003800000 */
.L_x_473:
[----:B------:R-:W-:Y:S01]  /*3bc0*/  ISETP.NE.AND P0, PT, R9, RZ, PT ;  /* 0x000000ff0900720c */ /* 0x000fe20003f05270 */
[----:B------:R-:W-:-:S12]  /*3bd0*/  BSSY B2, `(.L_x_477) ;  /* 0x0000034000027945 */ /* 0x000fd80003800000 */
[----:B------:R-:W-:Y:S05]  /*3be0*/  @!P0 BRA `(.L_x_478) ;  /* 0x0000000000c88947 */ /* 0x000fea0003800000 */
[----:B-12---:R1:W2:Y:S01]  /*3bf0*/  LDS.128 R44, [R55+0x4000] ;  /* 0x00400000372c7984 */ /* 0x0062a20000000c00 */
[----:B------:R-:W-:Y:S01]  /*3c00*/  VIADD R99, R16, 0x20 ;  /* 0x0000002010637836 */ /* 0x000fe20000000000 */
[----:B------:R-:W-:Y:S04]  /*3c10*/  BSSY B3, `(.L_x_479) ;  /* 0x000002e000037945 */ /* 0x000fe80003800000 */
[----:B------:R-:W-:-:S13]  /*3c20*/  ISETP.GE.AND P0, PT, R99, R122, PT ;  /* 0x0000007a6300720c */ /* 0x000fda0003f06270 */
[----:B-1----:R-:W-:Y:S05]  /*3c30*/  @P0 BRA `(.L_x_480) ;  /* 0x0000000000ac0947 */ /* 0x002fea0003800000 */
[----:B------:R-:W-:Y:S01]  /*3c40*/  SHF.R.U64 R130, R96, 0x10, R97 ;  /* 0x0000001060827819 */ /* 0x000fe20000001261 */
[----:B--2---:R-:W-:Y:S01]  /*3c50*/  IMAD.MOV.U32 R120, RZ, RZ, R47 ;  /* 0x000000ffff787224 */ /* 0x004fe200078e002f */
[----:B------:R-:W-:Y:S02]  /*3c60*/  SHF.R.U32.HI R96, RZ, 0x10, R97 ;  /* 0x00000010ff607819 */ /* 0x000fe40000011661 */
[----:B------:R-:W-:Y:S01]  /*3c70*/  MOV R97, R45 ;  /* 0x0000002d00617202 */ /* 0x000fe20000000f00 */
[----:B------:R-:W-:Y:S01]  /*3c80*/  HADD2.F32 R130, -RZ, R130.H0_H0 ;  /* 0x20000082ff827230 */ /* 0x000fe20000004100 */
[--C-:B------:R-:W-:Y:S01]  /*3c90*/  SHF.R.U64 R98, R90, 0x10, R91.reuse ;  /* 0x000000105a627819 */ /* 0x100fe2000000125b */
[----:B------:R-:W-:Y:S01]  /*3ca0*/  HADD2.F32 R45, -RZ, R96.H0_H0 ;  /* 0x20000060ff2d7230 */ /* 0x000fe20000004100 */
[----:B------:R-:W-:Y:S01]  /*3cb0*/  SHF.R.U32.HI R90, RZ, 0x10, R91 ;  /* 0x00000010ff5a7819 */ /* 0x000fe2000001165b */
[--C-:B------:R-:W-:Y:S02]  /*3cc0*/  HADD2.F32 R47, -RZ, R97.reuse.H1_H1 ;  /* 0x30000061ff2f7230 */ /* 0x100fe40000004100 */
[----:B------:R-:W-:-:S02]  /*3cd0*/  HADD2.F32 R97, -RZ, R97.H0_H0 ;  /* 0x20000061ff617230 */ /* 0x000fc40000004100 */
[--C-:B------:R-:W-:Y:S02]  /*3ce0*/  HADD2.F32 R96, -RZ, R120.reuse.H1_H1 ;  /* 0x30000078ff607230 */ /* 0x100fe40000004100 */
[----:B------:R-:W-:Y:S02]  /*3cf0*/  HADD2.F32 R120, -RZ, R120.H0_H0 ;  /* 0x20000078ff787230 */ /* 0x000fe40000004100 */
[----:B------:R-:W-:Y:S02]  /*3d00*/  HADD2.F32 R98, -RZ, R98.H0_H0 ;  /* 0x20000062ff627230 */ /* 0x000fe40000004100 */
[-C--:B------:R-:W-:Y:S01]  /*3d10*/  FMUL.FTZ R99, R96, R45.reuse ;  /* 0x0000002d60637220 */ /* 0x080fe20000410000 */
[----:B------:R-:W-:Y:S02]  /*3d20*/  HADD2.F32 R91, -RZ, R90.H0_H0 ;  /* 0x2000005aff5b7230 */ /* 0x000fe40000004100 */
[-C--:B------:R-:W-:Y:S01]  /*3d30*/  FMUL.FTZ R90, R47, R130.reuse ;  /* 0x000000822f5a7220 */ /* 0x080fe20000410000 */
[----:B------:R-:W-:Y:S01]  /*3d40*/  FMUL.FTZ R130, R97, R130 ;  /* 0x0000008261827220 */ /* 0x000fe20000410000 */
[----:B------:R-:W-:-:S02]  /*3d50*/  FMUL.FTZ R121, R120, R45 ;  /* 0x0000002d78797220 */ /* 0x000fc40000410000 */
[-C--:B------:R-:W-:Y:S01]  /*3d60*/  FFMA.FTZ R45, R97, R98.reuse, -R90 ;  /* 0x00000062612d7223 */ /* 0x080fe2000001085a */
[----:B------:R-:W-:Y:S01]  /*3d70*/  FFMA.FTZ R90, R47, R98, R130 ;  /* 0x000000622f5a7223 */ /* 0x000fe20000010082 */
[-C--:B------:R-:W-:Y:S01]  /*3d80*/  FFMA.FTZ R47, R120, R91.reuse, -R99 ;  /* 0x0000005b782f7223 */ /* 0x080fe20000010863 */
[--C-:B------:R-:W-:Y:S02]  /*3d90*/  HADD2.F32 R99, -RZ, R171.reuse.H0_H0 ;  /* 0x200000abff637230 */ /* 0x100fe40000004100 */
[----:B------:R-:W-:Y:S01]  /*3da0*/  FFMA.FTZ R96, R96, R91, R121 ;  /* 0x0000005b60607223 */ /* 0x000fe20000010079 */
[--C-:B------:R-:W-:Y:S01]  /*3db0*/  HADD2.F32 R98, -RZ, R44.reuse.H1_H1 ;  /* 0x3000002cff627230 */ /* 0x100fe20000004100 */
[----:B------:R-:W-:Y:S01]  /*3dc0*/  F2FP.F16.F32.PACK_AB R45, R90, R45 ;  /* 0x0000002d5a2d723e */ /* 0x000fe200000000ff */
[----:B------:R-:W-:Y:S02]  /*3dd0*/  HADD2.F32 R120, -RZ, R44.H0_H0 ;  /* 0x2000002cff787230 */ /* 0x000fe40000004100 */
[----:B------:R-:W-:-:S02]  /*3de0*/  HADD2.F32 R171, -RZ, R171.H1_H1 ;  /* 0x300000abffab7230 */ /* 0x000fc40000004100 */
[-C--:B------:R-:W-:Y:S01]  /*3df0*/  FMUL.FTZ R121, R98, R99.reuse ;  /* 0x0000006362797220 */ /* 0x080fe20000410000 */
[--C-:B------:R-:W-:Y:S02]  /*3e00*/  HADD2.F32 R44, -RZ, R46.reuse.H1_H1 ;  /* 0x3000002eff2c7230 */ /* 0x100fe40000004100 */
[----:B------:R-:W-:Y:S01]  /*3e10*/  FMUL.FTZ R99, R120, R99 ;  /* 0x0000006378637220 */ /* 0x000fe20000410000 */
[----:B------:R-:W-:Y:S01]  /*3e20*/  HADD2.F32 R46, -RZ, R46.H0_H0 ;  /* 0x2000002eff2e7230 */ /* 0x000fe20000004100 */
[----:B------:R-:W-:Y:S01]  /*3e30*/  F2FP.F16.F32.PACK_AB R47, R96, R47 ;  /* 0x0000002f602f723e */ /* 0x000fe200000000ff */
[--C-:B------:R-:W-:Y:S02]  /*3e40*/  HADD2.F32 R91, -RZ, R168.reuse.H0_H0 ;  /* 0x200000a8ff5b7230 */ /* 0x100fe40000004100 */
[-C--:B------:R-:W-:Y:S01]  /*3e50*/  FMUL.FTZ R131, R44, R171.reuse ;  /* 0x000000ab2c837220 */ /* 0x080fe20000410000 */
[----:B------:R-:W-:Y:S02]  /*3e60*/  HADD2.F32 R97, -RZ, R168.H1_H1 ;  /* 0x300000a8ff617230 */ /* 0x000fe40000004100 */
[----:B------:R-:W-:Y:S01]  /*3e70*/  FMUL.FTZ R171, R46, R171 ;  /* 0x000000ab2eab7220 */ /* 0x000fe20000410000 */
[-C--:B------:R-:W-:Y:S01]  /*3e80*/  FFMA.FTZ R121, R120, R91.reuse, -R121 ;  /* 0x0000005b78797223 */ /* 0x080fe20000010879 */
[----:B------:R-:W-:Y:S01]  /*3e90*/  FFMA.FTZ R98, R98, R91, R99 ;  /* 0x0000005b62627223 */ /* 0x000fe20000010063 */
[-C--:B------:R-:W-:Y:S01]  /*3ea0*/  FFMA.FTZ R131, R46, R97.reuse, -R131 ;  /* 0x000000612e837223 */ /* 0x080fe20000010883 */
[----:B------:R-:W-:-:S03]  /*3eb0*/  FFMA.FTZ R44, R44, R97, R171 ;  /* 0x000000612c2c7223 */ /* 0x000fc600000100ab */
[----:B------:R-:W-:Y:S02]  /*3ec0*/  F2FP.F16.F32.PACK_AB R98, R98, R121 ;  /* 0x000000796262723e */ /* 0x000fe400000000ff */
[----:B------:R-:W-:Y:S02]  /*3ed0*/  F2FP.F16.F32.PACK_AB R46, R44, R131 ;  /* 0x000000832c2e723e */ /* 0x000fe400000000ff */
[----:B------:R-:W-:-:S07]  /*3ee0*/  MOV R44, R98 ;  /* 0x00000062002c7202 */ /* 0x000fce0000000f00 */
.L_x_480:
[----:B------:R-:W-:Y:S05]  /*3ef0*/  BSYNC B3 ;  /* 0x0000000000037941 */ /* 0x000fea0003800000 */
.L_x_479:
[----:B--2---:R3:W-:Y:S02]  /*3f00*/  STG.E.128 desc[UR36][R56.64+0x80], R44 ;  /* 0x0000802c38007986 */ /* 0x0047e4000c101d24 */
.L_x_478:
[----:B------:R-:W-:Y:S05]  /*3f10*/  BSYNC B2 ;  /* 0x0000000000027941 */ /* 0x000fea0003800000 */
.L_x_477:
[----:B------:R-:W-:Y:S01]  /*3f20*/  ISETP.NE.AND P0, PT, R8, RZ, PT ;  /* 0x000000ff0800720c */ /* 0x000fe20003f05270 */
[----:B------:R-:W-:-:S12]  /*3f30*/  BSSY B2, `(.L_x_481) ;  /* 0x0000033000027945 */ /* 0x000fd80003800000 */
[----:B------:R-:W-:Y:S05]  /*3f40*/  @!P0 BRA `(.L_x_482) ;  /* 0x0000000000c48947 */ /* 0x000fea0003800000 */
[----:B-123--:R1:W2:Y:S01]  /*3f50*/  LDS.128 R44, [R54+0x4000] ;  /* 0x00400000362c7984 */ /* 0x00e2a20000000c00 */
[----:B------:R-:W-:Y:S01]  /*3f60*/  VIADD R91, R16, 0x30 ;  /* 0x00000030105b7836 */ /* 0x000fe20000000000 */
[----:B------:R-:W-:Y:S04]  /*3f70*/  BSSY B3, `(.L_x_483) ;  /* 0x000002d000037945 */ /* 0x000fe80003800000 */
[----:B------:R-:W-:-:S13]  /*3f80*/  ISETP.GE.AND P0, PT, R91, R122, PT ;  /* 0x0000007a5b00720c */ /* 0x000fda0003f06270 */
[----:B-1----:R-:W-:Y:S05]  /*3f90*/  @P0 BRA `(.L_x_484) ;  /* 0x0000000000a80947 */ /* 0x002fea0003800000 */
[--C-:B------:R-:W-:Y:S02]  /*3fa0*/  SHF.R.U64 R97, R86, 0x10, R87.reuse ;  /* 0x0000001056617819 */ /* 0x100fe40000001257 */
[----:B------:R-:W-:Y:S01]  /*3fb0*/  SHF.R.U32.HI R90, RZ, 0x10, R87 ;  /* 0x00000010ff5a7819 */ /* 0x000fe20000011657 */
[----:B--2---:R-:W-:Y:S01]  /*3fc0*/  IMAD.MOV.U32 R87, RZ, RZ, R47 ;  /* 0x000000ffff577224 */ /* 0x004fe200078e002f */
[--C-:B------:R-:W-:Y:S01]  /*3fd0*/  SHF.R.U64 R91, R88, 0x10, R89.reuse ;  /* 0x00000010585b7819 */ /* 0x100fe20000001259 */
[----:B------:R-:W-:Y:S01]  /*3fe0*/  HADD2.F32 R47, -RZ, R45.H1_H1 ;  /* 0x3000002dff2f7230 */ /* 0x000fe20000004100 */
[----:B------:R-:W-:Y:S01]  /*3ff0*/  SHF.R.U32.HI R96, RZ, 0x10, R89 ;  /* 0x00000010ff607819 */ /* 0x000fe20000011659 */
[----:B------:R-:W-:Y:S01]  /*4000*/  HADD2.F32 R89, -RZ, R97.H0_H0 ;  /* 0x20000061ff597230 */ /* 0x000fe20000004100 */
[----:B------:R-:W-:Y:S01]  /*4010*/  MOV R86, R44 ;  /* 0x0000002c00567202 */ /* 0x000fe20000000f00 */
[----:B------:R-:W-:Y:S02]  /*4020*/  HADD2.F32 R91, -RZ, R91.H0_H0 ;  /* 0x2000005bff5b7230 */ /* 0x000fe40000004100 */
[----:B------:R-:W-:-:S02]  /*4030*/  HADD2.F32 R44, -RZ, R45.H0_H0 ;  /* 0x2000002dff2c7230 */ /* 0x000fc40000004100 */
[--C-:B------:R-:W-:Y:S02]  /*4040*/  HADD2.F32 R88, -RZ, R87.reuse.H1_H1 ;  /* 0x30000057ff587230 */ /* 0x100fe40000004100 */
[CC--:B------:R-:W-:Y:S01]  /*4050*/  FMUL.FTZ R45, R47.reuse, R91.reuse ;  /* 0x0000005b2f2d7220 */ /* 0x0c0fe20000410000 */
[----:B------:R-:W-:Y:S02]  /*4060*/  HADD2.F32 R96, -RZ, R96.H0_H0 ;  /* 0x20000060ff607230 */ /* 0x000fe40000004100 */
[C---:B------:R-:W-:Y:S01]  /*4070*/  FMUL.FTZ R98, R44.reuse, R91 ;  /* 0x0000005b2c627220 */ /* 0x040fe20000410000 */
[----:B------:R-:W-:Y:S02]  /*4080*/  HADD2.F32 R87, -RZ, R87.H0_H0 ;  /* 0x20000057ff577230 */ /* 0x000fe40000004100 */
[-C--:B------:R-:W-:Y:S01]  /*4090*/  FFMA.FTZ R44, R44, R89.reuse, -R45 ;  /* 0x000000592c2c7223 */ /* 0x080fe2000001082d */
[----:B------:R-:W-:Y:S02]  /*40a0*/  HADD2.F32 R90, -RZ, R90.H0_H0 ;  /* 0x2000005aff5a7230 */ /* 0x000fe40000004100 */
[-C--:B------:R-:W-:Y:S01]  /*40b0*/  FMUL.FTZ R120, R88, R96.reuse ;  /* 0x0000006058787220 */ /* 0x080fe20000410000 */
[----:B------:R-:W-:Y:S01]  /*40c0*/  FFMA.FTZ R45, R47, R89, R98 ;  /* 0x000000592f2d7223 */ /* 0x000fe20000010062 */
[----:B------:R-:W-:Y:S01]  /*40d0*/  FMUL.FTZ R91, R87, R96 ;  /* 0x00000060575b7220 */ /* 0x000fe20000410000 */
[----:B------:R-:W-:-:S02]  /*40e0*/  HADD2.F32 R97, -RZ, R170.H1_H1 ;  /* 0x300000aaff617230 */ /* 0x000fc40000004100 */
[-C--:B------:R-:W-:Y:S01]  /*40f0*/  FFMA.FTZ R47, R87, R90.reuse, -R120 ;  /* 0x0000005a572f7223 */ /* 0x080fe20000010878 */
[----:B------:R-:W-:Y:S02]  /*4100*/  HADD2.F32 R87, -RZ, R86.H1_H1 ;  /* 0x30000056ff577230 */ /* 0x000fe40000004100 */
[----:B------:R-:W-:Y:S01]  /*4110*/  FFMA.FTZ R96, R88, R90, R91 ;  /* 0x0000005a58607223 */ /* 0x000fe2000001005b */
[----:B------:R-:W-:Y:S01]  /*4120*/  HADD2.F32 R90, -RZ, R170.H0_H0 ;  /* 0x200000aaff5a7230 */ /* 0x000fe20000004100 */
[----:B------:R-:W-:Y:S01]  /*4130*/  F2FP.F16.F32.PACK_AB R45, R45, R44 ;  /* 0x0000002c2d2d723e */ /* 0x000fe200000000ff */
[----:B------:R-:W-:Y:S02]  /*4140*/  HADD2.F32 R88, -RZ, R46.H1_H1 ;  /* 0x3000002eff587230 */ /* 0x000fe40000004100 */
[----:B------:R-:W-:Y:S02]  /*4150*/  HADD2.F32 R86, -RZ, R86.H0_H0 ;  /* 0x20000056ff567230 */ /* 0x000fe40000004100 */
[----:B------:R-:W-:Y:S01]  /*4160*/  FMUL.FTZ R99, R87, R90 ;  /* 0x0000005a57637220 */ /* 0x000fe20000410000 */
[----:B------:R-:W-:-:S02]  /*4170*/  HADD2.F32 R46, -RZ, R46.H0_H0 ;  /* 0x2000002eff2e7230 */ /* 0x000fc40000004100 */
[-C--:B------:R-:W-:Y:S01]  /*4180*/  FMUL.FTZ R121, R88, R97.reuse ;  /* 0x0000006158797220 */ /* 0x080fe20000410000 */
[--C-:B------:R-:W-:Y:S02]  /*4190*/  HADD2.F32 R89, -RZ, R160.reuse.H0_H0 ;  /* 0x200000a0ff597230 */ /* 0x100fe40000004100 */
[----:B------:R-:W-:Y:S01]  /*41a0*/  FMUL.FTZ R90, R86, R90 ;  /* 0x0000005a565a7220 */ /* 0x000fe20000410000 */
[----:B------:R-:W-:Y:S02]  /*41b0*/  HADD2.F32 R91, -RZ, R160.H1_H1 ;  /* 0x300000a0ff5b7230 */ /* 0x000fe40000004100 */
[----:B------:R-:W-:Y:S01]  /*41c0*/  FMUL.FTZ R97, R46, R97 ;  /* 0x000000612e617220 */ /* 0x000fe20000410000 */
[----:B------:R-:W-:Y:S01]  /*41d0*/  F2FP.F16.F32.PACK_AB R47, R96, R47 ;  /* 0x0000002f602f723e */ /* 0x000fe200000000ff */
[-C--:B------:R-:W-:Y:S01]  /*41e0*/  FFMA.FTZ R99, R86, R89.reuse, -R99 ;  /* 0x0000005956637223 */ /* 0x080fe20000010863 */
[----:B------:R-:W-:Y:S01]  /*41f0*/  FFMA.FTZ R90, R87, R89, R90 ;  /* 0x00000059575a7223 */ /* 0x000fe2000001005a */
[-C--:B------:R-:W-:Y:S01]  /*4200*/  FFMA.FTZ R121, R46, R91.reuse, -R121 ;  /* 0x0000005b2e797223 */ /* 0x080fe20000010879 */
[----:B------:R-:W-:-:S03]  /*4210*/  FFMA.FTZ R88, R88, R91, R97 ;  /* 0x0000005b58587223 */ /* 0x000fc60000010061 */
[----:B------:R-:W-:Y:S02]  /*4220*/  F2FP.F16.F32.PACK_AB R44, R90, R99 ;  /* 0x000000635a2c723e */ /* 0x000fe400000000ff */
[----:B------:R-:W-:-:S07]  /*4230*/  F2FP.F16.F32.PACK_AB R46, R88, R121 ;  /* 0x00000079582e723e */ /* 0x000fce00000000ff */
.L_x_484:
[----:B------:R-:W-:Y:S05]  /*4240*/  BSYNC B3 ;  /* 0x0000000000037941 */ /* 0x000fea0003800000 */
.L_x_483:
[----:B--2---:R4:W-:Y:S02]  /*4250*/  STG.E.128 desc[UR36][R56.64+0xc0], R44 ;  /* 0x0000c02c38007986 */ /* 0x0049e4000c101d24 */
.L_x_482:
[----:B------:R-:W-:Y:S05]  /*4260*/  BSYNC B2 ;  /* 0x0000000000027941 */ /* 0x000fea0003800000 */
.L_x_481:
[----:B------:R-:W-:Y:S01]  /*4270*/  ISETP.NE.AND P0, PT, R7, RZ, PT ;  /* 0x000000ff0700720c */ /* 0x000fe20003f05270 */
[----:B------:R-:W-:-:S12]  /*4280*/  BSSY B2, `(.L_x_485) ;  /* 0x0000032000027945 */ /* 0x000fd80003800000 */
[----:B------:R-:W-:Y:S05]  /*4290*/  @!P0 BRA `(.L_x_486) ;  /* 0x0000000000c08947 */ /* 0x000fea0003800000 */
[----:B-1234-:R1:W2:Y:S01]  /*42a0*/  LDS.128 R44, [R55+0x8000] ;  /* 0x00800000372c7984 */ /* 0x01e2a20000000c00 */
[----:B------:R-:W-:Y:S01]  /*42b0*/  IADD3 R87, R16, 0x40, RZ ;  /* 0x0000004010577810 */ /* 0x000fe20007ffe0ff */
[----:B------:R-:W-:Y:S03]  /*42c0*/  BSSY B3, `(.L_x_487) ;  /* 0x000002c000037945 */ /* 0x000fe60003800000 */
[----:B------:R-:W-:-:S13]  /*42d0*/  ISETP.GE.AND P0, PT, R87, R122, PT ;  /* 0x0000007a5700720c */ /* 0x000fda0003f06270 */
[----:B-1----:R-:W-:Y:S05]  /*42e0*/  @P0 BRA `(.L_x_488) ;  /* 0x0000000000a40947 */ /* 0x002fea0003800000 */
[--C-:B------:R-:W-:Y:S01]  /*42f0*/  SHF.R.U64 R87, R82, 0x10, R83.reuse ;  /* 0x0000001052577819 */ /* 0x100fe20000001253 */
[----:B--2---:R-:W-:Y:S01]  /*4300*/  IMAD.MOV.U32 R82, RZ, RZ, R46 ;  /* 0x000000ffff527224 */ /* 0x004fe200078e002e */
[----:B------:R-:W-:Y:S01]  /*4310*/  SHF.R.U32.HI R86, RZ, 0x10, R83 ;  /* 0x00000010ff567819 */ /* 0x000fe20000011653 */
[--C-:B------:R-:W-:Y:S01]  /*4320*/  HADD2.F32 R46, -RZ, R45.reuse.H1_H1 ;  /* 0x3000002dff2e7230 */ /* 0x100fe20000004100 */
[--C-:B------:R-:W-:Y:S01]  /*4330*/  SHF.R.U64 R83, R84, 0x10, R85.reuse ;  /* 0x0000001054537819 */ /* 0x100fe20000001255 */
[----:B------:R-:W-:Y:S01]  /*4340*/  HADD2.F32 R45, -RZ, R45.H0_H0 ;  /* 0x2000002dff2d7230 */ /* 0x000fe20000004100 */
[----:B------:R-:W-:Y:S01]  /*4350*/  SHF.R.U32.HI R88, RZ, 0x10, R85 ;  /* 0x00000010ff587819 */ /* 0x000fe20000011655 */
[----:B------:R-:W-:Y:S02]  /*4360*/  HADD2.F32 R84, -RZ, R87.H0_H0 ;  /* 0x20000057ff547230 */ /* 0x000fe40000004100 */
[----:B------:R-:W-:Y:S02]  /*4370*/  HADD2.F32 R85, -RZ, R83.H0_H0 ;  /* 0x20000053ff557230 */ /* 0x000fe40000004100 */
[----:B------:R-:W-:-:S02]  /*4380*/  HADD2.F32 R88, -RZ, R88.H0_H0 ;  /* 0x20000058ff587230 */ /* 0x000fc40000004100 */
[--C-:B------:R-:W-:Y:S02]  /*4390*/  HADD2.F32 R83, -RZ, R47.reuse.H1_H1 ;  /* 0x3000002fff537230 */ /* 0x100fe40000004100 */
[CC--:B------:R-:W-:Y:S01]  /*43a0*/  FMUL.FTZ R90, R46.reuse, R85.reuse ;  /* 0x000000552e5a7220 */ /* 0x0c0fe20000410000 */
[C---:B------:R-:W-:Y:S01]  /*43b0*/  FMUL.FTZ R85, R45.reuse, R85 ;  /* 0x000000552d557220 */ /* 0x040fe20000410000 */
[----:B------:R-:W-:Y:S02]  /*43c0*/  HADD2.F32 R47, -RZ, R47.H0_H0 ;  /* 0x2000002fff2f7230 */ /* 0x000fe40000004100 */
[-C--:B------:R-:W-:Y:S01]  /*43d0*/  FFMA.FTZ R90, R45, R84.reuse, -R90 ;  /* 0x000000542d5a7223 */ /* 0x080fe2000001085a */
[----:B------:R-:W-:Y:S01]  /*43e0*/  FFMA.FTZ R87, R46, R84, R85 ;  /* 0x000000542e577223 */ /* 0x000fe20000010055 */
[----:B------:R-:W-:Y:S02]  /*43f0*/  HADD2.F32 R86, -RZ, R86.H0_H0 ;  /* 0x20000056ff567230 */ /* 0x000fe40000004100 */
[----:B------:R-:W-:Y:S01]  /*4400*/  FMUL.FTZ R96, R83, R88 ;  /* 0x0000005853607220 */ /* 0x000fe20000410000 */
[----:B------:R-:W-:-:S02]  /*4410*/  HADD2.F32 R84, -RZ, R159.H0_H0 ;  /* 0x2000009fff547230 */ /* 0x000fc40000004100 */
[C---:B------:R-:W-:Y:S01]  /*4420*/  FMUL.FTZ R88, R47.reuse, R88 ;  /* 0x000000582f587220 */ /* 0x040fe20000410000 */
[----:B------:R-:W-:Y:S02]  /*4430*/  HADD2.F32 R159, -RZ, R159.H1_H1 ;  /* 0x3000009fff9f7230 */ /* 0x000fe40000004100 */
[-C--:B------:R-:W-:Y:S01]  /*4440*/  FFMA.FTZ R96, R47, R86.reuse, -R96 ;  /* 0x000000562f607223 */ /* 0x080fe20000010860 */
[----:B------:R-:W-:Y:S02]  /*4450*/  HADD2.F32 R45, -RZ, R44.H1_H1 ;  /* 0x3000002cff2d7230 */ /* 0x000fe40000004100 */
[----:B------:R-:W-:Y:S01]  /*4460*/  FFMA.FTZ R91, R83, R86, R88 ;  /* 0x00000056535b7223 */ /* 0x000fe20000010058 */
        /* <DEDUP_REMOVED lines=9> */
[-C--:B------:R-:W-:Y:S01]  /*4500*/  FFMA.FTZ R85, R44, R47.reuse, -R85 ;  /* 0x0000002f2c557223 */ /* 0x080fe20000010855 */
[----:B------:R-:W-:Y:S01]  /*4510*/  FFMA.FTZ R84, R45, R47, R84 ;  /* 0x0000002f2d547223 */ /* 0x000fe20000010054 */
[-C--:B------:R-:W-:Y:S01]  /*4520*/  FFMA.FTZ R89, R82, R83.reuse, -R89 ;  /* 0x0000005352597223 */ /* 0x080fe20000010859 */
[----:B------:R-:W-:Y:S01]  /*4530*/  FFMA.FTZ R46, R46, R83, R159 ;  /* 0x000000532e2e7223 */ /* 0x000fe2000001009f */
[----:B------:R-:W-:-:S02]  /*4540*/  F2FP.F16.F32.PACK_AB R45, R87, R90 ;  /* 0x0000005a572d723e */ /* 0x000fc400000000ff */
[----:B------:R-:W-:Y:S02]  /*4550*/  F2FP.F16.F32.PACK_AB R47, R91, R96 ;  /* 0x000000605b2f723e */ /* 0x000fe400000000ff */
[----:B------:R-:W-:Y:S02]  /*4560*/  F2FP.F16.F32.PACK_AB R44, R84, R85 ;  /* 0x00000055542c723e */ /* 0x000fe400000000ff */
[----:B------:R-:W-:-:S07]  /*4570*/  F2FP.F16.F32.PACK_AB R46, R46, R89 ;  /* 0x000000592e2e723e */ /* 0x000fce00000000ff */
.L_x_488:
[----:B------:R-:W-:Y:S05]  /*4580*/  BSYNC B3 ;  /* 0x0000000000037941 */ /* 0x000fea0003800000 */
.L_x_487:
[----:B--2---:R1:W-:Y:S02]  /*4590*/  STG.E.128 desc[UR36][R56.64+0x100], R44 ;  /* 0x0001002c38007986 */ /* 0x0043e4000c101d24 */
.L_x_486:
[----:B------:R-:W-:Y:S05]  /*45a0*/  BSYNC B2 ;  /* 0x0000000000027941 */ /* 0x000fea0003800000 */
.L_x_485:
[----:B------:R-:W-:-:S13]  /*45b0*/  ISETP.NE.AND P0, PT, R6, RZ, PT ;  /* 0x000000ff0600720c */ /* 0x000fda0003f05270 */
        /* <DEDUP_REMOVED lines=47> */
.L_x_490:
[----:B------:R-:W-:Y:S05]  /*48b0*/  BSYNC B2 ;  /* 0x0000000000027941 */ /* 0x000fea0003800000 */
.L_x_489:
[----:B--2---:R1:W-:Y:S02]  /*48c0*/  STG.E.128 desc[UR36][R56.64+0x140], R44 ;  /* 0x0001402c38007986 */ /* 0x0043e4000c101d24 */
.L_x_468:
[----:B------:R-:W-:Y:S05]  /*48d0*/  BSYNC B1 ;  /* 0x0000000000017941 */ /* 0x000fea0003800000 */
.L_x_467:
[----:B------:R-:W-:Y:S05]  /*48e0*/  @P4 BRA `(.L_x_491) ;  /* 0x0000005000484947 */ /* 0x000fea0003800000 */
[----:B------:R-:W-:Y:S01]  /*48f0*/  ISETP.NE.AND P0, PT, R14, RZ, PT ;  /* 0x000000ff0e00720c */ /* 0x000fe20003f05270 */
[----:B------:R-:W-:-:S12]  /*4900*/  BSSY B1, `(.L_x_492) ;  /* 0x0000031000017945 */ /* 0x000fd80003800000 */
[----:B------:R-:W-:Y:S05]  /*4910*/  @!P0 BRA `(.L_x_493) ;  /* 0x0000000000bc8947 */ /* 0x000fea0003800000 */
[----:B-1234-:R1:W2:Y:S01]  /*4920*/  LDS.128 R44, [R55+0x2000] ;  /* 0x00200000372c7984 */ /* 0x01e2a20000000c00 */
        /* <DEDUP_REMOVED lines=10> */
[----:B------:R-:W-:Y:S01]  /*49d0*/  HADD2.F32 R76, -RZ, R79.H0_H0 ;  /* 0x2000004fff4c7230 */ /* 0x000fe20000004100 */
[----:B------:R-:W-:Y:S01]  /*49e0*/  MOV R56, R46 ;  /* 0x0000002e00387202 */ /* 0x000fe20000000f00 */
[----:B------:R-:W-:Y:S02]  /*49f0*/  HADD2.F32 R75, -RZ, R75.H0_H0 ;  /* 0x2000004bff4b7230 */ /* 0x000fe40000004100 */
[----:B------:R-:W-:-:S02]  /*4a00*/  HADD2.F32 R78, -RZ, R78.H0_H0 ;  /* 0x2000004eff4e7230 */ /* 0x000fc40000004100 */
[--C-:B------:R-:W-:Y:S02]  /*4a10*/  HADD2.F32 R46, -RZ, R45.reuse.H1_H1 ;  /* 0x3000002dff2e7230 */ /* 0x100fe40000004100 */
[----:B------:R-:W-:Y:S02]  /*4a20*/  HADD2.F32 R45, -RZ, R45.H0_H0 ;  /* 0x2000002dff2d7230 */ /* 0x000fe40000004100 */
[-C--:B------:R-:W-:Y:S01]  /*4a30*/  FMUL.FTZ R82, R57, R78.reuse ;  /* 0x0000004e39527220 */ /* 0x080fe20000410000 */
[----:B------:R-:W-:Y:S01]  /*4a40*/  FMUL.FTZ R78, R47, R78 ;  /* 0x0000004e2f4e7220 */ /* 0x000fe20000410000 */
[-C--:B------:R-:W-:Y:S01]  /*4a50*/  FMUL.FTZ R80, R46, R75.reuse ;  /* 0x0000004b2e507220 */ /* 0x080fe20000410000 */
[----:B------:R-:W-:Y:S02]  /*4a60*/  FMUL.FTZ R75, R45, R75 ;  /* 0x0000004b2d4b7220 */ /* 0x000fe40000410000 */
[----:B------:R-:W-:Y:S01]  /*4a70*/  FFMA.FTZ R79, R57, R76, R78 ;  /* 0x0000004c394f7223 */ /* 0x000fe2000001004e */
[----:B------:R-:W-:Y:S01]  /*4a80*/  FFMA.FTZ R80, R45, R74, -R80 ;  /* 0x0000004a2d507223 */ /* 0x000fe20000010850 */
[----:B------:R-:W-:-:S02]  /*4a90*/  HADD2.F32 R45, -RZ, R44.H1_H1 ;  /* 0x3000002cff2d7230 */ /* 0x000fc40000004100 */
[----:B------:R-:W-:Y:S01]  /*4aa0*/  FFMA.FTZ R77, R46, R74, R75 ;  /* 0x0000004a2e4d7223 */ /* 0x000fe2000001004b */
[--C-:B------:R-:W-:Y:S02]  /*4ab0*/  HADD2.F32 R57, -RZ, R153.reuse.H0_H0 ;  /* 0x20000099ff397230 */ /* 0x100fe40000004100 */
[----:B------:R-:W-:Y:S01]  /*4ac0*/  FFMA.FTZ R82, R47, R76, -R82 ;  /* 0x0000004c2f527223 */ /* 0x000fe20000010852 */
[----:B------:R-:W-:Y:S02]  /*4ad0*/  HADD2.F32 R44, -RZ, R44.H0_H0 ;  /* 0x2000002cff2c7230 */ /* 0x000fe40000004100 */
[----:B------:R-:W-:Y:S02]  /*4ae0*/  HADD2.F32 R153, -RZ, R153.H1_H1 ;  /* 0x30000099ff997230 */ /* 0x000fe40000004100 */
[-C--:B------:R-:W-:Y:S01]  /*4af0*/  FMUL.FTZ R75, R45, R57.reuse ;  /* 0x000000392d4b7220 */ /* 0x080fe20000410000 */
[--C-:B------:R-:W-:Y:S02]  /*4b00*/  HADD2.F32 R46, -RZ, R56.reuse.H1_H1 ;  /* 0x30000038ff2e7230 */ /* 0x100fe40000004100 */
[----:B------:R-:W-:Y:S01]  /*4b10*/  FMUL.FTZ R74, R44, R57 ;  /* 0x000000392c4a7220 */ /* 0x000fe20000410000 */
[----:B------:R-:W-:-:S02]  /*4b20*/  HADD2.F32 R56, -RZ, R56.H0_H0 ;  /* 0x20000038ff387230 */ /* 0x000fc40000004100 */
[--C-:B------:R-:W-:Y:S02]  /*4b30*/  HADD2.F32 R47, -RZ, R151.reuse.H0_H0 ;  /* 0x20000097ff2f7230 */ /* 0x100fe40000004100 */
[-C--:B------:R-:W-:Y:S01]  /*4b40*/  FMUL.FTZ R57, R46, R153.reuse ;  /* 0x000000992e397220 */ /* 0x080fe20000410000 */
        /* <DEDUP_REMOVED lines=10> */
.L_x_495:
[----:B------:R-:W-:Y:S05]  /*4bf0*/  BSYNC B2 ;  /* 0x0000000000027941 */ /* 0x000fea0003800000 */
.L_x_494:
[----:B--2---:R1:W-:Y:S02]  /*4c00*/  STG.E.128 desc[UR36][R52.64], R44 ;  /* 0x0000002c34007986 */ /* 0x0043e4000c101d24 */
.L_x_493:
[----:B------:R-:W-:Y:S05]  /*4c10*/  BSYNC B1 ;  /* 0x0000000000017941 */ /* 0x000fea0003800000 */
.L_x_492:
[----:B------:R-:W-:Y:S01]  /*4c20*/  ISETP.NE.AND P0, PT, R10, RZ, PT ;  /* 0x000000ff0a00720c */ /* 0x000fe20003f05270 */
[----:B------:R-:W-:-:S12]  /*4c30*/  BSSY B1, `(.L_x_496) ;  /* 0x0000032000017945 */ /* 0x000fd80003800000 */
[----:B------:R-:W-:Y:S05]  /*4c40*/  @!P0 BRA `(.L_x_497) ;  /* 0x0000000000c08947 */ /* 0x000fea0003800000 */
[----:B-1234-:R1:W2:Y:S01]  /*4c50*/  LDS.128 R44, [R54+0x2000] ;  /* 0x00200000362c7984 */ /* 0x01e2a20000000c00 */
[----:B------:R-:W-:Y:S01]  /*4c60*/  VIADD R57, R16, 0x10 ;  /* 0x0000001010397836 */ /* 0x000fe20000000000 */
[----:B------:R-:W-:Y:S04]  /*4c70*/  BSSY B2, `(.L_x_498) ;  /* 0x000002c000027945 */ /* 0x000fe80003800000 */
        /* <DEDUP_REMOVED lines=8> */
[----:B------:R-:W-:Y:S01]  /*4d00*/  MOV R56, R46 ;  /* 0x0000002e00387202 */ /* 0x000fe20000000f00 */
[----:B------:R-:W-:Y:S01]  /*4d10*/  HADD2.F32 R46, -RZ, R45.H1_H1 ;  /* 0x3000002dff2e7230 */ /* 0x000fe20000004100 */
[----:B------:R-:W-:Y:S01]  /*4d20*/  SHF.R.U32.HI R74, RZ, 0x10, R73 ;  /* 0x00000010ff4a7819 */ /* 0x000fe20000011649 */
[----:B------:R-:W-:Y:S02]  /*4d30*/  HADD2.F32 R71, -RZ, R71.H0_H0 ;  /* 0x20000047ff477230 */ /* 0x000fe40000004100 */
[----:B------:R-:W-:-:S02]  /*4d40*/  HADD2.F32 R45, -RZ, R45.H0_H0 ;  /* 0x2000002dff2d7230 */ /* 0x000fc40000004100 */
[----:B------:R-:W-:Y:S02]  /*4d50*/  HADD2.F32 R74, -RZ, R74.H0_H0 ;  /* 0x2000004aff4a7230 */ /* 0x000fe40000004100 */
[CC--:B------:R-:W-:Y:S01]  /*4d60*/  FMUL.FTZ R76, R46.reuse, R71.reuse ;  /* 0x000000472e4c7220 */ /* 0x0c0fe20000410000 */
[----:B------:R-:W-:Y:S02]  /*4d70*/  HADD2.F32 R72, -RZ, R75.H0_H0 ;  /* 0x2000004bff487230 */ /* 0x000fe40000004100 */
[C---:B------:R-:W-:Y:S01]  /*4d80*/  FMUL.FTZ R71, R45.reuse, R71 ;  /* 0x000000472d477220 */ /* 0x040fe20000410000 */
[----:B------:R-:W-:Y:S01]  /*4d90*/  FFMA.FTZ R76, R45, R70, -R76 ;  /* 0x000000462d4c7223 */ /* 0x000fe2000001084c */
[----:B------:R-:W-:Y:S02]  /*4da0*/  FMUL.FTZ R78, R57, R74 ;  /* 0x0000004a394e7220 */ /* 0x000fe40000410000 */
[----:B------:R-:W-:Y:S01]  /*4db0*/  FFMA.FTZ R73, R46, R70, R71 ;  /* 0x000000462e497223 */ /* 0x000fe20000010047 */
        /* <DEDUP_REMOVED lines=23> */
.L_x_499:
[----:B------:R-:W-:Y:S05]  /*4f30*/  BSYNC B2 ;  /* 0x0000000000027941 */ /* 0x000fea0003800000 */
.L_x_498:
[----:B--2---:R1:W-:Y:S02]  /*4f40*/  STG.E.128 desc[UR36][R52.64+0x40], R44 ;  /* 0x0000402c34007986 */ /* 0x0043e4000c101d24 */
.L_x_497:
[----:B------:R-:W-:Y:S05]  /*4f50*/  BSYNC B1 ;  /* 0x0000000000017941 */ /* 0x000fea0003800000 */
.L_x_496:
        /* <DEDUP_REMOVED lines=29> */
[----:B------:R-:W-:Y:S02]  /*5130*/  HADD2.F32 R57, -RZ, R140.H1_H1 ;  /* 0x3000008cff397230 */ /* 0x000fe40000004100 */
[----:B------:R-:W-:Y:S01]  /*5140*/  FFMA.FTZ R74, R47, R68, -R74 ;  /* 0x000000442f4a7223 */ /* 0x000fe2000001084a */
[----:B------:R-:W-:Y:S02]  /*5150*/  HADD2.F32 R44, -RZ, R44.H0_H0 ;  /* 0x2000002cff2c7230 */ /* 0x000fe40000004100 */
[----:B------:R-:W-:Y:S02]  /*5160*/  HADD2.F32 R67, -RZ, R140.H0_H0 ;  /* 0x2000008cff437230 */ /* 0x000fe40000004100 */
[-C--:B------:R-:W-:Y:S01]  /*5170*/  FMUL.FTZ R69, R45, R57.reuse ;  /* 0x000000392d457220 */ /* 0x080fe20000410000 */
[--C-:B------:R-:W-:Y:S02]  /*5180*/  HADD2.F32 R46, -RZ, R56.reuse.H1_H1 ;  /* 0x30000038ff2e7230 */ /* 0x100fe40000004100 */
[----:B------:R-:W-:Y:S01]  /*5190*/  FMUL.FTZ R66, R44, R57 ;  /* 0x000000392c427220 */ /* 0x000fe20000410000 */
[----:B------:R-:W-:-:S02]  /*51a0*/  HADD2.F32 R56, -RZ, R56.H0_H0 ;  /* 0x20000038ff387230 */ /* 0x000fc40000004100 */
[--C-:B------:R-:W-:Y:S02]  /*51b0*/  HADD2.F32 R47, -RZ, R141.reuse.H1_H1 ;  /* 0x3000008dff2f7230 */ /* 0x100fe40000004100 */
[-C--:B------:R-:W-:Y:S01]  /*51c0*/  FMUL.FTZ R57, R46, R67.reuse ;  /* 0x000000432e397220 */ /* 0x080fe20000410000 */
[----:B------:R-:W-:Y:S02]  /*51d0*/  HADD2.F32 R141, -RZ, R141.H0_H0 ;  /* 0x2000008dff8d7230 */ /* 0x000fe40000004100 */
        /* <DEDUP_REMOVED lines=9> */
.L_x_503:
[----:B------:R-:W-:Y:S05]  /*5270*/  BSYNC B2 ;  /* 0x0000000000027941 */ /* 0x000fea0003800000 */
.L_x_502:
[----:B--2---:R1:W-:Y:S02]  /*5280*/  STG.E.128 desc[UR36][R52.64+0x80], R44 ;  /* 0x0000802c34007986 */ /* 0x0043e4000c101d24 */
.L_x_501:
[----:B------:R-:W-:Y:S05]  /*5290*/  BSYNC B1 ;  /* 0x0000000000017941 */ /* 0x000fea0003800000 */
.L_x_500:
        /* <DEDUP_REMOVED lines=49> */
.L_x_507:
[----:B------:R-:W-:Y:S05]  /*55b0*/  BSYNC B2 ;  /* 0x0000000000027941 */ /* 0x000fea0003800000 */
.L_x_506:
[----:B--2---:R1:W-:Y:S02]  /*55c0*/  STG.E.128 desc[UR36][R52.64+0xc0], R44 ;  /* 0x0000c02c34007986 */ /* 0x0043e4000c101d24 */
.L_x_505:
[----:B------:R-:W-:Y:S05]  /*55d0*/  BSYNC B1 ;  /* 0x0000000000017941 */ /* 0x000fea0003800000 */
.L_x_504:
        /* <DEDUP_REMOVED lines=24> */
[C---:B------:R-:W-:Y:S01]  /*5760*/  FMUL.FTZ R59, R45.reuse, R59 ;  /* 0x0000003b2d3b7220 */ /* 0x040fe20000410000 */
[----:B------:R-:W-:Y:S02]  /*5770*/  FFMA.FTZ R61, R56, R58, R61 ;  /* 0x0000003a383d7223 */ /* 0x000fe4000001003d */
[----:B------:R-:W-:Y:S01]  /*5780*/  FFMA.FTZ R62, R45, R57, -R62 ;  /* 0x000000392d3e7223 */ /* 0x000fe2000001083e */
[----:B------:R-:W-:-:S02]  /*5790*/  HADD2.F32 R56, -RZ, R95.H0_H0 ;  /* 0x2000005fff387230 */ /* 0x000fc40000004100 */
[----:B------:R-:W-:Y:S01]  /*57a0*/  FFMA.FTZ R59, R46, R57, R59 ;  /* 0x000000392e3b7223 */ /* 0x000fe2000001003b */
[----:B------:R-:W-:Y:S02]  /*57b0*/  HADD2.F32 R95, -RZ, R95.H1_H1 ;  /* 0x3000005fff5f7230 */ /* 0x000fe40000004100 */
[----:B------:R-:W-:Y:S01]  /*57c0*/  FFMA.FTZ R64, R47, R58, -R64 ;  /* 0x0000003a2f407223 */ /* 0x000fe20000010840 */
[--C-:B------:R-:W-:Y:S02]  /*57d0*/  HADD2.F32 R45, -RZ, R44.reuse.H1_H1 ;  /* 0x3000002cff2d7230 */ /* 0x100fe40000004100 */
[--C-:B------:R-:W-:Y:S02]  /*57e0*/  HADD2.F32 R46, -RZ, R55.reuse.H1_H1 ;  /* 0x30000037ff2e7230 */ /* 0x100fe40000004100 */
[----:B------:R-:W-:Y:S02]  /*57f0*/  HADD2.F32 R44, -RZ, R44.H0_H0 ;  /* 0x2000002cff2c7230 */ /* 0x000fe40000004100 */
[----:B------:R-:W-:Y:S01]  /*5800*/  FMUL.FTZ R57, R45, R56 ;  /* 0x000000382d397220 */ /* 0x000fe20000410000 */
[----:B------:R-:W-:-:S02]  /*5810*/  HADD2.F32 R55, -RZ, R55.H0_H0 ;  /* 0x20000037ff377230 */ /* 0x000fc40000004100 */
[-C--:B------:R-:W-:Y:S01]  /*5820*/  FMUL.FTZ R58, R46, R95.reuse ;  /* 0x0000005f2e3a7220 */ /* 0x080fe20000410000 */
[--C-:B------:R-:W-:Y:S02]  /*5830*/  HADD2.F32 R47, -RZ, R94.reuse.H1_H1 ;  /* 0x3000005eff2f7230 */ /* 0x100fe40000004100 */
[C---:B------:R-:W-:Y:S01]  /*5840*/  FMUL.FTZ R56, R44.reuse, R56 ;  /* 0x000000382c387220 */ /* 0x040fe20000410000 */
        /* <DEDUP_REMOVED lines=10> */
.L_x_511:
[----:B------:R-:W-:Y:S05]  /*58f0*/  BSYNC B2 ;  /* 0x0000000000027941 */ /* 0x000fea0003800000 */
.L_x_510:
[----:B--2---:R1:W-:Y:S02]  /*5900*/  STG.E.128 desc[UR36][R52.64+0x100], R44 ;  /* 0x0001002c34007986 */ /* 0x0043e4000c101d24 */
.L_x_509:
[----:B------:R-:W-:Y:S05]  /*5910*/  BSYNC B1 ;  /* 0x0000000000017941 */ /* 0x000fea0003800000 */
.L_x_508:
[----:B------:R-:W-:-:S13]  /*5920*/  ISETP.NE.AND P0, PT, R6, RZ, PT ;  /* 0x000000ff0600720c */ /* 0x000fda0003f05270 */
[----:B------:R-:W-:Y:S05]  /*5930*/  @!P0 BRA `(.L_x_491) ;  /* 0x0000004000348947 */ /* 0x000fea0003800000 */
[----:B-1234-:R1:W2:Y:S01]  /*5940*/  LDS.128 R44, [R54+0xa000] ;  /* 0x00a00000362c7984 */ /* 0x01e2a20000000c00 */
[----:B------:R-:W-:Y:S01]  /*5950*/  VIADD R55, R16, 0x50 ;  /* 0x0000005010377836 */ /* 0x000fe20000000000 */
[----:B------:R-:W-:Y:S04]  /*5960*/  BSSY B1, `(.L_x_512) ;  /* 0x000002c000017945 */ /* 0x000fe80003800000 */
[----:B------:R-:W-:-:S13]  /*5970*/  ISETP.GE.AND P0, PT, R55, R122, PT ;  /* 0x0000007a3700720c */ /* 0x000fda0003f06270 */
[----:B-1----:R-:W-:Y:S05]  /*5980*/  @P0 BRA `(.L_x_513) ;  /* 0x0000000000a40947 */ /* 0x002fea0003800000 */
[--C-:B------:R-:W-:Y:S02]  /*5990*/  SHF.R.U64 R55, R48, 0x10, R49.reuse ;  /* 0x0000001030377819 */ /* 0x100fe40000001231 */
[----:B------:R-:W-:Y:S02]  /*59a0*/  SHF.R.U32.HI R54, RZ, 0x10, R49 ;  /* 0x00000010ff367819 */ /* 0x000fe40000011631 */
[--C-:B------:R-:W-:Y:S01]  /*59b0*/  SHF.R.U64 R49, R50, 0x10, R51.reuse ;  /* 0x0000001032317819 */ /* 0x100fe20000001233 */
[----:B------:R-:W-:Y:S01]  /*59c0*/  HADD2.F32 R50, -RZ, R55.H0_H0 ;  /* 0x20000037ff327230 */ /* 0x000fe20000004100 */
[----:B------:R-:W-:Y:S01]  /*59d0*/  SHF.R.U32.HI R56, RZ, 0x10, R51 ;  /* 0x00000010ff387819 */ /* 0x000fe20000011633 */
[----:B------:R-:W-:Y:S01]  /*59e0*/  HADD2.F32 R54, -RZ, R54.H0_H0 ;  /* 0x20000036ff367230 */ /* 0x000fe20000004100 */
[----:B--2---:R-:W-:Y:S01]  /*59f0*/  MOV R48, R46 ;  /* 0x0000002e00307202 */ /* 0x004fe20000000f00 */
[----:B------:R-:W-:Y:S02]  /*5a00*/  HADD2.F32 R51, -RZ, R49.H0_H0 ;  /* 0x20000031ff337230 */ /* 0x000fe40000004100 */
[----:B------:R-:W-:-:S02]  /*5a10*/  HADD2.F32 R46, -RZ, R45.H1_H1 ;  /* 0x3000002dff2e7230 */ /* 0x000fc40000004100 */
[----:B------:R-:W-:Y:S02]  /*5a20*/  HADD2.F32 R45, -RZ, R45.H0_H0 ;  /* 0x2000002dff2d7230 */ /* 0x000fe40000004100 */
[----:B------:R-:W-:Y:S02]  /*5a30*/  HADD2.F32 R56, -RZ, R56.H0_H0 ;  /* 0x20000038ff387230 */ /* 0x000fe40000004100 */
[-C--:B------:R-:W-:Y:S01]  /*5a40*/  FMUL.FTZ R58, R46, R51.reuse ;  /* 0x000000332e3a7220 */ /* 0x080fe20000410000 */
[--C-:B------:R-:W-:Y:S02]  /*5a50*/  HADD2.F32 R49, -RZ, R47.reuse.H1_H1 ;  /* 0x3000002fff317230 */ /* 0x100fe40000004100 */
[C---:B------:R-:W-:Y:S01]  /*5a60*/  FMUL.FTZ R51, R45.reuse, R51 ;  /* 0x000000332d337220 */ /* 0x040fe20000410000 */
[----:B------:R-:W-:Y:S02]  /*5a70*/  HADD2.F32 R47, -RZ, R47.H0_H0 ;  /* 0x2000002fff2f7230 */ /* 0x000fe40000004100 */
[----:B------:R-:W-:Y:S01]  /*5a80*/  FFMA.FTZ R58, R45, R50, -R58 ;  /* 0x000000322d3a7223 */ /* 0x000fe2000001083a */
[----:B------:R-:W-:-:S02]  /*5a90*/  HADD2.F32 R45, -RZ, R44.H1_H1 ;  /* 0x3000002cff2d7230 */ /* 0x000fc40000004100 */
[----:B------:R-:W-:Y:S01]  /*5aa0*/  FFMA.FTZ R55, R46, R50, R51 ;  /* 0x000000322e377223 */ /* 0x000fe20000010033 */
[-C--:B------:R-:W-:Y:S01]  /*5ab0*/  FMUL.FTZ R60, R49, R56.reuse ;  /* 0x00000038313c7220 */ /* 0x080fe20000410000 */
[--C-:B------:R-:W-:Y:S02]  /*5ac0*/  HADD2.F32 R50, -RZ, R93.reuse.H0_H0 ;  /* 0x2000005dff327230 */ /* 0x100fe40000004100 */
[C---:B------:R-:W-:Y:S01]  /*5ad0*/  FMUL.FTZ R56, R47.reuse, R56 ;  /* 0x000000382f387220 */ /* 0x040fe20000410000 */
[----:B------:R-:W-:Y:S02]  /*5ae0*/  HADD2.F32 R93, -RZ, R93.H1_H1 ;  /* 0x3000005dff5d7230 */ /* 0x000fe40000004100 */
[-C--:B------:R-:W-:Y:S01]  /*5af0*/  FFMA.FTZ R60, R47, R54.reuse, -R60 ;  /* 0x000000362f3c7223 */ /* 0x080fe2000001083c */
[----:B------:R-:W-:Y:S02]  /*5b00*/  HADD2.F32 R46, -RZ, R48.H1_H1 ;  /* 0x30000030ff2e7230 */ /* 0x000fe40000004100 */
[----:B------:R-:W-:Y:S01]  /*5b10*/  FFMA.FTZ R59, R49, R54, R56 ;  /* 0x00000036313b7223 */ /* 0x000fe20000010038 */
[----:B------:R-:W-:-:S02]  /*5b20*/  HADD2.F32 R44, -RZ, R44.H0_H0 ;  /* 0x2000002cff2c7230 */ /* 0x000fc40000004100 */
[CC--:B------:R-:W-:Y:S01]  /*5b30*/  FMUL.FTZ R51, R45.reuse, R50.reuse ;  /* 0x000000322d337220 */ /* 0x0c0fe20000410000 */
[----:B------:R-:W-:Y:S02]  /*5b40*/  HADD2.F32 R48, -RZ, R48.H0_H0 ;  /* 0x20000030ff307230 */ /* 0x000fe40000004100 */
[-C--:B------:R-:W-:Y:S01]  /*5b50*/  FMUL.FTZ R57, R46, R93.reuse ;  /* 0x0000005d2e397220 */ /* 0x080fe20000410000 */
[--C-:B------:R-:W-:Y:S02]  /*5b60*/  HADD2.F32 R47, -RZ, R92.reuse.H1_H1 ;  /* 0x3000005cff2f7230 */ /* 0x100fe40000004100 */
[----:B------:R-:W-:Y:S01]  /*5b70*/  FMUL.FTZ R50, R44, R50 ;  /* 0x000000322c327220 */ /* 0x000fe20000410000 */
        /* <DEDUP_REMOVED lines=10> */
.L_x_513:
[----:B------:R-:W-:Y:S05]  /*5c20*/  BSYNC B1 ;  /* 0x0000000000017941 */ /* 0x000fea0003800000 */
.L_x_512:
[----:B--2---:R1:W-:Y:S01]  /*5c30*/  STG.E.128 desc[UR36][R52.64+0x140], R44 ;  /* 0x0001402c34007986 */ /* 0x0043e2000c101d24 */
[----:B------:R-:W-:Y:S05]  /*5c40*/  BRA `(.L_x_491) ;  /* 0x0000003c00707947 */ /* 0x000fea0003800000 */
.L_x_459:
        /* <DEDUP_REMOVED lines=18> */
[----:B------:R-:W-:Y:S02]  /*5d70*/  IADD3 R44, P1, R110, R92, RZ ;  /* 0x0000005c6e2c7210 */ /* 0x000fe40007f3e0ff */
[----:B------:R-:W-:Y:S02]  /*5d80*/  CS2R R54, SRZ ;  /* 0x0000000000367805 */ /* 0x000fe4000001ff00 */
[----:B------:R-:W-:Y:S01]  /*5d90*/  CS2R R52, SRZ ;  /* 0x0000000000347805 */ /* 0x000fe2000001ff00 */
[----:B------:R-:W-:Y:S01]  /*5da0*/  IMAD.X R46, R0, 0x1, R31, P0 ;  /* 0x00000001002e7824 */ /* 0x000fe200000e061f */
[----:B------:R-:W-:Y:S02]  /*5db0*/  LEA R68, P0, R45, UR4, 0x1 ;  /* 0x000000042d447c11 */ /* 0x000fe4000f8008ff */
[----:B------:R-:W-:-:S02]  /*5dc0*/  CS2R R66, SRZ ;  /* 0x0000000000427805 */ /* 0x000fc4000001ff00 */
[----:B------:R-:W-:Y:S02]  /*5dd0*/  CS2R R64, SRZ ;  /* 0x0000000000407805 */ /* 0x000fe4000001ff00 */
[----:B------:R-:W-:Y:S01]  /*5de0*/  LEA.HI.X R69, R45, UR5, R46, 0x1, P0 ;  /* 0x000000052d457c11 */ /* 0x000fe200080f0c2e */
[----:B------:R-:W-:Y:S01]  /*5df0*/  ULDC.64 UR4, c[0x0][0x3e0] ;  /* 0x0000f80000047ab9 */ /* 0x000fe20000000a00 */
[----:B------:R-:W-:Y:S02]  /*5e00*/  ISETP.GE.AND P0, PT, R22, R122, PT ;  /* 0x0000007a1600720c */ /* 0x000fe40003f06270 */
[----:B------:R-:W-:Y:S02]  /*5e10*/  IADD3.X R45, R3, R33, RZ, P1, !PT ;  /* 0x00000021032d7210 */ /* 0x000fe40000ffe4ff */
[----:B------:R-:W-:-:S04]  /*5e20*/  LEA R72, P1, R44, UR4, 0x1 ;  /* 0x000000042c487c11 */ /* 0x000fc8000f8208ff */
[----:B------:R-:W-:Y:S02]  /*5e30*/  LEA.HI.X R73, R44, UR5, R45, 0x1, P1 ;  /* 0x000000052c497c11 */ /* 0x000fe400088f0c2d */
[----:B------:R-:W-:-:S03]  /*5e40*/  ISETP.GE.AND P1, PT, R184, R122, PT ;  /* 0x0000007ab800720c */ /* 0x000fc60003f26270 */
[----:B------:R0:W5:Y:S04]  /*5e50*/  @!P0 LDG.E.128 R52, desc[UR36][R68.64] ;  /* 0x0000002444348981 */ /* 0x000168000c1e1d00 */
[----:B------:R0:W5:Y:S01]  /*5e60*/  @!P0 LDG.E.128 R64, desc[UR36][R72.64] ;  /* 0x0000002448408981 */ /* 0x000162000c1e1d00 */
[----:B------:R-:W-:Y:S02]  /*5e70*/  ISETP.GE.AND P0, PT, R185, R122, PT ;  /* 0x0000007ab900720c */ /* 0x000fe40003f06270 */
        /* <DEDUP_REMOVED lines=8> */
[----:B------:R0:W5:Y:S04]  /*5f00*/  @!P1 LDG.E.128 R48, desc[UR36][R68.64+0x40] ;  /* 0x0000402444309981 */ /* 0x000168000c1e1d00 */
[----:B------:R0:W5:Y:S04]  /*5f10*/  @!P0 LDG.E.128 R44, desc[UR36][R68.64+0x80] ;  /* 0x00008024442c8981 */ /* 0x000168000c1e1d00 */
[----:B------:R0:W5:Y:S04]  /*5f20*/  @!P1 LDG.E.128 R60, desc[UR36][R72.64+0x40] ;  /* 0x00004024483c9981 */ /* 0x000168000c1e1d00 */
[----:B------:R0:W5:Y:S02]  /*5f30*/  @!P0 LDG.E.128 R56, desc[UR36][R72.64+0x80] ;  /* 0x0000802448388981 */ /* 0x000164000c1e1d00 */
.L_x_515:
[----:B------:R-:W-:Y:S05]  /*5f40*/  BSYNC B1 ;  /* 0x0000000000017941 */ /* 0x000fea0003800000 */
.L_x_514:
[----:B------:R-:W-:Y:S01]  /*5f50*/  ISETP.GE.AND P0, PT, R202, R4, PT ;  /* 0x00000004ca00720c */ /* 0x000fe20003f06270 */
[----:B------:R-:W-:Y:S01]  /*5f60*/  BSSY B1, `(.L_x_516) ;  /* 0x000002e000017945 */ /* 0x000fe20003800000 */
[----:B0-----:R-:W-:Y:S02]  /*5f70*/  CS2R R68, SRZ ;  /* 0x0000000000447805 */ /* 0x001fe4000001ff00 */
        /* <DEDUP_REMOVED lines=17> */
[----:B------:R-:W-:Y:S02]  /*6090*/  IADD3.X R69, R31, R0, R38, P1, P5 ;  /* 0x000000001f457210 */ /* 0x000fe40000fea426 */
[----:B------:R-:W-:Y:S02]  /*60a0*/  CS2R R76, SRZ ;  /* 0x00000000004c7805 */ /* 0x000fe4000001ff00 */
[----:B------:R-:W-:Y:S02]  /*60b0*/  IADD3 R0, P1, P5, R110, R92, R39 ;  /* 0x0000005c6e007210 */ /* 0x000fe40007d3e027 */
[----:B------:R-:W-:-:S02]  /*60c0*/  CS2R R90, SRZ ;  /* 0x00000000005a7805 */ /* 0x000fc4000001ff00 */
[----:B------:R-:W-:Y:S02]  /*60d0*/  CS2R R88, SRZ ;  /* 0x0000000000587805 */ /* 0x000fe4000001ff00 */
[----:B------:R-:W-:Y:S02]  /*60e0*/  IADD3.X R3, R33, R3, R41, P1, P5 ;  /* 0x0000000321037210 */ /* 0x000fe40000fea429 */
[----:B------:R-:W-:-:S04]  /*60f0*/  LEA R92, P1, R94, UR4, 0x1 ;  /* 0x000000045e5c7c11 */ /* 0x000fc8000f8208ff */
[----:B------:R-:W-:Y:S02]  /*6100*/  LEA.HI.X R93, R94, UR5, R69, 0x1, P1 ;  /* 0x000000055e5d7c11 */ /* 0x000fe400088f0c45 */
[----:B------:R-:W-:-:S04]  /*6110*/  LEA R94, P1, R0, UR6, 0x1 ;  /* 0x00000006005e7c11 */ /* 0x000fc8000f8208ff */
[----:B------:R-:W-:Y:S02]  /*6120*/  LEA.HI.X R95, R0, UR7, R3, 0x1, P1 ;  /* 0x00000007005f7c11 */ /* 0x000fe400088f0c03 */
[----:B------:R-:W-:Y:S02]  /*6130*/  ISETP.GE.AND P1, PT, R22, R122, PT ;  /* 0x0000007a1600720c */ /* 0x000fe40003f26270 */
[----:B------:R-:W-:Y:S02]  /*6140*/  CS2R R74, SRZ ;  /* 0x00000000004a7805 */ /* 0x000fe4000001ff00 */
[----:B------:R-:W-:Y:S02]  /*6150*/  CS2R R72, SRZ ;  /* 0x0000000000487805 */ /* 0x000fe4000001ff00 */
[----:B------:R-:W-:Y:S02]  /*6160*/  CS2R R86, SRZ ;  /* 0x0000000000567805 */ /* 0x000fe4000001ff00 */
[----:B------:R-:W-:-:S05]  /*6170*/  CS2R R84, SRZ ;  /* 0x0000000000547805 */ /* 0x000fca000001ff00 */
[----:B------:R0:W5:Y:S04]  /*6180*/  @!P1 LDG.E.128 R76, desc[UR36][R92.64] ;  /* 0x000000245c4c9981 */ /* 0x000168000c1e1d00 */
[----:B------:R0:W5:Y:S01]  /*6190*/  @!P1 LDG.E.128 R88, desc[UR36][R94.64] ;  /* 0x000000245e589981 */ /* 0x000162000c1e1d00 */
[----:B------:R-:W-:Y:S02]  /*61a0*/  ISETP.GE.AND P1, PT, R184, R122, PT ;  /* 0x0000007ab800720c */ /* 0x000fe40003f26270 */
[----:B------:R-:W-:Y:S02]  /*61b0*/  CS2R R70, SRZ ;  /* 0x0000000000467805 */ /* 0x000fe4000001ff00 */
[----:B------:R-:W-:Y:S02]  /*61c0*/  CS2R R68, SRZ ;  /* 0x0000000000447805 */ /* 0x000fe4000001ff00 */
[----:B------:R-:W-:-:S02]  /*61d0*/  CS2R R82, SRZ ;  /* 0x0000000000527805 */ /* 0x000fc4000001ff00 */
[----:B------:R-:W-:-:S05]  /*61e0*/  CS2R R80, SRZ ;  /* 0x0000000000507805 */ /* 0x000fca000001ff00 */
[----:B------:R0:W5:Y:S04]  /*61f0*/  @!P1 LDG.E.128 R72, desc[UR36][R92.64+0x40] ;  /* 0x000040245c489981 */ /* 0x000168000c1e1d00 */
[----:B------:R0:W5:Y:S01]  /*6200*/  @!P1 LDG.E.128 R84, desc[UR36][R94.64+0x40] ;  /* 0x000040245e549981 */ /* 0x000162000c1e1d00 */
[----:B------:R-:W-:-:S13]  /*6210*/  ISETP.GE.AND P1, PT, R185, R122, PT ;  /* 0x0000007ab900720c */ /* 0x000fda0003f26270 */
[----:B------:R0:W5:Y:S04]  /*6220*/  @!P1 LDG.E.128 R68, desc[UR36][R92.64+0x80] ;  /* 0x000080245c449981 */ /* 0x000168000c1e1d00 */
[----:B------:R0:W5:Y:S02]  /*6230*/  @!P1 LDG.E.128 R80, desc[UR36][R94.64+0x80] ;  /* 0x000080245e509981 */ /* 0x000164000c1e1d00 */
.L_x_517:
[----:B------:R-:W-:Y:S05]  /*6240*/  BSYNC B1 ;  /* 0x0000000000017941 */ /* 0x000fea0003800000 */
.L_x_516:
[----:B------:R-:W-:Y:S01]  /*6250*/  IMAD.MOV.U32 R0, RZ, RZ, R44 ;  /* 0x000000ffff007224 */ /* 0x000fe200078e002c */
[----:B------:R-:W-:Y:S01]  /*6260*/  MOV R3, R45 ;  /* 0x0000002d00037202 */ /* 0x000fe20000000f00 */
[----:B0-----:R-:W-:Y:S01]  /*6270*/  IMAD.MOV.U32 R92, RZ, RZ, R48 ;  /* 0x000000ffff5c7224 */ /* 0x001fe200078e0030 */
        /* <DEDUP_REMOVED lines=8> */
[----:B------:R-:W-:-:S02]  /*6300*/  PRMT R182, R3, 0x5410, R93 ;  /* 0x0000541003b67816 */ /* 0x000fc4000000005d */
[----:B------:R-:W-:Y:S02]  /*6310*/  MOV R3, R55 ;  /* 0x0000003700037202 */ /* 0x000fe40000000f00 */
[----:B------:R-:W-:Y:S02]  /*6320*/  MOV R93, R53 ;  /* 0x00000035005d7202 */ /* 0x000fe40000000f00 */
[----:B------:R-:W-:Y:S01]  /*6330*/  PRMT R183, R0, 0x7610, R183 ;  /* 0x0000761000b77816 */ /* 0x000fe200000000b7 */
[----:B------:R-:W-:Y:S01]  /*6340*/  IMAD.MOV.U32 R0, RZ, RZ, R58 ;  /* 0x000000ffff007224 */ /* 0x000fe200078e003a */
[----:B------:R-:W-:Y:S01]  /*6350*/  PRMT R173, R3, 0x5410, R92 ;  /* 0x0000541003ad7816 */ /* 0x000fe2000000005c */
[----:B------:R-:W-:Y:S01]  /*6360*/  IMAD.MOV.U32 R92, RZ, RZ, R56 ;  /* 0x000000ffff5c7224 */ /* 0x000fe200078e0038 */
[----:B------:R-:W-:Y:S02]  /*6370*/  PRMT R169, R93, 0x7610, R169 ;  /* 0x000076105da97816 */ /* 0x000fe400000000a9 */
        /* <DEDUP_REMOVED lines=12> */
[----:B------:R-:W-:-:S02]  /*6440*/  PRMT R183, R183, 0x5410, R3 ;  /* 0x00005410b7b77816 */ /* 0x000fc40000000003 */
[----:B------:R-:W-:Y:S02]  /*6450*/  PRMT R224, R93, 0x7610, R224 ;  /* 0x000076105de07816 */ /* 0x000fe400000000e0 */
[----:B------:R-:W-:Y:S02]  /*6460*/  MOV R3, R67 ;  /* 0x0000004300037202 */ /* 0x000fe40000000f00 */
[----:B------:R-:W-:Y:S02]  /*6470*/  MOV R93, R65 ;  /* 0x00000041005d7202 */ /* 0x000fe40000000f00 */
[----:B------:R-:W-:Y:S01]  /*6480*/  PRMT R224, R224, 0x5410, R0 ;  /* 0x00005410e0e07816 */ /* 0x000fe20000000000 */
[----:B-----5:R-:W-:Y:S01]  /*6490*/  IMAD.MOV.U32 R0, RZ, RZ, R70 ;  /* 0x000000ffff007224 */ /* 0x020fe200078e0046 */
        /* <DEDUP_REMOVED lines=37> */
[----:B------:R-:W-:-:S02]  /*66f0*/  PRMT R174, R93, 0x5410, R92 ;  /* 0x000054105dae7816 */ /* 0x000fc4000000005c */
[----:B------:R-:W-:Y:S01]  /*6700*/  PRMT R175, R3, 0x5410, R0 ;  /* 0x0000541003af7816 */ /* 0x000fe20000000000 */
[----:B------:R-:W-:Y:S06]  /*6710*/  @!P1 BRA `(.L_x_518) ;  /* 0x0000000000049947 */ /* 0x000fec0003800000 */
[----:B------:R-:W-:Y:S01]  /*6720*/  BPT.TRAP 0x1 ;  /* 0x000000040000795c */ /* 0x000fe20000300000 */
.L_x_518:
[----:B------:R-:W-:Y:S01]  /*6730*/  IMAD R3, R18, 0x8, R2 ;  /* 0x0000000812037824 */ /* 0x000fe200078e0202 */
[----:B------:R-:W-:Y:S01]  /*6740*/  SHF.L.U32 R0, R186, 0x1f, RZ ;  /* 0x0000001fba007819 */ /* 0x000fe200000006ff */
[----:B------:R-:W0:Y:S01]  /*6750*/  LDC R151, c[0x0][0x2e4] ;  /* 0x0000b900ff977b82 */ /* 0x000e220000000800 */
[----:B------:R-:W-:Y:S02]  /*6760*/  BSSY B1, `(.L_x_519) ;  /* 0x0000004000017945 */ /* 0x000fe40003800000 */
[----:B------:R-:W1:Y:S05]  /*6770*/  SYNCS.PHASECHK.TRANS64.TRYWAIT P5, [R3+URZ+0x34890], R0 ;  /* 0x03489000030075a7 */ /* 0x000e6a00080a017f */
[----:B------:R-:W2:Y:S01]  /*6780*/  LDC.64 R130, c[0x0][0x2f0] ;  /* 0x0000bc00ff827b82 */ /* 0x000ea20000000a00 */
[----:B-1----:R-:W-:Y:S05]  /*6790*/  @!P5 BRA `(.L_x_520) ;  /* 0x0000017c0078d947 */ /* 0x002fea0003800000 */
.L_x_763:
[----:B------:R-:W-:Y:S05]  /*67a0*/  BSYNC B1 ;  /* 0x0000000000017941 */ /* 0x000fea0003800000 */
.L_x_519:
[----:B------:R-:W-:Y:S01]  /*67b0*/  BSSY B1, `(.L_x_521) ;  /* 0x0000175000017945 */ /* 0x000fe20003800000 */
[----:B0-----:R-:W-:Y:S01]  /*67c0*/  IADD3 R153, -R119, R151, RZ ;  /* 0x0000009777997210 */ /* 0x001fe20007ffe1ff */
[----:B------:R-:W-:Y:S02]  /*67d0*/  IMAD.MOV.U32 R133, RZ, RZ, R96 ;  /* 0x000000ffff857224 */ /* 0x000fe400078e0060 */
[----:B------:R-:W-:Y:S05]  /*67e0*/  @P4 BRA `(.L_x_522) ;  /* 0x0000001400c44947 */ /* 0x000fea0003800000 */
[----:B------:R-:W-:Y:S01]  /*67f0*/  ISETP.NE.AND P4, PT, R14, RZ, PT ;  /* 0x000000ff0e00720c */ /* 0x000fe20003f85270 */
[-C--:B--2---:R-:W-:Y:S01]  /*6800*/  IMAD R92, R148, R130.reuse, RZ ;  /* 0x00000082945c7224 */ /* 0x084fe200078e02ff */
[----:B------:R-:W-:Y:S01]  /*6810*/  BSSY B2, `(.L_x_523) ;  /* 0x0000079000027945 */ /* 0x000fe20003800000 */
[----:B------:R-:W-:-:S04]  /*6820*/  IMAD.WIDE.U32 R136, R19, R130, R132 ;  /* 0x0000008213887225 */ /* 0x000fc800078e0084 */
[----:B------:R-:W-:-:S05]  /*6830*/  IMAD R93, R19, R131, R92 ;  /* 0x00000083135d7224 */ /* 0x000fca00078e025c */
[----:B------:R-:W-:Y:S01]  /*6840*/  IADD3 R164, R93, R137, RZ ;  /* 0x000000895da47210 */ /* 0x000fe20007ffe0ff */
[----:B------:R-:W-:Y:S06]  /*6850*/  @!P4 BRA `(.L_x_524) ;  /* 0x0000000400d0c947 */ /* 0x000fec0003800000 */
[----:B------:R-:W-:Y:S01]  /*6860*/  SEL R92, R119, R153, !P3 ;  /* 0x00000099775c7207 */ /* 0x000fe20005800000 */
[----:B------:R-:W-:Y:S01]  /*6870*/  BSSY B3, `(.L_x_525) ;  /* 0x0000070000037945 */ /* 0x000fe20003800000 */
[----:B------:R-:W-:Y:S02]  /*6880*/  IADD3 R96, P4, P5, R104, R136, R29 ;  /* 0x0000008868607210 */ /* 0x000fe40007d9e01d */
[----:B------:R-:W-:Y:S02]  /*6890*/  SHF.R.S32.HI R93, RZ, 0x1f, R92 ;  /* 0x0000001fff5d7819 */ /* 0x000fe4000001145c */
[----:B------:R-:W-:Y:S02]  /*68a0*/  IADD3.X R97, R101, R164, R13, P4, P5 ;  /* 0x000000a465617210 */ /* 0x000fe400027ea40d */
[----:B------:R-:W-:-:S04]  /*68b0*/  LEA.HI R93, R93, R92, RZ, 0x4 ;  /* 0x0000005c5d5d7211 */ /* 0x000fc800078f20ff */
[----:B------:R-:W-:-:S05]  /*68c0*/  LEA.HI.SX32 R92, R93, R30, 0x1c ;  /* 0x0000001e5d5c7211 */ /* 0x000fca00078fe2ff */
[----:B------:R-:W-:-:S05]  /*68d0*/  IMAD.SHL.U32 R93, R92, 0x8, RZ ;  /* 0x000000085c5d7824 */ /* 0x000fca00078e00ff */
[----:B------:R-:W-:-:S13]  /*68e0*/  ISETP.GE.AND P4, PT, R93, R151, PT ;  /* 0x000000975d00720c */ /* 0x000fda0003f86270 */
[--C-:B------:R-:W-:Y:S02]  /*68f0*/  @!P4 SHF.R.S32.HI R95, RZ, 0x1f, R93.reuse ;  /* 0x0000001fff5fc819 */ /* 0x100fe4000001145d */
[----:B------:R-:W-:-:S04]  /*6900*/  @!P4 IADD3 R94, P5, P6, R104, R136, R93 ;  /* 0x00000088685ec210 */ /* 0x000fc80007ebe05d */
[----:B------:R-:W-:Y:S02]  /*6910*/  @!P4 IADD3.X R95, R101, R164, R95, P5, P6 ;  /* 0x000000a4655fc210 */ /* 0x000fe40002fec45f */
[----:B------:R-:W-:-:S04]  /*6920*/  LEA R140, P5, R96, R120, 0x1 ;  /* 0x00000078608c7211 */ /* 0x000fc800078a08ff */
[----:B------:R-:W-:Y:S02]  /*6930*/  LEA.HI.X R141, R96, R121, R97, 0x1, P5 ;  /* 0x00000079608d7211 */ /* 0x000fe400028f0c61 */
[----:B------:R-:W-:-:S04]  /*6940*/  @!P4 LEA R142, P5, R94, R120, 0x1 ;  /* 0x000000785e8ec211 */ /* 0x000fc800078a08ff */
[----:B------:R-:W-:Y:S02]  /*6950*/  @!P4 LEA.HI.X R143, R94, R121, R95, 0x1, P5 ;  /* 0x000000795e8fc211 */ /* 0x000fe400028f0c5f */
[----:B------:R-:W-:Y:S02]  /*6960*/  SHF.R.S32.HI R95, RZ, 0x1f, R92 ;  /* 0x0000001fff5f7819 */ /* 0x000fe4000001145c */
[----:B------:R-:W-:Y:S02]  /*6970*/  LOP3.LUT R94, R189, 0x38, R93, 0xf8, !PT ;  /* 0x00000038bd5e7812 */ /* 0x000fe400078ef85d */
[----:B------:R-:W-:Y:S01]  /*6980*/  LEA.HI R92, R95, R92, RZ, 0x3 ;  /* 0x0000005c5f5c7211 */ /* 0x000fe200078f18ff */
[----:B------:R-:W-:Y:S01]  /*6990*/  IMAD R95, R18, 0x6000, R146 ;  /* 0x00006000125f7824 */ /* 0x000fe200078e0292 */
[----:B------:R-:W-:Y:S02]  /*69a0*/  LOP3.LUT R94, R94, R191, RZ, 0x3c, !PT ;  /* 0x000000bf5e5e7212 */ /* 0x000fe400078e3cff */
[----:B------:R-:W-:-:S02]  /*69b0*/  SHF.L.U32 R92, R92, 0xa, RZ ;  /* 0x0000000a5c5c7819 */ /* 0x000fc400000006ff */
[----:B------:R-:W-:Y:S02]  /*69c0*/  ISETP.GE.AND P5, PT, R22, R122, PT ;  /* 0x0000007a1600720c */ /* 0x000fe40003fa6270 */
[----:B------:R-:W-:Y:S01]  /*69d0*/  LOP3.LUT R93, R92, 0x7fffe000, RZ, 0xc0, !PT ;  /* 0x7fffe0005c5d7812 */ /* 0x000fe200078ec0ff */
[----:B------:R-:W-:-:S04]  /*69e0*/  IMAD R92, R95, 0x2, R2 ;  /* 0x000000025f5c7824 */ /* 0x000fc800078e0202 */
[----:B------:R-:W-:-:S05]  /*69f0*/  IMAD R93, R190, 0x200, R93 ;  /* 0x00000200be5d7824 */ /* 0x000fca00078e025d */
[----:B------:R-:W-:-:S05]  /*6a00*/  IADD3 R93, R93, R94, RZ ;  /* 0x0000005e5d5d7210 */ /* 0x000fca0007ffe0ff */
[----:B------:R-:W-:-:S05]  /*6a10*/  IMAD R93, R18, 0x6000, R93 ;  /* 0x00006000125d7824 */ /* 0x000fca00078e025d */
[----:B------:R-:W-:Y:S02]  /*6a20*/  LEA R96, R93, R2, 0x1 ;  /* 0x000000025d607211 */ /* 0x000fe400078e08ff */
[----:B------:R-:W0:Y:S04]  /*6a30*/  LDS.128 R92, [R92+0x1c400] ;  /* 0x01c400005c5c7984 */ /* 0x000e280000000c00 */
[----:B------:R-:W2:Y:S01]  /*6a40*/  LDS.128 R96, [R96+0x1c400] ;  /* 0x01c4000060607984 */ /* 0x000ea20000000c00 */
[----:B------:R-:W-:Y:S05]  /*6a50*/  @P5 BRA `(.L_x_526) ;  /* 0x0000000400445947 */ /* 0x000fea0003800000 */
[--C-:B------:R-:W-:Y:S01]  /*6a60*/  SHF.R.U64 R52, R52, 0x10, R53.reuse ;  /* 0x0000001034347819 */ /* 0x100fe20000001235 */
[----:B------:R-:W-:Y:S01]  /*6a70*/  HADD2.F32 R171, -RZ, R171.H0_H0 ;  /* 0x200000abffab7230 */ /* 0x000fe20000004100 */
[----:B------:R-:W-:Y:S01]  /*6a80*/  SHF.R.U32.HI R167, RZ, 0x10, R53 ;  /* 0x00000010ffa77819 */ /* 0x000fe20000011635 */
[----:B--2---:R-:W-:Y:S01]  /*6a90*/  HADD2.F32 R168, -RZ, R97.H0_H0 ;  /* 0x20000061ffa87230 */ /* 0x004fe20000004100 */
[--C-:B------:R-:W-:Y:S01]  /*6aa0*/  SHF.R.U64 R53, R64, 0x10, R65.reuse ;  /* 0x0000001040357819 */ /* 0x100fe20000001241 */
[----:B0-----:R-:W-:Y:S01]  /*6ab0*/  HADD2.F32 R170, -RZ, R93.H0_H0 ;  /* 0x2000005dffaa7230 */ /* 0x001fe20000004100 */
[----:B------:R-:W-:Y:S01]  /*6ac0*/  SHF.R.U32.HI R64, RZ, 0x10, R65 ;  /* 0x00000010ff407819 */ /* 0x000fe20000011641 */
[----:B------:R-:W-:Y:S01]  /*6ad0*/  HADD2.F32 R169, -RZ, R169.H0_H0 ;  /* 0x200000a9ffa97230 */ /* 0x000fe20000004100 */
[--C-:B------:R-:W-:Y:S01]  /*6ae0*/  SHF.R.U64 R54, R54, 0x10, R55.reuse ;  /* 0x0000001036367819 */ /* 0x100fe20000001237 */
[----:B------:R-:W-:Y:S01]  /*6af0*/  HADD2.F32 R97, -RZ, R97.H1_H1 ;  /* 0x30000061ff617230 */ /* 0x000fe20000004100 */
[----:B------:R-:W-:Y:S01]  /*6b00*/  SHF.R.U32.HI R65, RZ, 0x10, R55 ;  /* 0x00000010ff417819 */ /* 0x000fe20000011637 */
[----:B------:R-:W-:Y:S01]  /*6b10*/  HADD2.F32 R172, -RZ, R167.H0_H0 ;  /* 0x200000a7ffac7230 */ /* 0x000fe20000004100 */
[--C-:B------:R-:W-:Y:S01]  /*6b20*/  SHF.R.U64 R55, R66, 0x10, R67.reuse ;  /* 0x0000001042377819 */ /* 0x100fe20000001243 */
[----:B------:R-:W-:Y:S01]  /*6b30*/  HADD2.F32 R167, -RZ, R225.H0_H0 ;  /* 0x200000e1ffa77230 */ /* 0x000fe20000004100 */
[----:B------:R-:W-:Y:S01]  /*6b40*/  SHF.R.U32.HI R66, RZ, 0x10, R67 ;  /* 0x00000010ff427819 */ /* 0x000fe20000011643 */
[-C--:B------:R-:W-:Y:S01]  /*6b50*/  FMUL.FTZ R67, R168, R171.reuse ;  /* 0x000000aba8437220 */ /* 0x080fe20000410000 */
[----:B------:R-:W-:Y:S01]  /*6b60*/  FMUL.FTZ R171, R170, R171 ;  /* 0x000000abaaab7220 */ /* 0x000fe20000410000 */
[----:B------:R-:W-:-:S02]  /*6b70*/  HADD2.F32 R53, -RZ, R53.H0_H0 ;  /* 0x20000035ff357230 */ /* 0x000fc40000004100 */
[-C--:B------:R-:W-:Y:S01]  /*6b80*/  FFMA.FTZ R67, R170, R169.reuse, -R67 ;  /* 0x000000a9aa437223 */ /* 0x080fe20000010843 */
[----:B------:R-:W-:Y:S02]  /*6b90*/  HADD2.F32 R170, -RZ, R64.H0_H0 ;  /* 0x20000040ffaa7230 */ /* 0x000fe40000004100 */
[----:B------:R-:W-:Y:S01]  /*6ba0*/  FFMA.FTZ R64, R168, R169, R171 ;  /* 0x000000a9a8407223 */ /* 0x000fe200000100ab */
[----:B------:R-:W-:Y:S02]  /*6bb0*/  HADD2.F32 R169, -RZ, R93.H1_H1 ;  /* 0x3000005dffa97230 */ /* 0x000fe40000004100 */
[----:B------:R-:W-:Y:S02]  /*6bc0*/  IMAD.MOV.U32 R93, RZ, RZ, R98 ;  /* 0x000000ffff5d7224 */ /* 0x000fe400078e0062 */
[-C--:B------:R-:W-:Y:S01]  /*6bd0*/  FMUL.FTZ R168, R97, R170.reuse ;  /* 0x000000aa61a87220 */ /* 0x080fe20000410000 */
[----:B------:R-:W-:Y:S02]  /*6be0*/  HADD2.F32 R171, -RZ, R99.H1_H1 ;  /* 0x30000063ffab7230 */ /* 0x000fe40000004100 */
[----:B------:R-:W-:Y:S01]  /*6bf0*/  FMUL.FTZ R170, R169, R170 ;  /* 0x000000aaa9aa7220 */ /* 0x000fe20000410000 */
[----:B------:R-:W-:-:S02]  /*6c00*/  HADD2.F32 R66, -RZ, R66.H0_H0 ;  /* 0x20000042ff427230 */ /* 0x000fc40000004100 */
[-C--:B------:R-:W-:Y:S01]  /*6c10*/  FFMA.FTZ R98, R169, R172.reuse, -R168 ;  /* 0x000000aca9627223 */ /* 0x080fe200000108a8 */
[----:B------:R-:W-:Y:S02]  /*6c20*/  HADD2.F32 R168, -RZ, R99.H0_H0 ;  /* 0x20000063ffa87230 */ /* 0x000fe40000004100 */
[----:B------:R-:W-:Y:S01]  /*6c30*/  FFMA.FTZ R97, R97, R172, R170 ;  /* 0x000000ac61617223 */ /* 0x000fe200000100aa */
[----:B------:R-:W-:Y:S02]  /*6c40*/  HADD2.F32 R169, -RZ, R173.H0_H0 ;  /* 0x200000adffa97230 */ /* 0x000fe40000004100 */
[----:B------:R-:W-:Y:S01]  /*6c50*/  FMUL.FTZ R172, R171, R66 ;  /* 0x00000042abac7220 */ /* 0x000fe20000410000 */
[--C-:B------:R-:W-:Y:S02]  /*6c60*/  HADD2.F32 R170, -RZ, R95.reuse.H0_H0 ;  /* 0x2000005fffaa7230 */ /* 0x100fe40000004100 */
[----:B------:R-:W-:Y:S01]  /*6c70*/  FMUL.FTZ R99, R168, R167 ;  /* 0x000000a7a8637220 */ /* 0x000fe20000410000 */
[----:B------:R-:W-:Y:S01]  /*6c80*/  HADD2.F32 R95, -RZ, R95.H1_H1 ;  /* 0x3000005fff5f7230 */ /* 0x000fe20000004100 */
[----:B------:R-:W-:Y:S01]  /*6c90*/  F2FP.F16.F32.PACK_AB R97, R97, R64 ;  /* 0x000000406161723e */ /* 0x000fe200000000ff */
[----:B------:R-:W-:-:S02]  /*6ca0*/  HADD2.F32 R55, -RZ, R55.H0_H0 ;  /* 0x20000037ff377230 */ /* 0x000fc40000004100 */
[C---:B------:R-:W-:Y:S01]  /*6cb0*/  FMUL.FTZ R167, R170.reuse, R167 ;  /* 0x000000a7aaa77220 */ /* 0x040fe20000410000 */
[-C--:B------:R-:W-:Y:S01]  /*6cc0*/  FFMA.FTZ R99, R170, R169.reuse, -R99 ;  /* 0x000000a9aa637223 */ /* 0x080fe20000010863 */
[----:B------:R-:W-:Y:S02]  /*6cd0*/  HADD2.F32 R170, -RZ, R65.H0_H0 ;  /* 0x20000041ffaa7230 */ /* 0x000fe40000004100 */
[C---:B------:R-:W-:Y:S01]  /*6ce0*/  FMUL.FTZ R66, R95.reuse, R66 ;  /* 0x000000425f427220 */ /* 0x040fe20000410000 */
[----:B------:R-:W-:Y:S01]  /*6cf0*/  FFMA.FTZ R167, R168, R169, R167 ;  /* 0x000000a9a8a77223 */ /* 0x000fe200000100a7 */
[----:B------:R-:W-:Y:S02]  /*6d00*/  HADD2.F32 R65, -RZ, R225.H1_H1 ;  /* 0x300000e1ff417230 */ /* 0x000fe40000004100 */
[-C--:B------:R-:W-:Y:S01]  /*6d10*/  FFMA.FTZ R172, R95, R170.reuse, -R172 ;  /* 0x000000aa5fac7223 */ /* 0x080fe200000108ac */
[----:B------:R-:W-:Y:S01]  /*6d20*/  FFMA.FTZ R66, R171, R170, R66 ;  /* 0x000000aaab427223 */ /* 0x000fe20000010042 */
[----:B------:R-:W-:-:S02]  /*6d30*/  HADD2.F32 R170, -RZ, R96.H0_H0 ;  /* 0x20000060ffaa7230 */ /* 0x000fc40000004100 */
[----:B------:R-:W-:Y:S02]  /*6d40*/  HADD2.F32 R168, -RZ, R92.H0_H0 ;  /* 0x2000005cffa87230 */ /* 0x000fe40000004100 */
[----:B------:R-:W-:Y:S02]  /*6d50*/  HADD2.F32 R96, -RZ, R96.H1_H1 ;  /* 0x30000060ff607230 */ /* 0x000fe40000004100 */
[-C--:B------:R-:W-:Y:S01]  /*6d60*/  FMUL.FTZ R169, R170, R65.reuse ;  /* 0x00000041aaa97220 */ /* 0x080fe20000410000 */
[----:B------:R-:W-:Y:S02]  /*6d70*/  HADD2.F32 R95, -RZ, R173.H1_H1 ;  /* 0x300000adff5f7230 */ /* 0x000fe40000004100 */
[----:B------:R-:W-:Y:S01]  /*6d80*/  FMUL.FTZ R173, R168, R65 ;  /* 0x00000041a8ad7220 */ /* 0x000fe20000410000 */
[----:B------:R-:W-:Y:S02]  /*6d90*/  HADD2.F32 R92, -RZ, R92.H1_H1 ;  /* 0x3000005cff5c7230 */ /* 0x000fe40000004100 */
[----:B------:R-:W-:Y:S01]  /*6da0*/  FMUL.FTZ R65, R96, R53 ;  /* 0x0000003560417220 */ /* 0x000fe20000410000 */
[----:B------:R-:W-:-:S02]  /*6db0*/  HADD2.F32 R171, -RZ, R52.H0_H0 ;  /* 0x20000034ffab7230 */ /* 0x000fc40000004100 */
[-C--:B------:R-:W-:Y:S01]  /*6dc0*/  FFMA.FTZ R169, R168, R95.reuse, -R169 ;  /* 0x0000005fa8a97223 */ /* 0x080fe200000108a9 */
[----:B------:R-:W-:Y:S01]  /*6dd0*/  FFMA.FTZ R173, R170, R95, R173 ;  /* 0x0000005faaad7223 */ /* 0x000fe200000100ad */
[C---:B------:R-:W-:Y:S01]  /*6de0*/  FMUL.FTZ R53, R92.reuse, R53 ;  /* 0x000000355c357220 */ /* 0x040fe20000410000 */
[----:B------:R-:W-:Y:S02]  /*6df0*/  HADD2.F32 R52, -RZ, R224.H1_H1 ;  /* 0x300000e0ff347230 */ /* 0x000fe40000004100 */
[-C--:B------:R-:W-:Y:S01]  /*6e00*/  FFMA.FTZ R92, R92, R171.reuse, -R65 ;  /* 0x000000ab5c5c7223 */ /* 0x080fe20000010841 */
[--C-:B------:R-:W-:Y:S02]  /*6e10*/  HADD2.F32 R95, -RZ, R93.reuse.H0_H0 ;  /* 0x2000005dff5f7230 */ /* 0x100fe40000004100 */
[----:B------:R-:W-:Y:S01]  /*6e20*/  FFMA.FTZ R96, R96, R171, R53 ;  /* 0x000000ab60607223 */ /* 0x000fe20000010035 */
[--C-:B------:R-:W-:Y:S02]  /*6e30*/  HADD2.F32 R65, -RZ, R94.reuse.H0_H0 ;  /* 0x2000005eff417230 */ /* 0x100fe40000004100 */
[----:B------:R-:W-:Y:S01]  /*6e40*/  HADD2.F32 R168, -RZ, R93.H1_H1 ;  /* 0x3000005dffa87230 */ /* 0x000fe20000004100 */
[----:B------:R-:W-:Y:S01]  /*6e50*/  F2FP.F16.F32.PACK_AB R92, R92, R169 ;  /* 0x000000a95c5c723e */ /* 0x000fe200000000ff */
[----:B------:R-:W-:Y:S01]  /*6e60*/  HADD2.F32 R94, -RZ, R94.H1_H1 ;  /* 0x3000005eff5e7230 */ /* 0x000fe20000004100 */
[----:B------:R-:W-:Y:S01]  /*6e70*/  F2FP.F16.F32.PACK_AB R96, R96, R173 ;  /* 0x000000ad6060723e */ /* 0x000fe200000000ff */
[----:B------:R-:W-:-:S02]  /*6e80*/  HADD2.F32 R93, -RZ, R54.H0_H0 ;  /* 0x20000036ff5d7230 */ /* 0x000fc40000004100 */
[-C--:B------:R-:W-:Y:S01]  /*6e90*/  FMUL.FTZ R54, R95, R52.reuse ;  /* 0x000000345f367220 */ /* 0x080fe20000410000 */
[----:B------:R-:W-:Y:S02]  /*6ea0*/  HADD2.F32 R53, -RZ, R183.H0_H0 ;  /* 0x200000b7ff357230 */ /* 0x000fe40000004100 */
[-C--:B------:R-:W-:Y:S01]  /*6eb0*/  FMUL.FTZ R171, R168, R55.reuse ;  /* 0x00000037a8ab7220 */ /* 0x080fe20000410000 */
[C---:B------:R-:W-:Y:S01]  /*6ec0*/  FMUL.FTZ R52, R65.reuse, R52 ;  /* 0x0000003441347220 */ /* 0x040fe20000410000 */
[C---:B------:R-:W-:Y:S01]  /*6ed0*/  FMUL.FTZ R55, R94.reuse, R55 ;  /* 0x000000375e377220 */ /* 0x040fe20000410000 */
[-C--:B------:R-:W-:Y:S02]  /*6ee0*/  FFMA.FTZ R54, R65, R53.reuse, -R54 ;  /* 0x0000003541367223 */ /* 0x080fe40000010836 */
[----:B------:R-:W-:Y:S01]  /*6ef0*/  FFMA.FTZ R52, R95, R53, R52 ;  /* 0x000000355f347223 */ /* 0x000fe20000010034 */
[-C--:B------:R-:W-:Y:S01]  /*6f00*/  FFMA.FTZ R171, R94, R93.reuse, -R171 ;  /* 0x0000005d5eab7223 */ /* 0x080fe200000108ab */
[----:B------:R-:W-:Y:S01]  /*6f10*/  FFMA.FTZ R55, R168, R93, R55 ;  /* 0x0000005da8377223 */ /* 0x000fe20000010037 */
[----:B------:R-:W-:-:S02]  /*6f20*/  F2FP.F16.F32.PACK_AB R93, R98, R67 ;  /* 0x00000043625d723e */ /* 0x000fc400000000ff */
[----:B------:R-:W-:Y:S02]  /*6f30*/  F2FP.F16.F32.PACK_AB R95, R172, R99 ;  /* 0x00000063ac5f723e */ /* 0x000fe400000000ff */
[----:B------:R-:W-:Y:S02]  /*6f40*/  F2FP.F16.F32.PACK_AB R99, R66, R167 ;  /* 0x000000a74263723e */ /* 0x000fe400000000ff */
[----:B------:R-:W-:Y:S02]  /*6f50*/  F2FP.F16.F32.PACK_AB R94, R171, R54 ;  /* 0x00000036ab5e723e */ /* 0x000fe400000000ff */
[----:B------:R-:W-:-:S07]  /*6f60*/  F2FP.F16.F32.PACK_AB R98, R55, R52 ;  /* 0x000000343762723e */ /* 0x000fce00000000ff */
.L_x_526:
[----:B------:R-:W-:Y:S05]  /*6f70*/  BSYNC B3 ;  /* 0x0000000000037941 */ /* 0x000fea0003800000 */
.L_x_525:
[----:B0-----:R0:W-:Y:S04]  /*6f80*/  STG.E.128 desc[UR36][R140.64], R92 ;  /* 0x0000005c8c007986 */ /* 0x0011e8000c101d24 */
[----:B--2---:R0:W-:Y:S02]  /*6f90*/  @!P4 STG.E.128 desc[UR36][R142.64], R96 ;  /* 0x000000608e00c986 */ /* 0x0041e4000c101d24 */
.L_x_524:
[----:B------:R-:W-:Y:S05]  /*6fa0*/  BSYNC B2 ;  /* 0x0000000000027941 */ /* 0x000fea0003800000 */
.L_x_523:
[----:B------:R-:W-:Y:S01]  /*6fb0*/  ISETP.NE.AND P4, PT, R10, RZ, PT ;  /* 0x000000ff0a00720c */ /* 0x000fe20003f85270 */
[----:B------:R-:W-:-:S12]  /*6fc0*/  BSSY B2, `(.L_x_527) ;  /* 0x0000077000027945 */ /* 0x000fd80003800000 */
[----:B------:R-:W-:Y:S05]  /*6fd0*/  @!P4 BRA `(.L_x_528) ;  /* 0x0000000400d4c947 */ /* 0x000fea0003800000 */
[----:B------:R-:W-:Y:S01]  /*6fe0*/  SEL R52, R119, R153, !P2 ;  /* 0x0000009977347207 */ /* 0x000fe20005000000 */
[----:B------:R-:W-:Y:S01]  /*6ff0*/  BSSY B3, `(.L_x_529) ;  /* 0x0000071000037945 */ /* 0x000fe20003800000 */
[----:B------:R-:W-:Y:S02]  /*7000*/  IADD3 R64, P4, P5, R104, R136, R21 ;  /* 0x0000008868407210 */ /* 0x000fe40007d9e015 */
[----:B------:R-:W-:Y:S02]  /*7010*/  SHF.R.S32.HI R53, RZ, 0x1f, R52 ;  /* 0x0000001fff357819 */ /* 0x000fe40000011434 */
[----:B------:R-:W-:Y:S02]  /*7020*/  IADD3.X R65, R101, R164, R12, P4, P5 ;  /* 0x000000a465417210 */ /* 0x000fe400027ea40c */
[----:B------:R-:W-:-:S04]  /*7030*/  LEA.HI R53, R53, R52, RZ, 0x4 ;  /* 0x0000003435357211 */ /* 0x000fc800078f20ff */
[----:B------:R-:W-:-:S04]  /*7040*/  LEA.HI.SX32 R52, R53, R28, 0x1c ;  /* 0x0000001c35347211 */ /* 0x000fc800078fe2ff */
[----:B------:R-:W-:-:S04]  /*7050*/  SHF.L.U32 R53, R52, 0x3, RZ ;  /* 0x0000000334357819 */ /* 0x000fc800000006ff */
[----:B------:R-:W-:-:S13]  /*7060*/  ISETP.GE.AND P4, PT, R53, R151, PT ;  /* 0x000000973500720c */ /* 0x000fda0003f86270 */
[--C-:B------:R-:W-:Y:S02]  /*7070*/  @!P4 SHF.R.S32.HI R55, RZ, 0x1f, R53.reuse ;  /* 0x0000001fff37c819 */ /* 0x100fe40000011435 */
[----:B------:R-:W-:-:S04]  /*7080*/  @!P4 IADD3 R54, P5, P6, R104, R136, R53 ;  /* 0x000000886836c210 */ /* 0x000fc80007ebe035 */
[----:B------:R-:W-:Y:S02]  /*7090*/  @!P4 IADD3.X R55, R101, R164, R55, P5, P6 ;  /* 0x000000a46537c210 */ /* 0x000fe40002fec437 */
[----:B0-----:R-:W-:-:S04]  /*70a0*/  LEA R92, P5, R64, R120, 0x1 ;  /* 0x00000078405c7211 */ /* 0x001fc800078a08ff */
        /* <DEDUP_REMOVED lines=8> */
[----:B------:R-:W-:Y:S01]  /*7130*/  ISETP.GE.AND P5, PT, R184, R122, PT ;  /* 0x0000007ab800720c */ /* 0x000fe20003fa6270 */
[----:B------:R-:W-:-:S05]  /*7140*/  IMAD.SHL.U32 R52, R52, 0x400, RZ ;  /* 0x0000040034347824 */ /* 0x000fca00078e00ff */
[----:B------:R-:W-:Y:S02]  /*7150*/  LOP3.LUT R53, R52, 0x7fffe000, RZ, 0xc0, !PT ;  /* 0x7fffe00034357812 */ /* 0x000fe400078ec0ff */
[----:B------:R-:W-:Y:S02]  /*7160*/  LEA R52, R55, R2, 0x1 ;  /* 0x0000000237347211 */ /* 0x000fe400078e08ff */
[----:B------:R-:W-:-:S05]  /*7170*/  LEA R53, R190, R53, 0x9 ;  /* 0x00000035be357211 */ /* 0x000fca00078e48ff */
[----:B------:R-:W-:-:S04]  /*7180*/  IMAD.IADD R53, R53, 0x1, R54 ;  /* 0x0000000135357824 */ /* 0x000fc800078e0236 */
[----:B------:R-:W-:-:S04]  /*7190*/  IMAD R53, R18, 0x6000, R53 ;  /* 0x0000600012357824 */ /* 0x000fc800078e0235 */
[----:B------:R-:W-:Y:S02]  /*71a0*/  IMAD R64, R53, 0x2, R2 ;  /* 0x0000000235407824 */ /* 0x000fe400078e0202 */
[----:B------:R-:W0:Y:S04]  /*71b0*/  LDS.128 R52, [R52+0x1c400] ;  /* 0x01c4000034347984 */ /* 0x000e280000000c00 */
[----:B------:R-:W2:Y:S01]  /*71c0*/  LDS.128 R64, [R64+0x1c400] ;  /* 0x01c4000040407984 */ /* 0x000ea20000000c00 */
[----:B------:R-:W-:Y:S05]  /*71d0*/  @P5 BRA `(.L_x_530) ;  /* 0x0000000400485947 */ /* 0x000fea0003800000 */
[--C-:B------:R-:W-:Y:S01]  /*71e0*/  SHF.R.U64 R48, R48, 0x10, R49.reuse ;  /* 0x0000001030307819 */ /* 0x100fe20000001231 */
[--C-:B--2---:R-:W-:Y:S01]  /*71f0*/  HADD2.F32 R98, -RZ, R65.reuse.H0_H0 ;  /* 0x20000041ff627230 */ /* 0x104fe20000004100 */
[----:B------:R-:W-:Y:S01]  /*7200*/  SHF.R.U32.HI R96, RZ, 0x10, R49 ;  /* 0x00000010ff607819 */ /* 0x000fe20000011631 */
[----:B------:R-:W-:Y:S01]  /*7210*/  HADD2.F32 R65, -RZ, R65.H1_H1 ;  /* 0x30000041ff417230 */ /* 0x000fe20000004100 */
[--C-:B------:R-:W-:Y:S01]  /*7220*/  SHF.R.U64 R49, R60, 0x10, R61.reuse ;  /* 0x000000103c317819 */ /* 0x100fe2000000123d */
[--C-:B0-----:R-:W-:Y:S01]  /*7230*/  HADD2.F32 R140, -RZ, R53.reuse.H0_H0 ;  /* 0x20000035ff8c7230 */ /* 0x101fe20000004100 */
[----:B------:R-:W-:Y:S01]  /*7240*/  SHF.R.U32.HI R60, RZ, 0x10, R61 ;  /* 0x00000010ff3c7819 */ /* 0x000fe2000001163d */
[----:B------:R-:W-:Y:S01]  /*7250*/  HADD2.F32 R53, -RZ, R53.H1_H1 ;  /* 0x30000035ff357230 */ /* 0x000fe20000004100 */
[--C-:B------:R-:W-:Y:S01]  /*7260*/  SHF.R.U64 R61, R62, 0x10, R63.reuse ;  /* 0x000000103e3d7819 */ /* 0x100fe2000000123f */
[----:B------:R-:W-:Y:S01]  /*7270*/  HADD2.F32 R96, -RZ, R96.H0_H0 ;  /* 0x20000060ff607230 */ /* 0x000fe20000004100 */
[----:B------:R-:W-:Y:S01]  /*7280*/  SHF.R.U32.HI R62, RZ, 0x10, R63 ;  /* 0x00000010ff3e7819 */ /* 0x000fe2000001163f */
[----:B------:R-:W-:Y:S01]  /*7290*/  HADD2.F32 R60, -RZ, R60.H0_H0 ;  /* 0x2000003cff3c7230 */ /* 0x000fe20000004100 */
[--C-:B------:R-:W-:Y:S01]  /*72a0*/  SHF.R.U64 R50, R50, 0x10, R51.reuse ;  /* 0x0000001032327819 */ /* 0x100fe20000001233 */
[----:B------:R-:W-:Y:S01]  /*72b0*/  HADD2.F32 R63, -RZ, R224.H0_H0 ;  /* 0x200000e0ff3f7230 */ /* 0x000fe20000004100 */
[----:B------:R-:W-:Y:S01]  /*72c0*/  SHF.R.U32.HI R51, RZ, 0x10, R51 ;  /* 0x00000010ff337819 */ /* 0x000fe20000011633 */
[----:B------:R-:W-:-:S02]  /*72d0*/  HADD2.F32 R97, -RZ, R182.H1_H1 ;  /* 0x300000b6ff617230 */ /* 0x000fc40000004100 */
[-C--:B------:R-:W-:Y:S01]  /*72e0*/  FMUL.FTZ R142, R65, R60.reuse ;  /* 0x0000003c418e7220 */ /* 0x080fe20000410000 */
[C---:B------:R-:W-:Y:S01]  /*72f0*/  FMUL.FTZ R60, R53.reuse, R60 ;  /* 0x0000003c353c7220 */ /* 0x040fe20000410000 */
[-C--:B------:R-:W-:Y:S01]  /*7300*/  FMUL.FTZ R99, R98, R63.reuse ;  /* 0x0000003f62637220 */ /* 0x080fe20000410000 */
[----:B------:R-:W-:Y:S01]  /*7310*/  FMUL.FTZ R63, R140, R63 ;  /* 0x0000003f8c3f7220 */ /* 0x000fe20000410000 */
[-C--:B------:R-:W-:Y:S01]  /*7320*/  FFMA.FTZ R142, R53, R96.reuse, -R142 ;  /* 0x00000060358e7223 */ /* 0x080fe2000001088e */
[----:B------:R-:W-:Y:S01]  /*7330*/  FFMA.FTZ R60, R65, R96, R60 ;  /* 0x00000060413c7223 */ /* 0x000fe2000001003c */
[----:B------:R-:W-:Y:S02]  /*7340*/  HADD2.F32 R53, -RZ, R183.H1_H1 ;  /* 0x300000b7ff357230 */ /* 0x000fe40000004100 */
[-C--:B------:R-:W-:Y:S01]  /*7350*/  FFMA.FTZ R63, R98, R97.reuse, R63 ;  /* 0x00000061623f7223 */ /* 0x080fe2000001003f */
[--C-:B------:R-:W-:Y:S02]  /*7360*/  HADD2.F32 R96, -RZ, R67.reuse.H0_H0 ;  /* 0x20000043ff607230 */ /* 0x100fe40000004100 */
[----:B------:R-:W-:Y:S01]  /*7370*/  FFMA.FTZ R99, R140, R97, -R99 ;  /* 0x000000618c637223 */ /* 0x000fe20000010863 */
[----:B------:R-:W-:-:S02]  /*7380*/  HADD2.F32 R67, -RZ, R67.H1_H1 ;  /* 0x30000043ff437230 */ /* 0x000fc40000004100 */
[----:B------:R-:W-:Y:S02]  /*7390*/  HADD2.F32 R98, -RZ, R55.H0_H0 ;  /* 0x20000037ff627230 */ /* 0x000fe40000004100 */
[----:B------:R-:W-:Y:S01]  /*73a0*/  HADD2.F32 R62, -RZ, R62.H0_H0 ;  /* 0x2000003eff3e7230 */ /* 0x000fe20000004100 */
[----:B------:R-:W-:Y:S01]  /*73b0*/  F2FP.F16.F32.PACK_AB R99, R142, R99 ;  /* 0x000000638e63723e */ /* 0x000fe200000000ff */
[----:B------:R-:W-:Y:S02]  /*73c0*/  HADD2.F32 R140, -RZ, R51.H0_H0 ;  /* 0x20000033ff8c7230 */ /* 0x000fe40000004100 */
[-C--:B------:R-:W-:Y:S01]  /*73d0*/  FMUL.FTZ R51, R96, R53.reuse ;  /* 0x0000003560337220 */ /* 0x080fe20000410000 */
[----:B------:R-:W-:Y:S02]  /*73e0*/  HADD2.F32 R65, -RZ, R182.H0_H0 ;  /* 0x200000b6ff417230 */ /* 0x000fe40000004100 */
[----:B------:R-:W-:Y:S01]  /*73f0*/  FMUL.FTZ R53, R98, R53 ;  /* 0x0000003562357220 */ /* 0x000fe20000410000 */
[----:B------:R-:W-:-:S02]  /*7400*/  HADD2.F32 R55, -RZ, R55.H1_H1 ;  /* 0x30000037ff377230 */ /* 0x000fc40000004100 */
[-C--:B------:R-:W-:Y:S01]  /*7410*/  FMUL.FTZ R168, R67, R62.reuse ;  /* 0x0000003e43a87220 */ /* 0x080fe20000410000 */
[----:B------:R-:W-:Y:S02]  /*7420*/  HADD2.F32 R49, -RZ, R49.H0_H0 ;  /* 0x20000031ff317230 */ /* 0x000fe40000004100 */
[-C--:B------:R-:W-:Y:S01]  /*7430*/  FFMA.FTZ R51, R98, R65.reuse, -R51 ;  /* 0x0000004162337223 */ /* 0x080fe20000010833 */
[----:B------:R-:W-:Y:S01]  /*7440*/  FFMA.FTZ R53, R96, R65, R53 ;  /* 0x0000004160357223 */ /* 0x000fe20000010035 */
[C---:B------:R-:W-:Y:S01]  /*7450*/  FMUL.FTZ R62, R55.reuse, R62 ;  /* 0x0000003e373e7220 */ /* 0x040fe20000410000 */
[-C--:B------:R-:W-:Y:S01]  /*7460*/  FFMA.FTZ R168, R55, R140.reuse, -R168 ;  /* 0x0000008c37a87223 */ /* 0x080fe200000108a8 */
[----:B------:R-:W-:Y:S02]  /*7470*/  HADD2.F32 R55, -RZ, R181.H1_H1 ;  /* 0x300000b5ff377230 */ /* 0x000fe40000004100 */
[----:B------:R-:W-:Y:S02]  /*7480*/  HADD2.F32 R98, -RZ, R64.H0_H0 ;  /* 0x20000040ff627230 */ /* 0x000fe40000004100 */
[----:B------:R-:W-:Y:S01]  /*7490*/  FFMA.FTZ R62, R67, R140, R62 ;  /* 0x0000008c433e7223 */ /* 0x000fe2000001003e */
[----:B------:R-:W-:-:S02]  /*74a0*/  HADD2.F32 R96, -RZ, R52.H0_H0 ;  /* 0x20000034ff607230 */ /* 0x000fc40000004100 */
[----:B------:R-:W-:Y:S02]  /*74b0*/  HADD2.F32 R64, -RZ, R64.H1_H1 ;  /* 0x30000040ff407230 */ /* 0x000fe40000004100 */
[-C--:B------:R-:W-:Y:S01]  /*74c0*/  FMUL.FTZ R67, R98, R55.reuse ;  /* 0x0000003762437220 */ /* 0x080fe20000410000 */
[----:B------:R-:W-:Y:S02]  /*74d0*/  HADD2.F32 R65, -RZ, R181.H0_H0 ;  /* 0x200000b5ff417230 */ /* 0x000fe40000004100 */
[----:B------:R-:W-:Y:S01]  /*74e0*/  FMUL.FTZ R141, R96, R55 ;  /* 0x00000037608d7220 */ /* 0x000fe20000410000 */
[----:B------:R-:W-:Y:S02]  /*74f0*/  HADD2.F32 R52, -RZ, R52.H1_H1 ;  /* 0x30000034ff347230 */ /* 0x000fe40000004100 */
[----:B------:R-:W-:Y:S01]  /*7500*/  FMUL.FTZ R55, R64, R49 ;  /* 0x0000003140377220 */ /* 0x000fe20000410000 */
[----:B------:R-:W-:Y:S02]  /*7510*/  HADD2.F32 R97, -RZ, R48.H0_H0 ;  /* 0x20000030ff617230 */ /* 0x000fe40000004100 */
[-C--:B------:R-:W-:Y:S01]  /*7520*/  FFMA.FTZ R67, R96, R65.reuse, -R67 ;  /* 0x0000004160437223 */ /* 0x080fe20000010843 */
[----:B------:R-:W-:Y:S01]  /*7530*/  FFMA.FTZ R141, R98, R65, R141 ;  /* 0x00000041628d7223 */ /* 0x000fe2000001008d */
[----:B------:R-:W-:Y:S01]  /*7540*/  FMUL.FTZ R49, R52, R49 ;  /* 0x0000003134317220 */ /* 0x000fe20000410000 */
[----:B------:R-:W-:-:S02]  /*7550*/  HADD2.F32 R65, -RZ, R66.H0_H0 ;  /* 0x20000042ff417230 */ /* 0x000fc40000004100 */
[-C--:B------:R-:W-:Y:S01]  /*7560*/  FFMA.FTZ R52, R52, R97.reuse, -R55 ;  /* 0x0000006134347223 */ /* 0x080fe20000010837 */
[----:B------:R-:W-:Y:S02]  /*7570*/  HADD2.F32 R48, -RZ, R180.H0_H0 ;  /* 0x200000b4ff307230 */ /* 0x000fe40000004100 */
[----:B------:R-:W-:Y:S01]  /*7580*/  FFMA.FTZ R64, R64, R97, R49 ;  /* 0x0000006140407223 */ /* 0x000fe20000010031 */
[----:B------:R-:W-:Y:S01]  /*7590*/  HADD2.F32 R61, -RZ, R61.H0_H0 ;  /* 0x2000003dff3d7230 */ /* 0x000fe20000004100 */
[----:B------:R-:W-:Y:S01]  /*75a0*/  F2FP.F16.F32.PACK_AB R62, R62, R53 ;  /* 0x000000353e3e723e */ /* 0x000fe200000000ff */
[----:B------:R-:W-:Y:S01]  /*75b0*/  HADD2.F32 R55, -RZ, R54.H0_H0 ;  /* 0x20000036ff377230 */ /* 0x000fe20000004100 */
[----:B------:R-:W-:Y:S01]  /*75c0*/  F2FP.F16.F32.PACK_AB R52, R52, R67 ;  /* 0x000000433434723e */ /* 0x000fe200000000ff */
[----:B------:R-:W-:Y:S01]  /*75d0*/  HADD2.F32 R66, -RZ, R66.H1_H1 ;  /* 0x30000042ff427230 */ /* 0x000fe20000004100 */
[----:B------:R-:W-:Y:S01]  /*75e0*/  F2FP.F16.F32.PACK_AB R64, R64, R141 ;  /* 0x0000008d4040723e */ /* 0x000fe200000000ff */
[----:B------:R-:W-:Y:S01]  /*75f0*/  HADD2.F32 R54, -RZ, R54.H1_H1 ;  /* 0x30000036ff367230 */ /* 0x000fe20000004100 */
[----:B------:R-:W-:Y:S01]  /*7600*/  MOV R53, R99 ;  /* 0x0000006300357202 */ /* 0x000fe20000000f00 */
[----:B------:R-:W-:-:S02]  /*7610*/  HADD2.F32 R97, -RZ, R50.H0_H0 ;  /* 0x20000032ff617230 */ /* 0x000fc40000004100 */
[-C--:B------:R-:W-:Y:S01]  /*7620*/  FMUL.FTZ R50, R65, R48.reuse ;  /* 0x0000003041327220 */ /* 0x080fe20000410000 */
[----:B------:R-:W-:Y:S02]  /*7630*/  HADD2.F32 R49, -RZ, R180.H1_H1 ;  /* 0x300000b4ff317230 */ /* 0x000fe40000004100 */
[-C--:B------:R-:W-:Y:S01]  /*7640*/  FMUL.FTZ R143, R66, R61.reuse ;  /* 0x0000003d428f7220 */ /* 0x080fe20000410000 */
[C---:B------:R-:W-:Y:S01]  /*7650*/  FMUL.FTZ R48, R55.reuse, R48 ;  /* 0x0000003037307220 */ /* 0x040fe20000410000 */
[C---:B------:R-:W-:Y:S01]  /*7660*/  FMUL.FTZ R61, R54.reuse, R61 ;  /* 0x0000003d363d7220 */ /* 0x040fe20000410000 */
[----:B------:R-:W-:Y:S02]  /*7670*/  IMAD.MOV.U32 R67, RZ, RZ, R62 ;  /* 0x000000ffff437224 */ /* 0x000fe400078e003e */
        /* <DEDUP_REMOVED lines=8> */
.L_x_530:
[----:B------:R-:W-:Y:S05]  /*7700*/  BSYNC B3 ;  /* 0x0000000000037941 */ /* 0x000fea0003800000 */
.L_x_529:
[----:B0-----:R3:W-:Y:S04]  /*7710*/  STG.E.128 desc[UR36][R92.64], R52 ;  /* 0x000000345c007986 */ /* 0x0017e8000c101d24 */
[----:B--2---:R3:W-:Y:S02]  /*7720*/  @!P4 STG.E.128 desc[UR36][R94.64], R64 ;  /* 0x000000405e00c986 */ /* 0x0047e4000c101d24 */
.L_x_528:
[----:B------:R-:W-:Y:S05]  /*7730*/  BSYNC B2 ;  /* 0x0000000000027941 */ /* 0x000fea0003800000 */
.L_x_527:
[----:B------:R-:W-:-:S13]  /*7740*/  ISETP.NE.AND P4, PT, R9, RZ, PT ;  /* 0x000000ff0900720c */ /* 0x000fda0003f85270 */
[----:B------:R-:W-:Y:S05]  /*7750*/  @!P4 BRA `(.L_x_522) ;  /* 0x0000000400e8c947 */ /* 0x000fea0003800000 */
[----:B------:R-:W-:Y:S01]  /*7760*/  ISETP.NE.AND P6, PT, R103, RZ, PT ;  /* 0x000000ff6700720c */ /* 0x000fe20003fc5270 */
[----:B------:R-:W-:Y:S01]  /*7770*/  BSSY B2, `(.L_x_531) ;  /* 0x0000076000027945 */ /* 0x000fe20003800000 */
[----:B------:R-:W-:Y:S02]  /*7780*/  IADD3 R51, P4, P5, R104, R136, R15 ;  /* 0x0000008868337210 */ /* 0x000fe40007d9e00f */
[----:B------:R-:W-:Y:S02]  /*7790*/  SEL R48, R119, R153, !P6 ;  /* 0x0000009977307207 */ /* 0x000fe40007000000 */
[----:B---3--:R-:W-:Y:S02]  /*77a0*/  IADD3.X R52, R101, R164, R11, P4, P5 ;  /* 0x000000a465347210 */ /* 0x008fe400027ea40b */
[----:B------:R-:W-:-:S04]  /*77b0*/  SHF.R.S32.HI R49, RZ, 0x1f, R48 ;  /* 0x0000001fff317819 */ /* 0x000fc80000011430 */
[----:B------:R-:W-:-:S04]  /*77c0*/  LEA.HI R49, R49, R48, RZ, 0x4 ;  /* 0x0000003031317211 */ /* 0x000fc800078f20ff */
[----:B------:R-:W-:-:S04]  /*77d0*/  LEA.HI.SX32 R49, R49, R20, 0x1c ;  /* 0x0000001431317211 */ /* 0x000fc800078fe2ff */
[----:B------:R-:W-:-:S04]  /*77e0*/  SHF.L.U32 R48, R49, 0x3, RZ ;  /* 0x0000000331307819 */ /* 0x000fc800000006ff */
[----:B------:R-:W-:-:S13]  /*77f0*/  ISETP.GE.AND P4, PT, R48, R151, PT ;  /* 0x000000973000720c */ /* 0x000fda0003f86270 */
[--C-:B------:R-:W-:Y:S02]  /*7800*/  @!P4 SHF.R.S32.HI R50, RZ, 0x1f, R48.reuse ;  /* 0x0000001fff32c819 */ /* 0x100fe40000011430 */
[--C-:B------:R-:W-:Y:S02]  /*7810*/  @!P4 IADD3 R136, P5, P6, R104, R136, R48.reuse ;  /* 0x000000886888c210 */ /* 0x100fe40007ebe030 */
[----:B------:R-:W-:Y:S02]  /*7820*/  LOP3.LUT R48, R189, 0x38, R48, 0xf8, !PT ;  /* 0x00000038bd307812 */ /* 0x000fe400078ef830 */
[----:B------:R-:W-:Y:S02]  /*7830*/  @!P4 IADD3.X R50, R101, R164, R50, P5, P6 ;  /* 0x000000a46532c210 */ /* 0x000fe40002fec432 */
[----:B------:R-:W-:Y:S02]  /*7840*/  LEA R60, P5, R51, R120, 0x1 ;  /* 0x00000078333c7211 */ /* 0x000fe400078a08ff */
[----:B------:R-:W-:-:S02]  /*7850*/  LOP3.LUT R48, R48, R191, RZ, 0x3c, !PT ;  /* 0x000000bf30307212 */ /* 0x000fc400078e3cff */
[----:B------:R-:W-:Y:S02]  /*7860*/  LEA.HI.X R61, R51, R121, R52, 0x1, P5 ;  /* 0x00000079333d7211 */ /* 0x000fe400028f0c34 */
[----:B------:R-:W-:-:S04]  /*7870*/  @!P4 LEA R62, P5, R136, R120, 0x1 ;  /* 0x00000078883ec211 */ /* 0x000fc800078a08ff */
[----:B------:R-:W-:Y:S02]  /*7880*/  @!P4 LEA.HI.X R63, R136, R121, R50, 0x1, P5 ;  /* 0x00000079883fc211 */ /* 0x000fe400028f0c32 */
[----:B------:R-:W-:Y:S02]  /*7890*/  SHF.R.S32.HI R50, RZ, 0x1f, R49 ;  /* 0x0000001fff327819 */ /* 0x000fe40000011431 */
[----:B------:R-:W-:Y:S02]  /*78a0*/  ISETP.GE.AND P5, PT, R185, R122, PT ;  /* 0x0000007ab900720c */ /* 0x000fe40003fa6270 */
[----:B------:R-:W-:-:S05]  /*78b0*/  LEA.HI R50, R50, R49, RZ, 0x3 ;  /* 0x0000003132327211 */ /* 0x000fca00078f18ff */
[----:B------:R-:W-:-:S05]  /*78c0*/  IMAD.SHL.U32 R50, R50, 0x400, RZ ;  /* 0x0000040032327824 */ /* 0x000fca00078e00ff */
[----:B------:R-:W-:-:S04]  /*78d0*/  LOP3.LUT R49, R50, 0x7fffe000, RZ, 0xc0, !PT ;  /* 0x7fffe00032317812 */ /* 0x000fc800078ec0ff */
[----:B------:R-:W-:-:S05]  /*78e0*/  LEA R49, R190, R49, 0x9 ;  /* 0x00000031be317211 */ /* 0x000fca00078e48ff */
[----:B------:R-:W-:Y:S02]  /*78f0*/  IMAD.IADD R51, R49, 0x1, R48 ;  /* 0x0000000131337824 */ /* 0x000fe400078e0230 */
[C---:B------:R-:W-:Y:S02]  /*7900*/  IMAD R49, R18.reuse, 0x6000, R139 ;  /* 0x0000600012317824 */ /* 0x040fe400078e028b */
[----:B------:R-:W-:-:S03]  /*7910*/  IMAD R51, R18, 0x6000, R51 ;  /* 0x0000600012337824 */ /* 0x000fc600078e0233 */
[----:B------:R-:W-:Y:S01]  /*7920*/  LEA R49, R49, R2, 0x1 ;  /* 0x0000000231317211 */ /* 0x000fe200078e08ff */
[----:B------:R-:W-:-:S05]  /*7930*/  IMAD R52, R51, 0x2, R2 ;  /* 0x0000000233347824 */ /* 0x000fca00078e0202 */
[----:B------:R-:W2:Y:S04]  /*7940*/  LDS.128 R48, [R49+0x1c400] ;  /* 0x01c4000031307984 */ /* 0x000ea80000000c00 */
[----:B------:R-:W3:Y:S01]  /*7950*/  LDS.128 R52, [R52+0x1c400] ;  /* 0x01c4000034347984 */ /* 0x000ee20000000c00 */
[----:B------:R-:W-:Y:S05]  /*7960*/  @P5 BRA `(.L_x_532) ;  /* 0x0000000400585947 */ /* 0x000fea0003800000 */
[--C-:B------:R-:W-:Y:S01]  /*7970*/  SHF.R.U64 R44, R44, 0x10, R45.reuse ;  /* 0x000000102c2c7819 */ /* 0x100fe2000000122d */
[----:B0-----:R-:W-:Y:S01]  /*7980*/  HADD2.F32 R94, -RZ, R179.H1_H1 ;  /* 0x300000b3ff5e7230 */ /* 0x001fe20000004100 */
[----:B------:R-:W-:Y:S01]  /*7990*/  SHF.R.U32.HI R64, RZ, 0x10, R45 ;  /* 0x00000010ff407819 */ /* 0x000fe2000001162d */
[----:B--2---:R-:W-:Y:S01]  /*79a0*/  HADD2.F32 R66, -RZ, R49.H1_H1 ;  /* 0x30000031ff427230 */ /* 0x004fe20000004100 */
[----:B------:R-:W-:Y:S01]  /*79b0*/  SHF.R.U64 R45, R56, 0x10, R57 ;  /* 0x00000010382d7819 */ /* 0x000fe20000001239 */
[----:B------:R-:W-:Y:S01]  /*79c0*/  HADD2.F32 R92, -RZ, R177.H1_H1 ;  /* 0x300000b1ff5c7230 */ /* 0x000fe20000004100 */
[--C-:B------:R-:W-:Y:S01]  /*79d0*/  SHF.R.U64 R46, R46, 0x10, R47.reuse ;  /* 0x000000102e2e7819 */ /* 0x100fe2000000122f */
[----:B------:R-:W-:Y:S01]  /*79e0*/  HADD2.F32 R64, -RZ, R64.H0_H0 ;  /* 0x20000040ff407230 */ /* 0x000fe20000004100 */
[----:B------:R-:W-:Y:S02]  /*79f0*/  SHF.R.U32.HI R56, RZ, 0x10, R47 ;  /* 0x00000010ff387819 */ /* 0x000fe4000001162f */
[----:B------:R-:W-:-:S02]  /*7a00*/  SHF.R.U64 R47, R58, 0x10, R59 ;  /* 0x000000103a2f7819 */ /* 0x000fc4000000123b */
[----:B------:R-:W-:Y:S02]  /*7a10*/  SHF.R.U32.HI R58, RZ, 0x10, R59 ;  /* 0x00000010ff3a7819 */ /* 0x000fe4000001163b */
[----:B---3--:R-:W-:Y:S01]  /*7a20*/  MOV R59, R53 ;  /* 0x00000035003b7202 */ /* 0x008fe20000000f00 */
[----:B------:R-:W-:Y:S01]  /*7a30*/  IMAD.MOV.U32 R53, RZ, RZ, R51 ;  /* 0x000000ffff357224 */ /* 0x000fe200078e0033 */
[----:B------:R-:W-:Y:S01]  /*7a40*/  SHF.R.U32.HI R57, RZ, 0x10, R57 ;  /* 0x00000010ff397819 */ /* 0x000fe20000011639 */
[----:B------:R-:W-:Y:S02]  /*7a50*/  HADD2.F32 R51, -RZ, R49.H0_H0 ;  /* 0x20000031ff337230 */ /* 0x000fe40000004100 */
[--C-:B------:R-:W-:Y:S02]  /*7a60*/  HADD2.F32 R65, -RZ, R59.reuse.H0_H0 ;  /* 0x2000003bff417230 */ /* 0x100fe40000004100 */
[----:B------:R-:W-:Y:S02]  /*7a70*/  HADD2.F32 R59, -RZ, R59.H1_H1 ;  /* 0x3000003bff3b7230 */ /* 0x000fe40000004100 */
[----:B------:R-:W-:-:S02]  /*7a80*/  HADD2.F32 R57, -RZ, R57.H0_H0 ;  /* 0x20000039ff397230 */ /* 0x000fc40000004100 */
[-C--:B------:R-:W-:Y:S01]  /*7a90*/  FMUL.FTZ R96, R65, R94.reuse ;  /* 0x0000005e41607220 */ /* 0x080fe20000410000 */
[----:B------:R-:W-:Y:S02]  /*7aa0*/  FMUL.FTZ R94, R51, R94 ;  /* 0x0000005e335e7220 */ /* 0x000fe40000410000 */
[-C--:B------:R-:W-:Y:S01]  /*7ab0*/  FMUL.FTZ R67, R59, R57.reuse ;  /* 0x000000393b437220 */ /* 0x080fe20000410000 */
[C---:B------:R-:W-:Y:S01]  /*7ac0*/  FMUL.FTZ R98, R66.reuse, R57 ;  /* 0x0000003942627220 */ /* 0x040fe20000410000 */
[-C--:B------:R-:W-:Y:S01]  /*7ad0*/  FFMA.FTZ R49, R65, R92.reuse, R94 ;  /* 0x0000005c41317223 */ /* 0x080fe2000001005e */
[----:B------:R-:W-:Y:S01]  /*7ae0*/  FFMA.FTZ R51, R51, R92, -R96 ;  /* 0x0000005c33337223 */ /* 0x000fe20000010860 */
[-C--:B------:R-:W-:Y:S01]  /*7af0*/  FFMA.FTZ R66, R66, R64.reuse, -R67 ;  /* 0x0000004042427223 */ /* 0x080fe20000010843 */
[----:B------:R-:W-:Y:S01]  /*7b00*/  FFMA.FTZ R64, R59, R64, R98 ;  /* 0x000000403b407223 */ /* 0x000fe20000010062 */
[----:B------:R-:W-:Y:S02]  /*7b10*/  HADD2.F32 R94, -RZ, R178.H1_H1 ;  /* 0x300000b2ff5e7230 */ /* 0x000fe40000004100 */
[--C-:B------:R-:W-:Y:S01]  /*7b20*/  HADD2.F32 R59, -RZ, R55.reuse.H0_H0 ;  /* 0x20000037ff3b7230 */ /* 0x100fe20000004100 */
[----:B------:R-:W-:Y:S01]  /*7b30*/  F2FP.F16.F32.PACK_AB R51, R66, R51 ;  /* 0x000000334233723e */ /* 0x000fe200000000ff */
[----:B------:R-:W-:-:S02]  /*7b40*/  HADD2.F32 R65, -RZ, R55.H1_H1 ;  /* 0x30000037ff417230 */ /* 0x000fc40000004100 */
[----:B------:R-:W-:Y:S02]  /*7b50*/  HADD2.F32 R96, -RZ, R58.H0_H0 ;  /* 0x2000003aff607230 */ /* 0x000fe40000004100 */
[--C-:B------:R-:W-:Y:S02]  /*7b60*/  HADD2.F32 R55, -RZ, R53.reuse.H0_H0 ;  /* 0x20000035ff377230 */ /* 0x100fe40000004100 */
[----:B------:R-:W-:Y:S02]  /*7b70*/  HADD2.F32 R57, -RZ, R53.H1_H1 ;  /* 0x30000035ff397230 */ /* 0x000fe40000004100 */
[----:B------:R-:W-:Y:S01]  /*7b80*/  FMUL.FTZ R98, R65, R96 ;  /* 0x0000006041627220 */ /* 0x000fe20000410000 */
[----:B------:R-:W-:Y:S02]  /*7b90*/  HADD2.F32 R92, -RZ, R176.H1_H1 ;  /* 0x300000b0ff5c7230 */ /* 0x000fe40000004100 */
[----:B------:R-:W-:Y:S02]  /*7ba0*/  HADD2.F32 R58, -RZ, R56.H0_H0 ;  /* 0x20000038ff3a7230 */ /* 0x000fe40000004100 */
[-C--:B------:R-:W-:Y:S01]  /*7bb0*/  FMUL.FTZ R56, R59, R94.reuse ;  /* 0x0000005e3b387220 */ /* 0x080fe20000410000 */
[----:B------:R-:W-:Y:S01]  /*7bc0*/  FMUL.FTZ R94, R55, R94 ;  /* 0x0000005e375e7220 */ /* 0x000fe20000410000 */
[----:B------:R-:W-:Y:S01]  /*7bd0*/  FMUL.FTZ R96, R57, R96 ;  /* 0x0000006039607220 */ /* 0x000fe20000410000 */
[----:B------:R-:W-:-:S02]  /*7be0*/  HADD2.F32 R178, -RZ, R178.H0_H0 ;  /* 0x200000b2ffb27230 */ /* 0x000fc40000004100 */
[----:B------:R-:W-:Y:S01]  /*7bf0*/  FFMA.FTZ R53, R55, R92, -R56 ;  /* 0x0000005c37357223 */ /* 0x000fe20000010838 */
[----:B------:R-:W-:Y:S01]  /*7c00*/  FFMA.FTZ R56, R57, R58, -R98 ;  /* 0x0000003a39387223 */ /* 0x000fe20000010862 */
[----:B------:R-:W-:Y:S01]  /*7c10*/  FFMA.FTZ R55, R59, R92, R94 ;  /* 0x0000005c3b377223 */ /* 0x000fe2000001005e */
[----:B------:R-:W-:Y:S01]  /*7c20*/  FFMA.FTZ R58, R65, R58, R96 ;  /* 0x0000003a413a7223 */ /* 0x000fe20000010060 */
[----:B------:R-:W-:Y:S02]  /*7c30*/  HADD2.F32 R94, -RZ, R179.H0_H0 ;  /* 0x200000b3ff5e7230 */ /* 0x000fe40000004100 */
[----:B------:R-:W-:Y:S01]  /*7c40*/  HADD2.F32 R65, -RZ, R45.H0_H0 ;  /* 0x2000002dff417230 */ /* 0x000fe20000004100 */
[----:B------:R-:W-:Y:S01]  /*7c50*/  F2FP.F16.F32.PACK_AB R56, R56, R53 ;  /* 0x000000353838723e */ /* 0x000fe200000000ff */
[----:B------:R-:W-:Y:S01]  /*7c60*/  HADD2.F32 R57, -RZ, R52.H0_H0 ;  /* 0x20000034ff397230 */ /* 0x000fe20000004100 */
[----:B------:R-:W-:Y:S01]  /*7c70*/  F2FP.F16.F32.PACK_AB R53, R64, R49 ;  /* 0x000000314035723e */ /* 0x000fe200000000ff */
[----:B------:R-:W-:Y:S01]  /*7c80*/  HADD2.F32 R45, -RZ, R48.H0_H0 ;  /* 0x20000030ff2d7230 */ /* 0x000fe20000004100 */
[----:B------:R-:W-:Y:S01]  /*7c90*/  F2FP.F16.F32.PACK_AB R55, R58, R55 ;  /* 0x000000373a37723e */ /* 0x000fe200000000ff */
[----:B------:R-:W-:-:S02]  /*7ca0*/  HADD2.F32 R52, -RZ, R52.H1_H1 ;  /* 0x30000034ff347230 */ /* 0x000fc40000004100 */
[----:B------:R-:W-:Y:S02]  /*7cb0*/  HADD2.F32 R48, -RZ, R48.H1_H1 ;  /* 0x30000030ff307230 */ /* 0x000fe40000004100 */
[----:B------:R-:W-:Y:S02]  /*7cc0*/  HADD2.F32 R92, -RZ, R177.H0_H0 ;  /* 0x200000b1ff5c7230 */ /* 0x000fe40000004100 */
[-C--:B------:R-:W-:Y:S01]  /*7cd0*/  FMUL.FTZ R67, R52, R65.reuse ;  /* 0x0000004134437220 */ /* 0x080fe20000410000 */
[----:B------:R-:W-:Y:S02]  /*7ce0*/  HADD2.F32 R59, -RZ, R44.H0_H0 ;  /* 0x2000002cff3b7230 */ /* 0x000fe40000004100 */
[-C--:B------:R-:W-:Y:S01]  /*7cf0*/  FMUL.FTZ R44, R57, R94.reuse ;  /* 0x0000005e392c7220 */ /* 0x080fe20000410000 */
[----:B------:R-:W-:Y:S01]  /*7d00*/  FMUL.FTZ R94, R45, R94 ;  /* 0x0000005e2d5e7220 */ /* 0x000fe20000410000 */
[----:B------:R-:W-:Y:S01]  /*7d10*/  FMUL.FTZ R65, R48, R65 ;  /* 0x0000004130417220 */ /* 0x000fe20000410000 */
[----:B------:R-:W-:-:S02]  /*7d20*/  HADD2.F32 R176, -RZ, R176.H0_H0 ;  /* 0x200000b0ffb07230 */ /* 0x000fc40000004100 */
[-C--:B------:R-:W-:Y:S01]  /*7d30*/  FFMA.FTZ R44, R45, R92.reuse, -R44 ;  /* 0x0000005c2d2c7223 */ /* 0x080fe2000001082c */
[----:B------:R-:W-:Y:S01]  /*7d40*/  FFMA.FTZ R45, R57, R92, R94 ;  /* 0x0000005c392d7223 */ /* 0x000fe2000001005e */
[-C--:B------:R-:W-:Y:S01]  /*7d50*/  FFMA.FTZ R57, R48, R59.reuse, -R67 ;  /* 0x0000003b30397223 */ /* 0x080fe20000010843 */
[----:B------:R-:W-:Y:S01]  /*7d60*/  FFMA.FTZ R48, R52, R59, R65 ;  /* 0x0000003b34307223 */ /* 0x000fe20000010041 */
[--C-:B------:R-:W-:Y:S02]  /*7d70*/  HADD2.F32 R52, -RZ, R54.reuse.H0_H0 ;  /* 0x20000036ff347230 */ /* 0x100fe40000004100 */
[----:B------:R-:W-:Y:S02]  /*7d80*/  HADD2.F32 R65, -RZ, R47.H0_H0 ;  /* 0x2000002fff417230 */ /* 0x000fe40000004100 */
[----:B------:R-:W-:Y:S02]  /*7d90*/  HADD2.F32 R54, -RZ, R54.H1_H1 ;  /* 0x30000036ff367230 */ /* 0x000fe40000004100 */
[----:B------:R-:W-:-:S02]  /*7da0*/  HADD2.F32 R47, -RZ, R50.H0_H0 ;  /* 0x20000032ff2f7230 */ /* 0x000fc40000004100 */
[----:B------:R-:W-:Y:S02]  /*7db0*/  HADD2.F32 R50, -RZ, R50.H1_H1 ;  /* 0x30000032ff327230 */ /* 0x000fe40000004100 */
[-C--:B------:R-:W-:Y:S01]  /*7dc0*/  FMUL.FTZ R93, R54, R65.reuse ;  /* 0x00000041365d7220 */ /* 0x080fe20000410000 */
[----:B------:R-:W-:Y:S02]  /*7dd0*/  HADD2.F32 R59, -RZ, R46.H0_H0 ;  /* 0x2000002eff3b7230 */ /* 0x000fe40000004100 */
[-C--:B------:R-:W-:Y:S01]  /*7de0*/  FMUL.FTZ R46, R52, R178.reuse ;  /* 0x000000b2342e7220 */ /* 0x080fe20000410000 */
[C---:B------:R-:W-:Y:S01]  /*7df0*/  FMUL.FTZ R67, R47.reuse, R178 ;  /* 0x000000b22f437220 */ /* 0x040fe20000410000 */
[C---:B------:R-:W-:Y:S01]  /*7e00*/  FMUL.FTZ R65, R50.reuse, R65 ;  /* 0x0000004132417220 */ /* 0x040fe20000410000 */
[----:B------:R-:W-:Y:S02]  /*7e10*/  IMAD.MOV.U32 R49, RZ, RZ, R51 ;  /* 0x000000ffff317224 */ /* 0x000fe400078e0033 */
[-C--:B------:R-:W-:Y:S01]  /*7e20*/  FFMA.FTZ R46, R47, R176.reuse, -R46 ;  /* 0x000000b02f2e7223 */ /* 0x080fe2000001082e */
[-C--:B------:R-:W-:Y:S01]  /*7e30*/  FFMA.FTZ R93, R50, R59.reuse, -R93 ;  /* 0x0000003b325d7223 */ /* 0x080fe2000001085d */
[----:B------:R-:W-:Y:S01]  /*7e40*/  FFMA.FTZ R67, R52, R176, R67 ;  /* 0x000000b034437223 */ /* 0x000fe20000010043 */
[----:B------:R-:W-:Y:S01]  /*7e50*/  FFMA.FTZ R54, R54, R59, R65 ;  /* 0x0000003b36367223 */ /* 0x000fe20000010041 */
[----:B------:R-:W-:Y:S01]  /*7e60*/  F2FP.F16.F32.PACK_AB R50, R57, R44 ;  /* 0x0000002c3932723e */ /* 0x000fe200000000ff */
[----:B------:R-:W-:Y:S01]  /*7e70*/  IMAD.MOV.U32 R51, RZ, RZ, R56 ;  /* 0x000000ffff337224 */ /* 0x000fe200078e0038 */
[----:B------:R-:W-:-:S02]  /*7e80*/  F2FP.F16.F32.PACK_AB R93, R93, R46 ;  /* 0x0000002e5d5d723e */ /* 0x000fc400000000ff */
[----:B------:R-:W-:Y:S02]  /*7e90*/  F2FP.F16.F32.PACK_AB R52, R48, R45 ;  /* 0x0000002d3034723e */ /* 0x000fe400000000ff */
[----:B------:R-:W-:Y:S02]  /*7ea0*/  MOV R48, R50 ;  /* 0x0000003200307202 */ /* 0x000fe40000000f00 */
[----:B------:R-:W-:Y:S02]  /*7eb0*/  F2FP.F16.F32.PACK_AB R54, R54, R67 ;  /* 0x000000433636723e */ /* 0x000fe400000000ff */
[----:B------:R-:W-:-:S07]  /*7ec0*/  MOV R50, R93 ;  /* 0x0000005d00327202 */ /* 0x000fce0000000f00 */
.L_x_532:
[----:B------:R-:W-:Y:S05]  /*7ed0*/  BSYNC B2 ;  /* 0x0000000000027941 */ /* 0x000fea0003800000 */
.L_x_531:
[----:B--2---:R4:W-:Y:S04]  /*7ee0*/  STG.E.128 desc[UR36][R60.64], R48 ;  /* 0x000000303c007986 */ /* 0x0049e8000c101d24 */
[----:B---3--:R4:W-:Y:S02]  /*7ef0*/  @!P4 STG.E.128 desc[UR36][R62.64], R52 ;  /* 0x000000343e00c986 */ /* 0x0089e4000c101d24 */
.L_x_522:
[----:B------:R-:W-:Y:S05]  /*7f00*/  BSYNC B1 ;  /* 0x0000000000017941 */ /* 0x000fea0003800000 */
.L_x_521:
[-C--:B--2---:R-:W-:Y:S02]  /*7f10*/  IMAD R44, R150, R130.reuse, RZ ;  /* 0x00000082962c7224 */ /* 0x084fe400078e02ff */
[----:B------:R-:W-:-:S04]  /*7f20*/  IMAD.WIDE.U32 R132, R202, R130, R132 ;  /* 0x00000082ca847225 */ /* 0x000fc800078e0084 */
[----:B------:R-:W-:Y:S01]  /*7f30*/  IMAD R131, R202, R131, R44 ;  /* 0x00000083ca837224 */ /* 0x000fe200078e022c */
[----:B------:R-:W-:Y:S06]  /*7f40*/  @P0 BRA `(.L_x_491) ;  /* 0x0000001800b00947 */ /* 0x000fec0003800000 */
[----:B------:R-:W-:Y:S01]  /*7f50*/  ISETP.NE.AND P0, PT, R14, RZ, PT ;  /* 0x000000ff0e00720c */ /* 0x000fe20003f05270 */
[----:B------:R-:W-:Y:S01]  /*7f60*/  BSSY B1, `(.L_x_533) ;  /* 0x000007a000017945 */ /* 0x000fe20003800000 */
[----:B------:R-:W-:-:S11]  /*7f70*/  IADD3 R56, R133, R131, RZ ;  /* 0x0000008385387210 */ /* 0x000fd60007ffe0ff */
[----:B------:R-:W-:Y:S05]  /*7f80*/  @!P0 BRA `(.L_x_534) ;  /* 0x0000000400dc8947 */ /* 0x000fea0003800000 */
[----:B------:R-:W-:Y:S01]  /*7f90*/  SEL R44, R119, R153, !P3 ;  /* 0x00000099772c7207 */ /* 0x000fe20005800000 */
[----:B------:R-:W-:Y:S01]  /*7fa0*/  BSSY B2, `(.L_x_535) ;  /* 0x0000073000027945 */ /* 0x000fe20003800000 */
[----:B----4-:R-:W-:Y:S02]  /*7fb0*/  IADD3 R48, P0, P4, R104, R132, R29 ;  /* 0x0000008468307210 */ /* 0x010fe40007c1e01d */
[----:B------:R-:W-:Y:S02]  /*7fc0*/  SHF.R.S32.HI R45, RZ, 0x1f, R44 ;  /* 0x0000001fff2d7819 */ /* 0x000fe4000001142c */
[----:B------:R-:W-:Y:S02]  /*7fd0*/  IADD3.X R50, R101, R56, R13, P0, P4 ;  /* 0x0000003865327210 */ /* 0x000fe400007e840d */
[----:B------:R-:W-:-:S04]  /*7fe0*/  LEA.HI R45, R45, R44, RZ, 0x4 ;  /* 0x0000002c2d2d7211 */ /* 0x000fc800078f20ff */
[----:B------:R-:W-:-:S04]  /*7ff0*/  LEA.HI.SX32 R45, R45, R30, 0x1c ;  /* 0x0000001e2d2d7211 */ /* 0x000fc800078fe2ff */
[----:B---3--:R-:W-:Y:S01]  /*8000*/  SHF.R.S32.HI R52, RZ, 0x1f, R45 ;  /* 0x0000001fff347819 */ /* 0x008fe2000001142d */
[----:B------:R-:W-:-:S03]  /*8010*/  IMAD.SHL.U32 R44, R45, 0x8, RZ ;  /* 0x000000082d2c7824 */ /* 0x000fc600078e00ff */
[----:B------:R-:W-:Y:S02]  /*8020*/  LEA.HI R52, R52, R45, RZ, 0x3 ;  /* 0x0000002d34347211 */ /* 0x000fe400078f18ff */
[----:B------:R-:W-:Y:S02]  /*8030*/  ISETP.GE.AND P0, PT, R44, R151, PT ;  /* 0x000000972c00720c */ /* 0x000fe40003f06270 */
[----:B------:R-:W-:Y:S02]  /*8040*/  LOP3.LUT R45, R187, 0x38, R44, 0xf8, !PT ;  /* 0x00000038bb2d7812 */ /* 0x000fe400078ef82c */
[----:B------:R-:W-:-:S04]  /*8050*/  SHF.L.U32 R52, R52, 0xa, RZ ;  /* 0x0000000a34347819 */ /* 0x000fc800000006ff */
[----:B------:R-:W-:-:S05]  /*8060*/  LOP3.LUT R47, R52, 0x7fffe000, RZ, 0xc0, !PT ;  /* 0x7fffe000342f7812 */ /* 0x000fca00078ec0ff */
[--C-:B------:R-:W-:Y:S02]  /*8070*/  @!P0 SHF.R.S32.HI R49, RZ, 0x1f, R44.reuse ;  /* 0x0000001fff318819 */ /* 0x100fe4000001142c */
[----:B------:R-:W-:Y:S02]  /*8080*/  @!P0 IADD3 R46, P4, P5, R104, R132, R44 ;  /* 0x00000084682e8210 */ /* 0x000fe40007d9e02c */
[----:B------:R-:W-:Y:S01]  /*8090*/  LOP3.LUT R44, R45, R218, RZ, 0x3c, !PT ;  /* 0x000000da2d2c7212 */ /* 0x000fe200078e3cff */
[----:B------:R-:W-:Y:S01]  /*80a0*/  IMAD R45, R18, 0x6000, R144 ;  /* 0x00006000122d7824 */ /* 0x000fe200078e0290 */
[----:B------:R-:W-:Y:S02]  /*80b0*/  @!P0 IADD3.X R49, R101, R56, R49, P4, P5 ;  /* 0x0000003865318210 */ /* 0x000fe400027ea431 */
[----:B------:R-:W-:Y:S01]  /*80c0*/  IADD3 R47, R44, R47, R193 ;  /* 0x0000002f2c2f7210 */ /* 0x000fe20007ffe0c1 */
[----:B------:R-:W-:Y:S01]  /*80d0*/  IMAD R45, R45, 0x2, R2 ;  /* 0x000000022d2d7824 */ /* 0x000fe200078e0202 */
[----:B------:R-:W-:-:S03]  /*80e0*/  LEA R52, P4, R48, R120, 0x1 ;  /* 0x0000007830347211 */ /* 0x000fc600078808ff */
[----:B------:R-:W-:Y:S01]  /*80f0*/  IMAD R47, R18, 0x6000, R47 ;  /* 0x00006000122f7824 */ /* 0x000fe200078e022f */
[-C--:B------:R-:W-:Y:S02]  /*8100*/  LEA.HI.X R53, R48, R121.reuse, R50, 0x1, P4 ;  /* 0x0000007930357211 */ /* 0x080fe400020f0c32 */
[C---:B------:R-:W-:Y:S02]  /*8110*/  @!P0 LEA R54, P4, R46.reuse, R120, 0x1 ;  /* 0x000000782e368211 */ /* 0x040fe400078808ff */
[----:B------:R-:W-:Y:S02]  /*8120*/  LEA R48, R47, R2, 0x1 ;  /* 0x000000022f307211 */ /* 0x000fe400078e08ff */
[----:B------:R-:W-:Y:S02]  /*8130*/  @!P0 LEA.HI.X R55, R46, R121, R49, 0x1, P4 ;  /* 0x000000792e378211 */ /* 0x000fe400020f0c31 */
[----:B------:R-:W2:Y:S01]  /*8140*/  LDS.128 R44, [R45+0x1c400] ;  /* 0x01c400002d2c7984 */ /* 0x000ea20000000c00 */
[----:B------:R-:W-:-:S03]  /*8150*/  ISETP.GE.AND P4, PT, R22, R122, PT ;  /* 0x0000007a1600720c */ /* 0x000fc60003f86270 */
[----:B------:R-:W3:Y:S10]  /*8160*/  LDS.128 R48, [R48+0x1c400] ;  /* 0x01c4000030307984 */ /* 0x000ef40000000c00 */
[----:B------:R-:W-:Y:S05]  /*8170*/  @P4 BRA `(.L_x_536) ;  /* 0x0000000400544947 */ /* 0x000fea0003800000 */
[----:B---3--:R-:W-:Y:S01]  /*8180*/  IMAD.MOV.U32 R62, RZ, RZ, R49 ;  /* 0x000000ffff3e7224 */ /* 0x008fe200078e0031 */
[----:B------:R-:W-:Y:S01]  /*8190*/  SHF.R.U32.HI R67, RZ, 0x10, R89 ;  /* 0x00000010ff437819 */ /* 0x000fe20000011659 */
[----:B--2---:R-:W-:Y:S01]  /*81a0*/  IMAD.MOV.U32 R49, RZ, RZ, R47 ;  /* 0x000000ffff317224 */ /* 0x004fe200078e002f */
[----:B------:R-:W-:Y:S01]  /*81b0*/  MOV R63, R51 ;  /* 0x00000033003f7202 */ /* 0x000fe20000000f00 */
[----:B------:R-:W-:Y:S01]  /*81c0*/  HADD2.F32 R66, -RZ, R175.H1_H1 ;  /* 0x300000afff427230 */ /* 0x000fe20000004100 */
[--C-:B------:R-:W-:Y:S01]  /*81d0*/  SHF.R.U32.HI R65, RZ, 0x10, R77.reuse ;  /* 0x00000010ff417819 */ /* 0x100fe2000001164d */
[--C-:B------:R-:W-:Y:S01]  /*81e0*/  HADD2.F32 R51, -RZ, R62.reuse.H0_H0 ;  /* 0x2000003eff337230 */ /* 0x100fe20000004100 */
[----:B------:R-:W-:Y:S01]  /*81f0*/  MOV R61, R48 ;  /* 0x00000030003d7202 */ /* 0x000fe20000000f00 */
[----:B------:R-:W-:Y:S01]  /*8200*/  HADD2.F32 R62, -RZ, R62.H1_H1 ;  /* 0x3000003eff3e7230 */ /* 0x000fe20000004100 */
[----:B------:R-:W-:Y:S01]  /*8210*/  SHF.R.U64 R57, R76, 0x10, R77 ;  /* 0x000000104c397819 */ /* 0x000fe2000000124d */
[----:B------:R-:W-:-:S02]  /*8220*/  HADD2.F32 R67, -RZ, R67.H0_H0 ;  /* 0x20000043ff437230 */ /* 0x000fc40000004100 */
[-C--:B------:R-:W-:Y:S01]  /*8230*/  FMUL.FTZ R76, R51, R66.reuse ;  /* 0x00000042334c7220 */ /* 0x080fe20000410000 */
[--C-:B------:R-:W-:Y:S01]  /*8240*/  HADD2.F32 R48, -RZ, R45.reuse.H1_H1 ;  /* 0x3000002dff307230 */ /* 0x100fe20000004100 */
[--C-:B------:R-:W-:Y:S01]  /*8250*/  SHF.R.U64 R59, R90, 0x10, R91.reuse ;  /* 0x000000105a3b7819 */ /* 0x100fe2000000125b */
[----:B------:R-:W-:Y:S02]  /*8260*/  HADD2.F32 R47, -RZ, R45.H0_H0 ;  /* 0x2000002dff2f7230 */ /* 0x000fe40000004100 */
[-C--:B------:R-:W-:Y:S01]  /*8270*/  FMUL.FTZ R77, R62, R67.reuse ;  /* 0x000000433e4d7220 */ /* 0x080fe20000410000 */
[----:B------:R-:W-:Y:S02]  /*8280*/  HADD2.F32 R64, -RZ, R166.H1_H1 ;  /* 0x300000a6ff407230 */ /* 0x000fe40000004100 */
[----:B------:R-:W-:Y:S01]  /*8290*/  FMUL.FTZ R67, R48, R67 ;  /* 0x0000004330437220 */ /* 0x000fe20000410000 */
[----:B------:R-:W-:Y:S02]  /*82a0*/  HADD2.F32 R65, -RZ, R65.H0_H0 ;  /* 0x20000041ff417230 */ /* 0x000fe40000004100 */
[C---:B------:R-:W-:Y:S01]  /*82b0*/  FMUL.FTZ R66, R47.reuse, R66 ;  /* 0x000000422f427220 */ /* 0x040fe20000410000 */
[----:B------:R-:W-:Y:S01]  /*82c0*/  SHF.R.U32.HI R90, RZ, 0x10, R91 ;  /* 0x00000010ff5a7819 */ /* 0x000fe2000001165b */
[-C--:B------:R-:W-:Y:S01]  /*82d0*/  FFMA.FTZ R45, R47, R64.reuse, -R76 ;  /* 0x000000402f2d7223 */ /* 0x080fe2000001084c */
[----:B------:R-:W-:Y:S01]  /*82e0*/  SHF.R.U64 R58, R78, 0x10, R79 ;  /* 0x000000104e3a7819 */ /* 0x000fe2000000124f */
[-C--:B------:R-:W-:Y:S01]  /*82f0*/  FFMA.FTZ R48, R48, R65.reuse, -R77 ;  /* 0x0000004130307223 */ /* 0x080fe2000001084d */
[----:B------:R-:W-:Y:S01]  /*8300*/  FFMA.FTZ R62, R62, R65, R67 ;  /* 0x000000413e3e7223 */ /* 0x000fe20000010043 */
[----:B------:R-:W-:Y:S01]  /*8310*/  FFMA.FTZ R47, R51, R64, R66 ;  /* 0x00000040332f7223 */ /* 0x000fe20000010042 */
[----:B------:R-:W-:Y:S01]  /*8320*/  HADD2.F32 R76, -RZ, R174.H1_H1 ;  /* 0x300000aeff4c7230 */ /* 0x000fe20000004100 */
[----:B------:R-:W-:Y:S01]  /*8330*/  SHF.R.U32.HI R78, RZ, 0x10, R79 ;  /* 0x00000010ff4e7819 */ /* 0x000fe2000001164f */
[----:B------:R-:W-:Y:S01]  /*8340*/  HADD2.F32 R65, -RZ, R63.H0_H0 ;  /* 0x2000003fff417230 */ /* 0x000fe20000004100 */
[----:B------:R-:W-:Y:S01]  /*8350*/  SHF.R.U64 R60, R88, 0x10, R89 ;  /* 0x00000010583c7819 */ /* 0x000fe20000001259 */
[----:B------:R-:W-:Y:S01]  /*8360*/  HADD2.F32 R51, -RZ, R49.H0_H0 ;  /* 0x20000031ff337230 */ /* 0x000fe20000004100 */
[----:B------:R-:W-:Y:S01]  /*8370*/  F2FP.F16.F32.PACK_AB R45, R48, R45 ;  /* 0x0000002d302d723e */ /* 0x000fe200000000ff */
[----:B------:R-:W-:-:S02]  /*8380*/  HADD2.F32 R67, -RZ, R90.H0_H0 ;  /* 0x2000005aff437230 */ /* 0x000fc40000004100 */
[-C--:B------:R-:W-:Y:S01]  /*8390*/  FMUL.FTZ R88, R65, R76.reuse ;  /* 0x0000004c41587220 */ /* 0x080fe20000410000 */
[----:B------:R-:W-:Y:S02]  /*83a0*/  HADD2.F32 R64, -RZ, R49.H1_H1 ;  /* 0x30000031ff407230 */ /* 0x000fe40000004100 */
[C---:B------:R-:W-:Y:S01]  /*83b0*/  FMUL.FTZ R76, R51.reuse, R76 ;  /* 0x0000004c334c7220 */ /* 0x040fe20000410000 */
[----:B------:R-:W-:Y:S02]  /*83c0*/  HADD2.F32 R66, -RZ, R165.H1_H1 ;  /* 0x300000a5ff427230 */ /* 0x000fe40000004100 */
[----:B------:R-:W-:Y:S02]  /*83d0*/  HADD2.F32 R63, -RZ, R63.H1_H1 ;  /* 0x3000003fff3f7230 */ /* 0x000fe40000004100 */
[-C--:B------:R-:W-:Y:S01]  /*83e0*/  FMUL.FTZ R90, R64, R67.reuse ;  /* 0x00000043405a7220 */ /* 0x080fe20000410000 */
[----:B------:R-:W-:Y:S02]  /*83f0*/  HADD2.F32 R78, -RZ, R78.H0_H0 ;  /* 0x2000004eff4e7230 */ /* 0x000fe40000004100 */
[-C--:B------:R-:W-:Y:S01]  /*8400*/  FFMA.FTZ R49, R51, R66.reuse, -R88 ;  /* 0x0000004233317223 */ /* 0x080fe20000010858 */
[----:B------:R-:W-:Y:S01]  /*8410*/  FFMA.FTZ R51, R65, R66, R76 ;  /* 0x0000004241337223 */ /* 0x000fe2000001004c */
[----:B------:R-:W-:Y:S01]  /*8420*/  FMUL.FTZ R77, R63, R67 ;  /* 0x000000433f4d7220 */ /* 0x000fe20000410000 */
[----:B------:R-:W-:-:S02]  /*8430*/  HADD2.F32 R65, -RZ, R60.H0_H0 ;  /* 0x2000003cff417230 */ /* 0x000fc40000004100 */
[-C--:B------:R-:W-:Y:S01]  /*8440*/  FFMA.FTZ R66, R63, R78.reuse, R90 ;  /* 0x0000004e3f427223 */ /* 0x080fe2000001005a */
[----:B------:R-:W-:Y:S02]  /*8450*/  HADD2.F32 R175, -RZ, R175.H0_H0 ;  /* 0x200000afffaf7230 */ /* 0x000fe40000004100 */
[----:B------:R-:W-:Y:S01]  /*8460*/  FFMA.FTZ R64, R64, R78, -R77 ;  /* 0x0000004e40407223 */ /* 0x000fe2000001084d */
[--C-:B------:R-:W-:Y:S02]  /*8470*/  HADD2.F32 R63, -RZ, R61.reuse.H0_H0 ;  /* 0x2000003dff3f7230 */ /* 0x100fe40000004100 */
[--C-:B------:R-:W-:Y:S01]  /*8480*/  HADD2.F32 R60, -RZ, R44.reuse.H0_H0 ;  /* 0x2000002cff3c7230 */ /* 0x100fe20000004100 */
[----:B------:R-:W-:Y:S01]  /*8490*/  F2FP.F16.F32.PACK_AB R51, R66, R51 ;  /* 0x000000334233723e */ /* 0x000fe200000000ff */
[----:B------:R-:W-:Y:S02]  /*84a0*/  HADD2.F32 R61, -RZ, R61.H1_H1 ;  /* 0x3000003dff3d7230 */ /* 0x000fe40000004100 */
[----:B------:R-:W-:Y:S01]  /*84b0*/  FMUL.FTZ R67, R63, R175 ;  /* 0x000000af3f437220 */ /* 0x000fe20000410000 */
[----:B------:R-:W-:-:S02]  /*84c0*/  HADD2.F32 R44, -RZ, R44.H1_H1 ;  /* 0x3000002cff2c7230 */ /* 0x000fc40000004100 */
[----:B------:R-:W-:Y:S01]  /*84d0*/  FMUL.FTZ R76, R60, R175 ;  /* 0x000000af3c4c7220 */ /* 0x000fe20000410000 */
[----:B------:R-:W-:Y:S02]  /*84e0*/  HADD2.F32 R166, -RZ, R166.H0_H0 ;  /* 0x200000a6ffa67230 */ /* 0x000fe40000004100 */
[-C--:B------:R-:W-:Y:S01]  /*84f0*/  FMUL.FTZ R77, R61, R65.reuse ;  /* 0x000000413d4d7220 */ /* 0x080fe20000410000 */
[----:B------:R-:W-:Y:S02]  /*8500*/  HADD2.F32 R57, -RZ, R57.H0_H0 ;  /* 0x20000039ff397230 */ /* 0x000fe40000004100 */
[----:B------:R-:W-:Y:S01]  /*8510*/  FMUL.FTZ R78, R44, R65 ;  /* 0x000000412c4e7220 */ /* 0x000fe20000410000 */
[----:B------:R-:W-:Y:S02]  /*8520*/  HADD2.F32 R174, -RZ, R174.H0_H0 ;  /* 0x200000aeffae7230 */ /* 0x000fe40000004100 */
[-C--:B------:R-:W-:Y:S01]  /*8530*/  FFMA.FTZ R67, R60, R166.reuse, -R67 ;  /* 0x000000a63c437223 */ /* 0x080fe20000010843 */
[----:B------:R-:W-:Y:S01]  /*8540*/  FFMA.FTZ R76, R63, R166, R76 ;  /* 0x000000a63f4c7223 */ /* 0x000fe2000001004c */
[-C--:B------:R-:W-:Y:S01]  /*8550*/  FFMA.FTZ R60, R44, R57.reuse, -R77 ;  /* 0x000000392c3c7223 */ /* 0x080fe2000001084d */
[----:B------:R-:W-:Y:S01]  /*8560*/  FFMA.FTZ R63, R61, R57, R78 ;  /* 0x000000393d3f7223 */ /* 0x000fe2000001004e */
[----:B------:R-:W-:Y:S01]  /*8570*/  HADD2.F32 R57, -RZ, R50.H0_H0 ;  /* 0x20000032ff397230 */ /* 0x000fe20000004100 */
[----:B------:R-:W-:Y:S01]  /*8580*/  F2FP.F16.F32.PACK_AB R64, R64, R49 ;  /* 0x000000314040723e */ /* 0x000fe200000000ff */
[----:B------:R-:W-:Y:S01]  /*8590*/  HADD2.F32 R61, -RZ, R59.H0_H0 ;  /* 0x2000003bff3d7230 */ /* 0x000fe20000004100 */
[----:B------:R-:W-:Y:S01]  /*85a0*/  F2FP.F16.F32.PACK_AB R49, R62, R47 ;  /* 0x0000002f3e31723e */ /* 0x000fe200000000ff */
[----:B------:R-:W-:-:S02]  /*85b0*/  HADD2.F32 R44, -RZ, R46.H0_H0 ;  /* 0x2000002eff2c7230 */ /* 0x000fc40000004100 */
[----:B------:R-:W-:Y:S01]  /*85c0*/  FMUL.FTZ R65, R57, R174 ;  /* 0x000000ae39417220 */ /* 0x000fe20000410000 */
[----:B------:R-:W-:Y:S01]  /*85d0*/  HADD2.F32 R50, -RZ, R50.H1_H1 ;  /* 0x30000032ff327230 */ /* 0x000fe20000004100 */
[----:B------:R-:W-:Y:S01]  /*85e0*/  F2FP.F16.F32.PACK_AB R48, R63, R76 ;  /* 0x0000004c3f30723e */ /* 0x000fe200000000ff */
[----:B------:R-:W-:Y:S02]  /*85f0*/  HADD2.F32 R46, -RZ, R46.H1_H1 ;  /* 0x3000002eff2e7230 */ /* 0x000fe40000004100 */
[----:B------:R-:W-:Y:S01]  /*8600*/  FMUL.FTZ R174, R44, R174 ;  /* 0x000000ae2cae7220 */ /* 0x000fe20000410000 */
[----:B------:R-:W-:Y:S02]  /*8610*/  HADD2.F32 R165, -RZ, R165.H0_H0 ;  /* 0x200000a5ffa57230 */ /* 0x000fe40000004100 */
[-C--:B------:R-:W-:Y:S01]  /*8620*/  FMUL.FTZ R77, R50, R61.reuse ;  /* 0x0000003d324d7220 */ /* 0x080fe20000410000 */
[----:B------:R-:W-:Y:S02]  /*8630*/  HADD2.F32 R59, -RZ, R58.H0_H0 ;  /* 0x2000003aff3b7230 */ /* 0x000fe40000004100 */
[----:B------:R-:W-:Y:S01]  /*8640*/  FMUL.FTZ R61, R46, R61 ;  /* 0x0000003d2e3d7220 */ /* 0x000fe20000410000 */
[----:B------:R-:W-:-:S02]  /*8650*/  IMAD.MOV.U32 R47, RZ, RZ, R64 ;  /* 0x000000ffff2f7224 */ /* 0x000fc400078e0040 */
[-C--:B------:R-:W-:Y:S01]  /*8660*/  FFMA.FTZ R65, R44, R165.reuse, -R65 ;  /* 0x000000a52c417223 */ /* 0x080fe20000010841 */
[----:B------:R-:W-:Y:S01]  /*8670*/  FFMA.FTZ R174, R57, R165, R174 ;  /* 0x000000a539ae7223 */ /* 0x000fe200000100ae */
[-C--:B------:R-:W-:Y:S01]  /*8680*/  FFMA.FTZ R46, R46, R59.reuse, -R77 ;  /* 0x0000003b2e2e7223 */ /* 0x080fe2000001084d */
[----:B------:R-:W-:Y:S01]  /*8690*/  FFMA.FTZ R61, R50, R59, R61 ;  /* 0x0000003b323d7223 */ /* 0x000fe2000001003d */
[----:B------:R-:W-:-:S03]  /*86a0*/  F2FP.F16.F32.PACK_AB R44, R60, R67 ;  /* 0x000000433c2c723e */ /* 0x000fc600000000ff */
[----:B------:R-:W-:Y:S02]  /*86b0*/  F2FP.F16.F32.PACK_AB R46, R46, R65 ;  /* 0x000000412e2e723e */ /* 0x000fe400000000ff */
[----:B------:R-:W-:-:S07]  /*86c0*/  F2FP.F16.F32.PACK_AB R50, R61, R174 ;  /* 0x000000ae3d32723e */ /* 0x000fce00000000ff */
.L_x_536:
[----:B------:R-:W-:Y:S05]  /*86d0*/  BSYNC B2 ;  /* 0x0000000000027941 */ /* 0x000fea0003800000 */
.L_x_535:
[----:B--2---:R2:W-:Y:S04]  /*86e0*/  STG.E.128 desc[UR36][R52.64], R44 ;  /* 0x0000002c34007986 */ /* 0x0045e8000c101d24 */
[----:B---3--:R2:W-:Y:S02]  /*86f0*/  @!P0 STG.E.128 desc[UR36][R54.64], R48 ;  /* 0x0000003036008986 */ /* 0x0085e4000c101d24 */
.L_x_534:
[----:B------:R-:W-:Y:S05]  /*8700*/  BSYNC B1 ;  /* 0x0000000000017941 */ /* 0x000fea0003800000 */
.L_x_533:
[----:B------:R-:W-:Y:S01]  /*8710*/  ISETP.NE.AND P0, PT, R10, RZ, PT ;  /* 0x000000ff0a00720c */ /* 0x000fe20003f05270 */
[----:B------:R-:W-:-:S12]  /*8720*/  BSSY B1, `(.L_x_537) ;  /* 0x000007b000017945 */ /* 0x000fd80003800000 */
[----:B------:R-:W-:Y:S05]  /*8730*/  @!P0 BRA `(.L_x_538) ;  /* 0x0000000400e48947 */ /* 0x000fea0003800000 */
[----:B--2---:R-:W-:Y:S01]  /*8740*/  SEL R44, R119, R153, !P2 ;  /* 0x00000099772c7207 */ /* 0x004fe20005000000 */
[----:B------:R-:W-:Y:S01]  /*8750*/  BSSY B2, `(.L_x_539) ;  /* 0x0000075000027945 */ /* 0x000fe20003800000 */
[----:B----4-:R-:W-:Y:S02]  /*8760*/  IADD3 R48, P0, P4, R104, R132, R21 ;  /* 0x0000008468307210 */ /* 0x010fe40007c1e015 */
[----:B------:R-:W-:Y:S02]  /*8770*/  SHF.R.S32.HI R45, RZ, 0x1f, R44 ;  /* 0x0000001fff2d7819 */ /* 0x000fe4000001142c */
[----:B------:R-:W-:Y:S02]  /*8780*/  IADD3.X R50, R101, R56, R12, P0, P4 ;  /* 0x0000003865327210 */ /* 0x000fe400007e840c */
[----:B------:R-:W-:-:S04]  /*8790*/  LEA.HI R45, R45, R44, RZ, 0x4 ;  /* 0x0000002c2d2d7211 */ /* 0x000fc800078f20ff */
[----:B------:R-:W-:-:S04]  /*87a0*/  LEA.HI.SX32 R45, R45, R28, 0x1c ;  /* 0x0000001c2d2d7211 */ /* 0x000fc800078fe2ff */
[----:B------:R-:W-:Y:S02]  /*87b0*/  SHF.L.U32 R44, R45, 0x3, RZ ;  /* 0x000000032d2c7819 */ /* 0x000fe400000006ff */
[----:B---3--:R-:W-:Y:S02]  /*87c0*/  SHF.R.S32.HI R52, RZ, 0x1f, R45 ;  /* 0x0000001fff347819 */ /* 0x008fe4000001142d */
[----:B------:R-:W-:Y:S02]  /*87d0*/  ISETP.GE.AND P0, PT, R44, R151, PT ;  /* 0x000000972c00720c */ /* 0x000fe40003f06270 */
[----:B------:R-:W-:Y:S02]  /*87e0*/  LEA.HI R52, R52, R45, RZ, 0x3 ;  /* 0x0000002d34347211 */ /* 0x000fe400078f18ff */
[----:B------:R-:W-:-:S03]  /*87f0*/  LOP3.LUT R45, R187, 0x38, R44, 0xf8, !PT ;  /* 0x00000038bb2d7812 */ /* 0x000fc600078ef82c */
[----:B------:R-:W-:-:S05]  /*8800*/  IMAD.SHL.U32 R52, R52, 0x400, RZ ;  /* 0x0000040034347824 */ /* 0x000fca00078e00ff */
[----:B------:R-:W-:Y:S02]  /*8810*/  LOP3.LUT R47, R52, 0x7fffe000, RZ, 0xc0, !PT ;  /* 0x7fffe000342f7812 */ /* 0x000fe400078ec0ff */
[--C-:B------:R-:W-:Y:S02]  /*8820*/  @!P0 SHF.R.S32.HI R49, RZ, 0x1f, R44.reuse ;  /* 0x0000001fff318819 */ /* 0x100fe4000001142c */
[----:B------:R-:W-:Y:S02]  /*8830*/  @!P0 IADD3 R46, P4, P5, R104, R132, R44 ;  /* 0x00000084682e8210 */ /* 0x000fe40007d9e02c */
[----:B------:R-:W-:Y:S01]  /*8840*/  LOP3.LUT R44, R45, R218, RZ, 0x3c, !PT ;  /* 0x000000da2d2c7212 */ /* 0x000fe200078e3cff */
[----:B------:R-:W-:Y:S01]  /*8850*/  IMAD R45, R18, 0x6000, R138 ;  /* 0x00006000122d7824 */ /* 0x000fe200078e028a */
[----:B------:R-:W-:Y:S02]  /*8860*/  @!P0 IADD3.X R49, R101, R56, R49, P4, P5 ;  /* 0x0000003865318210 */ /* 0x000fe400027ea431 */
[----:B------:R-:W-:-:S02]  /*8870*/  IADD3 R47, R44, R47, R193 ;  /* 0x0000002f2c2f7210 */ /* 0x000fc40007ffe0c1 */
[----:B------:R-:W-:Y:S02]  /*8880*/  LEA R52, P4, R48, R120, 0x1 ;  /* 0x0000007830347211 */ /* 0x000fe400078808ff */
[----:B------:R-:W-:Y:S01]  /*8890*/  LEA R45, R45, R2, 0x1 ;  /* 0x000000022d2d7211 */ /* 0x000fe200078e08ff */
[----:B------:R-:W-:Y:S01]  /*88a0*/  IMAD R47, R18, 0x6000, R47 ;  /* 0x00006000122f7824 */ /* 0x000fe200078e022f */
[----:B------:R-:W-:Y:S02]  /*88b0*/  LEA.HI.X R53, R48, R121, R50, 0x1, P4 ;  /* 0x0000007930357211 */ /* 0x000fe400020f0c32 */
[----:B------:R-:W-:Y:S01]  /*88c0*/  @!P0 LEA R54, P4, R46, R120, 0x1 ;  /* 0x000000782e368211 */ /* 0x000fe200078808ff */
[----:B------:R-:W-:-:S03]  /*88d0*/  IMAD R48, R47, 0x2, R2 ;  /* 0x000000022f307824 */ /* 0x000fc600078e0202 */
[----:B------:R-:W-:Y:S02]  /*88e0*/  @!P0 LEA.HI.X R55, R46, R121, R49, 0x1, P4 ;  /* 0x000000792e378211 */ /* 0x000fe400020f0c31 */
[----:B------:R-:W2:Y:S01]  /*88f0*/  LDS.128 R44, [R45+0x1c400] ;  /* 0x01c400002d2c7984 */ /* 0x000ea20000000c00 */
[----:B------:R-:W-:-:S03]  /*8900*/  ISETP.GE.AND P4, PT, R184, R122, PT ;  /* 0x0000007ab800720c */ /* 0x000fc60003f86270 */
[----:B------:R-:W3:Y:S10]  /*8910*/  LDS.128 R48, [R48+0x1c400] ;  /* 0x01c4000030307984 */ /* 0x000ef40000000c00 */
[----:B------:R-:W-:Y:S05]  /*8920*/  @P4 BRA `(.L_x_540) ;  /* 0x00000004005c4947 */ /* 0x000fea0003800000 */
[----:B--2---:R-:W-:Y:S01]  /*8930*/  MOV R61, R44 ;  /* 0x0000002c003d7202 */ /* 0x004fe20000000f00 */
[----:B---3--:R-:W-:Y:S01]  /*8940*/  IMAD.MOV.U32 R44, RZ, RZ, R49 ;  /* 0x000000ffff2c7224 */ /* 0x008fe200078e0031 */
[----:B------:R-:W-:Y:S01]  /*8950*/  SHF.R.U32.HI R66, RZ, 0x10, R85 ;  /* 0x00000010ff427819 */ /* 0x000fe20000011655 */
[----:B------:R-:W-:Y:S01]  /*8960*/  HADD2.F32 R67, -RZ, R163.H1_H1 ;  /* 0x300000a3ff437230 */ /* 0x000fe20000004100 */
[----:B------:R-:W-:Y:S01]  /*8970*/  MOV R62, R48 ;  /* 0x00000030003e7202 */ /* 0x000fe20000000f00 */
[----:B------:R-:W-:Y:S01]  /*8980*/  IMAD.MOV.U32 R49, RZ, RZ, R47 ;  /* 0x000000ffff317224 */ /* 0x000fe200078e002f */
[----:B------:R-:W-:Y:S01]  /*8990*/  MOV R63, R51 ;  /* 0x00000033003f7202 */ /* 0x000fe20000000f00 */
[--C-:B------:R-:W-:Y:S01]  /*89a0*/  HADD2.F32 R48, -RZ, R44.reuse.H0_H0 ;  /* 0x2000002cff307230 */ /* 0x100fe20000004100 */
[--C-:B------:R-:W-:Y:S01]  /*89b0*/  SHF.R.U32.HI R64, RZ, 0x10, R73.reuse ;  /* 0x00000010ff407819 */ /* 0x100fe20000011649 */
[----:B------:R-:W-:Y:S01]  /*89c0*/  HADD2.F32 R51, -RZ, R44.H1_H1 ;  /* 0x3000002cff337230 */ /* 0x000fe20000004100 */
[----:B------:R-:W-:Y:S01]  /*89d0*/  SHF.R.U64 R59, R72, 0x10, R73 ;  /* 0x00000010483b7819 */ /* 0x000fe20000001249 */
[--C-:B------:R-:W-:Y:S01]  /*89e0*/  HADD2.F32 R44, -RZ, R45.reuse.H0_H0 ;  /* 0x2000002dff2c7230 */ /* 0x100fe20000004100 */
[--C-:B------:R-:W-:Y:S01]  /*89f0*/  SHF.R.U64 R58, R86, 0x10, R87.reuse ;  /* 0x00000010563a7819 */ /* 0x100fe20000001257 */
[----:B------:R-:W-:Y:S01]  /*8a00*/  HADD2.F32 R66, -RZ, R66.H0_H0 ;  /* 0x20000042ff427230 */ /* 0x000fe20000004100 */
[----:B------:R-:W-:Y:S01]  /*8a10*/  SHF.R.U32.HI R86, RZ, 0x10, R87 ;  /* 0x00000010ff567819 */ /* 0x000fe20000011657 */
[----:B------:R-:W-:-:S02]  /*8a20*/  HADD2.F32 R47, -RZ, R45.H1_H1 ;  /* 0x3000002dff2f7230 */ /* 0x000fc40000004100 */
[-C--:B------:R-:W-:Y:S01]  /*8a30*/  FMUL.FTZ R45, R48, R67.reuse ;  /* 0x00000043302d7220 */ /* 0x080fe20000410000 */
[----:B------:R-:W-:Y:S02]  /*8a40*/  HADD2.F32 R65, -RZ, R161.H1_H1 ;  /* 0x300000a1ff417230 */ /* 0x000fe40000004100 */
[C---:B------:R-:W-:Y:S01]  /*8a50*/  FMUL.FTZ R67, R44.reuse, R67 ;  /* 0x000000432c437220 */ /* 0x040fe20000410000 */
[----:B------:R-:W-:Y:S02]  /*8a60*/  HADD2.F32 R64, -RZ, R64.H0_H0 ;  /* 0x20000040ff407230 */ /* 0x000fe40000004100 */
[-C--:B------:R-:W-:Y:S01]  /*8a70*/  FMUL.FTZ R72, R51, R66.reuse ;  /* 0x0000004233487220 */ /* 0x080fe20000410000 */
[C---:B------:R-:W-:Y:S01]  /*8a80*/  FMUL.FTZ R66, R47.reuse, R66 ;  /* 0x000000422f427220 */ /* 0x040fe20000410000 */
[-C--:B------:R-:W-:Y:S01]  /*8a90*/  FFMA.FTZ R44, R44, R65.reuse, -R45 ;  /* 0x000000412c2c7223 */ /* 0x080fe2000001082d */
[----:B------:R-:W-:Y:S01]  /*8aa0*/  FFMA.FTZ R45, R48, R65, R67 ;  /* 0x00000041302d7223 */ /* 0x000fe20000010043 */
[-C--:B------:R-:W-:Y:S01]  /*8ab0*/  FFMA.FTZ R47, R47, R64.reuse, -R72 ;  /* 0x000000402f2f7223 */ /* 0x080fe20000010848 */
[----:B------:R-:W-:Y:S01]  /*8ac0*/  FFMA.FTZ R48, R51, R64, R66 ;  /* 0x0000004033307223 */ /* 0x000fe20000010042 */
[--C-:B------:R-:W-:Y:S01]  /*8ad0*/  SHF.R.U64 R57, R74, 0x10, R75.reuse ;  /* 0x000000104a397819 */ /* 0x100fe2000000124b */
[--C-:B------:R-:W-:Y:S01]  /*8ae0*/  HADD2.F32 R64, -RZ, R63.reuse.H0_H0 ;  /* 0x2000003fff407230 */ /* 0x100fe20000004100 */
[----:B------:R-:W-:Y:S01]  /*8af0*/  SHF.R.U32.HI R74, RZ, 0x10, R75 ;  /* 0x00000010ff4a7819 */ /* 0x000fe2000001164b */
[----:B------:R-:W-:Y:S01]  /*8b00*/  HADD2.F32 R63, -RZ, R63.H1_H1 ;  /* 0x3000003fff3f7230 */ /* 0x000fe20000004100 */
[----:B------:R-:W-:Y:S01]  /*8b10*/  SHF.R.U64 R60, R84, 0x10, R85 ;  /* 0x00000010543c7819 */ /* 0x000fe20000001255 */
[----:B------:R-:W-:Y:S01]  /*8b20*/  HADD2.F32 R51, -RZ, R49.H0_H0 ;  /* 0x20000031ff337230 */ /* 0x000fe20000004100 */
[----:B------:R-:W-:Y:S01]  /*8b30*/  F2FP.F16.F32.PACK_AB R47, R47, R44 ;  /* 0x0000002c2f2f723e */ /* 0x000fe200000000ff */
[----:B------:R-:W-:-:S02]  /*8b40*/  HADD2.F32 R72, -RZ, R86.H0_H0 ;  /* 0x20000056ff487230 */ /* 0x000fc40000004100 */
[----:B------:R-:W-:Y:S02]  /*8b50*/  HADD2.F32 R67, -RZ, R162.H1_H1 ;  /* 0x300000a2ff437230 */ /* 0x000fe40000004100 */
[----:B------:R-:W-:Y:S02]  /*8b60*/  HADD2.F32 R49, -RZ, R49.H1_H1 ;  /* 0x30000031ff317230 */ /* 0x000fe40000004100 */
[-C--:B------:R-:W-:Y:S01]  /*8b70*/  FMUL.FTZ R76, R63, R72.reuse ;  /* 0x000000483f4c7220 */ /* 0x080fe20000410000 */
[----:B------:R-:W-:Y:S02]  /*8b80*/  HADD2.F32 R65, -RZ, R160.H1_H1 ;  /* 0x300000a0ff417230 */ /* 0x000fe40000004100 */
[-C--:B------:R-:W-:Y:S01]  /*8b90*/  FMUL.FTZ R73, R51, R67.reuse ;  /* 0x0000004333497220 */ /* 0x080fe20000410000 */
[----:B------:R-:W-:Y:S02]  /*8ba0*/  HADD2.F32 R66, -RZ, R74.H0_H0 ;  /* 0x2000004aff427230 */ /* 0x000fe40000004100 */
[----:B------:R-:W-:Y:S01]  /*8bb0*/  FMUL.FTZ R74, R64, R67 ;  /* 0x00000043404a7220 */ /* 0x000fe20000410000 */
[----:B------:R-:W-:Y:S01]  /*8bc0*/  FMUL.FTZ R72, R49, R72 ;  /* 0x0000004831487220 */ /* 0x000fe20000410000 */
[----:B------:R-:W-:-:S02]  /*8bd0*/  HADD2.F32 R60, -RZ, R60.H0_H0 ;  /* 0x2000003cff3c7230 */ /* 0x000fc40000004100 */
[-C--:B------:R-:W-:Y:S01]  /*8be0*/  FFMA.FTZ R73, R64, R65.reuse, R73 ;  /* 0x0000004140497223 */ /* 0x080fe20000010049 */
[----:B------:R-:W-:Y:S01]  /*8bf0*/  FFMA.FTZ R67, R51, R65, -R74 ;  /* 0x0000004133437223 */ /* 0x000fe2000001084a */
[-C--:B------:R-:W-:Y:S01]  /*8c00*/  FFMA.FTZ R76, R49, R66.reuse, -R76 ;  /* 0x00000042314c7223 */ /* 0x080fe2000001084c */
[----:B------:R-:W-:Y:S01]  /*8c10*/  FFMA.FTZ R78, R63, R66, R72 ;  /* 0x000000423f4e7223 */ /* 0x000fe20000010048 */
[----:B------:R-:W-:Y:S02]  /*8c20*/  HADD2.F32 R66, -RZ, R163.H0_H0 ;  /* 0x200000a3ff427230 */ /* 0x000fe40000004100 */
[--C-:B------:R-:W-:Y:S01]  /*8c30*/  HADD2.F32 R51, -RZ, R62.reuse.H0_H0 ;  /* 0x2000003eff337230 */ /* 0x100fe20000004100 */
[----:B------:R-:W-:Y:S01]  /*8c40*/  F2FP.F16.F32.PACK_AB R67, R76, R67 ;  /* 0x000000434c43723e */ /* 0x000fe200000000ff */
[----:B------:R-:W-:Y:S02]  /*8c50*/  HADD2.F32 R49, -RZ, R61.H0_H0 ;  /* 0x2000003dff317230 */ /* 0x000fe40000004100 */
[----:B------:R-:W-:-:S02]  /*8c60*/  HADD2.F32 R62, -RZ, R62.H1_H1 ;  /* 0x3000003eff3e7230 */ /* 0x000fc40000004100 */
[-C--:B------:R-:W-:Y:S01]  /*8c70*/  FMUL.FTZ R72, R51, R66.reuse ;  /* 0x0000004233487220 */ /* 0x080fe20000410000 */
[----:B------:R-:W-:Y:S02]  /*8c80*/  HADD2.F32 R61, -RZ, R61.H1_H1 ;  /* 0x3000003dff3d7230 */ /* 0x000fe40000004100 */
[----:B------:R-:W-:Y:S01]  /*8c90*/  FMUL.FTZ R66, R49, R66 ;  /* 0x0000004231427220 */ /* 0x000fe20000410000 */
[----:B------:R-:W-:Y:S02]  /*8ca0*/  HADD2.F32 R64, -RZ, R161.H0_H0 ;  /* 0x200000a1ff407230 */ /* 0x000fe40000004100 */
[-C--:B------:R-:W-:Y:S01]  /*8cb0*/  FMUL.FTZ R74, R62, R60.reuse ;  /* 0x0000003c3e4a7220 */ /* 0x080fe20000410000 */
[----:B------:R-:W-:Y:S02]  /*8cc0*/  HADD2.F32 R59, -RZ, R59.H0_H0 ;  /* 0x2000003bff3b7230 */ /* 0x000fe40000004100 */
[----:B------:R-:W-:Y:S01]  /*8cd0*/  FMUL.FTZ R63, R61, R60 ;  /* 0x0000003c3d3f7220 */ /* 0x000fe20000410000 */
[----:B------:R-:W-:-:S02]  /*8ce0*/  HADD2.F32 R162, -RZ, R162.H0_H0 ;  /* 0x200000a2ffa27230 */ /* 0x000fc40000004100 */
[-C--:B------:R-:W-:Y:S01]  /*8cf0*/  FFMA.FTZ R66, R51, R64.reuse, R66 ;  /* 0x0000004033427223 */ /* 0x080fe20000010042 */
[----:B------:R-:W-:Y:S01]  /*8d00*/  FFMA.FTZ R72, R49, R64, -R72 ;  /* 0x0000004031487223 */ /* 0x000fe20000010848 */
[-C--:B------:R-:W-:Y:S01]  /*8d10*/  FFMA.FTZ R61, R61, R59.reuse, -R74 ;  /* 0x0000003b3d3d7223 */ /* 0x080fe2000001084a */
[----:B------:R-:W-:Y:S01]  /*8d20*/  FFMA.FTZ R63, R62, R59, R63 ;  /* 0x0000003b3e3f7223 */ /* 0x000fe2000001003f */
[----:B------:R-:W-:Y:S02]  /*8d30*/  HADD2.F32 R51, -RZ, R50.H0_H0 ;  /* 0x20000032ff337230 */ /* 0x000fe40000004100 */
[----:B------:R-:W-:Y:S01]  /*8d40*/  HADD2.F32 R59, -RZ, R58.H0_H0 ;  /* 0x2000003aff3b7230 */ /* 0x000fe20000004100 */
[----:B------:R-:W-:Y:S01]  /*8d50*/  F2FP.F16.F32.PACK_AB R44, R61, R72 ;  /* 0x000000483d2c723e */ /* 0x000fe200000000ff */
[----:B------:R-:W-:Y:S02]  /*8d60*/  HADD2.F32 R49, -RZ, R46.H0_H0 ;  /* 0x2000002eff317230 */ /* 0x000fe40000004100 */
[----:B------:R-:W-:Y:S01]  /*8d70*/  FMUL.FTZ R58, R51, R162 ;  /* 0x000000a2333a7220 */ /* 0x000fe20000410000 */
[----:B------:R-:W-:-:S02]  /*8d80*/  HADD2.F32 R50, -RZ, R50.H1_H1 ;  /* 0x30000032ff327230 */ /* 0x000fc40000004100 */
[----:B------:R-:W-:Y:S02]  /*8d90*/  HADD2.F32 R46, -RZ, R46.H1_H1 ;  /* 0x3000002eff2e7230 */ /* 0x000fe40000004100 */
[C---:B------:R-:W-:Y:S01]  /*8da0*/  FMUL.FTZ R162, R49.reuse, R162 ;  /* 0x000000a231a27220 */ /* 0x040fe20000410000 */
[----:B------:R-:W-:Y:S02]  /*8db0*/  HADD2.F32 R160, -RZ, R160.H0_H0 ;  /* 0x200000a0ffa07230 */ /* 0x000fe40000004100 */
[-C--:B------:R-:W-:Y:S01]  /*8dc0*/  FMUL.FTZ R65, R50, R59.reuse ;  /* 0x0000003b32417220 */ /* 0x080fe20000410000 */
[----:B------:R-:W-:Y:S02]  /*8dd0*/  HADD2.F32 R57, -RZ, R57.H0_H0 ;  /* 0x20000039ff397230 */ /* 0x000fe40000004100 */
[C---:B------:R-:W-:Y:S01]  /*8de0*/  FMUL.FTZ R59, R46.reuse, R59 ;  /* 0x0000003b2e3b7220 */ /* 0x040fe20000410000 */
[-C--:B------:R-:W-:Y:S01]  /*8df0*/  FFMA.FTZ R58, R49, R160.reuse, -R58 ;  /* 0x000000a0313a7223 */ /* 0x080fe2000001083a */
[----:B------:R-:W-:Y:S01]  /*8e00*/  FFMA.FTZ R162, R51, R160, R162 ;  /* 0x000000a033a27223 */ /* 0x000fe200000100a2 */
[-C--:B------:R-:W-:Y:S01]  /*8e10*/  FFMA.FTZ R65, R46, R57.reuse, -R65 ;  /* 0x000000392e417223 */ /* 0x080fe20000010841 */
[----:B------:R-:W-:Y:S01]  /*8e20*/  FFMA.FTZ R59, R50, R57, R59 ;  /* 0x00000039323b7223 */ /* 0x000fe2000001003b */
[----:B------:R-:W-:Y:S01]  /*8e30*/  F2FP.F16.F32.PACK_AB R49, R48, R45 ;  /* 0x0000002d3031723e */ /* 0x000fe200000000ff */
[----:B------:R-:W-:Y:S01]  /*8e40*/  IMAD.MOV.U32 R45, RZ, RZ, R47 ;  /* 0x000000ffff2d7224 */ /* 0x000fe200078e002f */
[----:B------:R-:W-:-:S02]  /*8e50*/  F2FP.F16.F32.PACK_AB R51, R78, R73 ;  /* 0x000000494e33723e */ /* 0x000fc400000000ff */
[----:B------:R-:W-:Y:S02]  /*8e60*/  F2FP.F16.F32.PACK_AB R48, R63, R66 ;  /* 0x000000423f30723e */ /* 0x000fe400000000ff */
[----:B------:R-:W-:Y:S02]  /*8e70*/  F2FP.F16.F32.PACK_AB R46, R65, R58 ;  /* 0x0000003a412e723e */ /* 0x000fe400000000ff */
[----:B------:R-:W-:Y:S02]  /*8e80*/  F2FP.F16.F32.PACK_AB R50, R59, R162 ;  /* 0x000000a23b32723e */ /* 0x000fe400000000ff */
[----:B------:R-:W-:-:S07]  /*8e90*/  MOV R47, R67 ;  /* 0x00000043002f7202 */ /* 0x000fce0000000f00 */
.L_x_540:
[----:B------:R-:W-:Y:S05]  /*8ea0*/  BSYNC B2 ;  /* 0x0000000000027941 */ /* 0x000fea0003800000 */
.L_x_539:
[----:B--2---:R2:W-:Y:S04]  /*8eb0*/  STG.E.128 desc[UR36][R52.64], R44 ;  /* 0x0000002c34007986 */ /* 0x0045e8000c101d24 */
[----:B---3--:R2:W-:Y:S02]  /*8ec0*/  @!P0 STG.E.128 desc[UR36][R54.64], R48 ;  /* 0x0000003036008986 */ /* 0x0085e4000c101d24 */
.L_x_538:
[----:B------:R-:W-:Y:S05]  /*8ed0*/  BSYNC B1 ;  /* 0x0000000000017941 */ /* 0x000fea0003800000 */
.L_x_537:
[----:B------:R-:W-:-:S13]  /*8ee0*/  ISETP.NE.AND P0, PT, R9, RZ, PT ;  /* 0x000000ff0900720c */ /* 0x000fda0003f05270 */
[----:B------:R-:W-:Y:S05]  /*8ef0*/  @!P0 BRA `(.L_x_491) ;  /* 0x0000000800c48947 */ /* 0x000fea0003800000 */
[----:B------:R-:W-:Y:S01]  /*8f00*/  ISETP.NE.AND P4, PT, R103, RZ, PT ;  /* 0x000000ff6700720c */ /* 0x000fe20003f85270 */
[----:B------:R-:W-:Y:S03]  /*8f10*/  BSSY B1, `(.L_x_541) ;  /* 0x0000070000017945 */ /* 0x000fe60003800000 */
[----:B------:R-:W-:Y:S02]  /*8f20*/  SEL R153, R119, R153, !P4 ;  /* 0x0000009977997207 */ /* 0x000fe40006000000 */
[----:B--234-:R-:W-:Y:S02]  /*8f30*/  IADD3 R53, P0, P4, R104, R132, R15 ;  /* 0x0000008468357210 */ /* 0x01cfe40007c1e00f */
[----:B------:R-:W-:Y:S02]  /*8f40*/  SHF.R.S32.HI R44, RZ, 0x1f, R153 ;  /* 0x0000001fff2c7819 */ /* 0x000fe40000011499 */
[----:B------:R-:W-:-:S02]  /*8f50*/  IADD3.X R58, R101, R56, R11, P0, P4 ;  /* 0x00000038653a7210 */ /* 0x000fc400007e840b */
[----:B------:R-:W-:Y:S02]  /*8f60*/  LEA.HI R153, R44, R153, RZ, 0x4 ;  /* 0x000000992c997211 */ /* 0x000fe400078f20ff */
[----:B------:R-:W-:Y:S02]  /*8f70*/  ISETP.GE.AND P4, PT, R185, R122, PT ;  /* 0x0000007ab900720c */ /* 0x000fe40003f86270 */
[----:B------:R-:W-:Y:S02]  /*8f80*/  LEA.HI.SX32 R153, R153, R20, 0x1c ;  /* 0x0000001499997211 */ /* 0x000fe400078fe2ff */
[----:B------:R-:W-:Y:S02]  /*8f90*/  LEA R52, P0, R53, R120, 0x1 ;  /* 0x0000007835347211 */ /* 0x000fe400078008ff */
[----:B------:R-:W-:Y:S01]  /*8fa0*/  SHF.R.S32.HI R44, RZ, 0x1f, R153 ;  /* 0x0000001fff2c7819 */ /* 0x000fe20000011499 */
[----:B------:R-:W-:Y:S01]  /*8fb0*/  IMAD.SHL.U32 R54, R153, 0x8, RZ ;  /* 0x0000000899367824 */ /* 0x000fe200078e00ff */
[----:B------:R-:W-:-:S02]  /*8fc0*/  LEA.HI.X R53, R53, R121, R58, 0x1, P0 ;  /* 0x0000007935357211 */ /* 0x000fc400000f0c3a */
[----:B------:R-:W-:Y:S02]  /*8fd0*/  LEA.HI R44, R44, R153, RZ, 0x3 ;  /* 0x000000992c2c7211 */ /* 0x000fe400078f18ff */
[----:B------:R-:W-:Y:S02]  /*8fe0*/  LOP3.LUT R45, R187, 0x38, R54, 0xf8, !PT ;  /* 0x00000038bb2d7812 */ /* 0x000fe400078ef836 */
[----:B------:R-:W-:Y:S02]  /*8ff0*/  SHF.L.U32 R46, R44, 0xa, RZ ;  /* 0x0000000a2c2e7819 */ /* 0x000fe400000006ff */
[----:B------:R-:W-:Y:S01]  /*9000*/  LOP3.LUT R44, R45, R218, RZ, 0x3c, !PT ;  /* 0x000000da2d2c7212 */ /* 0x000fe200078e3cff */
[----:B------:R-:W-:Y:S01]  /*9010*/  IMAD R45, R18, 0x6000, R135 ;  /* 0x00006000122d7824 */ /* 0x000fe200078e0287 */
[----:B------:R-:W-:-:S03]  /*9020*/  LOP3.LUT R46, R46, 0x7fffe000, RZ, 0xc0, !PT ;  /* 0x7fffe0002e2e7812 */ /* 0x000fc600078ec0ff */
[----:B------:R-:W-:Y:S01]  /*9030*/  IMAD R45, R45, 0x2, R2 ;  /* 0x000000022d2d7824 */ /* 0x000fe200078e0202 */
[----:B------:R-:W-:-:S05]  /*9040*/  IADD3 R47, R44, R46, R193 ;  /* 0x0000002e2c2f7210 */ /* 0x000fca0007ffe0c1 */
[----:B------:R-:W-:-:S05]  /*9050*/  IMAD R47, R18, 0x6000, R47 ;  /* 0x00006000122f7824 */ /* 0x000fca00078e022f */
[----:B------:R-:W-:Y:S02]  /*9060*/  LEA R48, R47, R2, 0x1 ;  /* 0x000000022f307211 */ /* 0x000fe400078e08ff */
[----:B------:R-:W2:Y:S04]  /*9070*/  LDS.128 R44, [R45+0x1c400] ;  /* 0x01c400002d2c7984 */ /* 0x000ea80000000c00 */
[----:B------:R-:W3:Y:S01]  /*9080*/  LDS.128 R48, [R48+0x1c400] ;  /* 0x01c4000030307984 */ /* 0x000ee20000000c00 */
[----:B------:R-:W-:Y:S05]  /*9090*/  @P4 BRA `(.L_x_542) ;  /* 0x00000004005c4947 */ /* 0x000fea0003800000 */
[----:B------:R-:W-:Y:S01]  /*90a0*/  SHF.R.U32.HI R62, RZ, 0x10, R81 ;  /* 0x00000010ff3e7819 */ /* 0x000fe20000011651 */
[----:B---3--:R-:W-:Y:S01]  /*90b0*/  IMAD.MOV.U32 R57, RZ, RZ, R48 ;  /* 0x000000ffff397224 */ /* 0x008fe200078e0030 */
[----:B--2---:R-:W-:Y:S01]  /*90c0*/  MOV R48, R46 ;  /* 0x0000002e00307202 */ /* 0x004fe20000000f00 */
[----:B------:R-:W-:Y:S01]  /*90d0*/  IMAD.MOV.U32 R58, RZ, RZ, R50 ;  /* 0x000000ffff3a7224 */ /* 0x000fe200078e0032 */
[----:B------:R-:W-:Y:S01]  /*90e0*/  SHF.R.U32.HI R60, RZ, 0x10, R69 ;  /* 0x00000010ff3c7819 */ /* 0x000fe20000011645 */
[----:B------:R-:W-:Y:S01]  /*90f0*/  HADD2.F32 R61, -RZ, R159.H1_H1 ;  /* 0x3000009fff3d7230 */ /* 0x000fe20000004100 */
[--C-:B------:R-:W-:Y:S01]  /*9100*/  SHF.R.U64 R67, R82, 0x10, R83.reuse ;  /* 0x0000001052437819 */ /* 0x100fe20000001253 */
[----:B------:R-:W-:Y:S01]  /*9110*/  HADD2.F32 R50, -RZ, R49.H0_H0 ;  /* 0x20000031ff327230 */ /* 0x000fe20000004100 */
[----:B------:R-:W-:Y:S01]  /*9120*/  SHF.R.U32.HI R82, RZ, 0x10, R83 ;  /* 0x00000010ff527819 */ /* 0x000fe20000011653 */
[----:B------:R-:W-:Y:S01]  /*9130*/  HADD2.F32 R46, -RZ, R45.H0_H0 ;  /* 0x2000002dff2e7230 */ /* 0x000fe20000004100 */
[----:B------:R-:W-:Y:S01]  /*9140*/  SHF.R.U64 R55, R70, 0x10, R71 ;  /* 0x0000001046377819 */ /* 0x000fe20000001247 */
[----:B------:R-:W-:-:S02]  /*9150*/  HADD2.F32 R49, -RZ, R49.H1_H1 ;  /* 0x30000031ff317230 */ /* 0x000fc40000004100 */
[-C--:B------:R-:W-:Y:S01]  /*9160*/  FMUL.FTZ R63, R50, R61.reuse ;  /* 0x0000003d323f7220 */ /* 0x080fe20000410000 */
[----:B------:R-:W-:Y:S02]  /*9170*/  HADD2.F32 R62, -RZ, R62.H0_H0 ;  /* 0x2000003eff3e7230 */ /* 0x000fe40000004100 */
[C---:B------:R-:W-:Y:S01]  /*9180*/  FMUL.FTZ R61, R46.reuse, R61 ;  /* 0x0000003d2e3d7220 */ /* 0x040fe20000410000 */
[----:B------:R-:W-:Y:S01]  /*9190*/  HADD2.F32 R59, -RZ, R157.H1_H1 ;  /* 0x3000009dff3b7230 */ /* 0x000fe20000004100 */
[----:B------:R-:W-:Y:S01]  /*91a0*/  SHF.R.U32.HI R70, RZ, 0x10, R71 ;  /* 0x00000010ff467819 */ /* 0x000fe20000011647 */
[----:B------:R-:W-:Y:S02]  /*91b0*/  HADD2.F32 R45, -RZ, R45.H1_H1 ;  /* 0x3000002dff2d7230 */ /* 0x000fe40000004100 */
[-C--:B------:R-:W-:Y:S01]  /*91c0*/  FMUL.FTZ R64, R49, R62.reuse ;  /* 0x0000003e31407220 */ /* 0x080fe20000410000 */
[----:B------:R-:W-:Y:S02]  /*91d0*/  HADD2.F32 R60, -RZ, R60.H0_H0 ;  /* 0x2000003cff3c7230 */ /* 0x000fe40000004100 */
[-C--:B------:R-:W-:Y:S01]  /*91e0*/  FFMA.FTZ R63, R46, R59.reuse, -R63 ;  /* 0x0000003b2e3f7223 */ /* 0x080fe2000001083f */
[----:B------:R-:W-:Y:S01]  /*91f0*/  FFMA.FTZ R61, R50, R59, R61 ;  /* 0x0000003b323d7223 */ /* 0x000fe2000001003d */
[----:B------:R-:W-:Y:S01]  /*9200*/  FMUL.FTZ R62, R45, R62 ;  /* 0x0000003e2d3e7220 */ /* 0x000fe20000410000 */
[----:B------:R-:W-:-:S02]  /*9210*/  HADD2.F32 R59, -RZ, R158.H1_H1 ;  /* 0x3000009eff3b7230 */ /* 0x000fc40000004100 */
[-C--:B------:R-:W-:Y:S01]  /*9220*/  FFMA.FTZ R64, R45, R60.reuse, -R64 ;  /* 0x0000003c2d407223 */ /* 0x080fe20000010840 */
[----:B------:R-:W-:Y:S02]  /*9230*/  HADD2.F32 R46, -RZ, R51.H0_H0 ;  /* 0x20000033ff2e7230 */ /* 0x000fe40000004100 */
[----:B------:R-:W-:Y:S01]  /*9240*/  FFMA.FTZ R62, R49, R60, R62 ;  /* 0x0000003c313e7223 */ /* 0x000fe2000001003e */
[----:B------:R-:W-:Y:S01]  /*9250*/  HADD2.F32 R45, -RZ, R47.H0_H0 ;  /* 0x2000002fff2d7230 */ /* 0x000fe20000004100 */
[----:B------:R-:W-:Y:S01]  /*9260*/  SHF.R.U64 R72, R68, 0x10, R69 ;  /* 0x0000001044487819 */ /* 0x000fe20000001245 */
[----:B------:R-:W-:Y:S02]  /*9270*/  HADD2.F32 R49, -RZ, R156.H1_H1 ;  /* 0x3000009cff317230 */ /* 0x000fe40000004100 */
[-C--:B------:R-:W-:Y:S01]  /*9280*/  FMUL.FTZ R66, R46, R59.reuse ;  /* 0x0000003b2e427220 */ /* 0x080fe20000410000 */
[----:B------:R-:W-:Y:S02]  /*9290*/  HADD2.F32 R51, -RZ, R51.H1_H1 ;  /* 0x30000033ff337230 */ /* 0x000fe40000004100 */
[----:B------:R-:W-:Y:S01]  /*92a0*/  FMUL.FTZ R59, R45, R59 ;  /* 0x0000003b2d3b7220 */ /* 0x000fe20000410000 */
[----:B------:R-:W-:Y:S01]  /*92b0*/  HADD2.F32 R60, -RZ, R82.H0_H0 ;  /* 0x20000052ff3c7230 */ /* 0x000fe20000004100 */
[----:B------:R-:W-:Y:S01]  /*92c0*/  SHF.R.U64 R69, R80, 0x10, R81 ;  /* 0x0000001050457819 */ /* 0x000fe20000001251 */
[----:B------:R-:W-:-:S02]  /*92d0*/  HADD2.F32 R47, -RZ, R47.H1_H1 ;  /* 0x3000002fff2f7230 */ /* 0x000fc40000004100 */
[-C--:B------:R-:W-:Y:S01]  /*92e0*/  FFMA.FTZ R66, R45, R49.reuse, -R66 ;  /* 0x000000312d427223 */ /* 0x080fe20000010842 */
[----:B------:R-:W-:Y:S02]  /*92f0*/  HADD2.F32 R50, -RZ, R70.H0_H0 ;  /* 0x20000046ff327230 */ /* 0x000fe40000004100 */
[-C--:B------:R-:W-:Y:S01]  /*9300*/  FMUL.FTZ R68, R51, R60.reuse ;  /* 0x0000003c33447220 */ /* 0x080fe20000410000 */
[----:B------:R-:W-:Y:S01]  /*9310*/  FFMA.FTZ R59, R46, R49, R59 ;  /* 0x000000312e3b7223 */ /* 0x000fe2000001003b */
[C---:B------:R-:W-:Y:S01]  /*9320*/  FMUL.FTZ R60, R47.reuse, R60 ;  /* 0x0000003c2f3c7220 */ /* 0x040fe20000410000 */
[----:B------:R-:W-:Y:S02]  /*9330*/  HADD2.F32 R159, -RZ, R159.H0_H0 ;  /* 0x2000009fff9f7230 */ /* 0x000fe40000004100 */
[-C--:B------:R-:W-:Y:S01]  /*9340*/  FFMA.FTZ R65, R47, R50.reuse, -R68 ;  /* 0x000000322f417223 */ /* 0x080fe20000010844 */
[----:B------:R-:W-:Y:S02]  /*9350*/  HADD2.F32 R46, -RZ, R57.H0_H0 ;  /* 0x20000039ff2e7230 */ /* 0x000fe40000004100 */
[----:B------:R-:W-:Y:S01]  /*9360*/  FFMA.FTZ R68, R51, R50, R60 ;  /* 0x0000003233447223 */ /* 0x000fe2000001003c */
[----:B------:R-:W-:Y:S01]  /*9370*/  HADD2.F32 R45, -RZ, R44.H0_H0 ;  /* 0x2000002cff2d7230 */ /* 0x000fe20000004100 */
[----:B------:R-:W-:Y:S01]  /*9380*/  F2FP.F16.F32.PACK_AB R61, R62, R61 ;  /* 0x0000003d3e3d723e */ /* 0x000fe200000000ff */
[----:B------:R-:W-:-:S02]  /*9390*/  HADD2.F32 R49, -RZ, R69.H0_H0 ;  /* 0x20000045ff317230 */ /* 0x000fc40000004100 */
[-C--:B------:R-:W-:Y:S01]  /*93a0*/  FMUL.FTZ R50, R46, R159.reuse ;  /* 0x0000009f2e327220 */ /* 0x080fe20000410000 */
[----:B------:R-:W-:Y:S02]  /*93b0*/  HADD2.F32 R57, -RZ, R57.H1_H1 ;  /* 0x30000039ff397230 */ /* 0x000fe40000004100 */
[----:B------:R-:W-:Y:S01]  /*93c0*/  FMUL.FTZ R159, R45, R159 ;  /* 0x0000009f2d9f7220 */ /* 0x000fe20000410000 */
[----:B------:R-:W-:Y:S01]  /*93d0*/  HADD2.F32 R44, -RZ, R44.H1_H1 ;  /* 0x3000002cff2c7230 */ /* 0x000fe20000004100 */
[----:B------:R-:W-:Y:S01]  /*93e0*/  F2FP.F16.F32.PACK_AB R59, R68, R59 ;  /* 0x0000003b443b723e */ /* 0x000fe200000000ff */
[----:B------:R-:W-:Y:S02]  /*93f0*/  HADD2.F32 R157, -RZ, R157.H0_H0 ;  /* 0x2000009dff9d7230 */ /* 0x000fe40000004100 */
[-C--:B------:R-:W-:Y:S01]  /*9400*/  FMUL.FTZ R51, R57, R49.reuse ;  /* 0x0000003139337220 */ /* 0x080fe20000410000 */
[----:B------:R-:W-:Y:S02]  /*9410*/  HADD2.F32 R47, -RZ, R72.H0_H0 ;  /* 0x20000048ff2f7230 */ /* 0x000fe40000004100 */
[----:B------:R-:W-:Y:S01]  /*9420*/  FMUL.FTZ R60, R44, R49 ;  /* 0x000000312c3c7220 */ /* 0x000fe20000410000 */
[----:B------:R-:W-:-:S02]  /*9430*/  HADD2.F32 R158, -RZ, R158.H0_H0 ;  /* 0x2000009eff9e7230 */ /* 0x000fc40000004100 */
[----:B------:R-:W-:Y:S01]  /*9440*/  FFMA.FTZ R50, R45, R157, -R50 ;  /* 0x0000009d2d327223 */ /* 0x000fe20000010832 */
[----:B------:R-:W-:Y:S02]  /*9450*/  HADD2.F32 R45, -RZ, R58.H0_H0 ;  /* 0x2000003aff2d7230 */ /* 0x000fe40000004100 */
[-C--:B------:R-:W-:Y:S01]  /*9460*/  FFMA.FTZ R51, R44, R47.reuse, -R51 ;  /* 0x0000002f2c337223 */ /* 0x080fe20000010833 */
[----:B------:R-:W-:Y:S01]  /*9470*/  FFMA.FTZ R60, R57, R47, R60 ;  /* 0x0000002f393c7223 */ /* 0x000fe2000001003c */
[----:B------:R-:W-:Y:S02]  /*9480*/  HADD2.F32 R47, -RZ, R67.H0_H0 ;  /* 0x20000043ff2f7230 */ /* 0x000fe40000004100 */
[----:B------:R-:W-:Y:S01]  /*9490*/  FFMA.FTZ R159, R46, R157, R159 ;  /* 0x0000009d2e9f7223 */ /* 0x000fe2000001009f */
[----:B------:R-:W-:Y:S02]  /*94a0*/  HADD2.F32 R44, -RZ, R48.H0_H0 ;  /* 0x20000030ff2c7230 */ /* 0x000fe40000004100 */
[----:B------:R-:W-:Y:S01]  /*94b0*/  FMUL.FTZ R49, R45, R158 ;  /* 0x0000009e2d317220 */ /* 0x000fe20000410000 */
[----:B------:R-:W-:Y:S01]  /*94c0*/  HADD2.F32 R58, -RZ, R58.H1_H1 ;  /* 0x3000003aff3a7230 */ /* 0x000fe20000004100 */
[----:B------:R-:W-:Y:S01]  /*94d0*/  F2FP.F16.F32.PACK_AB R65, R65, R66 ;  /* 0x000000424141723e */ /* 0x000fe200000000ff */
[----:B------:R-:W-:-:S02]  /*94e0*/  HADD2.F32 R48, -RZ, R48.H1_H1 ;  /* 0x30000030ff307230 */ /* 0x000fc40000004100 */
[----:B------:R-:W-:Y:S01]  /*94f0*/  FMUL.FTZ R158, R44, R158 ;  /* 0x0000009e2c9e7220 */ /* 0x000fe20000410000 */
[----:B------:R-:W-:Y:S02]  /*9500*/  HADD2.F32 R156, -RZ, R156.H0_H0 ;  /* 0x2000009cff9c7230 */ /* 0x000fe40000004100 */
[-C--:B------:R-:W-:Y:S01]  /*9510*/  FMUL.FTZ R57, R58, R47.reuse ;  /* 0x0000002f3a397220 */ /* 0x080fe20000410000 */
[----:B------:R-:W-:Y:S02]  /*9520*/  HADD2.F32 R55, -RZ, R55.H0_H0 ;  /* 0x20000037ff377230 */ /* 0x000fe40000004100 */
[----:B------:R-:W-:Y:S01]  /*9530*/  FMUL.FTZ R47, R48, R47 ;  /* 0x0000002f302f7220 */ /* 0x000fe20000410000 */
[----:B------:R-:W-:Y:S01]  /*9540*/  F2FP.F16.F32.PACK_AB R60, R60, R159 ;  /* 0x0000009f3c3c723e */ /* 0x000fe200000000ff */
[-C--:B------:R-:W-:Y:S01]  /*9550*/  FFMA.FTZ R49, R44, R156.reuse, -R49 ;  /* 0x0000009c2c317223 */ /* 0x080fe20000010831 */
[----:B------:R-:W-:Y:S01]  /*9560*/  FFMA.FTZ R158, R45, R156, R158 ;  /* 0x0000009c2d9e7223 */ /* 0x000fe2000001009e */
[-C--:B------:R-:W-:Y:S01]  /*9570*/  FFMA.FTZ R48, R48, R55.reuse, -R57 ;  /* 0x0000003730307223 */ /* 0x080fe20000010839 */
[----:B------:R-:W-:Y:S01]  /*9580*/  FFMA.FTZ R47, R58, R55, R47 ;  /* 0x000000373a2f7223 */ /* 0x000fe2000001002f */
[----:B------:R-:W-:Y:S01]  /*9590*/  F2FP.F16.F32.PACK_AB R44, R51, R50 ;  /* 0x00000032332c723e */ /* 0x000fe200000000ff */
[----:B------:R-:W-:Y:S01]  /*95a0*/  IMAD.MOV.U32 R51, RZ, RZ, R59 ;  /* 0x000000ffff337224 */ /* 0x000fe200078e003b */
[----:B------:R-:W-:-:S02]  /*95b0*/  F2FP.F16.F32.PACK_AB R45, R64, R63 ;  /* 0x0000003f402d723e */ /* 0x000fc400000000ff */
[----:B------:R-:W-:Y:S01]  /*95c0*/  F2FP.F16.F32.PACK_AB R46, R48, R49 ;  /* 0x00000031302e723e */ /* 0x000fe200000000ff */
[----:B------:R-:W-:Y:S01]  /*95d0*/  IMAD.MOV.U32 R49, RZ, RZ, R61 ;  /* 0x000000ffff317224 */ /* 0x000fe200078e003d */
[----:B------:R-:W-:Y:S02]  /*95e0*/  F2FP.F16.F32.PACK_AB R50, R47, R158 ;  /* 0x0000009e2f32723e */ /* 0x000fe400000000ff */
[----:B------:R-:W-:Y:S02]  /*95f0*/  MOV R48, R60 ;  /* 0x0000003c00307202 */ /* 0x000fe40000000f00 */
[----:B------:R-:W-:-:S07]  /*9600*/  MOV R47, R65 ;  /* 0x00000041002f7202 */ /* 0x000fce0000000f00 */
.L_x_542:
[----:B------:R-:W-:Y:S05]  /*9610*/  BSYNC B1 ;  /* 0x0000000000017941 */ /* 0x000fea0003800000 */
.L_x_541:
[----:B--2---:R2:W-:Y:S01]  /*9620*/  STG.E.128 desc[UR36][R52.64], R44 ;  /* 0x0000002c34007986 */ /* 0x0045e2000c101d24 */
[----:B------:R-:W-:-:S13]  /*9630*/  ISETP.GE.AND P0, PT, R54, R151, PT ;  /* 0x000000973600720c */ /* 0x000fda0003f06270 */
[----:B------:R-:W-:Y:S05]  /*9640*/  @P0 BRA `(.L_x_491) ;  /* 0x0000000000f00947 */ /* 0x000fea0003800000 */
[--C-:B------:R-:W-:Y:S02]  /*9650*/  IADD3 R132, P0, P4, R104, R132, R54.reuse ;  /* 0x0000008468847210 */ /* 0x100fe40007c1e036 */
[----:B------:R-:W-:-:S04]  /*9660*/  SHF.R.S32.HI R54, RZ, 0x1f, R54 ;  /* 0x0000001fff367819 */ /* 0x000fc80000011436 */
[----:B------:R-:W-:Y:S02]  /*9670*/  IADD3.X R56, R101, R56, R54, P0, P4 ;  /* 0x0000003865387210 */ /* 0x000fe400007e8436 */
[----:B------:R-:W-:-:S04]  /*9680*/  LEA R120, P0, R132, R120, 0x1 ;  /* 0x0000007884787211 */ /* 0x000fc800078008ff */
[----:B------:R-:W-:-:S05]  /*9690*/  LEA.HI.X R121, R132, R121, R56, 0x1, P0 ;  /* 0x0000007984797211 */ /* 0x000fca00000f0c38 */
[----:B---3--:R3:W-:Y:S01]  /*96a0*/  STG.E.128 desc[UR36][R120.64], R48 ;  /* 0x0000003078007986 */ /* 0x0087e2000c101d24 */
[----:B------:R-:W-:Y:S05]  /*96b0*/  BRA `(.L_x_491) ;  /* 0x0000000000d47947 */ /* 0x000fea0003800000 */
.L_x_458:
[----:B------:R-:W-:-:S13]  /*96c0*/  ISETP.NE.AND P1, PT, R188, 0x3, PT ;  /* 0x00000003bc00780c */ /* 0x000fda0003f25270 */
[----:B------:R-:W-:Y:S05]  /*96d0*/  @!P1 BRA `(.L_x_543) ;  /* 0x0000000000049947 */ /* 0x000fea0003800000 */
[----:B------:R-:W-:Y:S01]  /*96e0*/  BPT.TRAP 0x1 ;  /* 0x000000040000795c */ /* 0x000fe20000300000 */
.L_x_543:
[----:B------:R-:W-:Y:S01]  /*96f0*/  LEA R3, R18, R2, 0x3 ;  /* 0x0000000212037211 */ /* 0x000fe200078e18ff */
[----:B------:R-:W-:Y:S01]  /*9700*/  IMAD R4, R26, -0x80, R27 ;  /* 0xffffff801a047824 */ /* 0x000fe200078e021b */
[----:B------:R-:W-:Y:S01]  /*9710*/  SHF.L.U32 R0, R186, 0x1f, RZ ;  /* 0x0000001fba007819 */ /* 0x000fe200000006ff */
[----:B------:R-:W-:Y:S03]  /*9720*/  BSSY B1, `(.L_x_544) ;  /* 0x0000005000017945 */ /* 0x000fe60003800000 */
[----:B------:R-:W0:Y:S01]  /*9730*/  SYNCS.PHASECHK.TRANS64.TRYWAIT P4, [R3+URZ+0x34890], R0 ;  /* 0x03489000030075a7 */ /* 0x000e22000808017f */
[----:B------:R-:W-:-:S04]  /*9740*/  VIMNMX R4, R4, 0x80, PT ;  /* 0x0000008004047848 */ /* 0x000fc80003fe0100 */
[----:B------:R-:W-:Y:S01]  /*9750*/  ISETP.GE.AND P0, PT, R19, R4, PT ;  /* 0x000000041300720c */ /* 0x000fe20003f06270 */
[----:B0-----:R-:W-:-:S12]  /*9760*/  @!P4 BRA `(.L_x_545) ;  /* 0x0000014c0098c947 */ /* 0x001fd80003800000 */
.L_x_764:
[----:B------:R-:W-:Y:S05]  /*9770*/  BSYNC B1 ;  /* 0x0000000000017941 */ /* 0x000fea0003800000 */
.L_x_544:
[----:B------:R-:W-:Y:S04]  /*9780*/  BSSY B1, `(.L_x_546) ;  /* 0x0000014000017945 */ /* 0x000fe80003800000 */
[----:B------:R-:W-:Y:S05]  /*9790*/  @P0 BRA `(.L_x_547) ;  /* 0x0000000000480947 */ /* 0x000fea0003800000 */
[----:B------:R-:W-:Y:S02]  /*97a0*/  ISETP.NE.AND P4, PT, R14, RZ, PT ;  /* 0x000000ff0e00720c */ /* 0x000fe40003f85270 */
[----:B------:R-:W-:-:S11]  /*97b0*/  ISETP.NE.AND P0, PT, R10, RZ, PT ;  /* 0x000000ff0a00720c */ /* 0x000fd60003f05270 */
[----:B------:R-:W1:Y:S04]  /*97c0*/  @P4 LDS.128 R44, [R55] ;  /* 0x00000000372c4984 */ /* 0x000e680000000c00 */
[----:B------:R-:W2:Y:S04]  /*97d0*/  @P0 LDS.128 R48, [R54] ;  /* 0x0000000036300984 */ /* 0x000ea80000000c00 */
[----:B-1----:R-:W-:Y:S01]  /*97e0*/  @P4 STG.E.128 desc[UR36][R56.64], R44 ;  /* 0x0000002c38004986 */ /* 0x002fe2000c101d24 */
[----:B------:R-:W-:-:S03]  /*97f0*/  ISETP.NE.AND P4, PT, R9, RZ, PT ;  /* 0x000000ff0900720c */ /* 0x000fc60003f85270 */
[----:B--2---:R-:W-:Y:S01]  /*9800*/  @P0 STG.E.128 desc[UR36][R56.64+0x40], R48 ;  /* 0x0000403038000986 */ /* 0x004fe2000c101d24 */
[----:B------:R-:W-:-:S09]  /*9810*/  ISETP.NE.AND P0, PT, R8, RZ, PT ;  /* 0x000000ff0800720c */ /* 0x000fd20003f05270 */
[----:B------:R-:W1:Y:S04]  /*9820*/  @P4 LDS.128 R44, [R55+0x4000] ;  /* 0x00400000372c4984 */ /* 0x000e680000000c00 */
[----:B------:R-:W2:Y:S04]  /*9830*/  @P0 LDS.128 R48, [R54+0x4000] ;  /* 0x0040000036300984 */ /* 0x000ea80000000c00 */
[----:B-1----:R-:W-:Y:S01]  /*9840*/  @P4 STG.E.128 desc[UR36][R56.64+0x80], R44 ;  /* 0x0000802c38004986 */ /* 0x002fe2000c101d24 */
[----:B------:R-:W-:-:S03]  /*9850*/  ISETP.NE.AND P4, PT, R6, RZ, PT ;  /* 0x000000ff0600720c */ /* 0x000fc60003f85270 */
[----:B--2---:R-:W-:Y:S01]  /*9860*/  @P0 STG.E.128 desc[UR36][R56.64+0xc0], R48 ;  /* 0x0000c03038000986 */ /* 0x004fe2000c101d24 */
[----:B------:R-:W-:-:S09]  /*9870*/  ISETP.NE.AND P0, PT, R7, RZ, PT ;  /* 0x000000ff0700720c */ /* 0x000fd20003f05270 */
[----:B------:R-:W1:Y:S04]  /*9880*/  @P4 LDS.128 R48, [R54+0x8000] ;  /* 0x0080000036304984 */ /* 0x000e680000000c00 */
[----:B------:R-:W2:Y:S04]  /*9890*/  @P0 LDS.128 R44, [R55+0x8000] ;  /* 0x00800000372c0984 */ /* 0x000ea80000000c00 */
[----:B-1----:R1:W-:Y:S04]  /*98a0*/  @P4 STG.E.128 desc[UR36][R56.64+0x140], R48 ;  /* 0x0001403038004986 */ /* 0x0023e8000c101d24 */
[----:B--2---:R1:W-:Y:S02]  /*98b0*/  @P0 STG.E.128 desc[UR36][R56.64+0x100], R44 ;  /* 0x0001002c38000986 */ /* 0x0043e4000c101d24 */
.L_x_547:
[----:B------:R-:W-:Y:S05]  /*98c0*/  BSYNC B1 ;  /* 0x0000000000017941 */ /* 0x000fea0003800000 */
.L_x_546:
[----:B------:R-:W-:-:S13]  /*98d0*/  ISETP.GE.AND P0, PT, R202, R4, PT ;  /* 0x00000004ca00720c */ /* 0x000fda0003f06270 */
[----:B------:R-:W-:Y:S05]  /*98e0*/  @P0 BRA `(.L_x_491) ;  /* 0x0000000000480947 */ /* 0x000fea0003800000 */
[----:B------:R-:W-:Y:S02]  /*98f0*/  ISETP.NE.AND P4, PT, R14, RZ, PT ;  /* 0x000000ff0e00720c */ /* 0x000fe40003f85270 */
[----:B------:R-:W-:-:S11]  /*9900*/  ISETP.NE.AND P0, PT, R9, RZ, PT ;  /* 0x000000ff0900720c */ /* 0x000fd60003f05270 */
[----:B-1----:R-:W1:Y:S04]  /*9910*/  @P4 LDS.128 R44, [R55+0x2000] ;  /* 0x00200000372c4984 */ /* 0x002e680000000c00 */
[----:B------:R-:W2:Y:S04]  /*9920*/  @P0 LDS.128 R48, [R55+0x6000] ;  /* 0x0060000037300984 */ /* 0x000ea80000000c00 */
        /* <DEDUP_REMOVED lines=14> */
.L_x_491:
[----:B------:R-:W-:Y:S05]  /*9a10*/  BSYNC B0 ;  /* 0x0000000000007941 */ /* 0x000fea0003800000 */
.L_x_457:
[----:B-1234-:R-:W1:Y:S01]  /*9a20*/  S2R R44, SR_TID.X ;  /* 0x00000000002c7919 */ /* 0x01ee620000002100 */
[----:B------:R-:W-:Y:S01]  /*9a30*/  @!PT LDS RZ, [RZ] ;  /* 0x00000000fffff984 */ /* 0x000fe20000000800 */
[----:B------:R-:W-:Y:S01]  /*9a40*/  @!PT LDS RZ, [RZ] ;  /* 0x00000000fffff984 */ /* 0x000fe20000000800 */
[----:B------:R-:W-:Y:S01]  /*9a50*/  @!PT LDS RZ, [RZ] ;  /* 0x00000000fffff984 */ /* 0x000fe20000000800 */
[----:B------:R-:W-:Y:S01]  /*9a60*/  @!PT LDS RZ, [RZ] ;  /* 0x00000000fffff984 */ /* 0x000fe20000000800 */
[----:B------:R2:W-:Y:S06]  /*9a70*/  MEMBAR.ALL.CTA ;  /* 0x0000000000007992 */ /* 0x0005ec0000008000 */
[----:B--2---:R-:W2:Y:S01]  /*9a80*/  FENCE.VIEW.ASYNC.S ;  /* 0x00000000000073c6 */ /* 0x004ea20000000000 */
[----:B------:R-:W-:Y:S05]  /*9a90*/  WARPSYNC.ALL ;  /* 0x0000000000007948 */ /* 0x000fea0003800000 */
[----:B------:R-:W-:Y:S01]  /*9aa0*/  BSSY B0, `(.L_x_548) ;  /* 0x0000009000007945 */ /* 0x000fe20003800000 */
[----:B-1----:R-:W-:Y:S01]  /*9ab0*/  LOP3.LUT R44, R44, 0x7f, RZ, 0xc0, !PT ;  /* 0x0000007f2c2c7812 */ /* 0x002fe200078ec0ff */
[----:B--2---:R1:W-:Y:S03]  /*9ac0*/  BAR.SYNC.DEFER_BLOCKING R155, 0x80 ;  /* 0x0002009b0000751d */ /* 0x0043e60000010000 */
[----:B------:R-:W-:-:S13]  /*9ad0*/  ISETP.NE.AND P0, PT, R44, RZ, PT ;  /* 0x000000ff2c00720c */ /* 0x000fda0003f05270 */
[----:B------:R-:W-:-:S05]  /*9ae0*/  @!P0 VIADD R44, R3, 0x348a0 ;  /* 0x000348a0032c8836 */ /* 0x000fca0000000000 */
[----:B------:R-:W-:-:S04]  /*9af0*/  @!P0 PRMT R44, RZ, 0x654, R44 ;  /* 0x00000654ff2c8816 */ /* 0x000fc8000000002c */
[----:B------:R1:W-:Y:S01]  /*9b00*/  @!P0 SYNCS.ARRIVE.TRANS64.RED.A1T0 RZ, [R44+URZ], RZ ;  /* 0x000000ff2cff89a7 */ /* 0x0003e2000810043f */
[----:B------:R-:W-:Y:S05]  /*9b10*/  @!P1 BRA `(.L_x_549) ;  /* 0x0000000000049947 */ /* 0x000fea0003800000 */
[----:B------:R-:W-:Y:S01]  /*9b20*/  BPT.TRAP 0x1 ;  /* 0x000000040000795c */ /* 0x000fe20000300000 */
.L_x_549:
[----:B------:R-:W-:Y:S05]  /*9b30*/  BSYNC B0 ;  /* 0x0000000000007941 */ /* 0x000fea0003800000 */
.L_x_548:
[----:B------:R-:W2:Y:S01]  /*9b40*/  SYNCS.PHASECHK.TRANS64.TRYWAIT P4, [R3+URZ+0x348b0], R0 ;  /* 0x0348b000030075a7 */ /* 0x000ea2000808017f */
[----:B------:R-:W-:Y:S01]  /*9b50*/  LEA R45, R18, R35, 0xe ;  /* 0x00000023122d7211 */ /* 0x000fe200078e70ff */
[----:B------:R-:W-:Y:S01]  /*9b60*/  ULDC.64 UR60, c[0x0][0x318] ;  /* 0x0000c600003c7ab9 */ /* 0x000fe20000000a00 */
[----:B------:R-:W-:Y:S01]  /*9b70*/  ULDC.64 UR38, c[0x0][0x308] ;  /* 0x0000c20000267ab9 */ /* 0x000fe20000000a00 */
[----:B------:R-:W-:Y:S01]  /*9b80*/  BSSY B0, `(.L_x_550) ;  /* 0x0000004000007945 */ /* 0x000fe20003800000 */
[----:B------:R-:W-:Y:S01]  /*9b90*/  ISETP.GE.AND P1, PT, R19, R4, PT ;  /* 0x000000041300720c */ /* 0x000fe20003f26270 */
[----:B------:R-:W-:Y:S02]  /*9ba0*/  IMAD.IADD R47, R124, 0x1, R45 ;  /* 0x000000017c2f7824 */ /* 0x000fe400078e022d */
[----:B--2---:R-:W-:Y:S10]  /*9bb0*/  @!P4 BRA `(.L_x_551) ;  /* 0x000001480098c947 */ /* 0x004ff40003800000 */
.L_x_765:
[----:B------:R-:W-:Y:S05]  /*9bc0*/  BSYNC B0 ;  /* 0x0000000000007941 */ /* 0x000fea0003800000 */
.L_x_550:
[----:B------:R-:W-:Y:S01]  /*9bd0*/  BSSY B0, `(.L_x_552) ;  /* 0x000001a000007945 */ /* 0x000fe20003800000 */
[----:B0-2---:R-:W-:Y:S01]  /*9be0*/  LEA R0, R45, R24, 0x1 ;  /* 0x000000182d007211 */ /* 0x005fe200078e08ff */
[----:B------:R-:W-:-:S04]  /*9bf0*/  IMAD.WIDE R52, R26, 0x80, R116 ;  /* 0x000000801a347825 */ /* 0x000fc800078e0274 */
[----:B------:R-:W-:Y:S01]  /*9c00*/  IMAD R56, R47, 0x2, R24 ;  /* 0x000000022f387824 */ /* 0x000fe200078e0218 */
[----:B------:R-:W-:Y:S06]  /*9c10*/  @P1 BRA `(.L_x_553) ;  /* 0x0000000000541947 */ /* 0x000fec0003800000 */
[----:B-1----:R-:W-:Y:S01]  /*9c20*/  MOV R44, R106 ;  /* 0x0000006a002c7202 */ /* 0x002fe20000000f00 */
[----:B------:R-:W-:Y:S01]  /*9c30*/  IMAD R47, R53, UR60, RZ ;  /* 0x0000003c352f7c24 */ /* 0x000fe2000f8e02ff */
[----:B------:R-:W-:Y:S01]  /*9c40*/  ULDC UR4, c[0x0][0x310] ;  /* 0x0000c40000047ab9 */ /* 0x000fe20000000800 */
[----:B------:R-:W-:Y:S01]  /*9c50*/  IMAD.MOV.U32 R45, RZ, RZ, R5 ;  /* 0x000000ffff2d7224 */ /* 0x000fe200078e0005 */
[----:B------:R-:W-:Y:S01]  /*9c60*/  ISETP.GE.AND P4, PT, R22, UR4, PT ;  /* 0x0000000416007c0c */ /* 0x000fe2000bf86270 */
[C---:B------:R-:W-:Y:S02]  /*9c70*/  IMAD R47, R52.reuse, UR61, R47 ;  /* 0x0000003d342f7c24 */ /* 0x040fe4000f8e022f */
[----:B------:R-:W-:-:S05]  /*9c80*/  IMAD.WIDE.U32 R44, R52, UR60, R44 ;  /* 0x0000003c342c7c25 */ /* 0x000fca000f8e002c */
[----:B------:R-:W-:Y:S02]  /*9c90*/  IADD3 R45, R45, R47, RZ ;  /* 0x0000002f2d2d7210 */ /* 0x000fe40007ffe0ff */
[----:B------:R-:W-:-:S04]  /*9ca0*/  LEA R54, P1, R44, UR38, 0x1 ;  /* 0x000000262c367c11 */ /* 0x000fc8000f8208ff */
[----:B------:R-:W-:Y:S02]  /*9cb0*/  LEA.HI.X R55, R44, UR39, R45, 0x1, P1 ;  /* 0x000000272c377c11 */ /* 0x000fe400088f0c2d */
[----:B------:R-:W-:Y:S01]  /*9cc0*/  ISETP.GE.AND P1, PT, R184, UR4, PT ;  /* 0x00000004b8007c0c */ /* 0x000fe2000bf26270 */
[----:B------:R-:W0:-:S12]  /*9cd0*/  @!P4 LDS.128 R44, [R0] ;  /* 0x00000000002cc984 */ /* 0x000e180000000c00 */
[----:B------:R-:W1:Y:S04]  /*9ce0*/  @!P1 LDS.128 R48, [R56] ;  /* 0x0000000038309984 */ /* 0x000e680000000c00 */
[----:B0-----:R-:W-:Y:S01]  /*9cf0*/  @!P4 STG.E.128 desc[UR36][R54.64], R44 ;  /* 0x0000002c3600c986 */ /* 0x001fe2000c101d24 */
[----:B------:R-:W-:-:S03]  /*9d00*/  ISETP.GE.AND P4, PT, R185, UR4, PT ;  /* 0x00000004b9007c0c */ /* 0x000fc6000bf86270 */
[----:B-1----:R-:W-:Y:S01]  /*9d10*/  @!P1 STG.E.128 desc[UR36][R54.64+0x40], R48 ;  /* 0x0000403036009986 */ /* 0x002fe2000c101d24 */
[----:B------:R-:W-:-:S09]  /*9d20*/  ISETP.GE.AND P1, PT, R102, UR4, PT ;  /* 0x0000000466007c0c */ /* 0x000fd2000bf26270 */
[----:B------:R-:W0:Y:S04]  /*9d30*/  @!P4 LDS.128 R44, [R0+0x4000] ;  /* 0x00400000002cc984 */ /* 0x000e280000000c00 */
[----:B------:R-:W1:Y:S04]  /*9d40*/  @!P1 LDS.128 R48, [R56+0x4000] ;  /* 0x0040000038309984 */ /* 0x000e680000000c00 */
[----:B0-----:R0:W-:Y:S04]  /*9d50*/  @!P4 STG.E.128 desc[UR36][R54.64+0x80], R44 ;  /* 0x0000802c3600c986 */ /* 0x0011e8000c101d24 */
[----:B-1----:R0:W-:Y:S02]  /*9d60*/  @!P1 STG.E.128 desc[UR36][R54.64+0xc0], R48 ;  /* 0x0000c03036009986 */ /* 0x0021e4000c101d24 */
.L_x_553:
[----:B------:R-:W-:Y:S05]  /*9d70*/  BSYNC B0 ;  /* 0x0000000000007941 */ /* 0x000fea0003800000 */
.L_x_552:
[----:B------:R-:W-:Y:S01]  /*9d80*/  ISETP.GE.AND P1, PT, R202, R4, PT ;  /* 0x00000004ca00720c */ /* 0x000fe20003f26270 */
[----:B------:R-:W-:-:S12]  /*9d90*/  BSSY B0, `(.L_x_554) ;  /* 0x0000018000007945 */ /* 0x000fd80003800000 */
[----:B------:R-:W-:Y:S05]  /*9da0*/  @P1 BRA `(.L_x_555) ;  /* 0x0000000000581947 */ /* 0x000fea0003800000 */
[----:B0-----:R-:W-:Y:S01]  /*9db0*/  IADD3 R47, P1, R52, 0x40, RZ ;  /* 0x00000040342f7810 */ /* 0x001fe20007f3e0ff */
[----:B------:R-:W-:Y:S01]  /*9dc0*/  ULDC UR4, c[0x0][0x310] ;  /* 0x0000c40000047ab9 */ /* 0x000fe20000000800 */
[----:B------:R-:W-:Y:S02]  /*9dd0*/  MOV R4, R106 ;  /* 0x0000006a00047202 */ /* 0x000fe40000000f00 */
[----:B------:R-:W-:Y:S01]  /*9de0*/  ISETP.GE.AND P4, PT, R22, UR4, PT ;  /* 0x0000000416007c0c */ /* 0x000fe2000bf86270 */
[----:B------:R-:W-:Y:S02]  /*9df0*/  IMAD.X R52, RZ, RZ, R53, P1 ;  /* 0x000000ffff347224 */ /* 0x000fe400008e0635 */
[----:B-1----:R-:W-:-:S04]  /*9e00*/  IMAD.WIDE.U32 R44, R47, UR60, R4 ;  /* 0x0000003c2f2c7c25 */ /* 0x002fc8000f8e0004 */
[----:B------:R-:W-:-:S04]  /*9e10*/  IMAD R52, R52, UR60, RZ ;  /* 0x0000003c34347c24 */ /* 0x000fc8000f8e02ff */
[----:B------:R-:W-:Y:S01]  /*9e20*/  IMAD R47, R47, UR61, R52 ;  /* 0x0000003d2f2f7c24 */ /* 0x000fe2000f8e0234 */
[----:B------:R-:W-:-:S03]  /*9e30*/  LEA R52, P1, R44, UR38, 0x1 ;  /* 0x000000262c347c11 */ /* 0x000fc6000f8208ff */
[----:B------:R-:W-:-:S05]  /*9e40*/  IMAD.IADD R45, R45, 0x1, R47 ;  /* 0x000000012d2d7824 */ /* 0x000fca00078e022f */
[----:B------:R-:W-:Y:S02]  /*9e50*/  LEA.HI.X R53, R44, UR39, R45, 0x1, P1 ;  /* 0x000000272c357c11 */ /* 0x000fe400088f0c2d */
[----:B------:R-:W-:Y:S01]  /*9e60*/  ISETP.GE.AND P1, PT, R185, UR4, PT ;  /* 0x00000004b9007c0c */ /* 0x000fe2000bf26270 */
[----:B------:R-:W0:-:S12]  /*9e70*/  @!P4 LDS.128 R44, [R0+0x2000] ;  /* 0x00200000002cc984 */ /* 0x000e180000000c00 */
[----:B------:R-:W1:Y:S04]  /*9e80*/  @!P1 LDS.128 R48, [R0+0x6000] ;  /* 0x0060000000309984 */ /* 0x000e680000000c00 */
        /* <DEDUP_REMOVED lines=8> */
.L_x_555:
[----:B------:R-:W-:Y:S05]  /*9f10*/  BSYNC B0 ;  /* 0x0000000000007941 */ /* 0x000fea0003800000 */
.L_x_554:
[----:B------:R-:W-:Y:S01]  /*9f20*/  @!PT LDS RZ, [RZ] ;  /* 0x00000000fffff984 */ /* 0x000fe20000000800 */
[----:B------:R-:W-:Y:S01]  /*9f30*/  @!PT LDS RZ, [RZ] ;  /* 0x00000000fffff984 */ /* 0x000fe20000000800 */
[----:B------:R-:W-:Y:S01]  /*9f40*/  @!PT LDS RZ, [RZ] ;  /* 0x00000000fffff984 */ /* 0x000fe20000000800 */
[----:B------:R-:W-:Y:S01]  /*9f50*/  @!PT LDS RZ, [RZ] ;  /* 0x00000000fffff984 */ /* 0x000fe20000000800 */
[----:B------:R3:W-:Y:S06]  /*9f60*/  MEMBAR.ALL.CTA ;  /* 0x0000000000007992 */ /* 0x0007ec0000008000 */
[----:B---3--:R-:W3:Y:S02]  /*9f70*/  FENCE.VIEW.ASYNC.S ;  /* 0x00000000000073c6 */ /* 0x008ee40000000000 */
[----:B---3--:R3:W-:Y:S01]  /*9f80*/  BAR.SYNC.DEFER_BLOCKING R155, 0x80 ;  /* 0x0002009b0000751d */ /* 0x0087e20000010000 */
[----:B------:R-:W-:Y:S01]  /*9f90*/  ISETP.NE.AND P4, PT, R118, RZ, PT ;  /* 0x000000ff7600720c */ /* 0x000fe20003f85270 */
[----:B------:R-:W-:Y:S01]  /*9fa0*/  VIADD R18, R18, 0x1 ;  /* 0x0000000112127836 */ /* 0x000fe20000000000 */
[----:B------:R-:W-:-:S04]  /*9fb0*/  @!P0 IADD3 R3, R3, 0x348c0, RZ ;  /* 0x000348c003038810 */ /* 0x000fc80007ffe0ff */
[----:B------:R-:W-:Y:S02]  /*9fc0*/  @!P0 PRMT R3, RZ, 0x654, R3 ;  /* 0x00000654ff038816 */ /* 0x000fe40000000003 */
[----:B------:R-:W-:-:S04]  /*9fd0*/  ISETP.NE.AND P1, PT, R18, 0x2, PT ;  /* 0x000000021200780c */ /* 0x000fc80003f25270 */
[----:B------:R-:W-:Y:S01]  /*9fe0*/  SEL R18, R18, RZ, P1 ;  /* 0x000000ff12127207 */ /* 0x000fe20000800000 */
[----:B------:R4:W-:Y:S01]  /*9ff0*/  @!P0 SYNCS.ARRIVE.TRANS64.RED.A1T0 RZ, [R3+URZ], RZ ;  /* 0x000000ff03ff89a7 */ /* 0x0009e2000810043f */
[----:B------:R-:W-:Y:S02]  /*a000*/  PLOP3.LUT P0, PT, PT, PT, PT, 0x8, 0x0 ;  /* 0x000000000000781c */ /* 0x000fe40003f0e170 */
[----:B----4-:R-:W-:-:S04]  /*a010*/  SEL R3, RZ, 0x1, P1 ;  /* 0x00000001ff037807 */ /* 0x010fc80000800000 */
[----:B------:R-:W-:Y:S01]  /*a020*/  LOP3.LUT R186, R186, R3, RZ, 0x3c, !PT ;  /* 0x00000003baba7212 */ /* 0x000fe200078e3cff */
[----:B---3--:R-:W-:Y:S06]  /*a030*/  @P4 BRA `(.L_x_556) ;  /* 0xffffff8400744947 */ /* 0x008fec000383ffff */
.L_x_452:
[----:B------:R-:W-:Y:S01]  /*a040*/  BSSY B0, `(.L_x_557) ;  /* 0x000002c000007945 */ /* 0x000fe20003800000 */
[----:B------:R-:W-:Y:S01]  /*a050*/  ISETP.GE.AND P2, PT, R152, 0x1, PT ;  /* 0x000000019800780c */ /* 0x000fe20003f46270 */
[----:B------:R-:W-:Y:S01]  /*a060*/  IMAD.MOV.U32 R0, RZ, RZ, RZ ;  /* 0x000000ffff007224 */ /* 0x000fe200078e00ff */
[----:B------:R-:W-:Y:S02]  /*a070*/  PLOP3.LUT P1, PT, PT, PT, PT, 0x80, 0x0 ;  /* 0x000000000000781c */ /* 0x000fe40003f2f070 */
[----:B------:R-:W-:Y:S02]  /*a080*/  CS2R R86, SRZ ;  /* 0x0000000000567805 */ /* 0x000fe4000001ff00 */
[----:B------:R-:W-:Y:S02]  /*a090*/  MOV R3, RZ ;  /* 0x000000ff00037202 */ /* 0x000fe40000000f00 */
[----:B------:R-:W-:Y:S02]  /*a0a0*/  CS2R R84, SRZ ;  /* 0x0000000000547805 */ /* 0x000fe4000001ff00 */
[----:B------:R-:W-:-:S02]  /*a0b0*/  CS2R R82, SRZ ;  /* 0x0000000000527805 */ /* 0x000fc4000001ff00 */
[----:B------:R-:W-:Y:S02]  /*a0c0*/  CS2R R80, SRZ ;  /* 0x0000000000507805 */ /* 0x000fe4000001ff00 */
[----:B------:R-:W-:Y:S01]  /*a0d0*/  MOV R35, RZ ;  /* 0x000000ff00237202 */ /* 0x000fe20000000f00 */
[----:B------:R-:W-:Y:S01]  /*a0e0*/  IMAD.MOV.U32 R78, RZ, RZ, RZ ;  /* 0x000000ffff4e7224 */ /* 0x000fe200078e00ff */
[----:B------:R-:W-:Y:S02]  /*a0f0*/  CS2R R76, SRZ ;  /* 0x00000000004c7805 */ /* 0x000fe4000001ff00 */
[----:B------:R-:W-:Y:S02]  /*a100*/  CS2R R74, SRZ ;  /* 0x00000000004a7805 */ /* 0x000fe4000001ff00 */
[----:B------:R-:W-:Y:S02]  /*a110*/  MOV R73, RZ ;  /* 0x000000ff00497202 */ /* 0x000fe40000000f00 */
[----:B------:R-:W-:-:S02]  /*a120*/  CS2R R32, SRZ ;  /* 0x0000000000207805 */ /* 0x000fc4000001ff00 */
[----:B------:R-:W-:Y:S01]  /*a130*/  CS2R R30, SRZ ;  /* 0x00000000001e7805 */ /* 0x000fe2000001ff00 */
[----:B------:R-:W-:Y:S01]  /*a140*/  IMAD.MOV.U32 R70, RZ, RZ, RZ ;  /* 0x000000ffff467224 */ /* 0x000fe200078e00ff */
[----:B------:R-:W-:Y:S02]  /*a150*/  CS2R R68, SRZ ;  /* 0x0000000000447805 */ /* 0x000fe4000001ff00 */
[----:B------:R-:W-:Y:S02]  /*a160*/  CS2R R66, SRZ ;  /* 0x0000000000427805 */ /* 0x000fe4000001ff00 */
[----:B------:R-:W-:Y:S02]  /*a170*/  CS2R R64, SRZ ;  /* 0x0000000000407805 */ /* 0x000fe4000001ff00 */
[----:B------:R-:W-:Y:S02]  /*a180*/  CS2R R62, SRZ ;  /* 0x00000000003e7805 */ /* 0x000fe4000001ff00 */
[----:B------:R-:W-:-:S02]  /*a190*/  CS2R R60, SRZ ;  /* 0x00000000003c7805 */ /* 0x000fc4000001ff00 */
[----:B------:R-:W-:Y:S02]  /*a1a0*/  CS2R R58, SRZ ;  /* 0x00000000003a7805 */ /* 0x000fe4000001ff00 */
[----:B------:R-:W-:Y:S02]  /*a1b0*/  CS2R R56, SRZ ;  /* 0x0000000000387805 */ /* 0x000fe4000001ff00 */
[----:B0-----:R-:W-:Y:S02]  /*a1c0*/  CS2R R54, SRZ ;  /* 0x0000000000367805 */ /* 0x001fe4000001ff00 */
[----:B--2---:R-:W-:Y:S02]  /*a1d0*/  CS2R R52, SRZ ;  /* 0x0000000000347805 */ /* 0x004fe4000001ff00 */
[----:B------:R-:W-:Y:S02]  /*a1e0*/  CS2R R50, SRZ ;  /* 0x0000000000327805 */ /* 0x000fe4000001ff00 */
[----:B------:R-:W-:-:S02]  /*a1f0*/  CS2R R48, SRZ ;  /* 0x0000000000307805 */ /* 0x000fc4000001ff00 */
[----:B------:R-:W-:Y:S02]  /*a200*/  CS2R R46, SRZ ;  /* 0x00000000002e7805 */ /* 0x000fe4000001ff00 */
[----:B-1----:R-:W-:Y:S02]  /*a210*/  CS2R R44, SRZ ;  /* 0x00000000002c7805 */ /* 0x002fe4000001ff00 */
[----:B------:R-:W-:Y:S02]  /*a220*/  CS2R R42, SRZ ;  /* 0x00000000002a7805 */ /* 0x000fe4000001ff00 */
[----:B------:R-:W-:Y:S02]  /*a230*/  CS2R R40, SRZ ;  /* 0x0000000000287805 */ /* 0x000fe4000001ff00 */
[----:B------:R-:W-:Y:S02]  /*a240*/  CS2R R38, SRZ ;  /* 0x0000000000267805 */ /* 0x000fe4000001ff00 */
[----:B------:R-:W-:-:S02]  /*a250*/  CS2R R36, SRZ ;  /* 0x0000000000247805 */ /* 0x000fc4000001ff00 */
[----:B------:R-:W-:Y:S01]  /*a260*/  MOV R91, RZ ;  /* 0x000000ff005b7202 */ /* 0x000fe20000000f00 */
[----:B------:R-:W-:Y:S01]  /*a270*/  IMAD.MOV.U32 R88, RZ, RZ, RZ ;  /* 0x000000ffff587224 */ /* 0x000fe200078e00ff */
[----:B------:R-:W-:Y:S01]  /*a280*/  MOV R26, RZ ;  /* 0x000000ff001a7202 */ /* 0x000fe20000000f00 */
[----:B------:R-:W-:Y:S01]  /*a290*/  IMAD.MOV.U32 R93, RZ, RZ, RZ ;  /* 0x000000ffff5d7224 */ /* 0x000fe200078e00ff */
[----:B------:R-:W-:Y:S02]  /*a2a0*/  CS2R R10, SRZ ;  /* 0x00000000000a7805 */ /* 0x000fe4000001ff00 */
[----:B------:R-:W-:Y:S01]  /*a2b0*/  MOV R28, RZ ;  /* 0x000000ff001c7202 */ /* 0x000fe20000000f00 */
[----:B------:R-:W-:Y:S01]  /*a2c0*/  IMAD.MOV.U32 R95, RZ, RZ, RZ ;  /* 0x000000ffff5f7224 */ /* 0x000fe200078e00ff */
[----:B------:R-:W-:Y:S06]  /*a2d0*/  @P0 BRA `(.L_x_558) ;  /* 0x0000000000080947 */ /* 0x000fec0003800000 */
[----:B------:R-:W0:Y:S02]  /*a2e0*/  FENCE.VIEW.ASYNC.G ;  /* 0x00000000000073c6 */ /* 0x000e240000000100 */
[----:B0-----:R-:W-:Y:S06]  /*a2f0*/  BAR.ARV 0xc, 0x120 ;  /* 0x0304800000007b1d */ /* 0x001fec0000002000 */
.L_x_558:
[----:B------:R-:W-:Y:S05]  /*a300*/  BSYNC B0 ;  /* 0x0000000000007941 */ /* 0x000fea0003800000 */
.L_x_557:
[----:B------:R-:W-:Y:S01]  /*a310*/  MOV R89, RZ ;  /* 0x000000ff00597202 */ /* 0x000fe20000000f00 */
[----:B------:R-:W-:Y:S01]  /*a320*/  IMAD.MOV.U32 R24, RZ, RZ, RZ ;  /* 0x000000ffff187224 */ /* 0x000fe200078e00ff */
[----:B------:R-:W-:Y:S06]  /*a330*/  @!P2 BRA `(.L_x_559) ;  /* 0x000000c80000a947 */ /* 0x000fec0003800000 */
[----:B------:R-:W0:Y:S01]  /*a340*/  SHFL.IDX PT, R0, R219, RZ, 0x1f ;  /* 0x00001fffdb007589 */ /* 0x000e2200000e0000 */
[----:B------:R-:W-:-:S04]  /*a350*/  LOP3.LUT P0, RZ, R208, 0x3ff, RZ, 0xc0, !PT ;  /* 0x000003ffd0ff7812 */ /* 0x000fc8000780c0ff */
[----:B------:R-:W-:Y:S02]  /*a360*/  P2R R24, PR, RZ, 0x1 ;  /* 0x00000001ff187803 */ /* 0x000fe40000000000 */
[----:B0-----:R-:W-:-:S04]  /*a370*/  LEA.HI R3, R0, R0, RZ, 0x1 ;  /* 0x0000000000037211 */ /* 0x001fc800078f08ff */
[----:B------:R-:W-:-:S04]  /*a380*/  LOP3.LUT R3, R3, 0x1e, RZ, 0xc0, !PT ;  /* 0x0000001e03037812 */ /* 0x000fc800078ec0ff */
[----:B------:R-:W-:-:S05]  /*a390*/  IADD3 R3, R0, -R3, RZ ;  /* 0x8000000300037210 */ /* 0x000fca0007ffe0ff */
[----:B------:R-:W-:-:S05]  /*a3a0*/  IMAD R3, R3, 0x2000, R208 ;  /* 0x0000200003037824 */ /* 0x000fca00078e02d0 */
[----:B------:R-:W-:-:S04]  /*a3b0*/  SHF.R.U32.HI R3, RZ, 0x4, R3 ;  /* 0x00000004ff037819 */ /* 0x000fc80000011603 */
[----:B------:R-:W-:Y:S01]  /*a3c0*/  LOP3.LUT R40, R3, 0x3fff, RZ, 0xc0, !PT ;  /* 0x00003fff03287812 */ /* 0x000fe200078ec0ff */
[----:B------:R-:W-:Y:S06]  /*a3d0*/  @!P0 BRA `(.L_x_560) ;  /* 0x0000000000408947 */ /* 0x000fec0003800000 */
        /* <DEDUP_REMOVED lines=16> */
.L_x_560:
[----:B------:R-:W-:Y:S02]  /*a4e0*/  ULDC UR4, c[0x0][0x3d4] ;  /* 0x0000f50000047ab9 */ /* 0x000fe40000000800 */
[----:B------:R-:W-:-:S13]  /*a4f0*/  ISETP.LT.AND P0, PT, RZ, UR4, PT ;  /* 0x00000004ff007c0c */ /* 0x000fda000bf01270 */
[----:B------:R-:W-:Y:S05]  /*a500*/  @P0 BRA `(.L_x_561) ;  /* 0x00000000003c0947 */ /* 0x000fea0003800000 */
[----:B------:R-:W-:-:S04]  /*a510*/  LEA.HI R0, R203, R203, RZ, 0x1 ;  /* 0x000000cbcb007211 */ /* 0x000fc800078f08ff */
[----:B------:R-:W-:-:S05]  /*a520*/  LOP3.LUT R0, R0, 0xfffffffe, RZ, 0xc0, !PT ;  /* 0xfffffffe00007812 */ /* 0x000fca00078ec0ff */
[----:B------:R-:W-:-:S05]  /*a530*/  IMAD.IADD R0, R203, 0x1, -R0 ;  /* 0x00000001cb007824 */ /* 0x000fca00078e0a00 */
[----:B------:R-:W-:-:S04]  /*a540*/  SHF.L.U32 R3, R0, 0x1f, RZ ;  /* 0x0000001f00037819 */ /* 0x000fc800000006ff */
[----:B------:R0:W1:Y:S03]  /*a550*/  SYNCS.PHASECHK.TRANS64.TRYWAIT P0, [R2+URZ+0x34800], R3 ;  /* 0x03480003020075a7 */ /* 0x000066000800017f */
[----:B-1----:R-:W-:Y:S05]  /*a560*/  @!P0 NANOSLEEP.SYNCS 0x989680 ;  /* 0x009896800000895d */ /* 0x002fea0003900000 */
[----:B------:R-:W1:Y:S01]  /*a570*/  @!P0 SYNCS.PHASECHK.TRANS64 P0, [R2+URZ+0x34800], R3 ;  /* 0x03480003020085a7 */ /* 0x000e62000800007f */
[----:B------:R-:W-:Y:S04]  /*a580*/  BSSY B0, `(.L_x_562) ;  /* 0x0000006000007945 */ /* 0x000fe80003800000 */
[----:B-1----:R-:W-:Y:S05]  /*a590*/  @P0 BRA `(.L_x_563) ;  /* 0x0000000000100947 */ /* 0x002fea0003800000 */
.L_x_564:
[----:B-1----:R1:W2:Y:S02]  /*a5a0*/  SYNCS.PHASECHK.TRANS64.TRYWAIT P0, [R2+URZ+0x34800], R3 ;  /* 0x03480003020075a7 */ /* 0x0022a4000800017f */
[----:B--2---:R-:W-:Y:S05]  /*a5b0*/  @!P0 NANOSLEEP.SYNCS 0x989680 ;  /* 0x009896800000895d */ /* 0x004fea0003900000 */
[----:B------:R-:W2:Y:S02]  /*a5c0*/  @!P0 SYNCS.PHASECHK.TRANS64 P0, [R2+URZ+0x34800], R3 ;  /* 0x03480003020085a7 */ /* 0x000ea4000800007f */
[----:B--2---:R-:W-:Y:S05]  /*a5d0*/  @!P0 BRA `(.L_x_564) ;  /* 0xfffffffc00f08947 */ /* 0x004fea000383ffff */
.L_x_563:
[----:B------:R-:W-:Y:S05]  /*a5e0*/  BSYNC B0 ;  /* 0x0000000000007941 */ /* 0x000fea0003800000 */
.L_x_562:
[----:B------:R-:W-:Y:S05]  /*a5f0*/  BRA `(.L_x_565) ;  /* 0x0000005800087947 */ /* 0x000fea0003800000 */
.L_x_561:
[----:B-----5:R-:W-:Y:S01]  /*a600*/  SHF.R.S32.HI R0, RZ, 0x1f, R147 ;  /* 0x0000001fff007819 */ /* 0x020fe20000011493 */
[----:B------:R-:W-:Y:S01]  /*a610*/  ULDC.64 UR4, c[0x0][0x3d8] ;  /* 0x0000f60000047ab9 */ /* 0x000fe20000000a00 */
[----:B------:R-:W-:Y:S01]  /*a620*/  ULDC.64 UR6, c[0x0][0x3e8] ;  /* 0x0000fa0000067ab9 */ /* 0x000fe20000000a00 */
[----:B------:R-:W-:Y:S01]  /*a630*/  IMAD.WIDE.U32 R38, R147, UR4, RZ ;  /* 0x0000000493267c25 */ /* 0x000fe2000f8e00ff */
[----:B------:R-:W-:Y:S02]  /*a640*/  SHF.R.S32.HI R8, RZ, 0x1f, R16 ;  /* 0x0000001fff087819 */ /* 0x000fe40000011410 */
[----:B------:R-:W-:Y:S01]  /*a650*/  ISETP.NE.AND P5, PT, R24, RZ, PT ;  /* 0x000000ff1800720c */ /* 0x000fe20003fa5270 */
[----:B------:R-:W-:Y:S01]  /*a660*/  IMAD R4, R0, UR4, RZ ;  /* 0x0000000400047c24 */ /* 0x000fe2000f8e02ff */
[----:B------:R-:W-:-:S03]  /*a670*/  SHF.R.S32.HI R10, RZ, 0x1f, R22 ;  /* 0x0000001fff0a7819 */ /* 0x000fc60000011416 */
[----:B------:R-:W-:Y:S01]  /*a680*/  IMAD R9, R147, UR5, R4 ;  /* 0x0000000593097c24 */ /* 0x000fe2000f8e0204 */
[----:B------:R-:W-:Y:S01]  /*a690*/  ULDC.64 UR4, c[0x0][0x3c8] ;  /* 0x0000f20000047ab9 */ /* 0x000fe20000000a00 */
[----:B------:R-:W-:Y:S01]  /*a6a0*/  IMAD R4, R0, UR6, RZ ;  /* 0x0000000600047c24 */ /* 0x000fe2000f8e02ff */
[----:B------:R-:W-:Y:S02]  /*a6b0*/  IADD3 R0, P0, R16, R38, RZ ;  /* 0x0000002610007210 */ /* 0x000fe40007f1e0ff */
[----:B------:R-:W-:Y:S01]  /*a6c0*/  IADD3 R9, R9, R39, RZ ;  /* 0x0000002709097210 */ /* 0x000fe20007ffe0ff */
[C---:B------:R-:W-:Y:S01]  /*a6d0*/  IMAD R39, R147.reuse, UR7, R4 ;  /* 0x0000000793277c24 */ /* 0x040fe2000f8e0204 */
[----:B------:R-:W-:Y:S01]  /*a6e0*/  LEA R34, P2, R0, UR4, 0x1 ;  /* 0x0000000400227c11 */ /* 0x000fe2000f8408ff */
[----:B------:R-:W-:Y:S01]  /*a6f0*/  IMAD.WIDE.U32 R4, R147, UR6, RZ ;  /* 0x0000000693047c25 */ /* 0x000fe2000f8e00ff */
[----:B------:R-:W-:Y:S01]  /*a700*/  LEA R36, P1, R38, UR4, 0x1 ;  /* 0x0000000426247c11 */ /* 0x000fe2000f8208ff */
[----:B------:R-:W-:-:S02]  /*a710*/  ULDC.64 UR6, c[0x0][0x3e0] ;  /* 0x0000f80000067ab9 */ /* 0x000fc40000000a00 */
[----:B------:R-:W-:Y:S01]  /*a720*/  IMAD.X R3, R8, 0x1, R9, P0 ;  /* 0x0000000108037824 */ /* 0x000fe200000e0609 */
[-C--:B------:R-:W-:Y:S02]  /*a730*/  IADD3 R7, P3, R16, R4.reuse, RZ ;  /* 0x0000000410077210 */ /* 0x080fe40007f7e0ff */
[----:B------:R-:W-:Y:S02]  /*a740*/  IADD3 R39, R39, R5, RZ ;  /* 0x0000000527277210 */ /* 0x000fe40007ffe0ff */
[----:B------:R-:W-:Y:S02]  /*a750*/  LEA.HI.X R35, R0, UR5, R3, 0x1, P2 ;  /* 0x0000000500237c11 */ /* 0x000fe400090f0c03 */
[----:B------:R-:W-:Y:S01]  /*a760*/  IADD3 R0, P4, R22, R4, RZ ;  /* 0x0000000416007210 */ /* 0x000fe20007f9e0ff */
[----:B------:R-:W-:Y:S01]  /*a770*/  IMAD.X R8, R8, 0x1, R39, P3 ;  /* 0x0000000108087824 */ /* 0x000fe200018e0627 */
[----:B------:R-:W-:Y:S02]  /*a780*/  IADD3 R6, P0, R22, R38, RZ ;  /* 0x0000002616067210 */ /* 0x000fe40007f1e0ff */
[----:B------:R-:W-:Y:S01]  /*a790*/  LEA.HI.X R38, R38, UR5, R9, 0x1, P1 ;  /* 0x0000000526267c11 */ /* 0x000fe200088f0c09 */
[C---:B------:R-:W-:Y:S01]  /*a7a0*/  IMAD.X R3, R10.reuse, 0x1, R39, P4 ;  /* 0x000000010a037824 */ /* 0x040fe200020e0627 */
[----:B------:R-:W-:-:S02]  /*a7b0*/  IADD3.X R5, R10, R9, RZ, P0, !PT ;  /* 0x000000090a057210 */ /* 0x000fc400007fe4ff */
[C---:B------:R-:W-:Y:S02]  /*a7c0*/  LEA R42, P1, R7.reuse, UR6, 0x1 ;  /* 0x00000006072a7c11 */ /* 0x040fe4000f8208ff */
[----:B------:R-:W-:Y:S02]  /*a7d0*/  LEA R44, P2, R6, UR4, 0x1 ;  /* 0x00000004062c7c11 */ /* 0x000fe4000f8408ff */
[----:B------:R-:W-:Y:S02]  /*a7e0*/  LEA R46, P3, R0, UR6, 0x1 ;  /* 0x00000006002e7c11 */ /* 0x000fe4000f8608ff */
[----:B------:R-:W-:Y:S02]  /*a7f0*/  LEA R37, P0, R4, UR6, 0x1 ;  /* 0x0000000604257c11 */ /* 0x000fe4000f8008ff */
[----:B------:R-:W-:Y:S02]  /*a800*/  LEA.HI.X R43, R7, UR7, R8, 0x1, P1 ;  /* 0x00000007072b7c11 */ /* 0x000fe400088f0c08 */
[----:B------:R-:W-:-:S02]  /*a810*/  LEA.HI.X R45, R6, UR5, R5, 0x1, P2 ;  /* 0x00000005062d7c11 */ /* 0x000fc400090f0c05 */
[----:B------:R-:W-:Y:S02]  /*a820*/  LEA.HI.X R47, R0, UR7, R3, 0x1, P3 ;  /* 0x00000007002f7c11 */ /* 0x000fe400098f0c03 */
[----:B------:R-:W-:Y:S01]  /*a830*/  LEA.HI.X R39, R4, UR7, R39, 0x1, P0 ;  /* 0x0000000704277c11 */ /* 0x000fe200080f0c27 */
        /* <DEDUP_REMOVED lines=16> */
[----:B-1----:R-:W-:Y:S05]  /*a940*/  CALL.ABS.NOINC R14 ;  /* 0x000000000e007343 */ /* 0x002fea0003c00000 */
.L_x_566:
[----:B------:R-:W-:Y:S01]  /*a950*/  ULDC.U8 UR4, c[0x0][0x3f0] ;  /* 0x0000fc0000047ab9 */ /* 0x000fe20000000000 */
[----:B------:R-:W-:Y:S01]  /*a960*/  IMAD R0, R149, -0x80, R154 ;  /* 0xffffff8095007824 */ /* 0x000fe200078e029a */
[----:B------:R-:W-:Y:S01]  /*a970*/  ISETP.NE.AND P0, PT, RZ, UR4, PT ;  /* 0x00000004ff007c0c */ /* 0x000fe2000bf05270 */
[----:B------:R-:W-:Y:S03]  /*a980*/  BSSY B0, `(.L_x_567) ;  /* 0x0000541000007945 */ /* 0x000fe60003800000 */
[----:B------:R-:W-:-:S09]  /*a990*/  VIMNMX R0, R0, 0x80, PT ;  /* 0x0000008000007848 */ /* 0x000fd20003fe0100 */
[----:B------:R-:W-:Y:S05]  /*a9a0*/  @!P0 BRA `(.L_x_568) ;  /* 0x0000002800688947 */ /* 0x000fea0003800000 */
        /* <DEDUP_REMOVED lines=13> */
[----:B------:R-:W-:Y:S01]  /*aa80*/  CS2R R32, SRZ ;  /* 0x0000000000207805 */ /* 0x000fe2000001ff00 */
[----:B------:R-:W-:Y:S06]  /*aa90*/  @P0 BRA `(.L_x_570) ;  /* 0x0000000000900947 */ /* 0x000fec0003800000 */
[C---:B------:R-:W-:Y:S01]  /*aaa0*/  VIADD R3, R16.reuse, 0x10 ;  /* 0x0000001010037836 */ /* 0x040fe20000000000 */
[----:B------:R-:W-:Y:S01]  /*aab0*/  ULDC UR4, c[0x0][0x3d4] ;  /* 0x0000f50000047ab9 */ /* 0x000fe20000000800 */
[C---:B------:R-:W-:Y:S01]  /*aac0*/  VIADD R5, R16.reuse, 0x30 ;  /* 0x0000003010057836 */ /* 0x040fe20000000000 */
[C---:B------:R-:W-:Y:S01]  /*aad0*/  IADD3 R4, R16.reuse, 0x20, RZ ;  /* 0x0000002010047810 */ /* 0x040fe20007ffe0ff */
[C---:B------:R-:W-:Y:S01]  /*aae0*/  VIADD R6, R16.reuse, 0x50 ;  /* 0x0000005010067836 */ /* 0x040fe20000000000 */
[----:B------:R-:W-:Y:S02]  /*aaf0*/  ISETP.GE.AND P2, PT, R3, UR4, PT ;  /* 0x0000000403007c0c */ /* 0x000fe4000bf46270 */
[----:B------:R-:W-:Y:S02]  /*ab00*/  CS2R R20, SRZ ;  /* 0x0000000000147805 */ /* 0x000fe4000001ff00 */
[----:B------:R-:W-:Y:S02]  /*ab10*/  IADD3 R3, R16, 0x40, RZ ;  /* 0x0000004010037810 */ /* 0x000fe40007ffe0ff */
[----:B------:R-:W-:-:S02]  /*ab20*/  CS2R R24, SRZ ;  /* 0x0000000000187805 */ /* 0x000fc4000001ff00 */
[----:B------:R-:W-:Y:S02]  /*ab30*/  ISETP.GE.AND P1, PT, R16, UR4, PT ;  /* 0x0000000410007c0c */ /* 0x000fe4000bf26270 */
[----:B------:R-:W-:Y:S02]  /*ab40*/  CS2R R26, SRZ ;  /* 0x00000000001a7805 */ /* 0x000fe4000001ff00 */
[----:B------:R-:W-:Y:S02]  /*ab50*/  ISETP.GE.AND P3, PT, R4, UR4, PT ;  /* 0x0000000404007c0c */ /* 0x000fe4000bf66270 */
[----:B------:R-:W-:Y:S02]  /*ab60*/  CS2R R28, SRZ ;  /* 0x00000000001c7805 */ /* 0x000fe4000001ff00 */
[----:B------:R-:W-:Y:S02]  /*ab70*/  ISETP.GE.AND P4, PT, R5, UR4, PT ;  /* 0x0000000405007c0c */ /* 0x000fe4000bf86270 */
[----:B------:R-:W-:-:S02]  /*ab80*/  CS2R R30, SRZ ;  /* 0x00000000001e7805 */ /* 0x000fc4000001ff00 */
[----:B------:R-:W-:Y:S02]  /*ab90*/  ISETP.GE.AND P5, PT, R3, UR4, PT ;  /* 0x0000000403007c0c */ /* 0x000fe4000bfa6270 */
[----:B------:R-:W-:Y:S02]  /*aba0*/  CS2R R32, SRZ ;  /* 0x0000000000207805 */ /* 0x000fe4000001ff00 */
[----:B------:R-:W-:Y:S02]  /*abb0*/  ISETP.GE.AND P6, PT, R6, UR4, PT ;  /* 0x0000000406007c0c */ /* 0x000fe4000bfc6270 */
[----:B------:R-:W-:Y:S02]  /*abc0*/  CS2R R8, SRZ ;  /* 0x0000000000087805 */ /* 0x000fe4000001ff00 */
[----:B------:R-:W-:Y:S02]  /*abd0*/  CS2R R10, SRZ ;  /* 0x00000000000a7805 */ /* 0x000fe4000001ff00 */
[----:B------:R-:W-:-:S02]  /*abe0*/  CS2R R12, SRZ ;  /* 0x00000000000c7805 */ /* 0x000fc4000001ff00 */
[----:B------:R-:W-:Y:S02]  /*abf0*/  CS2R R14, SRZ ;  /* 0x00000000000e7805 */ /* 0x000fe4000001ff00 */
[----:B------:R-:W-:Y:S02]  /*ac00*/  CS2R R6, SRZ ;  /* 0x0000000000067805 */ /* 0x000fe4000001ff00 */
[----:B------:R-:W-:Y:S01]  /*ac10*/  CS2R R4, SRZ ;  /* 0x0000000000047805 */ /* 0x000fe2000001ff00 */
[----:B------:R0:W5:Y:S04]  /*ac20*/  @!P1 LDG.E.64 R20, desc[UR36][R34.64] ;  /* 0x0000002422149981 */ /* 0x000168000c1e1b00 */
        /* <DEDUP_REMOVED lines=10> */
[----:B------:R0:W5:Y:S02]  /*acd0*/  @!P6 LDG.E.64 R4, desc[UR36][R42.64+0xa0] ;  /* 0x0000a0242a04e981 */ /* 0x000164000c1e1b00 */
.L_x_570:
[----:B------:R-:W-:Y:S05]  /*ace0*/  BSYNC B1 ;  /* 0x0000000000017941 */ /* 0x000fea0003800000 */
.L_x_569:
[----:B0----5:R-:W-:Y:S01]  /*acf0*/  MOV R34, R20 ;  /* 0x0000001400227202 */ /* 0x021fe20000000f00 */
[----:B------:R-:W-:Y:S01]  /*ad00*/  IMAD.MOV.U32 R46, RZ, RZ, R25 ;  /* 0x000000ffff2e7224 */ /* 0x000fe200078e0019 */
[--C-:B------:R-:W-:Y:S01]  /*ad10*/  SHF.R.U64 R52, R20, 0x10, R21.reuse ;  /* 0x0000001014347819 */ /* 0x100fe20000001215 */
[----:B------:R-:W-:Y:S01]  /*ad20*/  IMAD.MOV.U32 R45, RZ, RZ, R21 ;  /* 0x000000ffff2d7224 */ /* 0x000fe200078e0015 */
[----:B------:R-:W-:Y:S01]  /*ad30*/  MOV R20, R8 ;  /* 0x0000000800147202 */ /* 0x000fe20000000f00 */
[----:B------:R-:W-:Y:S01]  /*ad40*/  UMOV UR4, 0xffffffff ;  /* 0xffffffff00047882 */ /* 0x000fe20000000000 */
[----:B------:R-:W-:Y:S01]  /*ad50*/  SHF.R.U64 R64, R8, 0x10, R9 ;  /* 0x0000001008407819 */ /* 0x000fe20000001209 */
[----:B------:R-:W-:Y:S01]  /*ad60*/  IMAD.MOV.U32 R47, RZ, RZ, R29 ;  /* 0x000000ffff2f7224 */ /* 0x000fe200078e001d */
[----:B------:R-:W-:Y:S01]  /*ad70*/  LOP3.LUT R8, R189, 0x18, R22, 0xf8, !PT ;  /* 0x00000018bd087812 */ /* 0x000fe200078ef816 */
[----:B------:R-:W-:Y:S01]  /*ad80*/  IMAD.MOV.U32 R51, RZ, RZ, R33 ;  /* 0x000000ffff337224 */ /* 0x000fe200078e0021 */
[----:B------:R-:W-:Y:S01]  /*ad90*/  LOP3.LUT P1, RZ, R210, 0x4, RZ, 0xc0, !PT ;  /* 0x00000004d2ff7812 */ /* 0x000fe2000782c0ff */
[----:B------:R-:W-:Y:S01]  /*ada0*/  IMAD.MOV.U32 R49, RZ, RZ, R31 ;  /* 0x000000ffff317224 */ /* 0x000fe200078e001f */
[----:B------:R-:W-:Y:S01]  /*adb0*/  LOP3.LUT R3, R8, R191, RZ, 0x3c, !PT ;  /* 0x000000bf08037212 */ /* 0x000fe200078e3cff */
[----:B------:R-:W-:Y:S01]  /*adc0*/  IMAD.MOV.U32 R44, RZ, RZ, R7 ;  /* 0x000000ffff2c7224 */ /* 0x000fe200078e0007 */
[----:B------:R-:W-:Y:S01]  /*add0*/  SHF.R.U64 R54, R24, 0x10, R25 ;  /* 0x0000001018367819 */ /* 0x000fe20000001219 */
[----:B------:R-:W-:Y:S01]  /*ade0*/  IMAD.MOV.U32 R41, RZ, RZ, R14 ;  /* 0x000000ffff297224 */ /* 0x000fe200078e000e */
[----:B------:R-:W-:-:S02]  /*adf0*/  LEA R3, R190, R3, 0x9 ;  /* 0x00000003be037211 */ /* 0x000fc400078e48ff */
[----:B------:R-:W-:Y:S01]  /*ae00*/  SHF.R.U32.HI R55, RZ, 0x10, R25 ;  /* 0x00000010ff377819 */ /* 0x000fe20000011619 */
[----:B------:R-:W-:Y:S01]  /*ae10*/  IMAD.MOV.U32 R25, RZ, RZ, R27 ;  /* 0x000000ffff197224 */ /* 0x000fe200078e001b */
[----:B------:R-:W-:Y:S01]  /*ae20*/  SHF.R.U32.HI R53, RZ, 0x10, R21 ;  /* 0x00000010ff357819 */ /* 0x000fe20000011615 */
[----:B------:R-:W-:Y:S01]  /*ae30*/  IMAD R8, R3, 0x2, R2 ;  /* 0x0000000203087824 */ /* 0x000fe200078e0202 */
[--C-:B------:R-:W-:Y:S02]  /*ae40*/  SHF.R.U64 R56, R26, 0x10, R27.reuse ;  /* 0x000000101a387819 */ /* 0x100fe4000000121b */
[----:B------:R-:W-:Y:S01]  /*ae50*/  SHF.R.U32.HI R57, RZ, 0x10, R27 ;  /* 0x00000010ff397819 */ /* 0x000fe2000001161b */
[--C-:B------:R-:W-:Y:S01]  /*ae60*/  IMAD.MOV.U32 R27, RZ, RZ, R9.reuse ;  /* 0x000000ffff1b7224 */ /* 0x100fe200078e0009 */
[----:B------:R-:W-:Y:S02]  /*ae70*/  MOV R21, R24 ;  /* 0x0000001800157202 */ /* 0x000fe40000000f00 */
[----:B------:R-:W-:Y:S01]  /*ae80*/  SHF.R.U32.HI R65, RZ, 0x10, R9 ;  /* 0x00000010ff417819 */ /* 0x000fe20000011609 */
[----:B------:R-:W-:Y:S01]  /*ae90*/  VIADD R9, R8, 0x10400 ;  /* 0x0001040008097836 */ /* 0x000fe20000000000 */
[----:B------:R-:W-:-:S02]  /*aea0*/  MOV R24, R26 ;  /* 0x0000001a00187202 */ /* 0x000fc40000000f00 */
[--C-:B------:R-:W-:Y:S02]  /*aeb0*/  SHF.R.U64 R58, R28, 0x10, R29.reuse ;  /* 0x000000101c3a7819 */ /* 0x100fe4000000121d */
[----:B------:R-:W-:Y:S02]  /*aec0*/  SHF.R.U32.HI R59, RZ, 0x10, R29 ;  /* 0x00000010ff3b7819 */ /* 0x000fe4000001161d */
[--C-:B------:R-:W-:Y:S02]  /*aed0*/  SHF.R.U64 R62, R32, 0x10, R33.reuse ;  /* 0x00000010203e7819 */ /* 0x100fe40000001221 */
[----:B------:R-:W-:Y:S02]  /*aee0*/  SHF.R.U32.HI R63, RZ, 0x10, R33 ;  /* 0x00000010ff3f7819 */ /* 0x000fe40000011621 */
[----:B------:R-:W-:Y:S02]  /*aef0*/  MOV R43, R6 ;  /* 0x00000006002b7202 */ /* 0x000fe40000000f00 */
[----:B------:R-:W-:-:S02]  /*af00*/  SHF.R.U64 R72, R6, 0x10, R7 ;  /* 0x0000001006487819 */ /* 0x000fc40000001207 */
[----:B------:R-:W-:Y:S02]  /*af10*/  PRMT R29, R21, 0x5410, R46 ;  /* 0x00005410151d7816 */ /* 0x000fe4000000002e */
[----:B------:R-:W-:Y:S01]  /*af20*/  MOV R26, R28 ;  /* 0x0000001c001a7202 */ /* 0x000fe20000000f00 */
[----:B------:R-:W-:Y:S01]  /*af30*/  IMAD.MOV.U32 R28, RZ, RZ, R11 ;  /* 0x000000ffff1c7224 */ /* 0x000fe200078e000b */
[----:B------:R-:W-:Y:S02]  /*af40*/  MOV R48, R30 ;  /* 0x0000001e00307202 */ /* 0x000fe40000000f00 */
[--C-:B------:R-:W-:Y:S02]  /*af50*/  SHF.R.U64 R60, R30, 0x10, R31.reuse ;  /* 0x000000101e3c7819 */ /* 0x100fe4000000121f */
[----:B------:R-:W-:Y:S02]  /*af60*/  SHF.R.U32.HI R61, RZ, 0x10, R31 ;  /* 0x00000010ff3d7819 */ /* 0x000fe4000001161f */
[----:B------:R-:W-:Y:S01]  /*af70*/  MOV R50, R32 ;  /* 0x0000002000327202 */ /* 0x000fe20000000f00 */
[----:B------:R-:W-:Y:S01]  /*af80*/  IMAD.MOV.U32 R32, RZ, RZ, R13 ;  /* 0x000000ffff207224 */ /* 0x000fe200078e000d */
[----:B------:R-:W-:Y:S01]  /*af90*/  SHF.R.U32.HI R73, RZ, 0x10, R7 ;  /* 0x00000010ff497819 */ /* 0x000fe20000011607 */
[----:B------:R-:W-:Y:S01]  /*afa0*/  IMAD.MOV.U32 R7, RZ, RZ, R5 ;  /* 0x000000ffff077224 */ /* 0x000fe200078e0005 */
[----:B------:R-:W-:-:S02]  /*afb0*/  MOV R6, R4 ;  /* 0x0000000400067202 */ /* 0x000fc40000000f00 */
[----:B------:R-:W-:Y:S02]  /*afc0*/  IADD3 R3, R8, 0x10440, RZ ;  /* 0x0001044008037810 */ /* 0x000fe40007ffe0ff */
[----:B------:R-:W-:Y:S02]  /*afd0*/  SHF.R.U64 R74, R4, 0x10, R5 ;  /* 0x00000010044a7819 */ /* 0x000fe40000001205 */
[----:B------:R-:W-:Y:S02]  /*afe0*/  PRMT R33, R34, 0x5410, R45 ;  /* 0x0000541022217816 */ /* 0x000fe4000000002d */
[----:B------:R-:W-:Y:S02]  /*aff0*/  PRMT R21, R24, 0x5410, R25 ;  /* 0x0000541018157816 */ /* 0x000fe40000000019 */
[----:B------:R-:W-:Y:S02]  /*b000*/  MOV R35, R10 ;  /* 0x0000000a00237202 */ /* 0x000fe40000000f00 */
[----:B------:R-:W-:-:S02]  /*b010*/  SHF.R.U64 R66, R10, 0x10, R11 ;  /* 0x000000100a427819 */ /* 0x000fc4000000120b */
[----:B------:R-:W-:Y:S02]  /*b020*/  SHF.R.U32.HI R67, RZ, 0x10, R11 ;  /* 0x00000010ff437819 */ /* 0x000fe4000001160b */
[----:B------:R-:W-:Y:S02]  /*b030*/  MOV R31, R12 ;  /* 0x0000000c001f7202 */ /* 0x000fe40000000f00 */
[--C-:B------:R-:W-:Y:S02]  /*b040*/  SHF.R.U64 R68, R12, 0x10, R13.reuse ;  /* 0x000000100c447819 */ /* 0x100fe4000000120d */
[----:B------:R-:W-:Y:S02]  /*b050*/  SHF.R.U32.HI R69, RZ, 0x10, R13 ;  /* 0x00000010ff457819 */ /* 0x000fe4000001160d */
[----:B------:R-:W-:Y:S02]  /*b060*/  MOV R42, R15 ;  /* 0x0000000f002a7202 */ /* 0x000fe40000000f00 */
[----:B------:R-:W-:-:S02]  /*b070*/  SHF.R.U64 R70, R14, 0x10, R15 ;  /* 0x000000100e467819 */ /* 0x000fc4000000120f */
[----:B------:R-:W-:Y:S02]  /*b080*/  SHF.R.U32.HI R71, RZ, 0x10, R15 ;  /* 0x00000010ff477819 */ /* 0x000fe4000001160f */
[----:B------:R-:W-:Y:S02]  /*b090*/  SHF.R.U32.HI R75, RZ, 0x10, R5 ;  /* 0x00000010ff4b7819 */ /* 0x000fe40000011605 */
[----:B------:R-:W-:Y:S02]  /*b0a0*/  @P1 IADD3 R3, R9, -0x40, RZ ;  /* 0xffffffc009031810 */ /* 0x000fe40007ffe0ff */
[----:B------:R-:W-:Y:S02]  /*b0b0*/  PRMT R34, R52, 0x5410, R53 ;  /* 0x0000541034227816 */ /* 0x000fe40000000035 */
[----:B------:R-:W-:Y:S02]  /*b0c0*/  PRMT R30, R54, 0x5410, R55 ;  /* 0x00005410361e7816 */ /* 0x000fe40000000037 */
[----:B------:R-:W-:-:S02]  /*b0d0*/  PRMT R24, R56, 0x5410, R57 ;  /* 0x0000541038187816 */ /* 0x000fc40000000039 */
[----:B------:R-:W-:Y:S01]  /*b0e0*/  LEA.HI R4, R203, R203, RZ, 0x1 ;  /* 0x000000cbcb047211 */ /* 0x000fe200078f08ff */
[----:B------:R-:W-:Y:S06]  /*b0f0*/  BRA.DIV UR4, `(.L_x_571) ;  /* 0x00000136045c7947 */ /* 0x000fec000b800000 */
.L_x_768:
[----:B------:R-:W-:Y:S01]  /*b100*/  UMOV UR4, 0xffffffff ;  /* 0xffffffff00047882 */ /* 0x000fe20000000000 */
[----:B------:R-:W-:Y:S02]  /*b110*/  LOP3.LUT R4, R4, 0xfffffffe, RZ, 0xc0, !PT ;  /* 0xfffffffe04047812 */ /* 0x000fe400078ec0ff */
[----:B------:R-:W-:Y:S05]  /*b120*/  BRA.DIV UR4, `(.L_x_572) ;  /* 0x0000013604787947 */ /* 0x000fea000b800000 */
.L_x_771:
[----:B------:R-:W-:Y:S01]  /*b130*/  UMOV UR4, 0xffffffff ;  /* 0xffffffff00047882 */ /* 0x000fe20000000000 */
[----:B------:R-:W-:Y:S02]  /*b140*/  IMAD.IADD R4, R203, 0x1, -R4 ;  /* 0x00000001cb047824 */ /* 0x000fe400078e0a04 */
[----:B------:R-:W-:Y:S05]  /*b150*/  BRA.DIV UR4, `(.L_x_573) ;  /* 0x0000013604947947 */ /* 0x000fea000b800000 */
.L_x_774:
[----:B------:R-:W-:Y:S01]  /*b160*/  UMOV UR4, 0xffffffff ;  /* 0xffffffff00047882 */ /* 0x000fe20000000000 */
[----:B------:R-:W-:Y:S02]  /*b170*/  SHF.L.U32 R5, R4, 0x1f, RZ ;  /* 0x0000001f04057819 */ /* 0x000fe400000006ff */
[----:B------:R-:W-:Y:S05]  /*b180*/  BRA.DIV UR4, `(.L_x_574) ;  /* 0x0000013604b07947 */ /* 0x000fea000b800000 */
.L_x_777:
[----:B------:R-:W0:Y:S01]  /*b190*/  SYNCS.PHASECHK.TRANS64.TRYWAIT P1, [R2+URZ+0x34800], R5 ;  /* 0x03480005020075a7 */ /* 0x000e22000802017f */
[----:B------:R-:W-:Y:S01]  /*b1a0*/  BSSY B1, `(.L_x_575) ;  /* 0x0000013000017945 */ /* 0x000fe20003800000 */
[----:B------:R-:W-:Y:S02]  /*b1b0*/  PRMT R25, R26, 0x5410, R47 ;  /* 0x000054101a197816 */ /* 0x000fe4000000002f */
[----:B------:R-:W-:Y:S02]  /*b1c0*/  PRMT R37, R20, 0x5410, R27 ;  /* 0x0000541014257816 */ /* 0x000fe4000000001b */
[----:B------:R-:W-:Y:S02]  /*b1d0*/  PRMT R35, R35, 0x5410, R28 ;  /* 0x0000541023237816 */ /* 0x000fe4000000001c */
[----:B------:R-:W-:Y:S02]  /*b1e0*/  PRMT R31, R31, 0x5410, R32 ;  /* 0x000054101f1f7816 */ /* 0x000fe40000000020 */
[----:B------:R-:W-:-:S02]  /*b1f0*/  PRMT R26, R58, 0x5410, R59 ;  /* 0x000054103a1a7816 */ /* 0x000fc4000000003b */
[----:B------:R-:W-:Y:S02]  /*b200*/  PRMT R13, R48, 0x5410, R49 ;  /* 0x00005410300d7816 */ /* 0x000fe40000000031 */
        /* <DEDUP_REMOVED lines=10> */
[----:B------:R-:W-:Y:S01]  /*b2b0*/  PRMT R11, R6, 0x5410, R7 ;  /* 0x00005410060b7816 */ /* 0x000fe20000000007 */
[----:B0-----:R-:W-:Y:S06]  /*b2c0*/  @!P1 BRA `(.L_x_576) ;  /* 0x0000013400889947 */ /* 0x001fec0003800000 */
.L_x_778:
[----:B------:R-:W-:Y:S05]  /*b2d0*/  BSYNC B1 ;  /* 0x0000000000017941 */ /* 0x000fea0003800000 */
.L_x_575:
[----:B------:R-:W-:Y:S01]  /*b2e0*/  BSSY B1, `(.L_x_577) ;  /* 0x0000103000017945 */ /* 0x000fe20003800000 */
[----:B------:R-:W-:-:S03]  /*b2f0*/  PRMT R12, R74, 0x5410, R75 ;  /* 0x000054104a0c7816 */ /* 0x000fc6000000004b */
[----:B------:R-:W-:Y:S05]  /*b300*/  @P0 BRA `(.L_x_578) ;  /* 0x0000001000000947 */ /* 0x000fea0003800000 */
[----:B0-----:R-:W0:Y:S01]  /*b310*/  LDC R5, c[0x0][0x3d4] ;  /* 0x0000f500ff057b82 */ /* 0x001e220000000800 */
[C---:B------:R-:W-:Y:S01]  /*b320*/  IADD3 R4, R16.reuse, 0x10, RZ ;  /* 0x0000001010047810 */ /* 0x040fe20007ffe0ff */
[C---:B------:R-:W-:Y:S01]  /*b330*/  VIADD R6, R16.reuse, 0x20 ;  /* 0x0000002010067836 */ /* 0x040fe20000000000 */
[C---:B------:R-:W-:Y:S01]  /*b340*/  IADD3 R42, R16.reuse, 0x30, RZ ;  /* 0x00000030102a7810 */ /* 0x040fe20007ffe0ff */
[----:B------:R-:W-:Y:S01]  /*b350*/  BSSY B2, `(.L_x_579) ;  /* 0x0000030000027945 */ /* 0x000fe20003800000 */
[-C--:B0-----:R-:W-:Y:S02]  /*b360*/  ISETP.GE.AND P0, PT, R16, R5.reuse, PT ;  /* 0x000000051000720c */ /* 0x081fe40003f06270 */
[-C--:B------:R-:W-:Y:S01]  /*b370*/  ISETP.GE.AND P1, PT, R4, R5.reuse, PT ;  /* 0x000000050400720c */ /* 0x080fe20003f26270 */
[----:B------:R-:W-:Y:S01]  /*b380*/  VIADD R4, R16, 0x40 ;  /* 0x0000004010047836 */ /* 0x000fe20000000000 */
[----:B------:R-:W-:Y:S02]  /*b390*/  ISETP.GE.AND P2, PT, R6, R5, PT ;  /* 0x000000050600720c */ /* 0x000fe40003f46270 */
[----:B------:R-:W-:-:S02]  /*b3a0*/  IADD3 R6, R16, 0x50, RZ ;  /* 0x0000005010067810 */ /* 0x000fc40007ffe0ff */
[-C--:B------:R-:W-:Y:S02]  /*b3b0*/  ISETP.GE.AND P3, PT, R42, R5.reuse, PT ;  /* 0x000000052a00720c */ /* 0x080fe40003f66270 */
[-C--:B------:R-:W-:Y:S02]  /*b3c0*/  ISETP.GE.AND P4, PT, R4, R5.reuse, PT ;  /* 0x000000050400720c */ /* 0x080fe40003f86270 */
[----:B------:R-:W-:Y:S01]  /*b3d0*/  ISETP.GE.AND P5, PT, R6, R5, PT ;  /* 0x000000050600720c */ /* 0x000fe20003fa6270 */
[----:B------:R-:W-:-:S12]  /*b3e0*/  @P0 BRA `(.L_x_580) ;  /* 0x0000000000980947 */ /* 0x000fd80003800000 */
[----:B------:R-:W0:Y:S01]  /*b3f0*/  LDS.128 R4, [R8+0x10400] ;  /* 0x0104000008047984 */ /* 0x000e220000000c00 */
[----:B------:R-:W-:Y:S02]  /*b400*/  HADD2.F32 R45, -RZ, R37.H0_H0 ;  /* 0x20000025ff2d7230 */ /* 0x000fe40000004100 */
[----:B------:R-:W-:Y:S02]  /*b410*/  HADD2.F32 R44, -RZ, R33.H0_H0 ;  /* 0x20000021ff2c7230 */ /* 0x000fe40000004100 */
[----:B------:R-:W-:Y:S02]  /*b420*/  HADD2.F32 R46, -RZ, R34.H0_H0 ;  /* 0x20000022ff2e7230 */ /* 0x000fe40000004100 */
[----:B------:R-:W-:Y:S02]  /*b430*/  HADD2.F32 R48, -RZ, R38.H0_H0 ;  /* 0x20000026ff307230 */ /* 0x000fe40000004100 */
[--C-:B0-----:R-:W-:Y:S02]  /*b440*/  HADD2.F32 R39, -RZ, R4.reuse.H0_H0 ;  /* 0x20000004ff277230 */ /* 0x101fe40000004100 */
[----:B------:R-:W-:-:S02]  /*b450*/  HADD2.F32 R4, -RZ, R4.H1_H1 ;  /* 0x30000004ff047230 */ /* 0x000fc40000004100 */
[--C-:B------:R-:W-:Y:S02]  /*b460*/  HADD2.F32 R41, -RZ, R5.reuse.H0_H0 ;  /* 0x20000005ff297230 */ /* 0x100fe40000004100 */
[----:B------:R-:W-:Y:S02]  /*b470*/  HADD2.F32 R5, -RZ, R5.H1_H1 ;  /* 0x30000005ff057230 */ /* 0x000fe40000004100 */
[CC--:B------:R-:W-:Y:S01]  /*b480*/  FMUL.FTZ R50, R4.reuse, R45.reuse ;  /* 0x0000002d04327220 */ /* 0x0c0fe20000410000 */
[----:B------:R-:W-:Y:S01]  /*b490*/  FMUL.FTZ R4, R4, R44 ;  /* 0x0000002c04047220 */ /* 0x000fe20000410000 */
[--C-:B------:R-:W-:Y:S02]  /*b4a0*/  HADD2.F32 R42, -RZ, R6.reuse.H0_H0 ;  /* 0x20000006ff2a7230 */ /* 0x100fe40000004100 */
[----:B------:R-:W-:Y:S02]  /*b4b0*/  HADD2.F32 R43, -RZ, R7.H0_H0 ;  /* 0x20000007ff2b7230 */ /* 0x000fe40000004100 */
[----:B------:R-:W-:Y:S01]  /*b4c0*/  FMUL.FTZ R52, R5, R48 ;  /* 0x0000003005347220 */ /* 0x000fe20000410000 */
[C---:B------:R-:W-:Y:S01]  /*b4d0*/  FFMA.FTZ R50, R39.reuse, R44, -R50 ;  /* 0x0000002c27327223 */ /* 0x040fe20000010832 */
[----:B------:R-:W-:Y:S01]  /*b4e0*/  FFMA.FTZ R45, R39, R45, R4 ;  /* 0x0000002d272d7223 */ /* 0x000fe20000010004 */
[----:B------:R-:W-:Y:S01]  /*b4f0*/  FMUL.FTZ R54, R5, R46 ;  /* 0x0000002e05367220 */ /* 0x000fe20000410000 */
[----:B------:R-:W-:-:S02]  /*b500*/  HADD2.F32 R6, -RZ, R6.H1_H1 ;  /* 0x30000006ff067230 */ /* 0x000fc40000004100 */
[C---:B------:R-:W-:Y:S01]  /*b510*/  FFMA.FTZ R52, R41.reuse, R46, -R52 ;  /* 0x0000002e29347223 */ /* 0x040fe20000010834 */
[----:B------:R-:W-:Y:S02]  /*b520*/  HADD2.F32 R7, -RZ, R7.H1_H1 ;  /* 0x30000007ff077230 */ /* 0x000fe40000004100 */
[----:B------:R-:W-:Y:S01]  /*b530*/  FFMA.FTZ R41, R41, R48, R54 ;  /* 0x0000003029297223 */ /* 0x000fe20000010036 */
[----:B------:R-:W-:Y:S02]  /*b540*/  HADD2.F32 R39, -RZ, R37.H1_H1 ;  /* 0x30000025ff277230 */ /* 0x000fe40000004100 */
[----:B------:R-:W-:Y:S02]  /*b550*/  HADD2.F32 R5, -RZ, R33.H1_H1 ;  /* 0x30000021ff057230 */ /* 0x000fe40000004100 */
[----:B------:R-:W-:Y:S02]  /*b560*/  HADD2.F32 R44, -RZ, R38.H1_H1 ;  /* 0x30000026ff2c7230 */ /* 0x000fe40000004100 */
[----:B------:R-:W-:Y:S01]  /*b570*/  FMUL.FTZ R47, R6, R39 ;  /* 0x00000027062f7220 */ /* 0x000fe20000410000 */
[----:B------:R-:W-:-:S02]  /*b580*/  HADD2.F32 R4, -RZ, R34.H1_H1 ;  /* 0x30000022ff047230 */ /* 0x000fc40000004100 */
[-C--:B------:R-:W-:Y:S01]  /*b590*/  FMUL.FTZ R46, R6, R5.reuse ;  /* 0x00000005062e7220 */ /* 0x080fe20000410000 */
[C---:B------:R-:W-:Y:S01]  /*b5a0*/  FMUL.FTZ R48, R7.reuse, R44 ;  /* 0x0000002c07307220 */ /* 0x040fe20000410000 */
[C---:B------:R-:W-:Y:S01]  /*b5b0*/  FFMA.FTZ R6, R42.reuse, R5, -R47 ;  /* 0x000000052a067223 */ /* 0x040fe2000001082f */
[-C--:B------:R-:W-:Y:S01]  /*b5c0*/  FMUL.FTZ R49, R7, R4.reuse ;  /* 0x0000000407317220 */ /* 0x080fe20000410000 */
[----:B------:R-:W-:Y:S01]  /*b5d0*/  FFMA.FTZ R39, R42, R39, R46 ;  /* 0x000000272a277223 */ /* 0x000fe2000001002e */
[----:B------:R-:W-:Y:S01]  /*b5e0*/  FFMA.FTZ R7, R43, R4, -R48 ;  /* 0x000000042b077223 */ /* 0x000fe20000010830 */
[----:B------:R-:W-:Y:S01]  /*b5f0*/  F2FP.F16.F32.PACK_AB R4, R45, R50 ;  /* 0x000000322d04723e */ /* 0x000fe200000000ff */
[----:B------:R-:W-:Y:S01]  /*b600*/  FFMA.FTZ R44, R43, R44, R49 ;  /* 0x0000002c2b2c7223 */ /* 0x000fe20000010031 */
[----:B------:R-:W-:Y:S02]  /*b610*/  F2FP.F16.F32.PACK_AB R5, R41, R52 ;  /* 0x000000342905723e */ /* 0x000fe400000000ff */
[----:B------:R-:W-:-:S02]  /*b620*/  F2FP.F16.F32.PACK_AB R6, R39, R6 ;  /* 0x000000062706723e */ /* 0x000fc400000000ff */
[----:B------:R-:W-:-:S05]  /*b630*/  F2FP.F16.F32.PACK_AB R7, R44, R7 ;  /* 0x000000072c07723e */ /* 0x000fca00000000ff */
[----:B------:R0:W-:Y:S02]  /*b640*/  STS.128 [R8+0x10400], R4 ;  /* 0x0104000408007388 */ /* 0x0001e40000000c00 */
.L_x_580:
[----:B------:R-:W-:Y:S05]  /*b650*/  BSYNC B2 ;  /* 0x0000000000027941 */ /* 0x000fea0003800000 */
.L_x_579:
[----:B------:R-:W-:Y:S04]  /*b660*/  BSSY B2, `(.L_x_581) ;  /* 0x0000028000027945 */ /* 0x000fe80003800000 */
[----:B------:R-:W-:Y:S05]  /*b670*/  @P1 BRA `(.L_x_582) ;  /* 0x0000000000981947 */ /* 0x000fea0003800000 */
[----:B0-----:R-:W0:Y:S01]  /*b680*/  LDS.128 R4, [R3] ;  /* 0x0000000003047984 */ /* 0x001e220000000c00 */
        /* <DEDUP_REMOVED lines=36> */
[----:B------:R1:W-:Y:S02]  /*b8d0*/  STS.128 [R3], R4 ;  /* 0x0000000403007388 */ /* 0x0003e40000000c00 */
.L_x_582:
[----:B------:R-:W-:Y:S05]  /*b8e0*/  BSYNC B2 ;  /* 0x0000000000027941 */ /* 0x000fea0003800000 */
.L_x_581:
[----:B------:R-:W-:Y:S04]  /*b8f0*/  BSSY B2, `(.L_x_583) ;  /* 0x0000028000027945 */ /* 0x000fe80003800000 */
[----:B------:R-:W-:Y:S05]  /*b900*/  @P2 BRA `(.L_x_584) ;  /* 0x0000000000982947 */ /* 0x000fea0003800000 */
[----:B01----:R-:W0:Y:S01]  /*b910*/  LDS.128 R4, [R8+0x14400] ;  /* 0x0144000008047984 */ /* 0x003e220000000c00 */
        /* <DEDUP_REMOVED lines=37> */
.L_x_584:
[----:B------:R-:W-:Y:S05]  /*bb70*/  BSYNC B2 ;  /* 0x0000000000027941 */ /* 0x000fea0003800000 */
.L_x_583:
[----:B------:R-:W-:Y:S04]  /*bb80*/  BSSY B2, `(.L_x_585) ;  /* 0x0000028000027945 */ /* 0x000fe80003800000 */
[----:B------:R-:W-:Y:S05]  /*bb90*/  @P3 BRA `(.L_x_586) ;  /* 0x0000000000983947 */ /* 0x000fea0003800000 */
[----:B012---:R-:W0:Y:S01]  /*bba0*/  LDS.128 R4, [R3+0x4000] ;  /* 0x0040000003047984 */ /* 0x007e220000000c00 */
        /* <DEDUP_REMOVED lines=37> */
.L_x_586:
[----:B------:R-:W-:Y:S05]  /*be00*/  BSYNC B2 ;  /* 0x0000000000027941 */ /* 0x000fea0003800000 */
.L_x_585:
[----:B------:R-:W-:Y:S04]  /*be10*/  BSSY B2, `(.L_x_587) ;  /* 0x0000028000027945 */ /* 0x000fe80003800000 */
[----:B------:R-:W-:Y:S05]  /*be20*/  @P4 BRA `(.L_x_588) ;  /* 0x0000000000984947 */ /* 0x000fea0003800000 */
[----:B0123--:R-:W0:Y:S01]  /*be30*/  LDS.128 R4, [R8+0x18400] ;  /* 0x0184000008047984 */ /* 0x00fe220000000c00 */
        /* <DEDUP_REMOVED lines=37> */
.L_x_588:
[----:B------:R-:W-:Y:S05]  /*c090*/  BSYNC B2 ;  /* 0x0000000000027941 */ /* 0x000fea0003800000 */
.L_x_587:
[----:B------:R-:W-:Y:S05]  /*c0a0*/  @P5 BRA `(.L_x_578) ;  /* 0x0000000000985947 */ /* 0x000fea0003800000 */
[----:B01234-:R-:W0:Y:S01]  /*c0b0*/  LDS.128 R4, [R3+0x8000] ;  /* 0x0080000003047984 */ /* 0x01fe220000000c00 */
        /* <DEDUP_REMOVED lines=37> */
.L_x_578:
[----:B------:R-:W-:Y:S05]  /*c310*/  BSYNC B1 ;  /* 0x0000000000017941 */ /* 0x000fea0003800000 */
.L_x_577:
[----:B------:R-:W-:-:S13]  /*c320*/  ISETP.GE.AND P0, PT, R202, R0, PT ;  /* 0x00000000ca00720c */ /* 0x000fda0003f06270 */
[----:B------:R-:W-:Y:S05]  /*c330*/  @P0 BRA `(.L_x_589) ;  /* 0x0000003800940947 */ /* 0x000fea0003800000 */
[----:B01234-:R-:W0:Y:S01]  /*c340*/  LDC R5, c[0x0][0x3d4] ;  /* 0x0000f500ff057b82 */ /* 0x01fe220000000800 */
[C---:B------:R-:W-:Y:S01]  /*c350*/  VIADD R0, R16.reuse, 0x10 ;  /* 0x0000001010007836 */ /* 0x040fe20000000000 */
[C---:B------:R-:W-:Y:S01]  /*c360*/  IADD3 R4, R16.reuse, 0x20, RZ ;  /* 0x0000002010047810 */ /* 0x040fe20007ffe0ff */
[C---:B------:R-:W-:Y:S01]  /*c370*/  VIADD R6, R16.reuse, 0x30 ;  /* 0x0000003010067836 */ /* 0x040fe20000000000 */
        /* <DEDUP_REMOVED lines=19> */
[-C--:B------:R-:W-:Y:S01]  /*c4b0*/  FMUL.FTZ R43, R48, R4.reuse ;  /* 0x00000004302b7220 */ /* 0x080fe20000410000 */
[C---:B------:R-:W-:Y:S01]  /*c4c0*/  FMUL.FTZ R45, R46.reuse, R4 ;  /* 0x000000042e2d7220 */ /* 0x040fe20000410000 */
[----:B------:R-:W-:Y:S02]  /*c4d0*/  HADD2.F32 R41, -RZ, R6.H0_H0 ;  /* 0x20000006ff297230 */ /* 0x000fe40000004100 */
[-C--:B------:R-:W-:Y:S01]  /*c4e0*/  FMUL.FTZ R44, R49, R5.reuse ;  /* 0x00000005312c7220 */ /* 0x080fe20000410000 */
[-C--:B------:R-:W-:Y:S01]  /*c4f0*/  FFMA.FTZ R4, R46, R0.reuse, -R43 ;  /* 0x000000002e047223 */ /* 0x080fe2000001082b */
[----:B------:R-:W-:Y:S01]  /*c500*/  FFMA.FTZ R45, R48, R0, R45 ;  /* 0x00000000302d7223 */ /* 0x000fe2000001002d */
[----:B------:R-:W-:Y:S01]  /*c510*/  FMUL.FTZ R0, R47, R5 ;  /* 0x000000052f007220 */ /* 0x000fe20000410000 */
[----:B------:R-:W-:-:S02]  /*c520*/  HADD2.F32 R42, -RZ, R7.H0_H0 ;  /* 0x20000007ff2a7230 */ /* 0x000fc40000004100 */
[-C--:B------:R-:W-:Y:S01]  /*c530*/  FFMA.FTZ R5, R47, R39.reuse, -R44 ;  /* 0x000000272f057223 */ /* 0x080fe2000001082c */
[----:B------:R-:W-:Y:S02]  /*c540*/  HADD2.F32 R6, -RZ, R6.H1_H1 ;  /* 0x30000006ff067230 */ /* 0x000fe40000004100 */
[----:B------:R-:W-:Y:S01]  /*c550*/  FFMA.FTZ R0, R49, R39, R0 ;  /* 0x0000002731007223 */ /* 0x000fe20000010000 */
[----:B------:R-:W-:Y:S01]  /*c560*/  HADD2.F32 R7, -RZ, R7.H1_H1 ;  /* 0x30000007ff077230 */ /* 0x000fe20000004100 */
[----:B------:R-:W-:Y:S01]  /*c570*/  F2FP.F16.F32.PACK_AB R4, R45, R4 ;  /* 0x000000042d04723e */ /* 0x000fe200000000ff */
[----:B------:R-:W-:Y:S02]  /*c580*/  HADD2.F32 R47, -RZ, R37.H1_H1 ;  /* 0x30000025ff2f7230 */ /* 0x000fe40000004100 */
[----:B------:R-:W-:Y:S01]  /*c590*/  HADD2.F32 R46, -RZ, R38.H1_H1 ;  /* 0x30000026ff2e7230 */ /* 0x000fe20000004100 */
[----:B------:R-:W-:Y:S01]  /*c5a0*/  F2FP.F16.F32.PACK_AB R5, R0, R5 ;  /* 0x000000050005723e */ /* 0x000fe200000000ff */
[----:B------:R-:W-:-:S02]  /*c5b0*/  HADD2.F32 R43, -RZ, R33.H1_H1 ;  /* 0x30000021ff2b7230 */ /* 0x000fc40000004100 */
[----:B------:R-:W-:Y:S02]  /*c5c0*/  HADD2.F32 R44, -RZ, R34.H1_H1 ;  /* 0x30000022ff2c7230 */ /* 0x000fe40000004100 */
[-C--:B------:R-:W-:Y:S01]  /*c5d0*/  FMUL.FTZ R34, R47, R6.reuse ;  /* 0x000000062f227220 */ /* 0x080fe20000410000 */
[-C--:B------:R-:W-:Y:S01]  /*c5e0*/  FMUL.FTZ R33, R46, R7.reuse ;  /* 0x000000072e217220 */ /* 0x080fe20000410000 */
[C---:B------:R-:W-:Y:S01]  /*c5f0*/  FMUL.FTZ R38, R43.reuse, R6 ;  /* 0x000000062b267220 */ /* 0x040fe20000410000 */
[C---:B------:R-:W-:Y:S01]  /*c600*/  FMUL.FTZ R37, R44.reuse, R7 ;  /* 0x000000072c257220 */ /* 0x040fe20000410000 */
[-C--:B------:R-:W-:Y:S01]  /*c610*/  FFMA.FTZ R6, R43, R41.reuse, -R34 ;  /* 0x000000292b067223 */ /* 0x080fe20000010822 */
[-C--:B------:R-:W-:Y:S01]  /*c620*/  FFMA.FTZ R7, R44, R42.reuse, -R33 ;  /* 0x0000002a2c077223 */ /* 0x080fe20000010821 */
[----:B------:R-:W-:Y:S01]  /*c630*/  FFMA.FTZ R41, R47, R41, R38 ;  /* 0x000000292f297223 */ /* 0x000fe20000010026 */
[----:B------:R-:W-:-:S04]  /*c640*/  FFMA.FTZ R42, R46, R42, R37 ;  /* 0x0000002a2e2a7223 */ /* 0x000fc80000010025 */
[----:B------:R-:W-:Y:S02]  /*c650*/  F2FP.F16.F32.PACK_AB R6, R41, R6 ;  /* 0x000000062906723e */ /* 0x000fe400000000ff */
[----:B------:R-:W-:-:S05]  /*c660*/  F2FP.F16.F32.PACK_AB R7, R42, R7 ;  /* 0x000000072a07723e */ /* 0x000fca00000000ff */
[----:B------:R0:W-:Y:S02]  /*c670*/  STS.128 [R8+0x12400], R4 ;  /* 0x0124000408007388 */ /* 0x0001e40000000c00 */
.L_x_591:
[----:B------:R-:W-:Y:S05]  /*c680*/  BSYNC B1 ;  /* 0x0000000000017941 */ /* 0x000fea0003800000 */
.L_x_590:
[----:B------:R-:W-:Y:S04]  /*c690*/  BSSY B1, `(.L_x_592) ;  /* 0x0000028000017945 */ /* 0x000fe80003800000 */
[----:B------:R-:W-:Y:S05]  /*c6a0*/  @P1 BRA `(.L_x_593) ;  /* 0x0000000000981947 */ /* 0x000fea0003800000 */
[----:B0-----:R-:W0:Y:S01]  /*c6b0*/  LDS.128 R4, [R3+0x2000] ;  /* 0x0020000003047984 */ /* 0x001e220000000c00 */
        /* <DEDUP_REMOVED lines=22> */
[----:B------:R-:W-:Y:S02]  /*c820*/  HADD2.F32 R38, -RZ, R29.H1_H1 ;  /* 0x3000001dff267230 */ /* 0x000fe40000004100 */
[----:B------:R-:W-:Y:S01]  /*c830*/  FMUL.FTZ R29, R42, R6 ;  /* 0x000000062a1d7220 */ /* 0x000fe20000410000 */
[----:B------:R-:W-:Y:S01]  /*c840*/  HADD2.F32 R39, -RZ, R36.H1_H1 ;  /* 0x30000024ff277230 */ /* 0x000fe20000004100 */
[----:B------:R-:W-:Y:S01]  /*c850*/  F2FP.F16.F32.PACK_AB R5, R0, R5 ;  /* 0x000000050005723e */ /* 0x000fe200000000ff */
[----:B------:R-:W-:-:S02]  /*c860*/  HADD2.F32 R35, -RZ, R30.H1_H1 ;  /* 0x3000001eff237230 */ /* 0x000fc40000004100 */
[C---:B------:R-:W-:Y:S01]  /*c870*/  FMUL.FTZ R33, R38.reuse, R6 ;  /* 0x0000000626217220 */ /* 0x040fe20000410000 */
[-C--:B------:R-:W-:Y:S01]  /*c880*/  FFMA.FTZ R6, R38, R34.reuse, -R29 ;  /* 0x0000002226067223 */ /* 0x080fe2000001081d */
[-C--:B------:R-:W-:Y:S01]  /*c890*/  FMUL.FTZ R30, R39, R7.reuse ;  /* 0x00000007271e7220 */ /* 0x080fe20000410000 */
[C---:B------:R-:W-:Y:S01]  /*c8a0*/  FMUL.FTZ R36, R35.reuse, R7 ;  /* 0x0000000723247220 */ /* 0x040fe20000410000 */
[----:B------:R-:W-:Y:S02]  /*c8b0*/  FFMA.FTZ R33, R42, R34, R33 ;  /* 0x000000222a217223 */ /* 0x000fe40000010021 */
[-C--:B------:R-:W-:Y:S01]  /*c8c0*/  FFMA.FTZ R7, R35, R37.reuse, -R30 ;  /* 0x0000002523077223 */ /* 0x080fe2000001081e */
[----:B------:R-:W-:Y:S02]  /*c8d0*/  FFMA.FTZ R36, R39, R37, R36 ;  /* 0x0000002527247223 */ /* 0x000fe40000010024 */
[----:B------:R-:W-:-:S03]  /*c8e0*/  F2FP.F16.F32.PACK_AB R6, R33, R6 ;  /* 0x000000062106723e */ /* 0x000fc600000000ff */
[----:B------:R-:W-:-:S05]  /*c8f0*/  F2FP.F16.F32.PACK_AB R7, R36, R7 ;  /* 0x000000072407723e */ /* 0x000fca00000000ff */
[----:B------:R1:W-:Y:S02]  /*c900*/  STS.128 [R3+0x2000], R4 ;  /* 0x0020000403007388 */ /* 0x0003e40000000c00 */
.L_x_593:
[----:B------:R-:W-:Y:S05]  /*c910*/  BSYNC B1 ;  /* 0x0000000000017941 */ /* 0x000fea0003800000 */
.L_x_592:
        /* <DEDUP_REMOVED lines=40> */
.L_x_595:
[----:B------:R-:W-:Y:S05]  /*cba0*/  BSYNC B1 ;  /* 0x0000000000017941 */ /* 0x000fea0003800000 */
.L_x_594:
        /* <DEDUP_REMOVED lines=40> */
.L_x_597:
[----:B------:R-:W-:Y:S05]  /*ce30*/  BSYNC B1 ;  /* 0x0000000000017941 */ /* 0x000fea0003800000 */
.L_x_596:
        /* <DEDUP_REMOVED lines=28> */
[-C--:B------:R-:W-:Y:S01]  /*d000*/  FMUL.FTZ R13, R28, R6.reuse ;  /* 0x000000061c0d7220 */ /* 0x080fe20000410000 */
[----:B------:R-:W-:Y:S02]  /*d010*/  HADD2.F32 R27, -RZ, R14.H1_H1 ;  /* 0x3000000eff1b7230 */ /* 0x000fe40000004100 */
[C---:B------:R-:W-:Y:S01]  /*d020*/  FMUL.FTZ R15, R26.reuse, R6 ;  /* 0x000000061a0f7220 */ /* 0x040fe20000410000 */
[-C--:B------:R-:W-:Y:S01]  /*d030*/  FMUL.FTZ R14, R31, R7.reuse ;  /* 0x000000071f0e7220 */ /* 0x080fe20000410000 */
[-C--:B------:R-:W-:Y:S01]  /*d040*/  FFMA.FTZ R6, R26, R24.reuse, -R13 ;  /* 0x000000181a067223 */ /* 0x080fe2000001080d */
[C---:B------:R-:W-:Y:S01]  /*d050*/  FMUL.FTZ R20, R27.reuse, R7 ;  /* 0x000000071b147220 */ /* 0x040fe20000410000 */
[----:B------:R-:W-:Y:S01]  /*d060*/  FFMA.FTZ R15, R28, R24, R15 ;  /* 0x000000181c0f7223 */ /* 0x000fe2000001000f */
[-C--:B------:R-:W-:Y:S02]  /*d070*/  FFMA.FTZ R7, R27, R25.reuse, -R14 ;  /* 0x000000191b077223 */ /* 0x080fe4000001080e */
[----:B------:R-:W-:-:S02]  /*d080*/  FFMA.FTZ R20, R31, R25, R20 ;  /* 0x000000191f147223 */ /* 0x000fc40000010014 */
[----:B------:R-:W-:-:S03]  /*d090*/  F2FP.F16.F32.PACK_AB R6, R15, R6 ;  /* 0x000000060f06723e */ /* 0x000fc600000000ff */
[----:B------:R-:W-:-:S05]  /*d0a0*/  F2FP.F16.F32.PACK_AB R7, R20, R7 ;  /* 0x000000071407723e */ /* 0x000fca00000000ff */
[----:B------:R4:W-:Y:S02]  /*d0b0*/  STS.128 [R8+0x1a400], R4 ;  /* 0x01a4000408007388 */ /* 0x0009e40000000c00 */
.L_x_599:
[----:B------:R-:W-:Y:S05]  /*d0c0*/  BSYNC B1 ;  /* 0x0000000000017941 */ /* 0x000fea0003800000 */
.L_x_598:
[----:B------:R-:W-:Y:S05]  /*d0d0*/  @P5 BRA `(.L_x_589) ;  /* 0x0000002c002c5947 */ /* 0x000fea0003800000 */
[----:B01234-:R-:W0:Y:S01]  /*d0e0*/  LDS.128 R4, [R3+0xa000] ;  /* 0x00a0000003047984 */ /* 0x01fe220000000c00 */
[----:B------:R-:W-:Y:S02]  /*d0f0*/  HADD2.F32 R26, -RZ, R11.H0_H0 ;  /* 0x2000000bff1a7230 */ /* 0x000fe40000004100 */
[----:B------:R-:W-:Y:S02]  /*d100*/  HADD2.F32 R28, -RZ, R12.H0_H0 ;  /* 0x2000000cff1c7230 */ /* 0x000fe40000004100 */
[----:B------:R-:W-:Y:S02]  /*d110*/  HADD2.F32 R20, -RZ, R9.H0_H0 ;  /* 0x20000009ff147230 */ /* 0x000fe40000004100 */
[----:B------:R-:W-:Y:S02]  /*d120*/  HADD2.F32 R24, -RZ, R10.H0_H0 ;  /* 0x2000000aff187230 */ /* 0x000fe40000004100 */
[----:B------:R-:W-:Y:S02]  /*d130*/  HADD2.F32 R27, -RZ, R11.H1_H1 ;  /* 0x3000000bff1b7230 */ /* 0x000fe40000004100 */
[----:B------:R-:W-:-:S02]  /*d140*/  HADD2.F32 R12, -RZ, R12.H1_H1 ;  /* 0x3000000cff0c7230 */ /* 0x000fc40000004100 */
[----:B------:R-:W-:Y:S02]  /*d150*/  HADD2.F32 R10, -RZ, R10.H1_H1 ;  /* 0x3000000aff0a7230 */ /* 0x000fe40000004100 */
[--C-:B0-----:R-:W-:Y:S02]  /*d160*/  HADD2.F32 R0, -RZ, R4.reuse.H0_H0 ;  /* 0x20000004ff007230 */ /* 0x101fe40000004100 */
[----:B------:R-:W-:Y:S02]  /*d170*/  HADD2.F32 R4, -RZ, R4.H1_H1 ;  /* 0x30000004ff047230 */ /* 0x000fe40000004100 */
[--C-:B------:R-:W-:Y:S02]  /*d180*/  HADD2.F32 R8, -RZ, R5.reuse.H0_H0 ;  /* 0x20000005ff087230 */ /* 0x100fe40000004100 */
[----:B------:R-:W-:Y:S02]  /*d190*/  HADD2.F32 R5, -RZ, R5.H1_H1 ;  /* 0x30000005ff057230 */ /* 0x000fe40000004100 */
[-C--:B------:R-:W-:Y:S01]  /*d1a0*/  FMUL.FTZ R15, R26, R4.reuse ;  /* 0x000000041a0f7220 */ /* 0x080fe20000410000 */
[----:B------:R-:W-:Y:S01]  /*d1b0*/  FMUL.FTZ R21, R20, R4 ;  /* 0x0000000414157220 */ /* 0x000fe20000410000 */
[----:B------:R-:W-:-:S02]  /*d1c0*/  HADD2.F32 R13, -RZ, R6.H0_H0 ;  /* 0x20000006ff0d7230 */ /* 0x000fc40000004100 */
[-C--:B------:R-:W-:Y:S01]  /*d1d0*/  FMUL.FTZ R25, R28, R5.reuse ;  /* 0x000000051c197220 */ /* 0x080fe20000410000 */
[----:B------:R-:W-:Y:S01]  /*d1e0*/  FFMA.FTZ R4, R20, R0, -R15 ;  /* 0x0000000014047223 */ /* 0x000fe2000001080f */
[--C-:B------:R-:W-:Y:S02]  /*d1f0*/  HADD2.F32 R14, -RZ, R7.reuse.H0_H0 ;  /* 0x20000007ff0e7230 */ /* 0x100fe40000004100 */
[C---:B------:R-:W-:Y:S01]  /*d200*/  FMUL.FTZ R15, R24.reuse, R5 ;  /* 0x00000005180f7220 */ /* 0x040fe20000410000 */
[----:B------:R-:W-:Y:S02]  /*d210*/  HADD2.F32 R6, -RZ, R6.H1_H1 ;  /* 0x30000006ff067230 */ /* 0x000fe40000004100 */
[----:B------:R-:W-:Y:S01]  /*d220*/  FFMA.FTZ R5, R24, R8, -R25 ;  /* 0x0000000818057223 */ /* 0x000fe20000010819 */
[----:B------:R-:W-:Y:S02]  /*d230*/  HADD2.F32 R7, -RZ, R7.H1_H1 ;  /* 0x30000007ff077230 */ /* 0x000fe40000004100 */
[----:B------:R-:W-:Y:S01]  /*d240*/  FFMA.FTZ R21, R26, R0, R21 ;  /* 0x000000001a157223 */ /* 0x000fe20000010015 */
[----:B------:R-:W-:-:S02]  /*d250*/  HADD2.F32 R25, -RZ, R9.H1_H1 ;  /* 0x30000009ff197230 */ /* 0x000fc40000004100 */
[----:B------:R-:W-:Y:S01]  /*d260*/  FMUL.FTZ R0, R27, R6 ;  /* 0x000000061b007220 */ /* 0x000fe20000410000 */
[----:B------:R-:W-:Y:S01]  /*d270*/  FFMA.FTZ R8, R28, R8, R15 ;  /* 0x000000081c087223 */ /* 0x000fe2000001000f */
[-C--:B------:R-:W-:Y:S01]  /*d280*/  FMUL.FTZ R9, R12, R7.reuse ;  /* 0x000000070c097220 */ /* 0x080fe20000410000 */
[C---:B------:R-:W-:Y:S01]  /*d290*/  FMUL.FTZ R11, R10.reuse, R7 ;  /* 0x000000070a0b7220 */ /* 0x040fe20000410000 */
[C---:B------:R-:W-:Y:S01]  /*d2a0*/  FMUL.FTZ R6, R25.reuse, R6 ;  /* 0x0000000619067220 */ /* 0x040fe20000410000 */
[-C--:B------:R-:W-:Y:S01]  /*d2b0*/  FFMA.FTZ R0, R25, R13.reuse, -R0 ;  /* 0x0000000d19007223 */ /* 0x080fe20000010800 */
[-C--:B------:R-:W-:Y:S01]  /*d2c0*/  FFMA.FTZ R7, R10, R14.reuse, -R9 ;  /* 0x0000000e0a077223 */ /* 0x080fe20000010809 */
[----:B------:R-:W-:Y:S01]  /*d2d0*/  FFMA.FTZ R14, R12, R14, R11 ;  /* 0x0000000e0c0e7223 */ /* 0x000fe2000001000b */
[----:B------:R-:W-:Y:S01]  /*d2e0*/  FFMA.FTZ R13, R27, R13, R6 ;  /* 0x0000000d1b0d7223 */ /* 0x000fe20000010006 */
[----:B------:R-:W-:Y:S02]  /*d2f0*/  F2FP.F16.F32.PACK_AB R4, R21, R4 ;  /* 0x000000041504723e */ /* 0x000fe400000000ff */
[----:B------:R-:W-:-:S02]  /*d300*/  F2FP.F16.F32.PACK_AB R5, R8, R5 ;  /* 0x000000050805723e */ /* 0x000fc400000000ff */
[----:B------:R-:W-:Y:S02]  /*d310*/  F2FP.F16.F32.PACK_AB R6, R13, R0 ;  /* 0x000000000d06723e */ /* 0x000fe400000000ff */
[----:B------:R-:W-:-:S05]  /*d320*/  F2FP.F16.F32.PACK_AB R7, R14, R7 ;  /* 0x000000070e07723e */ /* 0x000fca00000000ff */
[----:B------:R0:W-:Y:S01]  /*d330*/  STS.128 [R3+0xa000], R4 ;  /* 0x00a0000403007388 */ /* 0x0001e20000000c00 */
[----:B------:R-:W-:Y:S05]  /*d340*/  BRA `(.L_x_589) ;  /* 0x0000002800907947 */ /* 0x000fea0003800000 */
.L_x_568:
        /* <DEDUP_REMOVED lines=15> */
[----:B------:R-:W-:Y:S01]  /*d440*/  ULDC UR4, c[0x0][0x3d4] ;  /* 0x0000f50000047ab9 */ /* 0x000fe20000000800 */
[----:B------:R-:W-:Y:S02]  /*d450*/  CS2R R24, SRZ ;  /* 0x0000000000187805 */ /* 0x000fe4000001ff00 */
[----:B------:R-:W-:Y:S02]  /*d460*/  ISETP.GE.AND P0, PT, R22, UR4, PT ;  /* 0x0000000416007c0c */ /* 0x000fe4000bf06270 */
[----:B------:R-:W-:Y:S02]  /*d470*/  CS2R R26, SRZ ;  /* 0x00000000001a7805 */ /* 0x000fe4000001ff00 */
[----:B------:R-:W-:Y:S02]  /*d480*/  ISETP.GE.AND P2, PT, R184, UR4, PT ;  /* 0x00000004b8007c0c */ /* 0x000fe4000bf46270 */
[----:B------:R-:W-:Y:S02]  /*d490*/  CS2R R28, SRZ ;  /* 0x00000000001c7805 */ /* 0x000fe4000001ff00 */
[----:B------:R-:W-:-:S02]  /*d4a0*/  ISETP.GE.AND P3, PT, R185, UR4, PT ;  /* 0x00000004b9007c0c */ /* 0x000fc4000bf66270 */
        /* <DEDUP_REMOVED lines=9> */
[----:B------:R0:W5:Y:S04]  /*d540*/  @!P0 LDG.E.128 R24, desc[UR36][R44.64] ;  /* 0x000000242c188981 */ /* 0x000168000c1e1d00 */
[----:B------:R0:W5:Y:S04]  /*d550*/  @!P2 LDG.E.128 R28, desc[UR36][R44.64+0x40] ;  /* 0x000040242c1ca981 */ /* 0x000168000c1e1d00 */
[----:B------:R0:W5:Y:S04]  /*d560*/  @!P3 LDG.E.128 R32, desc[UR36][R44.64+0x80] ;  /* 0x000080242c20b981 */ /* 0x000168000c1e1d00 */
[----:B------:R0:W5:Y:S04]  /*d570*/  @!P0 LDG.E.128 R4, desc[UR36][R46.64] ;  /* 0x000000242e048981 */ /* 0x000168000c1e1d00 */
[----:B------:R0:W5:Y:S04]  /*d580*/  @!P2 LDG.E.128 R8, desc[UR36][R46.64+0x40] ;  /* 0x000040242e08a981 */ /* 0x000168000c1e1d00 */
[----:B------:R0:W5:Y:S02]  /*d590*/  @!P3 LDG.E.128 R12, desc[UR36][R46.64+0x80] ;  /* 0x000080242e0cb981 */ /* 0x000164000c1e1d00 */
.L_x_601:
[----:B------:R-:W-:Y:S05]  /*d5a0*/  BSYNC B1 ;  /* 0x0000000000017941 */ /* 0x000fea0003800000 */
.L_x_600:
[--C-:B-----5:R-:W-:Y:S01]  /*d5b0*/  IMAD.MOV.U32 R41, RZ, RZ, R25.reuse ;  /* 0x000000ffff297224 */ /* 0x120fe200078e0019 */
[----:B------:R-:W-:Y:S01]  /*d5c0*/  SHF.R.U64 R48, R24, 0x10, R25 ;  /* 0x0000001018307819 */ /* 0x000fe20000001219 */
[----:B0-----:R-:W-:Y:S01]  /*d5d0*/  IMAD.MOV.U32 R44, RZ, RZ, R27 ;  /* 0x000000ffff2c7224 */ /* 0x001fe200078e001b */
[----:B------:R-:W-:Y:S01]  /*d5e0*/  SHF.R.U32.HI R49, RZ, 0x10, R25 ;  /* 0x00000010ff317819 */ /* 0x000fe20000011619 */
[----:B------:R-:W-:Y:S01]  /*d5f0*/  UMOV UR4, 0xffffffff ;  /* 0xffffffff00047882 */ /* 0x000fe20000000000 */
[----:B------:R-:W-:Y:S01]  /*d600*/  SHF.R.U64 R50, R26, 0x10, R27 ;  /* 0x000000101a327819 */ /* 0x000fe2000000121b */
[----:B------:R-:W-:Y:S01]  /*d610*/  IMAD.MOV.U32 R47, RZ, RZ, R35 ;  /* 0x000000ffff2f7224 */ /* 0x000fe200078e0023 */
[----:B------:R-:W-:Y:S01]  /*d620*/  SHF.R.U32.HI R51, RZ, 0x10, R27 ;  /* 0x00000010ff337819 */ /* 0x000fe2000001161b */
[----:B------:R-:W-:Y:S01]  /*d630*/  IMAD.MOV.U32 R27, RZ, RZ, R29 ;  /* 0x000000ffff1b7224 */ /* 0x000fe200078e001d */
[----:B------:R-:W-:Y:S01]  /*d640*/  MOV R25, R26 ;  /* 0x0000001a00197202 */ /* 0x000fe20000000f00 */
[----:B------:R-:W-:Y:S01]  /*d650*/  IMAD.MOV.U32 R45, RZ, RZ, R31 ;  /* 0x000000ffff2d7224 */ /* 0x000fe200078e001f */
[----:B------:R-:W-:Y:S01]  /*d660*/  MOV R3, R24 ;  /* 0x0000001800037202 */ /* 0x000fe20000000f00 */
[----:B------:R-:W-:Y:S01]  /*d670*/  IMAD.MOV.U32 R46, RZ, RZ, R33 ;  /* 0x000000ffff2e7224 */ /* 0x000fe200078e0021 */
[----:B------:R-:W-:Y:S01]  /*d680*/  MOV R26, R28 ;  /* 0x0000001c001a7202 */ /* 0x000fe20000000f00 */
[----:B------:R-:W-:Y:S01]  /*d690*/  IMAD.MOV.U32 R21, RZ, RZ, R5 ;  /* 0x000000ffff157224 */ /* 0x000fe200078e0005 */
[----:B------:R-:W-:Y:S01]  /*d6a0*/  SHF.R.U64 R52, R28, 0x10, R29 ;  /* 0x000000101c347819 */ /* 0x000fe2000000121d */
[----:B------:R-:W-:Y:S01]  /*d6b0*/  IMAD.MOV.U32 R43, RZ, RZ, R15 ;  /* 0x000000ffff2b7224 */ /* 0x000fe200078e000f */
[----:B------:R-:W-:Y:S01]  /*d6c0*/  SHF.R.U32.HI R53, RZ, 0x10, R29 ;  /* 0x00000010ff357819 */ /* 0x000fe2000001161d */
[----:B------:R-:W-:Y:S01]  /*d6d0*/  IMAD.MOV.U32 R29, RZ, RZ, R7 ;  /* 0x000000ffff1d7224 */ /* 0x000fe200078e0007 */
[----:B------:R-:W-:-:S02]  /*d6e0*/  MOV R28, R30 ;  /* 0x0000001e001c7202 */ /* 0x000fc40000000f00 */
[----:B------:R-:W-:Y:S02]  /*d6f0*/  SHF.R.U64 R54, R30, 0x10, R31 ;  /* 0x000000101e367819 */ /* 0x000fe4000000121f */
[--C-:B------:R-:W-:Y:S02]  /*d700*/  SHF.R.U64 R58, R34, 0x10, R35.reuse ;  /* 0x00000010223a7819 */ /* 0x100fe40000001223 */
[----:B------:R-:W-:Y:S02]  /*d710*/  SHF.R.U32.HI R59, RZ, 0x10, R35 ;  /* 0x00000010ff3b7819 */ /* 0x000fe40000011623 */
[----:B------:R-:W-:Y:S02]  /*d720*/  SHF.R.U32.HI R55, RZ, 0x10, R31 ;  /* 0x00000010ff377819 */ /* 0x000fe4000001161f */
[----:B------:R-:W-:Y:S02]  /*d730*/  MOV R30, R32 ;  /* 0x00000020001e7202 */ /* 0x000fe40000000f00 */
[----:B------:R-:W-:-:S02]  /*d740*/  SHF.R.U64 R56, R32, 0x10, R33 ;  /* 0x0000001020387819 */ /* 0x000fc40000001221 */
[----:B------:R-:W-:Y:S02]  /*d750*/  SHF.R.U32.HI R57, RZ, 0x10, R33 ;  /* 0x00000010ff397819 */ /* 0x000fe40000011621 */
[----:B------:R-:W-:Y:S02]  /*d760*/  MOV R24, R6 ;  /* 0x0000000600187202 */ /* 0x000fe40000000f00 */
[--C-:B------:R-:W-:Y:S02]  /*d770*/  SHF.R.U64 R62, R6, 0x10, R7.reuse ;  /* 0x00000010063e7819 */ /* 0x100fe40000001207 */
[----:B------:R-:W-:Y:S01]  /*d780*/  SHF.R.U32.HI R63, RZ, 0x10, R7 ;  /* 0x00000010ff3f7819 */ /* 0x000fe20000011607 */
[----:B------:R-:W-:Y:S01]  /*d790*/  IMAD.MOV.U32 R7, RZ, RZ, R9 ;  /* 0x000000ffff077224 */ /* 0x000fe200078e0009 */
[----:B------:R-:W-:Y:S02]  /*d7a0*/  PRMT R35, R25, 0x5410, R44 ;  /* 0x0000541019237816 */ /* 0x000fe4000000002c */
[----:B------:R-:W-:-:S02]  /*d7b0*/  MOV R32, R34 ;  /* 0x0000002200207202 */ /* 0x000fc40000000f00 */
[----:B------:R-:W-:Y:S02]  /*d7c0*/  MOV R6, R8 ;  /* 0x0000000800067202 */ /* 0x000fe40000000f00 */
[----:B------:R-:W-:Y:S01]  /*d7d0*/  SHF.R.U64 R64, R8, 0x10, R9 ;  /* 0x0000001008407819 */ /* 0x000fe20000001209 */
[----:B------:R-:W-:Y:S01]  /*d7e0*/  IMAD.MOV.U32 R8, RZ, RZ, R11 ;  /* 0x000000ffff087224 */ /* 0x000fe200078e000b */
[----:B------:R-:W-:Y:S02]  /*d7f0*/  SHF.R.U32.HI R65, RZ, 0x10, R9 ;  /* 0x00000010ff417819 */ /* 0x000fe40000011609 */
[----:B------:R-:W-:Y:S02]  /*d800*/  MOV R31, R10 ;  /* 0x0000000a001f7202 */ /* 0x000fe40000000f00 */
[----:B------:R-:W-:Y:S01]  /*d810*/  SHF.R.U64 R66, R10, 0x10, R11 ;  /* 0x000000100a427819 */ /* 0x000fe2000000120b */
[----:B------:R-:W-:Y:S01]  /*d820*/  IMAD.MOV.U32 R10, RZ, RZ, R13 ;  /* 0x000000ffff0a7224 */ /* 0x000fe200078e000d */
[----:B------:R-:W-:-:S02]  /*d830*/  PRMT R33, R3, 0x5410, R41 ;  /* 0x0000541003217816 */ /* 0x000fc40000000029 */
[----:B------:R-:W-:Y:S02]  /*d840*/  PRMT R25, R26, 0x5410, R27 ;  /* 0x000054101a197816 */ /* 0x000fe4000000001b */
[----:B------:R-:W-:Y:S02]  /*d850*/  MOV R20, R4 ;  /* 0x0000000400147202 */ /* 0x000fe40000000f00 */
[--C-:B------:R-:W-:Y:S02]  /*d860*/  SHF.R.U64 R60, R4, 0x10, R5.reuse ;  /* 0x00000010043c7819 */ /* 0x100fe40000001205 */
[----:B------:R-:W-:Y:S02]  /*d870*/  SHF.R.U32.HI R61, RZ, 0x10, R5 ;  /* 0x00000010ff3d7819 */ /* 0x000fe40000011605 */
[----:B------:R-:W-:Y:S02]  /*d880*/  SHF.R.U32.HI R67, RZ, 0x10, R11 ;  /* 0x00000010ff437819 */ /* 0x000fe4000001160b */
[----:B------:R-:W-:-:S02]  /*d890*/  MOV R9, R12 ;  /* 0x0000000c00097202 */ /* 0x000fc40000000f00 */
[--C-:B------:R-:W-:Y:S02]  /*d8a0*/  SHF.R.U64 R68, R12, 0x10, R13.reuse ;  /* 0x000000100c447819 */ /* 0x100fe4000000120d */
[----:B------:R-:W-:Y:S02]  /*d8b0*/  SHF.R.U32.HI R69, RZ, 0x10, R13 ;  /* 0x00000010ff457819 */ /* 0x000fe4000001160d */
[----:B------:R-:W-:Y:S02]  /*d8c0*/  MOV R42, R14 ;  /* 0x0000000e002a7202 */ /* 0x000fe40000000f00 */
[--C-:B------:R-:W-:Y:S02]  /*d8d0*/  SHF.R.U64 R70, R14, 0x10, R15.reuse ;  /* 0x000000100e467819 */ /* 0x100fe4000000120f */
[----:B------:R-:W-:Y:S02]  /*d8e0*/  SHF.R.U32.HI R71, RZ, 0x10, R15 ;  /* 0x00000010ff477819 */ /* 0x000fe4000001160f */
[----:B------:R-:W-:-:S02]  /*d8f0*/  PRMT R34, R48, 0x5410, R49 ;  /* 0x0000541030227816 */ /* 0x000fc40000000031 */
[----:B------:R-:W-:Y:S02]  /*d900*/  PRMT R41, R50, 0x5410, R51 ;  /* 0x0000541032297816 */ /* 0x000fe40000000033 */
[----:B------:R-:W-:Y:S02]  /*d910*/  PRMT R26, R52, 0x5410, R53 ;  /* 0x00005410341a7816 */ /* 0x000fe40000000035 */
[----:B------:R-:W-:Y:S01]  /*d920*/  LEA.HI R3, R203, R203, RZ, 0x1 ;  /* 0x000000cbcb037211 */ /* 0x000fe200078f08ff */
[----:B------:R-:W-:Y:S06]  /*d930*/  BRA.DIV UR4, `(.L_x_602) ;  /* 0x0000011204007947 */ /* 0x000fec000b800000 */
.L_x_781:
[----:B------:R-:W-:Y:S01]  /*d940*/  UMOV UR4, 0xffffffff ;  /* 0xffffffff00047882 */ /* 0x000fe20000000000 */
[----:B------:R-:W-:Y:S02]  /*d950*/  LOP3.LUT R4, R3, 0xfffffffe, RZ, 0xc0, !PT ;  /* 0xfffffffe03047812 */ /* 0x000fe400078ec0ff */
[----:B------:R-:W-:Y:S05]  /*d960*/  BRA.DIV UR4, `(.L_x_603) ;  /* 0x00000112041c7947 */ /* 0x000fea000b800000 */
.L_x_784:
[----:B------:R-:W-:Y:S01]  /*d970*/  UMOV UR4, 0xffffffff ;  /* 0xffffffff00047882 */ /* 0x000fe20000000000 */
[----:B------:R-:W-:Y:S02]  /*d980*/  IADD3 R4, R203, -R4, RZ ;  /* 0x80000004cb047210 */ /* 0x000fe40007ffe0ff */
[----:B------:R-:W-:Y:S05]  /*d990*/  BRA.DIV UR4, `(.L_x_604) ;  /* 0x0000011204387947 */ /* 0x000fea000b800000 */
.L_x_787:
[----:B------:R-:W-:Y:S01]  /*d9a0*/  UMOV UR4, 0xffffffff ;  /* 0xffffffff00047882 */ /* 0x000fe20000000000 */
[----:B------:R-:W-:Y:S02]  /*d9b0*/  SHF.L.U32 R5, R4, 0x1f, RZ ;  /* 0x0000001f04057819 */ /* 0x000fe400000006ff */
[----:B------:R-:W-:Y:S05]  /*d9c0*/  BRA.DIV UR4, `(.L_x_605) ;  /* 0x0000011204547947 */ /* 0x000fea000b800000 */
.L_x_790:
        /* <DEDUP_REMOVED lines=20> */
.L_x_791:
[----:B------:R-:W-:Y:S05]  /*db10*/  BSYNC B1 ;  /* 0x0000000000017941 */ /* 0x000fea0003800000 */
.L_x_606:
[----:B------:R-:W-:Y:S01]  /*db20*/  BSSY B1, `(.L_x_608) ;  /* 0x0000117000017945 */ /* 0x000fe20003800000 */
[----:B------:R-:W-:-:S03]  /*db30*/  PRMT R24, R70, 0x5410, R71 ;  /* 0x0000541046187816 */ /* 0x000fc60000000047 */
[----:B------:R-:W-:Y:S05]  /*db40*/  @P1 BRA `(.L_x_609) ;  /* 0x0000001000501947 */ /* 0x000fea0003800000 */
[----:B------:R-:W1:Y:S01]  /*db50*/  LDC R42, c[0x0][0x3d4] ;  /* 0x0000f500ff2a7b82 */ /* 0x000e620000000800 */
[----:B------:R-:W-:Y:S01]  /*db60*/  BSSY B2, `(.L_x_610) ;  /* 0x0000060000027945 */ /* 0x000fe20003800000 */
[-C--:B-1----:R-:W-:Y:S02]  /*db70*/  ISETP.GE.AND P0, PT, R22, R42.reuse, PT ;  /* 0x0000002a1600720c */ /* 0x082fe40003f06270 */
[-C--:B------:R-:W-:Y:S02]  /*db80*/  ISETP.GE.AND P1, PT, R184, R42.reuse, PT ;  /* 0x0000002ab800720c */ /* 0x080fe40003f26270 */
[----:B------:R-:W-:-:S09]  /*db90*/  ISETP.GE.AND P2, PT, R185, R42, PT ;  /* 0x0000002ab900720c */ /* 0x000fd20003f46270 */
[----:B------:R-:W-:Y:S05]  /*dba0*/  @P0 BRA `(.L_x_611) ;  /* 0x00000004006c0947 */ /* 0x000fea0003800000 */
[----:B------:R-:W-:Y:S01]  /*dbb0*/  LEA.HI R6, R42, R206, RZ, 0x1d ;  /* 0x000000ce2a067211 */ /* 0x000fe200078fe8ff */
[----:B------:R-:W-:Y:S01]  /*dbc0*/  HADD2.F32 R52, -RZ, R33.H0_H0 ;  /* 0x20000021ff347230 */ /* 0x000fe20000004100 */
[----:B------:R-:W-:Y:S01]  /*dbd0*/  LOP3.LUT R4, R189, 0x38, R22, 0xf8, !PT ;  /* 0x00000038bd047812 */ /* 0x000fe200078ef816 */
[--C-:B------:R-:W-:Y:S01]  /*dbe0*/  HADD2.F32 R54, -RZ, R36.reuse.H0_H0 ;  /* 0x20000024ff367230 */ /* 0x100fe20000004100 */
[----:B0-----:R-:W-:Y:S01]  /*dbf0*/  SHF.R.S32.HI R5, RZ, 0x1f, R6 ;  /* 0x0000001fff057819 */ /* 0x001fe20000011406 */
[----:B------:R-:W-:Y:S02]  /*dc00*/  HADD2.F32 R51, -RZ, R37.H0_H0 ;  /* 0x20000025ff337230 */ /* 0x000fe40000004100 */
[----:B------:R-:W-:Y:S01]  /*dc10*/  HADD2.F32 R53, -RZ, R36.H1_H1 ;  /* 0x30000024ff357230 */ /* 0x000fe20000004100 */
[----:B------:R-:W-:Y:S01]  /*dc20*/  LEA.HI R7, R5, R6, RZ, 0x3 ;  /* 0x0000000605077211 */ /* 0x000fe200078f18ff */
[----:B------:R-:W-:Y:S01]  /*dc30*/  IMAD.SHL.U32 R6, R6, 0x8, RZ ;  /* 0x0000000806067824 */ /* 0x000fe200078e00ff */
[----:B------:R-:W-:-:S02]  /*dc40*/  LOP3.LUT R5, R4, R191, RZ, 0x3c, !PT ;  /* 0x000000bf04057212 */ /* 0x000fc400078e3cff */
[----:B------:R-:W-:Y:S02]  /*dc50*/  SHF.L.U32 R7, R7, 0xa, RZ ;  /* 0x0000000a07077819 */ /* 0x000fe400000006ff */
[----:B------:R-:W-:Y:S01]  /*dc60*/  LOP3.LUT R6, R189, 0x38, R6, 0xf8, !PT ;  /* 0x00000038bd067812 */ /* 0x000fe200078ef806 */
[----:B------:R-:W-:Y:S01]  /*dc70*/  IMAD R5, R190, 0x200, R5 ;  /* 0x00000200be057824 */ /* 0x000fe200078e0205 */
[----:B------:R-:W-:Y:S02]  /*dc80*/  LOP3.LUT R7, R7, 0x7fffe000, RZ, 0xc0, !PT ;  /* 0x7fffe00007077812 */ /* 0x000fe400078ec0ff */
[----:B------:R-:W-:Y:S02]  /*dc90*/  LOP3.LUT R9, R6, R191, RZ, 0x3c, !PT ;  /* 0x000000bf06097212 */ /* 0x000fe400078e3cff */
[----:B------:R-:W-:Y:S01]  /*dca0*/  LEA R59, R5, R2, 0x1 ;  /* 0x00000002053b7211 */ /* 0x000fe200078e08ff */
[----:B------:R-:W-:-:S04]  /*dcb0*/  IMAD R8, R190, 0x200, R7 ;  /* 0x00000200be087824 */ /* 0x000fc800078e0207 */
[----:B------:R-:W0:Y:S01]  /*dcc0*/  LDS.128 R4, [R59+0x10400] ;  /* 0x010400003b047984 */ /* 0x000e220000000c00 */
[----:B------:R-:W-:-:S05]  /*dcd0*/  IADD3 R9, R8, R9, RZ ;  /* 0x0000000908097210 */ /* 0x000fca0007ffe0ff */
[----:B------:R-:W-:-:S05]  /*dce0*/  IMAD R61, R9, 0x2, R2 ;  /* 0x00000002093d7824 */ /* 0x000fca00078e0202 */
[----:B------:R-:W1:Y:S01]  /*dcf0*/  LDS.128 R8, [R61+0x10400] ;  /* 0x010400003d087984 */ /* 0x000e620000000c00 */
[--C-:B0-----:R-:W-:Y:S02]  /*dd00*/  HADD2.F32 R43, -RZ, R4.reuse.H0_H0 ;  /* 0x20000004ff2b7230 */ /* 0x101fe40000004100 */
[----:B------:R-:W-:Y:S02]  /*dd10*/  HADD2.F32 R4, -RZ, R4.H1_H1 ;  /* 0x30000004ff047230 */ /* 0x000fe40000004100 */
[--C-:B------:R-:W-:Y:S02]  /*dd20*/  HADD2.F32 R44, -RZ, R5.reuse.H0_H0 ;  /* 0x20000005ff2c7230 */ /* 0x100fe40000004100 */
[----:B------:R-:W-:Y:S02]  /*dd30*/  HADD2.F32 R5, -RZ, R5.H1_H1 ;  /* 0x30000005ff057230 */ /* 0x000fe40000004100 */
[--C-:B------:R-:W-:Y:S02]  /*dd40*/  HADD2.F32 R45, -RZ, R6.reuse.H0_H0 ;  /* 0x20000006ff2d7230 */ /* 0x100fe40000004100 */
[----:B------:R-:W-:-:S02]  /*dd50*/  HADD2.F32 R6, -RZ, R6.H1_H1 ;  /* 0x30000006ff067230 */ /* 0x000fc40000004100 */
[--C-:B-1----:R-:W-:Y:S02]  /*dd60*/  HADD2.F32 R47, -RZ, R8.reuse.H0_H0 ;  /* 0x20000008ff2f7230 */ /* 0x102fe40000004100 */
[----:B------:R-:W-:Y:S02]  /*dd70*/  HADD2.F32 R8, -RZ, R8.H1_H1 ;  /* 0x30000008ff087230 */ /* 0x000fe40000004100 */
[----:B------:R-:W-:Y:S02]  /*dd80*/  HADD2.F32 R48, -RZ, R9.H0_H0 ;  /* 0x20000009ff307230 */ /* 0x000fe40000004100 */
[C---:B------:R-:W-:Y:S01]  /*dd90*/  FMUL.FTZ R56, R47.reuse, R54 ;  /* 0x000000362f387220 */ /* 0x040fe20000410000 */
[-C--:B------:R-:W-:Y:S01]  /*dda0*/  FMUL.FTZ R58, R47, R52.reuse ;  /* 0x000000342f3a7220 */ /* 0x080fe20000410000 */
[----:B------:R-:W-:Y:S02]  /*ddb0*/  HADD2.F32 R47, -RZ, R34.H0_H0 ;  /* 0x20000022ff2f7230 */ /* 0x000fe40000004100 */
[----:B------:R-:W-:Y:S01]  /*ddc0*/  FMUL.FTZ R55, R8, R51 ;  /* 0x0000003308377220 */ /* 0x000fe20000410000 */
[C---:B------:R-:W-:Y:S01]  /*ddd0*/  FFMA.FTZ R56, R43.reuse, R52, -R56 ;  /* 0x000000342b387223 */ /* 0x040fe20000010838 */
[----:B------:R-:W-:Y:S01]  /*dde0*/  FFMA.FTZ R58, R43, R54, R58 ;  /* 0x000000362b3a7223 */ /* 0x000fe2000001003a */
[----:B------:R-:W-:-:S02]  /*ddf0*/  HADD2.F32 R43, -RZ, R33.H1_H1 ;  /* 0x30000021ff2b7230 */ /* 0x000fc40000004100 */
[-C--:B------:R-:W-:Y:S01]  /*de00*/  FMUL.FTZ R57, R8, R47.reuse ;  /* 0x0000002f08397220 */ /* 0x080fe20000410000 */
[----:B------:R-:W-:Y:S01]  /*de10*/  FFMA.FTZ R55, R4, R47, -R55 ;  /* 0x0000002f04377223 */ /* 0x000fe20000010837 */
[C---:B------:R-:W-:Y:S01]  /*de20*/  FMUL.FTZ R47, R48.reuse, R53 ;  /* 0x00000035302f7220 */ /* 0x040fe20000410000 */
[----:B------:R-:W-:Y:S02]  /*de30*/  HADD2.F32 R9, -RZ, R9.H1_H1 ;  /* 0x30000009ff097230 */ /* 0x000fe40000004100 */
[----:B------:R-:W-:Y:S01]  /*de40*/  FMUL.FTZ R48, R48, R43 ;  /* 0x0000002b30307220 */ /* 0x000fe20000410000 */
[----:B------:R-:W-:Y:S02]  /*de50*/  HADD2.F32 R52, -RZ, R37.H1_H1 ;  /* 0x30000025ff347230 */ /* 0x000fe40000004100 */
[----:B------:R-:W-:Y:S01]  /*de60*/  FFMA.FTZ R57, R4, R51, R57 ;  /* 0x0000003304397223 */ /* 0x000fe20000010039 */
[----:B------:R-:W-:Y:S02]  /*de70*/  HADD2.F32 R4, -RZ, R34.H1_H1 ;  /* 0x30000022ff047230 */ /* 0x000fe40000004100 */
[C---:B------:R-:W-:Y:S01]  /*de80*/  FFMA.FTZ R47, R44.reuse, R43, -R47 ;  /* 0x0000002b2c2f7223 */ /* 0x040fe2000001082f */
[----:B------:R-:W-:Y:S01]  /*de90*/  FFMA.FTZ R48, R44, R53, R48 ;  /* 0x000000352c307223 */ /* 0x000fe20000010030 */
[----:B------:R-:W-:-:S02]  /*dea0*/  HADD2.F32 R49, -RZ, R10.H0_H0 ;  /* 0x2000000aff317230 */ /* 0x000fc40000004100 */
[C---:B------:R-:W-:Y:S01]  /*deb0*/  FMUL.FTZ R54, R9.reuse, R52 ;  /* 0x0000003409367220 */ /* 0x040fe20000410000 */
[----:B------:R-:W-:Y:S02]  /*dec0*/  HADD2.F32 R8, -RZ, R35.H0_H0 ;  /* 0x20000023ff087230 */ /* 0x000fe40000004100 */
[-C--:B------:R-:W-:Y:S01]  /*ded0*/  FMUL.FTZ R60, R9, R4.reuse ;  /* 0x00000004093c7220 */ /* 0x080fe20000410000 */
[----:B------:R-:W-:Y:S02]  /*dee0*/  HADD2.F32 R44, -RZ, R38.H0_H0 ;  /* 0x20000026ff2c7230 */ /* 0x000fe40000004100 */
[----:B------:R-:W-:Y:S01]  /*def0*/  FFMA.FTZ R54, R5, R4, -R54 ;  /* 0x0000000405367223 */ /* 0x000fe20000010836 */
[----:B------:R-:W-:Y:S02]  /*df00*/  HADD2.F32 R10, -RZ, R10.H1_H1 ;  /* 0x3000000aff0a7230 */ /* 0x000fe40000004100 */
[----:B------:R-:W-:Y:S01]  /*df10*/  FMUL.FTZ R53, R49, R8 ;  /* 0x0000000831357220 */ /* 0x000fe20000410000 */
[----:B------:R-:W-:-:S02]  /*df20*/  HADD2.F32 R43, -RZ, R39.H0_H0 ;  /* 0x20000027ff2b7230 */ /* 0x000fc40000004100 */
[----:B------:R-:W-:Y:S01]  /*df30*/  FMUL.FTZ R4, R49, R44 ;  /* 0x0000002c31047220 */ /* 0x000fe20000410000 */
[----:B------:R-:W-:Y:S02]  /*df40*/  HADD2.F32 R9, -RZ, R41.H0_H0 ;  /* 0x20000029ff097230 */ /* 0x000fe40000004100 */
[----:B------:R-:W-:Y:S01]  /*df50*/  FFMA.FTZ R49, R5, R52, R60 ;  /* 0x0000003405317223 */ /* 0x000fe2000001003c */
[C---:B------:R-:W-:Y:S01]  /*df60*/  FFMA.FTZ R53, R45.reuse, R44, R53 ;  /* 0x0000002c2d357223 */ /* 0x040fe20000010035 */
[C---:B------:R-:W-:Y:S01]  /*df70*/  FMUL.FTZ R5, R10.reuse, R43 ;  /* 0x0000002b0a057220 */ /* 0x040fe20000410000 */
[----:B------:R-:W-:Y:S01]  /*df80*/  FFMA.FTZ R51, R45, R8, -R4 ;  /* 0x000000082d337223 */ /* 0x000fe20000010804 */
[-C--:B------:R-:W-:Y:S01]  /*df90*/  FMUL.FTZ R45, R10, R9.reuse ;  /* 0x000000090a2d7220 */ /* 0x080fe20000410000 */
[----:B------:R-:W-:Y:S02]  /*dfa0*/  HADD2.F32 R50, -RZ, R11.H0_H0 ;  /* 0x2000000bff327230 */ /* 0x000fe40000004100 */
[----:B------:R-:W-:Y:S01]  /*dfb0*/  FFMA.FTZ R10, R6, R9, -R5 ;  /* 0x00000009060a7223 */ /* 0x000fe20000010805 */
[----:B------:R-:W-:-:S02]  /*dfc0*/  HADD2.F32 R9, -RZ, R38.H1_H1 ;  /* 0x30000026ff097230 */ /* 0x000fc40000004100 */
[----:B------:R-:W-:Y:S01]  /*dfd0*/  FFMA.FTZ R44, R6, R43, R45 ;  /* 0x0000002b062c7223 */ /* 0x000fe2000001002d */
[----:B------:R-:W-:Y:S02]  /*dfe0*/  HADD2.F32 R5, -RZ, R35.H1_H1 ;  /* 0x30000023ff057230 */ /* 0x000fe40000004100 */
[----:B------:R-:W-:Y:S02]  /*dff0*/  HADD2.F32 R11, -RZ, R11.H1_H1 ;  /* 0x3000000bff0b7230 */ /* 0x000fe40000004100 */
[C---:B------:R-:W-:Y:S01]  /*e000*/  FMUL.FTZ R43, R50.reuse, R9 ;  /* 0x00000009322b7220 */ /* 0x040fe20000410000 */
[----:B------:R-:W-:Y:S02]  /*e010*/  HADD2.F32 R8, -RZ, R39.H1_H1 ;  /* 0x30000027ff087230 */ /* 0x000fe40000004100 */
[----:B------:R-:W-:Y:S01]  /*e020*/  FMUL.FTZ R50, R50, R5 ;  /* 0x0000000532327220 */ /* 0x000fe20000410000 */
[----:B------:R-:W-:Y:S02]  /*e030*/  HADD2.F32 R4, -RZ, R41.H1_H1 ;  /* 0x30000029ff047230 */ /* 0x000fe40000004100 */
[----:B------:R-:W-:-:S02]  /*e040*/  HADD2.F32 R46, -RZ, R7.H0_H0 ;  /* 0x20000007ff2e7230 */ /* 0x000fc40000004100 */
[C---:B------:R-:W-:Y:S01]  /*e050*/  FMUL.FTZ R6, R11.reuse, R8 ;  /* 0x000000080b067220 */ /* 0x040fe20000410000 */
[----:B------:R-:W-:Y:S02]  /*e060*/  HADD2.F32 R7, -RZ, R7.H1_H1 ;  /* 0x30000007ff077230 */ /* 0x000fe40000004100 */
[-C--:B------:R-:W-:Y:S01]  /*e070*/  FMUL.FTZ R45, R11, R4.reuse ;  /* 0x000000040b2d7220 */ /* 0x080fe20000410000 */
[C---:B------:R-:W-:Y:S01]  /*e080*/  FFMA.FTZ R43, R46.reuse, R5, -R43 ;  /* 0x000000052e2b7223 */ /* 0x040fe2000001082b */
[----:B------:R-:W-:Y:S01]  /*e090*/  FFMA.FTZ R11, R46, R9, R50 ;  /* 0x000000092e0b7223 */ /* 0x000fe20000010032 */
[C---:B------:R-:W-:Y:S01]  /*e0a0*/  FFMA.FTZ R46, R7.reuse, R4, -R6 ;  /* 0x00000004072e7223 */ /* 0x040fe20000010806 */
[----:B------:R-:W-:Y:S01]  /*e0b0*/  FFMA.FTZ R50, R7, R8, R45 ;  /* 0x0000000807327223 */ /* 0x000fe2000001002d */
[----:B------:R-:W-:Y:S02]  /*e0c0*/  F2FP.F16.F32.PACK_AB R4, R55, R56 ;  /* 0x000000383704723e */ /* 0x000fe400000000ff */
[----:B------:R-:W-:-:S02]  /*e0d0*/  F2FP.F16.F32.PACK_AB R5, R54, R47 ;  /* 0x0000002f3605723e */ /* 0x000fc400000000ff */
[----:B------:R-:W-:Y:S02]  /*e0e0*/  F2FP.F16.F32.PACK_AB R6, R10, R51 ;  /* 0x000000330a06723e */ /* 0x000fe400000000ff */
[----:B------:R-:W-:Y:S02]  /*e0f0*/  F2FP.F16.F32.PACK_AB R7, R46, R43 ;  /* 0x0000002b2e07723e */ /* 0x000fe400000000ff */
[----:B------:R-:W-:Y:S02]  /*e100*/  F2FP.F16.F32.PACK_AB R8, R57, R58 ;  /* 0x0000003a3908723e */ /* 0x000fe400000000ff */
[----:B------:R-:W-:Y:S01]  /*e110*/  F2FP.F16.F32.PACK_AB R9, R49, R48 ;  /* 0x000000303109723e */ /* 0x000fe200000000ff */
[----:B------:R1:W-:Y:S01]  /*e120*/  STS.128 [R59+0x10400], R4 ;  /* 0x010400043b007388 */ /* 0x0003e20000000c00 */
[----:B------:R-:W-:Y:S02]  /*e130*/  F2FP.F16.F32.PACK_AB R10, R44, R53 ;  /* 0x000000352c0a723e */ /* 0x000fe400000000ff */
[----:B------:R-:W-:-:S05]  /*e140*/  F2FP.F16.F32.PACK_AB R11, R50, R11 ;  /* 0x0000000b320b723e */ /* 0x000fca00000000ff */
[----:B------:R1:W-:Y:S02]  /*e150*/  STS.128 [R61+0x10400], R8 ;  /* 0x010400083d007388 */ /* 0x0003e40000000c00 */
.L_x_611:
[----:B------:R-:W-:Y:S05]  /*e160*/  BSYNC B2 ;  /* 0x0000000000027941 */ /* 0x000fea0003800000 */
.L_x_610:
[----:B------:R-:W-:Y:S04]  /*e170*/  BSSY B2, `(.L_x_612) ;  /* 0x0000059000027945 */ /* 0x000fe80003800000 */
[----:B------:R-:W-:Y:S05]  /*e180*/  @P1 BRA `(.L_x_613) ;  /* 0x00000004005c1947 */ /* 0x000fea0003800000 */
[----:B-1----:R-:W-:Y:S01]  /*e190*/  LEA.HI R4, R42, R209, RZ, 0x1d ;  /* 0x000000d12a047211 */ /* 0x002fe200078fe8ff */
[----:B------:R-:W-:Y:S02]  /*e1a0*/  HADD2.F32 R55, -RZ, R29.H0_H0 ;  /* 0x2000001dff377230 */ /* 0x000fe40000004100 */
[----:B------:R-:W-:Y:S01]  /*e1b0*/  HADD2.F32 R53, -RZ, R25.H0_H0 ;  /* 0x20000019ff357230 */ /* 0x000fe20000004100 */
[----:B0-----:R-:W-:Y:S01]  /*e1c0*/  SHF.R.S32.HI R5, RZ, 0x1f, R4 ;  /* 0x0000001fff057819 */ /* 0x001fe20000011404 */
[----:B------:R-:W-:-:S03]  /*e1d0*/  HADD2.F32 R57, -RZ, R30.H0_H0 ;  /* 0x2000001eff397230 */ /* 0x000fc60000004100 */
[----:B------:R-:W-:Y:S02]  /*e1e0*/  LEA.HI R5, R5, R4, RZ, 0x3 ;  /* 0x0000000405057211 */ /* 0x000fe400078f18ff */
[----:B------:R-:W-:-:S03]  /*e1f0*/  SHF.L.U32 R4, R4, 0x3, RZ ;  /* 0x0000000304047819 */ /* 0x000fc600000006ff */
[----:B------:R-:W-:Y:S01]  /*e200*/  IMAD.SHL.U32 R5, R5, 0x400, RZ ;  /* 0x0000040005057824 */ /* 0x000fe200078e00ff */
[----:B------:R-:W-:-:S04]  /*e210*/  LOP3.LUT R4, R189, 0x38, R4, 0xf8, !PT ;  /* 0x00000038bd047812 */ /* 0x000fc800078ef804 */
[----:B------:R-:W-:Y:S02]  /*e220*/  LOP3.LUT R5, R5, 0x7fffe000, RZ, 0xc0, !PT ;  /* 0x7fffe00005057812 */ /* 0x000fe400078ec0ff */
[----:B------:R-:W-:Y:S02]  /*e230*/  LOP3.LUT R9, R4, R191, RZ, 0x3c, !PT ;  /* 0x000000bf04097212 */ /* 0x000fe400078e3cff */
[----:B------:R-:W-:Y:S02]  /*e240*/  LEA R8, R190, R5, 0x9 ;  /* 0x00000005be087211 */ /* 0x000fe400078e48ff */
[----:B------:R-:W0:Y:S03]  /*e250*/  LDS.128 R4, [R217] ;  /* 0x00000000d9047984 */ /* 0x000e260000000c00 */
[----:B------:R-:W-:-:S05]  /*e260*/  IMAD.IADD R9, R8, 0x1, R9 ;  /* 0x0000000108097824 */ /* 0x000fca00078e0209 */
[----:B------:R-:W-:-:S05]  /*e270*/  LEA R43, R9, R2, 0x1 ;  /* 0x00000002092b7211 */ /* 0x000fca00078e08ff */
[----:B------:R-:W1:Y:S01]  /*e280*/  LDS.128 R8, [R43+0x10400] ;  /* 0x010400002b087984 */ /* 0x000e620000000c00 */
[--C-:B0-----:R-:W-:Y:S02]  /*e290*/  HADD2.F32 R44, -RZ, R4.reuse.H0_H0 ;  /* 0x20000004ff2c7230 */ /* 0x101fe40000004100 */
[----:B------:R-:W-:Y:S02]  /*e2a0*/  HADD2.F32 R4, -RZ, R4.H1_H1 ;  /* 0x30000004ff047230 */ /* 0x000fe40000004100 */
[--C-:B------:R-:W-:Y:S02]  /*e2b0*/  HADD2.F32 R45, -RZ, R5.reuse.H0_H0 ;  /* 0x20000005ff2d7230 */ /* 0x100fe40000004100 */
[----:B------:R-:W-:Y:S02]  /*e2c0*/  HADD2.F32 R5, -RZ, R5.H1_H1 ;  /* 0x30000005ff057230 */ /* 0x000fe40000004100 */
[--C-:B------:R-:W-:Y:S02]  /*e2d0*/  HADD2.F32 R46, -RZ, R6.reuse.H0_H0 ;  /* 0x20000006ff2e7230 */ /* 0x100fe40000004100 */
[----:B------:R-:W-:-:S02]  /*e2e0*/  HADD2.F32 R6, -RZ, R6.H1_H1 ;  /* 0x30000006ff067230 */ /* 0x000fc40000004100 */
[----:B------:R-:W-:Y:S02]  /*e2f0*/  HADD2.F32 R47, -RZ, R7.H0_H0 ;  /* 0x20000007ff2f7230 */ /* 0x000fe40000004100 */
[--C-:B-1----:R-:W-:Y:S02]  /*e300*/  HADD2.F32 R48, -RZ, R8.reuse.H0_H0 ;  /* 0x20000008ff307230 */ /* 0x102fe40000004100 */
[----:B------:R-:W-:Y:S02]  /*e310*/  HADD2.F32 R8, -RZ, R8.H1_H1 ;  /* 0x30000008ff087230 */ /* 0x000fe40000004100 */
[----:B------:R-:W-:Y:S02]  /*e320*/  HADD2.F32 R49, -RZ, R9.H0_H0 ;  /* 0x20000009ff317230 */ /* 0x000fe40000004100 */
[C---:B------:R-:W-:Y:S01]  /*e330*/  FMUL.FTZ R59, R48.reuse, R55 ;  /* 0x00000037303b7220 */ /* 0x040fe20000410000 */
[----:B------:R-:W-:Y:S01]  /*e340*/  FMUL.FTZ R61, R48, R53 ;  /* 0x00000035303d7220 */ /* 0x000fe20000410000 */
[----:B------:R-:W-:-:S02]  /*e350*/  HADD2.F32 R48, -RZ, R29.H1_H1 ;  /* 0x3000001dff307230 */ /* 0x000fc40000004100 */
[----:B------:R-:W-:Y:S01]  /*e360*/  FMUL.FTZ R63, R8, R57 ;  /* 0x00000039083f7220 */ /* 0x000fe20000410000 */
[C---:B------:R-:W-:Y:S01]  /*e370*/  FFMA.FTZ R59, R44.reuse, R53, -R59 ;  /* 0x000000352c3b7223 */ /* 0x040fe2000001083b */
[----:B------:R-:W-:Y:S02]  /*e380*/  HADD2.F32 R53, -RZ, R26.H0_H0 ;  /* 0x2000001aff357230 */ /* 0x000fe40000004100 */
[----:B------:R-:W-:Y:S01]  /*e390*/  FFMA.FTZ R61, R44, R55, R61 ;  /* 0x000000372c3d7223 */ /* 0x000fe2000001003d */
[----:B------:R-:W-:Y:S02]  /*e3a0*/  HADD2.F32 R44, -RZ, R25.H1_H1 ;  /* 0x30000019ff2c7230 */ /* 0x000fe40000004100 */
[C---:B------:R-:W-:Y:S01]  /*e3b0*/  FMUL.FTZ R56, R49.reuse, R48 ;  /* 0x0000003031387220 */ /* 0x040fe20000410000 */
[----:B------:R-:W-:Y:S02]  /*e3c0*/  HADD2.F32 R9, -RZ, R9.H1_H1 ;  /* 0x30000009ff097230 */ /* 0x000fe40000004100 */
[-C--:B------:R-:W-:Y:S01]  /*e3d0*/  FMUL.FTZ R55, R8, R53.reuse ;  /* 0x0000003508377220 */ /* 0x080fe20000410000 */
[----:B------:R-:W-:Y:S01]  /*e3e0*/  FFMA.FTZ R52, R4, R53, -R63 ;  /* 0x0000003504347223 */ /* 0x000fe2000001083f */
[----:B------:R-:W-:Y:S01]  /*e3f0*/  FMUL.FTZ R49, R49, R44 ;  /* 0x0000002c31317220 */ /* 0x000fe20000410000 */
[----:B------:R-:W-:-:S02]  /*e400*/  HADD2.F32 R8, -RZ, R30.H1_H1 ;  /* 0x3000001eff087230 */ /* 0x000fc40000004100 */
[----:B------:R-:W-:Y:S01]  /*e410*/  FFMA.FTZ R54, R4, R57, R55 ;  /* 0x0000003904367223 */ /* 0x000fe20000010037 */
[----:B------:R-:W-:Y:S02]  /*e420*/  HADD2.F32 R4, -RZ, R26.H1_H1 ;  /* 0x3000001aff047230 */ /* 0x000fe40000004100 */
[C---:B------:R-:W-:Y:S01]  /*e430*/  FFMA.FTZ R48, R45.reuse, R48, R49 ;  /* 0x000000302d307223 */ /* 0x040fe20000010031 */
[----:B------:R-:W-:Y:S02]  /*e440*/  HADD2.F32 R50, -RZ, R10.H0_H0 ;  /* 0x2000000aff327230 */ /* 0x000fe40000004100 */
[----:B------:R-:W-:Y:S01]  /*e450*/  FFMA.FTZ R56, R45, R44, -R56 ;  /* 0x0000002c2d387223 */ /* 0x000fe20000010838 */
[----:B------:R-:W-:Y:S02]  /*e460*/  HADD2.F32 R49, -RZ, R31.H0_H0 ;  /* 0x2000001fff317230 */ /* 0x000fe40000004100 */
[----:B------:R-:W-:Y:S01]  /*e470*/  FMUL.FTZ R44, R9, R8 ;  /* 0x00000008092c7220 */ /* 0x000fe20000410000 */
[----:B------:R-:W-:-:S02]  /*e480*/  HADD2.F32 R45, -RZ, R27.H0_H0 ;  /* 0x2000001bff2d7230 */ /* 0x000fc40000004100 */
[-C--:B------:R-:W-:Y:S01]  /*e490*/  FMUL.FTZ R58, R9, R4.reuse ;  /* 0x00000004093a7220 */ /* 0x080fe20000410000 */
[----:B------:R-:W-:Y:S02]  /*e4a0*/  HADD2.F32 R10, -RZ, R10.H1_H1 ;  /* 0x3000000aff0a7230 */ /* 0x000fe40000004100 */
[C---:B------:R-:W-:Y:S01]  /*e4b0*/  FMUL.FTZ R63, R50.reuse, R49 ;  /* 0x00000031323f7220 */ /* 0x040fe20000410000 */
[----:B------:R-:W-:Y:S02]  /*e4c0*/  HADD2.F32 R53, -RZ, R32.H0_H0 ;  /* 0x20000020ff357230 */ /* 0x000fe40000004100 */
[C---:B------:R-:W-:Y:S01]  /*e4d0*/  FFMA.FTZ R55, R5.reuse, R4, -R44 ;  /* 0x0000000405377223 */ /* 0x040fe2000001082c */
[----:B------:R-:W-:Y:S02]  /*e4e0*/  HADD2.F32 R9, -RZ, R28.H0_H0 ;  /* 0x2000001cff097230 */ /* 0x000fe40000004100 */
[-C--:B------:R-:W-:Y:S01]  /*e4f0*/  FMUL.FTZ R50, R50, R45.reuse ;  /* 0x0000002d32327220 */ /* 0x080fe20000410000 */
[----:B------:R-:W-:Y:S01]  /*e500*/  FFMA.FTZ R57, R5, R8, R58 ;  /* 0x0000000805397223 */ /* 0x000fe2000001003a */
[----:B------:R-:W-:Y:S01]  /*e510*/  FFMA.FTZ R63, R46, R45, -R63 ;  /* 0x0000002d2e3f7223 */ /* 0x000fe2000001083f */
[----:B------:R-:W-:-:S02]  /*e520*/  HADD2.F32 R51, -RZ, R11.H0_H0 ;  /* 0x2000000bff337230 */ /* 0x000fc40000004100 */
[C---:B------:R-:W-:Y:S01]  /*e530*/  FMUL.FTZ R5, R10.reuse, R53 ;  /* 0x000000350a057220 */ /* 0x040fe20000410000 */
[----:B------:R-:W-:Y:S01]  /*e540*/  FMUL.FTZ R45, R10, R9 ;  /* 0x000000090a2d7220 */ /* 0x000fe20000410000 */
[----:B------:R-:W-:Y:S02]  /*e550*/  HADD2.F32 R11, -RZ, R11.H1_H1 ;  /* 0x3000000bff0b7230 */ /* 0x000fe40000004100 */
[----:B------:R-:W-:Y:S01]  /*e560*/  FFMA.FTZ R50, R46, R49, R50 ;  /* 0x000000312e327223 */ /* 0x000fe20000010032 */
[----:B------:R-:W-:Y:S02]  /*e570*/  HADD2.F32 R10, -RZ, R31.H1_H1 ;  /* 0x3000001fff0a7230 */ /* 0x000fe40000004100 */
[C---:B------:R-:W-:Y:S01]  /*e580*/  FFMA.FTZ R46, R6.reuse, R9, -R5 ;  /* 0x00000009062e7223 */ /* 0x040fe20000010805 */
[----:B------:R-:W-:Y:S02]  /*e590*/  HADD2.F32 R44, -RZ, R32.H1_H1 ;  /* 0x30000020ff2c7230 */ /* 0x000fe40000004100 */
[----:B------:R-:W-:Y:S01]  /*e5a0*/  FFMA.FTZ R45, R6, R53, R45 ;  /* 0x00000035062d7223 */ /* 0x000fe2000001002d */
[----:B------:R-:W-:-:S02]  /*e5b0*/  HADD2.F32 R4, -RZ, R27.H1_H1 ;  /* 0x3000001bff047230 */ /* 0x000fc40000004100 */
[----:B------:R-:W-:Y:S01]  /*e5c0*/  FMUL.FTZ R6, R51, R10 ;  /* 0x0000000a33067220 */ /* 0x000fe20000410000 */
[----:B------:R-:W-:Y:S02]  /*e5d0*/  HADD2.F32 R8, -RZ, R28.H1_H1 ;  /* 0x3000001cff087230 */ /* 0x000fe40000004100 */
[----:B------:R-:W-:Y:S01]  /*e5e0*/  FMUL.FTZ R58, R11, R44 ;  /* 0x0000002c0b3a7220 */ /* 0x000fe20000410000 */
[----:B------:R-:W-:Y:S02]  /*e5f0*/  HADD2.F32 R7, -RZ, R7.H1_H1 ;  /* 0x30000007ff077230 */ /* 0x000fe40000004100 */
[----:B------:R-:W-:Y:S01]  /*e600*/  FMUL.FTZ R51, R51, R4 ;  /* 0x0000000433337220 */ /* 0x000fe20000410000 */
[----:B------:R-:W-:Y:S01]  /*e610*/  F2FP.F16.F32.PACK_AB R9, R57, R48 ;  /* 0x000000303909723e */ /* 0x000fe200000000ff */
[----:B------:R-:W-:Y:S01]  /*e620*/  FMUL.FTZ R5, R11, R8 ;  /* 0x000000080b057220 */ /* 0x000fe20000410000 */
[----:B------:R-:W-:Y:S01]  /*e630*/  FFMA.FTZ R11, R47, R4, -R6 ;  /* 0x000000042f0b7223 */ /* 0x000fe20000010806 */
[----:B------:R-:W-:Y:S01]  /*e640*/  FFMA.FTZ R58, R7, R8, -R58 ;  /* 0x00000008073a7223 */ /* 0x000fe2000001083a */
[----:B------:R-:W-:Y:S01]  /*e650*/  FFMA.FTZ R51, R47, R10, R51 ;  /* 0x0000000a2f337223 */ /* 0x000fe20000010033 */
[----:B------:R-:W-:Y:S01]  /*e660*/  FFMA.FTZ R44, R7, R44, R5 ;  /* 0x0000002c072c7223 */ /* 0x000fe20000010005 */
[----:B------:R-:W-:-:S02]  /*e670*/  F2FP.F16.F32.PACK_AB R4, R52, R59 ;  /* 0x0000003b3404723e */ /* 0x000fc400000000ff */
[----:B------:R-:W-:Y:S02]  /*e680*/  F2FP.F16.F32.PACK_AB R5, R55, R56 ;  /* 0x000000383705723e */ /* 0x000fe400000000ff */
[----:B------:R-:W-:Y:S02]  /*e690*/  F2FP.F16.F32.PACK_AB R6, R46, R63 ;  /* 0x0000003f2e06723e */ /* 0x000fe400000000ff */
[----:B------:R-:W-:Y:S02]  /*e6a0*/  F2FP.F16.F32.PACK_AB R7, R58, R11 ;  /* 0x0000000b3a07723e */ /* 0x000fe400000000ff */
[----:B------:R-:W-:Y:S02]  /*e6b0*/  F2FP.F16.F32.PACK_AB R8, R54, R61 ;  /* 0x0000003d3608723e */ /* 0x000fe400000000ff */
[----:B------:R-:W-:Y:S01]  /*e6c0*/  F2FP.F16.F32.PACK_AB R10, R45, R50 ;  /* 0x000000322d0a723e */ /* 0x000fe200000000ff */
[----:B------:R2:W-:Y:S01]  /*e6d0*/  STS.128 [R217], R4 ;  /* 0x00000004d9007388 */ /* 0x0005e20000000c00 */
[----:B------:R-:W-:-:S05]  /*e6e0*/  F2FP.F16.F32.PACK_AB R11, R44, R51 ;  /* 0x000000332c0b723e */ /* 0x000fca00000000ff */
[----:B------:R2:W-:Y:S02]  /*e6f0*/  STS.128 [R43+0x10400], R8 ;  /* 0x010400082b007388 */ /* 0x0005e40000000c00 */
.L_x_613:
[----:B------:R-:W-:Y:S05]  /*e700*/  BSYNC B2 ;  /* 0x0000000000027941 */ /* 0x000fea0003800000 */
.L_x_612:
[----:B------:R-:W-:Y:S05]  /*e710*/  @P2 BRA `(.L_x_609) ;  /* 0x00000004005c2947 */ /* 0x000fea0003800000 */
[----:B------:R-:W-:Y:S01]  /*e720*/  LEA.HI R42, R42, R215, RZ, 0x1d ;  /* 0x000000d72a2a7211 */ /* 0x000fe200078fe8ff */
[----:B------:R-:W-:Y:S02]  /*e730*/  HADD2.F32 R52, -RZ, R3.H0_H0 ;  /* 0x20000003ff347230 */ /* 0x000fe40000004100 */
[--C-:B------:R-:W-:Y:S01]  /*e740*/  HADD2.F32 R54, -RZ, R15.reuse.H0_H0 ;  /* 0x2000000fff367230 */ /* 0x100fe20000004100 */
[----:B012---:R-:W-:Y:S01]  /*e750*/  SHF.R.S32.HI R5, RZ, 0x1f, R42 ;  /* 0x0000001fff057819 */ /* 0x007fe2000001142a */
[----:B------:R-:W-:Y:S02]  /*e760*/  HADD2.F32 R51, -RZ, R20.H0_H0 ;  /* 0x20000014ff337230 */ /* 0x000fe40000004100 */
[----:B------:R-:W-:Y:S01]  /*e770*/  HADD2.F32 R53, -RZ, R15.H1_H1 ;  /* 0x3000000fff357230 */ /* 0x000fe20000004100 */
[----:B------:R-:W-:Y:S01]  /*e780*/  LEA.HI R5, R5, R42, RZ, 0x3 ;  /* 0x0000002a05057211 */ /* 0x000fe200078f18ff */
[----:B------:R-:W-:-:S03]  /*e790*/  IMAD.SHL.U32 R42, R42, 0x8, RZ ;  /* 0x000000082a2a7824 */ /* 0x000fc600078e00ff */
[----:B------:R-:W-:Y:S02]  /*e7a0*/  SHF.L.U32 R5, R5, 0xa, RZ ;  /* 0x0000000a05057819 */ /* 0x000fe400000006ff */
[----:B------:R-:W-:Y:S02]  /*e7b0*/  LOP3.LUT R42, R189, 0x38, R42, 0xf8, !PT ;  /* 0x00000038bd2a7812 */ /* 0x000fe400078ef82a */
[----:B------:R-:W-:Y:S02]  /*e7c0*/  LOP3.LUT R5, R5, 0x7fffe000, RZ, 0xc0, !PT ;  /* 0x7fffe00005057812 */ /* 0x000fe400078ec0ff */
[----:B------:R-:W-:-:S03]  /*e7d0*/  LOP3.LUT R9, R42, R191, RZ, 0x3c, !PT ;  /* 0x000000bf2a097212 */ /* 0x000fc600078e3cff */
[----:B------:R-:W-:Y:S02]  /*e7e0*/  IMAD R8, R190, 0x200, R5 ;  /* 0x00000200be087824 */ /* 0x000fe400078e0205 */
[----:B------:R-:W0:Y:S03]  /*e7f0*/  LDS.128 R4, [R214] ;  /* 0x00000000d6047984 */ /* 0x000e260000000c00 */
        /* <DEDUP_REMOVED lines=15> */
[----:B------:R-:W-:-:S02]  /*e8f0*/  HADD2.F32 R47, -RZ, R12.H0_H0 ;  /* 0x2000000cff2f7230 */ /* 0x000fc40000004100 */
[C---:B------:R-:W-:Y:S01]  /*e900*/  FMUL.FTZ R55, R8.reuse, R51 ;  /* 0x0000003308377220 */ /* 0x040fe20000410000 */
[C---:B------:R-:W-:Y:S01]  /*e910*/  FFMA.FTZ R56, R43.reuse, R52, -R56 ;  /* 0x000000342b387223 */ /* 0x040fe20000010838 */
[----:B------:R-:W-:Y:S01]  /*e920*/  FFMA.FTZ R58, R43, R54, R58 ;  /* 0x000000362b3a7223 */ /* 0x000fe2000001003a */
[----:B------:R-:W-:Y:S02]  /*e930*/  HADD2.F32 R43, -RZ, R3.H1_H1 ;  /* 0x30000003ff2b7230 */ /* 0x000fe40000004100 */
[-C--:B------:R-:W-:Y:S01]  /*e940*/  FMUL.FTZ R57, R8, R47.reuse ;  /* 0x0000002f08397220 */ /* 0x080fe20000410000 */
[----:B------:R-:W-:Y:S01]  /*e950*/  FFMA.FTZ R55, R4, R47, -R55 ;  /* 0x0000002f04377223 */ /* 0x000fe20000010837 */
[C---:B------:R-:W-:Y:S01]  /*e960*/  FMUL.FTZ R47, R48.reuse, R53 ;  /* 0x00000035302f7220 */ /* 0x040fe20000410000 */
[----:B------:R-:W-:Y:S02]  /*e970*/  HADD2.F32 R9, -RZ, R9.H1_H1 ;  /* 0x30000009ff097230 */ /* 0x000fe40000004100 */
[----:B------:R-:W-:Y:S01]  /*e980*/  FMUL.FTZ R48, R48, R43 ;  /* 0x0000002b30307220 */ /* 0x000fe20000410000 */
[----:B------:R-:W-:-:S02]  /*e990*/  HADD2.F32 R52, -RZ, R20.H1_H1 ;  /* 0x30000014ff347230 */ /* 0x000fc40000004100 */
[----:B------:R-:W-:Y:S01]  /*e9a0*/  FFMA.FTZ R57, R4, R51, R57 ;  /* 0x0000003304397223 */ /* 0x000fe20000010039 */
[----:B------:R-:W-:Y:S02]  /*e9b0*/  HADD2.F32 R4, -RZ, R12.H1_H1 ;  /* 0x3000000cff047230 */ /* 0x000fe40000004100 */
[C---:B------:R-:W-:Y:S01]  /*e9c0*/  FFMA.FTZ R47, R44.reuse, R43, -R47 ;  /* 0x0000002b2c2f7223 */ /* 0x040fe2000001082f */
[----:B------:R-:W-:Y:S01]  /*e9d0*/  FFMA.FTZ R48, R44, R53, R48 ;  /* 0x000000352c307223 */ /* 0x000fe20000010030 */
[----:B------:R-:W-:Y:S02]  /*e9e0*/  HADD2.F32 R49, -RZ, R10.H0_H0 ;  /* 0x2000000aff317230 */ /* 0x000fe40000004100 */
[C---:B------:R-:W-:Y:S01]  /*e9f0*/  FMUL.FTZ R54, R9.reuse, R52 ;  /* 0x0000003409367220 */ /* 0x040fe20000410000 */
[----:B------:R-:W-:Y:S02]  /*ea00*/  HADD2.F32 R8, -RZ, R13.H0_H0 ;  /* 0x2000000dff087230 */ /* 0x000fe40000004100 */
[----:B------:R-:W-:Y:S01]  /*ea10*/  FMUL.FTZ R60, R9, R4 ;  /* 0x00000004093c7220 */ /* 0x000fe20000410000 */
[----:B------:R-:W-:-:S02]  /*ea20*/  HADD2.F32 R44, -RZ, R21.H0_H0 ;  /* 0x20000015ff2c7230 */ /* 0x000fc40000004100 */
[----:B------:R-:W-:Y:S01]  /*ea30*/  FFMA.FTZ R54, R5, R4, -R54 ;  /* 0x0000000405367223 */ /* 0x000fe20000010836 */
[----:B------:R-:W-:Y:S02]  /*ea40*/  HADD2.F32 R10, -RZ, R10.H1_H1 ;  /* 0x3000000aff0a7230 */ /* 0x000fe40000004100 */
[C---:B------:R-:W-:Y:S01]  /*ea50*/  FMUL.FTZ R53, R49.reuse, R8 ;  /* 0x0000000831357220 */ /* 0x040fe20000410000 */
[----:B------:R-:W-:Y:S02]  /*ea60*/  HADD2.F32 R43, -RZ, R24.H0_H0 ;  /* 0x20000018ff2b7230 */ /* 0x000fe40000004100 */
[----:B------:R-:W-:Y:S01]  /*ea70*/  FMUL.FTZ R4, R49, R44 ;  /* 0x0000002c31047220 */ /* 0x000fe20000410000 */
[----:B------:R-:W-:Y:S02]  /*ea80*/  HADD2.F32 R9, -RZ, R14.H0_H0 ;  /* 0x2000000eff097230 */ /* 0x000fe40000004100 */
[----:B------:R-:W-:Y:S01]  /*ea90*/  FFMA.FTZ R49, R5, R52, R60 ;  /* 0x0000003405317223 */ /* 0x000fe2000001003c */
[C---:B------:R-:W-:Y:S01]  /*eaa0*/  FFMA.FTZ R53, R45.reuse, R44, R53 ;  /* 0x0000002c2d357223 */ /* 0x040fe20000010035 */
[C---:B------:R-:W-:Y:S01]  /*eab0*/  FMUL.FTZ R5, R10.reuse, R43 ;  /* 0x0000002b0a057220 */ /* 0x040fe20000410000 */
[----:B------:R-:W-:Y:S01]  /*eac0*/  FFMA.FTZ R51, R45, R8, -R4 ;  /* 0x000000082d337223 */ /* 0x000fe20000010804 */
[----:B------:R-:W-:Y:S01]  /*ead0*/  FMUL.FTZ R45, R10, R9 ;  /* 0x000000090a2d7220 */ /* 0x000fe20000410000 */
[----:B------:R-:W-:-:S02]  /*eae0*/  HADD2.F32 R50, -RZ, R11.H0_H0 ;  /* 0x2000000bff327230 */ /* 0x000fc40000004100 */
[C---:B------:R-:W-:Y:S01]  /*eaf0*/  FFMA.FTZ R10, R6.reuse, R9, -R5 ;  /* 0x00000009060a7223 */ /* 0x040fe20000010805 */
[----:B------:R-:W-:Y:S02]  /*eb00*/  HADD2.F32 R9, -RZ, R21.H1_H1 ;  /* 0x30000015ff097230 */ /* 0x000fe40000004100 */
[----:B------:R-:W-:Y:S01]  /*eb10*/  FFMA.FTZ R44, R6, R43, R45 ;  /* 0x0000002b062c7223 */ /* 0x000fe2000001002d */
[----:B------:R-:W-:Y:S02]  /*eb20*/  HADD2.F32 R5, -RZ, R13.H1_H1 ;  /* 0x3000000dff057230 */ /* 0x000fe40000004100 */
[----:B------:R-:W-:Y:S02]  /*eb30*/  HADD2.F32 R11, -RZ, R11.H1_H1 ;  /* 0x3000000bff0b7230 */ /* 0x000fe40000004100 */
[C---:B------:R-:W-:Y:S01]  /*eb40*/  FMUL.FTZ R43, R50.reuse, R9 ;  /* 0x00000009322b7220 */ /* 0x040fe20000410000 */
[----:B------:R-:W-:Y:S02]  /*eb50*/  HADD2.F32 R8, -RZ, R24.H1_H1 ;  /* 0x30000018ff087230 */ /* 0x000fe40000004100 */
[----:B------:R-:W-:Y:S01]  /*eb60*/  FMUL.FTZ R50, R50, R5 ;  /* 0x0000000532327220 */ /* 0x000fe20000410000 */
[----:B------:R-:W-:-:S02]  /*eb70*/  HADD2.F32 R4, -RZ, R14.H1_H1 ;  /* 0x3000000eff047230 */ /* 0x000fc40000004100 */
[----:B------:R-:W-:Y:S01]  /*eb80*/  FFMA.FTZ R43, R46, R5, -R43 ;  /* 0x000000052e2b7223 */ /* 0x000fe2000001082b */
[----:B------:R-:W-:Y:S02]  /*eb90*/  HADD2.F32 R7, -RZ, R7.H1_H1 ;  /* 0x30000007ff077230 */ /* 0x000fe40000004100 */
[C---:B------:R-:W-:Y:S01]  /*eba0*/  FMUL.FTZ R6, R11.reuse, R8 ;  /* 0x000000080b067220 */ /* 0x040fe20000410000 */
[----:B------:R-:W-:Y:S01]  /*ebb0*/  F2FP.F16.F32.PACK_AB R5, R54, R47 ;  /* 0x0000002f3605723e */ /* 0x000fe200000000ff */
[-C--:B------:R-:W-:Y:S01]  /*ebc0*/  FMUL.FTZ R45, R11, R4.reuse ;  /* 0x000000040b2d7220 */ /* 0x080fe20000410000 */
[----:B------:R-:W-:Y:S01]  /*ebd0*/  FFMA.FTZ R11, R46, R9, R50 ;  /* 0x000000092e0b7223 */ /* 0x000fe20000010032 */
[----:B------:R-:W-:Y:S01]  /*ebe0*/  FFMA.FTZ R46, R7, R4, -R6 ;  /* 0x00000004072e7223 */ /* 0x000fe20000010806 */
[----:B------:R-:W-:Y:S01]  /*ebf0*/  F2FP.F16.F32.PACK_AB R4, R55, R56 ;  /* 0x000000383704723e */ /* 0x000fe200000000ff */
[----:B------:R-:W-:Y:S01]  /*ec00*/  FFMA.FTZ R50, R7, R8, R45 ;  /* 0x0000000807327223 */ /* 0x000fe2000001002d */
[----:B------:R-:W-:-:S02]  /*ec10*/  F2FP.F16.F32.PACK_AB R6, R10, R51 ;  /* 0x000000330a06723e */ /* 0x000fc400000000ff */
[----:B------:R-:W-:Y:S02]  /*ec20*/  F2FP.F16.F32.PACK_AB R7, R46, R43 ;  /* 0x0000002b2e07723e */ /* 0x000fe400000000ff */
[----:B------:R-:W-:Y:S02]  /*ec30*/  F2FP.F16.F32.PACK_AB R8, R57, R58 ;  /* 0x0000003a3908723e */ /* 0x000fe400000000ff */
[----:B------:R-:W-:Y:S01]  /*ec40*/  F2FP.F16.F32.PACK_AB R9, R49, R48 ;  /* 0x000000303109723e */ /* 0x000fe200000000ff */
[----:B------:R3:W-:Y:S01]  /*ec50*/  STS.128 [R214], R4 ;  /* 0x00000004d6007388 */ /* 0x0007e20000000c00 */
[----:B------:R-:W-:Y:S02]  /*ec60*/  F2FP.F16.F32.PACK_AB R10, R44, R53 ;  /* 0x000000352c0a723e */ /* 0x000fe400000000ff */
[----:B------:R-:W-:-:S05]  /*ec70*/  F2FP.F16.F32.PACK_AB R11, R50, R11 ;  /* 0x0000000b320b723e */ /* 0x000fca00000000ff */
[----:B------:R3:W-:Y:S02]  /*ec80*/  STS.128 [R42+0x10400], R8 ;  /* 0x010400082a007388 */ /* 0x0007e40000000c00 */
.L_x_609:
[----:B------:R-:W-:Y:S05]  /*ec90*/  BSYNC B1 ;  /* 0x0000000000017941 */ /* 0x000fea0003800000 */
.L_x_608:
[----:B------:R-:W-:-:S13]  /*eca0*/  ISETP.GE.AND P0, PT, R202, R0, PT ;  /* 0x00000000ca00720c */ /* 0x000fda0003f06270 */
[----:B------:R-:W-:Y:S05]  /*ecb0*/  @P0 BRA `(.L_x_589) ;  /* 0x0000001000340947 */ /* 0x000fea0003800000 */
[----:B------:R-:W4:Y:S01]  /*ecc0*/  LDC R0, c[0x0][0x3d4] ;  /* 0x0000f500ff007b82 */ /* 0x000f220000000800 */
[----:B------:R-:W-:Y:S01]  /*ecd0*/  BSSY B1, `(.L_x_614) ;  /* 0x000005b000017945 */ /* 0x000fe20003800000 */
[-C--:B----4-:R-:W-:Y:S02]  /*ece0*/  ISETP.GE.AND P0, PT, R22, R0.reuse, PT ;  /* 0x000000001600720c */ /* 0x090fe40003f06270 */
[-C--:B------:R-:W-:Y:S02]  /*ecf0*/  ISETP.GE.AND P1, PT, R184, R0.reuse, PT ;  /* 0x00000000b800720c */ /* 0x080fe40003f26270 */
[----:B------:R-:W-:-:S09]  /*ed00*/  ISETP.GE.AND P2, PT, R185, R0, PT ;  /* 0x00000000b900720c */ /* 0x000fd20003f46270 */
[----:B------:R-:W-:Y:S05]  /*ed10*/  @P0 BRA `(.L_x_615) ;  /* 0x0000000400580947 */ /* 0x000fea0003800000 */
[----:B-123--:R-:W-:Y:S01]  /*ed20*/  LEA.HI R4, R0, R206, RZ, 0x1d ;  /* 0x000000ce00047211 */ /* 0x00efe200078fe8ff */
[----:B------:R-:W-:Y:S02]  /*ed30*/  HADD2.F32 R53, -RZ, R36.H0_H0 ;  /* 0x20000024ff357230 */ /* 0x000fe40000004100 */
[----:B------:R-:W-:Y:S01]  /*ed40*/  HADD2.F32 R51, -RZ, R33.H0_H0 ;  /* 0x20000021ff337230 */ /* 0x000fe20000004100 */
[----:B0-----:R-:W-:Y:S01]  /*ed50*/  SHF.R.S32.HI R5, RZ, 0x1f, R4 ;  /* 0x0000001fff057819 */ /* 0x001fe20000011404 */
[----:B------:R-:W-:Y:S01]  /*ed60*/  HADD2.F32 R58, -RZ, R37.H0_H0 ;  /* 0x20000025ff3a7230 */ /* 0x000fe20000004100 */
[----:B------:R-:W-:Y:S01]  /*ed70*/  SHF.L.U32 R6, R4, 0x3, RZ ;  /* 0x0000000304067819 */ /* 0x000fe200000006ff */
[----:B------:R-:W-:Y:S01]  /*ed80*/  HADD2.F32 R56, -RZ, R34.H0_H0 ;  /* 0x20000022ff387230 */ /* 0x000fe20000004100 */
[----:B------:R-:W-:Y:S01]  /*ed90*/  LEA.HI R4, R5, R4, RZ, 0x3 ;  /* 0x0000000405047211 */ /* 0x000fe200078f18ff */
[----:B------:R-:W-:Y:S01]  /*eda0*/  HADD2.F32 R60, -RZ, R36.H1_H1 ;  /* 0x30000024ff3c7230 */ /* 0x000fe20000004100 */
[----:B------:R-:W-:Y:S01]  /*edb0*/  LOP3.LUT R5, R187, 0x38, R6, 0xf8, !PT ;  /* 0x00000038bb057812 */ /* 0x000fe200078ef806 */
[----:B------:R-:W-:-:S02]  /*edc0*/  HADD2.F32 R36, -RZ, R33.H1_H1 ;  /* 0x30000021ff247230 */ /* 0x000fc40000004100 */
[----:B------:R-:W-:Y:S01]  /*edd0*/  IMAD.SHL.U32 R4, R4, 0x400, RZ ;  /* 0x0000040004047824 */ /* 0x000fe200078e00ff */
[----:B------:R-:W-:Y:S01]  /*ede0*/  LOP3.LUT R8, R5, R218, RZ, 0x3c, !PT ;  /* 0x000000da05087212 */ /* 0x000fe200078e3cff */
[----:B------:R-:W-:Y:S02]  /*edf0*/  HADD2.F32 R55, -RZ, R37.H1_H1 ;  /* 0x30000025ff377230 */ /* 0x000fe40000004100 */
[--C-:B------:R-:W-:Y:S01]  /*ee00*/  HADD2.F32 R57, -RZ, R38.reuse.H0_H0 ;  /* 0x20000026ff397230 */ /* 0x100fe20000004100 */
[----:B------:R-:W-:Y:S01]  /*ee10*/  LOP3.LUT R9, R4, 0x7fffe000, RZ, 0xc0, !PT ;  /* 0x7fffe00004097812 */ /* 0x000fe200078ec0ff */
[----:B------:R-:W-:Y:S01]  /*ee20*/  HADD2.F32 R38, -RZ, R38.H1_H1 ;  /* 0x30000026ff267230 */ /* 0x000fe20000004100 */
[----:B------:R-:W0:Y:S02]  /*ee30*/  LDS.128 R4, [R216] ;  /* 0x00000000d8047984 */ /* 0x000e240000000c00 */
[----:B------:R-:W-:-:S04]  /*ee40*/  IADD3 R9, R8, R9, R193 ;  /* 0x0000000908097210 */ /* 0x000fc80007ffe0c1 */
        /* <DEDUP_REMOVED lines=10> */
[--C-:B------:R-:W-:Y:S02]  /*eef0*/  HADD2.F32 R48, -RZ, R9.reuse.H0_H0 ;  /* 0x20000009ff307230 */ /* 0x100fe40000004100 */
[-C--:B------:R-:W-:Y:S01]  /*ef00*/  FMUL.FTZ R52, R53, R47.reuse ;  /* 0x0000002f35347220 */ /* 0x080fe20000410000 */
[C---:B------:R-:W-:Y:S01]  /*ef10*/  FMUL.FTZ R54, R51.reuse, R47 ;  /* 0x0000002f33367220 */ /* 0x040fe20000410000 */
[----:B------:R-:W-:Y:S02]  /*ef20*/  HADD2.F32 R9, -RZ, R9.H1_H1 ;  /* 0x30000009ff097230 */ /* 0x000fe40000004100 */
[-C--:B------:R-:W-:Y:S01]  /*ef30*/  FMUL.FTZ R47, R58, R8.reuse ;  /* 0x000000083a2f7220 */ /* 0x080fe20000410000 */
[----:B------:R-:W-:Y:S01]  /*ef40*/  FFMA.FTZ R52, R51, R43, -R52 ;  /* 0x0000002b33347223 */ /* 0x000fe20000010834 */
[----:B------:R-:W-:Y:S01]  /*ef50*/  FMUL.FTZ R33, R56, R8 ;  /* 0x0000000838217220 */ /* 0x000fe20000410000 */
[----:B------:R-:W-:-:S02]  /*ef60*/  HADD2.F32 R51, -RZ, R34.H1_H1 ;  /* 0x30000022ff337230 */ /* 0x000fc40000004100 */
[----:B------:R-:W-:Y:S01]  /*ef70*/  FFMA.FTZ R54, R53, R43, R54 ;  /* 0x0000002b35367223 */ /* 0x000fe20000010036 */
[-C--:B------:R-:W-:Y:S01]  /*ef80*/  FFMA.FTZ R47, R56, R4.reuse, -R47 ;  /* 0x00000004382f7223 */ /* 0x080fe2000001082f */
[----:B------:R-:W-:Y:S01]  /*ef90*/  FFMA.FTZ R33, R58, R4, R33 ;  /* 0x000000043a217223 */ /* 0x000fe20000010021 */
[--C-:B------:R-:W-:Y:S02]  /*efa0*/  HADD2.F32 R49, -RZ, R10.reuse.H0_H0 ;  /* 0x2000000aff317230 */ /* 0x100fe40000004100 */
[----:B------:R-:W-:Y:S01]  /*efb0*/  FMUL.FTZ R43, R60, R48 ;  /* 0x000000303c2b7220 */ /* 0x000fe20000410000 */
[-C--:B------:R-:W-:Y:S01]  /*efc0*/  FMUL.FTZ R4, R55, R9.reuse ;  /* 0x0000000937047220 */ /* 0x080fe20000410000 */
[----:B------:R-:W-:Y:S02]  /*efd0*/  HADD2.F32 R53, -RZ, R35.H0_H0 ;  /* 0x20000023ff357230 */ /* 0x000fe40000004100 */
[----:B------:R-:W-:Y:S01]  /*efe0*/  FMUL.FTZ R8, R51, R9 ;  /* 0x0000000933087220 */ /* 0x000fe20000410000 */
[----:B------:R-:W-:-:S02]  /*eff0*/  HADD2.F32 R10, -RZ, R10.H1_H1 ;  /* 0x3000000aff0a7230 */ /* 0x000fc40000004100 */
[C---:B------:R-:W-:Y:S01]  /*f000*/  FMUL.FTZ R37, R36.reuse, R48 ;  /* 0x0000003024257220 */ /* 0x040fe20000410000 */
[----:B------:R-:W-:Y:S02]  /*f010*/  HADD2.F32 R58, -RZ, R39.H0_H0 ;  /* 0x20000027ff3a7230 */ /* 0x000fe40000004100 */
[----:B------:R-:W-:Y:S01]  /*f020*/  FFMA.FTZ R43, R36, R44, -R43 ;  /* 0x0000002c242b7223 */ /* 0x000fe2000001082b */
[----:B------:R-:W-:Y:S02]  /*f030*/  HADD2.F32 R56, -RZ, R41.H0_H0 ;  /* 0x20000029ff387230 */ /* 0x000fe40000004100 */
[----:B------:R-:W-:Y:S01]  /*f040*/  FFMA.FTZ R34, R51, R5, -R4 ;  /* 0x0000000533227223 */ /* 0x000fe20000010804 */
[-C--:B------:R-:W-:Y:S01]  /*f050*/  FMUL.FTZ R4, R57, R49.reuse ;  /* 0x0000003139047220 */ /* 0x080fe20000410000 */
[----:B------:R-:W-:Y:S01]  /*f060*/  FMUL.FTZ R48, R53, R49 ;  /* 0x0000003135307220 */ /* 0x000fe20000410000 */
[----:B------:R-:W-:Y:S01]  /*f070*/  FFMA.FTZ R36, R55, R5, R8 ;  /* 0x0000000537247223 */ /* 0x000fe20000010008 */
[----:B------:R-:W-:-:S02]  /*f080*/  HADD2.F32 R50, -RZ, R11.H0_H0 ;  /* 0x2000000bff327230 */ /* 0x000fc40000004100 */
[-C--:B------:R-:W-:Y:S01]  /*f090*/  FMUL.FTZ R5, R58, R10.reuse ;  /* 0x0000000a3a057220 */ /* 0x080fe20000410000 */
[----:B------:R-:W-:Y:S01]  /*f0a0*/  FMUL.FTZ R9, R56, R10 ;  /* 0x0000000a38097220 */ /* 0x000fe20000410000 */
[----:B------:R-:W-:Y:S02]  /*f0b0*/  HADD2.F32 R8, -RZ, R35.H1_H1 ;  /* 0x30000023ff087230 */ /* 0x000fe40000004100 */
[----:B------:R-:W-:Y:S01]  /*f0c0*/  FFMA.FTZ R37, R60, R44, R37 ;  /* 0x0000002c3c257223 */ /* 0x000fe20000010025 */
[----:B------:R-:W-:Y:S02]  /*f0d0*/  HADD2.F32 R11, -RZ, R11.H1_H1 ;  /* 0x3000000bff0b7230 */ /* 0x000fe40000004100 */
[-C--:B------:R-:W-:Y:S01]  /*f0e0*/  FFMA.FTZ R44, R53, R45.reuse, -R4 ;  /* 0x0000002d352c7223 */ /* 0x080fe20000010804 */
[----:B------:R-:W-:Y:S02]  /*f0f0*/  HADD2.F32 R39, -RZ, R39.H1_H1 ;  /* 0x30000027ff277230 */ /* 0x000fe40000004100 */
[----:B------:R-:W-:Y:S01]  /*f100*/  FFMA.FTZ R48, R57, R45, R48 ;  /* 0x0000002d39307223 */ /* 0x000fe20000010030 */
[----:B------:R-:W-:-:S02]  /*f110*/  HADD2.F32 R41, -RZ, R41.H1_H1 ;  /* 0x30000029ff297230 */ /* 0x000fc40000004100 */
[-C--:B------:R-:W-:Y:S01]  /*f120*/  FFMA.FTZ R45, R56, R6.reuse, -R5 ;  /* 0x00000006382d7223 */ /* 0x080fe20000010805 */
[--C-:B------:R-:W-:Y:S02]  /*f130*/  HADD2.F32 R46, -RZ, R7.reuse.H0_H0 ;  /* 0x20000007ff2e7230 */ /* 0x100fe40000004100 */
[----:B------:R-:W-:Y:S01]  /*f140*/  FFMA.FTZ R35, R58, R6, R9 ;  /* 0x000000063a237223 */ /* 0x000fe20000010009 */
[-C--:B------:R-:W-:Y:S01]  /*f150*/  FMUL.FTZ R5, R38, R50.reuse ;  /* 0x0000003226057220 */ /* 0x080fe20000410000 */
[----:B------:R-:W-:Y:S02]  /*f160*/  HADD2.F32 R7, -RZ, R7.H1_H1 ;  /* 0x30000007ff077230 */ /* 0x000fe40000004100 */
[C---:B------:R-:W-:Y:S01]  /*f170*/  FMUL.FTZ R9, R8.reuse, R50 ;  /* 0x0000003208097220 */ /* 0x040fe20000410000 */
[-C--:B------:R-:W-:Y:S01]  /*f180*/  FMUL.FTZ R4, R39, R11.reuse ;  /* 0x0000000b27047220 */ /* 0x080fe20000410000 */
[C---:B------:R-:W-:Y:S01]  /*f190*/  FMUL.FTZ R6, R41.reuse, R11 ;  /* 0x0000000b29067220 */ /* 0x040fe20000410000 */
[-C--:B------:R-:W-:Y:S01]  /*f1a0*/  FFMA.FTZ R11, R8, R46.reuse, -R5 ;  /* 0x0000002e080b7223 */ /* 0x080fe20000010805 */
[----:B------:R-:W-:Y:S01]  /*f1b0*/  FFMA.FTZ R46, R38, R46, R9 ;  /* 0x0000002e262e7223 */ /* 0x000fe20000010009 */
[-C--:B------:R-:W-:Y:S01]  /*f1c0*/  FFMA.FTZ R38, R41, R7.reuse, -R4 ;  /* 0x0000000729267223 */ /* 0x080fe20000010804 */
        /* <DEDUP_REMOVED lines=8> */
[----:B------:R-:W-:-:S02]  /*f250*/  F2FP.F16.F32.PACK_AB R10, R35, R48 ;  /* 0x00000030230a723e */ /* 0x000fc400000000ff */
[----:B------:R-:W-:-:S05]  /*f260*/  F2FP.F16.F32.PACK_AB R11, R39, R46 ;  /* 0x0000002e270b723e */ /* 0x000fca00000000ff */
[----:B------:R4:W-:Y:S02]  /*f270*/  STS.128 [R42+0x10400], R8 ;  /* 0x010400082a007388 */ /* 0x0009e40000000c00 */
.L_x_615:
[----:B------:R-:W-:Y:S05]  /*f280*/  BSYNC B1 ;  /* 0x0000000000017941 */ /* 0x000fea0003800000 */
.L_x_614:
[----:B------:R-:W-:Y:S04]  /*f290*/  BSSY B1, `(.L_x_616) ;  /* 0x0000058000017945 */ /* 0x000fe80003800000 */
[----:B------:R-:W-:Y:S05]  /*f2a0*/  @P1 BRA `(.L_x_617) ;  /* 0x0000000400581947 */ /* 0x000fea0003800000 */
[----:B-1234-:R-:W-:Y:S01]  /*f2b0*/  LEA.HI R4, R0, R209, RZ, 0x1d ;  /* 0x000000d100047211 */ /* 0x01efe200078fe8ff */
[----:B------:R-:W-:Y:S02]  /*f2c0*/  HADD2.F32 R44, -RZ, R25.H0_H0 ;  /* 0x20000019ff2c7230 */ /* 0x000fe40000004100 */
[----:B------:R-:W-:Y:S01]  /*f2d0*/  HADD2.F32 R46, -RZ, R29.H0_H0 ;  /* 0x2000001dff2e7230 */ /* 0x000fe20000004100 */
[----:B0-----:R-:W-:Y:S01]  /*f2e0*/  SHF.R.S32.HI R5, RZ, 0x1f, R4 ;  /* 0x0000001fff057819 */ /* 0x001fe20000011404 */
[----:B------:R-:W-:Y:S02]  /*f2f0*/  IMAD.SHL.U32 R6, R4, 0x8, RZ ;  /* 0x0000000804067824 */ /* 0x000fe400078e00ff */
[--C-:B------:R-:W-:Y:S01]  /*f300*/  HADD2.F32 R48, -RZ, R30.reuse.H0_H0 ;  /* 0x2000001eff307230 */ /* 0x100fe20000004100 */
[----:B------:R-:W-:Y:S01]  /*f310*/  LEA.HI R4, R5, R4, RZ, 0x3 ;  /* 0x0000000405047211 */ /* 0x000fe200078f18ff */
[----:B------:R-:W-:Y:S01]  /*f320*/  HADD2.F32 R47, -RZ, R25.H1_H1 ;  /* 0x30000019ff2f7230 */ /* 0x000fe20000004100 */
[----:B------:R-:W-:Y:S01]  /*f330*/  LOP3.LUT R5, R187, 0x38, R6, 0xf8, !PT ;  /* 0x00000038bb057812 */ /* 0x000fe200078ef806 */
[----:B------:R-:W-:Y:S01]  /*f340*/  HADD2.F32 R49, -RZ, R29.H1_H1 ;  /* 0x3000001dff317230 */ /* 0x000fe20000004100 */
[----:B------:R-:W-:Y:S01]  /*f350*/  SHF.L.U32 R4, R4, 0xa, RZ ;  /* 0x0000000a04047819 */ /* 0x000fe200000006ff */
[----:B------:R-:W-:Y:S01]  /*f360*/  HADD2.F32 R51, -RZ, R30.H1_H1 ;  /* 0x3000001eff337230 */ /* 0x000fe20000004100 */
[----:B------:R-:W-:-:S02]  /*f370*/  LOP3.LUT R8, R5, R218, RZ, 0x3c, !PT ;  /* 0x000000da05087212 */ /* 0x000fc400078e3cff */
[----:B------:R-:W-:Y:S02]  /*f380*/  LOP3.LUT R9, R4, 0x7fffe000, RZ, 0xc0, !PT ;  /* 0x7fffe00004097812 */ /* 0x000fe400078ec0ff */
[----:B------:R-:W0:Y:S02]  /*f390*/  LDS.128 R4, [R213] ;  /* 0x00000000d5047984 */ /* 0x000e240000000c00 */
[----:B------:R-:W-:-:S05]  /*f3a0*/  IADD3 R9, R8, R9, R193 ;  /* 0x0000000908097210 */ /* 0x000fca0007ffe0c1 */
        /* <DEDUP_REMOVED lines=12> */
[----:B------:R-:W-:Y:S01]  /*f470*/  FMUL.FTZ R45, R44, R38 ;  /* 0x000000262c2d7220 */ /* 0x000fe20000410000 */
[----:B------:R-:W-:Y:S02]  /*f480*/  HADD2.F32 R38, -RZ, R26.H0_H0 ;  /* 0x2000001aff267230 */ /* 0x000fe40000004100 */
[----:B------:R-:W-:Y:S01]  /*f490*/  FMUL.FTZ R29, R48, R8 ;  /* 0x00000008301d7220 */ /* 0x000fe20000410000 */
[----:B------:R-:W-:-:S02]  /*f4a0*/  HADD2.F32 R9, -RZ, R9.H1_H1 ;  /* 0x30000009ff097230 */ /* 0x000fc40000004100 */
[----:B------:R-:W-:Y:S01]  /*f4b0*/  FFMA.FTZ R43, R44, R34, -R43 ;  /* 0x000000222c2b7223 */ /* 0x000fe2000001082b */
[--C-:B------:R-:W-:Y:S02]  /*f4c0*/  HADD2.F32 R41, -RZ, R10.reuse.H0_H0 ;  /* 0x2000000aff297230 */ /* 0x100fe40000004100 */
[C---:B------:R-:W-:Y:S01]  /*f4d0*/  FMUL.FTZ R25, R38.reuse, R8 ;  /* 0x0000000826197220 */ /* 0x040fe20000410000 */
[----:B------:R-:W-:Y:S01]  /*f4e0*/  FFMA.FTZ R8, R38, R4, -R29 ;  /* 0x0000000426087223 */ /* 0x000fe2000001081d */
[----:B------:R-:W-:Y:S02]  /*f4f0*/  HADD2.F32 R10, -RZ, R10.H1_H1 ;  /* 0x3000000aff0a7230 */ /* 0x000fe40000004100 */
[----:B------:R-:W-:Y:S01]  /*f500*/  FFMA.FTZ R45, R46, R34, R45 ;  /* 0x000000222e2d7223 */ /* 0x000fe2000001002d */
[----:B------:R-:W-:Y:S01]  /*f510*/  FFMA.FTZ R30, R48, R4, R25 ;  /* 0x00000004301e7223 */ /* 0x000fe20000010019 */
[----:B------:R-:W-:Y:S02]  /*f520*/  HADD2.F32 R25, -RZ, R26.H1_H1 ;  /* 0x3000001aff197230 */ /* 0x000fe40000004100 */
[----:B------:R-:W-:Y:S01]  /*f530*/  FMUL.FTZ R4, R51, R9 ;  /* 0x0000000933047220 */ /* 0x000fe20000410000 */
[----:B------:R-:W-:-:S02]  /*f540*/  HADD2.F32 R48, -RZ, R32.H0_H0 ;  /* 0x20000020ff307230 */ /* 0x000fc40000004100 */
[-C--:B------:R-:W-:Y:S01]  /*f550*/  FMUL.FTZ R34, R49, R39.reuse ;  /* 0x0000002731227220 */ /* 0x080fe20000410000 */
[----:B------:R-:W-:Y:S01]  /*f560*/  FMUL.FTZ R38, R47, R39 ;  /* 0x000000272f267220 */ /* 0x000fe20000410000 */
[C---:B------:R-:W-:Y:S01]  /*f570*/  FMUL.FTZ R26, R25.reuse, R9 ;  /* 0x00000009191a7220 */ /* 0x040fe20000410000 */
[----:B------:R-:W-:Y:S01]  /*f580*/  FFMA.FTZ R9, R25, R5, -R4 ;  /* 0x0000000519097223 */ /* 0x000fe20000010804 */
[----:B------:R-:W-:Y:S02]  /*f590*/  HADD2.F32 R4, -RZ, R28.H0_H0 ;  /* 0x2000001cff047230 */ /* 0x000fe40000004100 */
[----:B------:R-:W-:Y:S01]  /*f5a0*/  FFMA.FTZ R34, R47, R35, -R34 ;  /* 0x000000232f227223 */ /* 0x000fe20000010822 */
[----:B------:R-:W-:Y:S01]  /*f5b0*/  FFMA.FTZ R25, R51, R5, R26 ;  /* 0x0000000533197223 */ /* 0x000fe2000001001a */
[----:B------:R-:W-:Y:S01]  /*f5c0*/  FMUL.FTZ R5, R48, R10 ;  /* 0x0000000a30057220 */ /* 0x000fe20000410000 */
[----:B------:R-:W-:Y:S01]  /*f5d0*/  FFMA.FTZ R38, R49, R35, R38 ;  /* 0x0000002331267223 */ /* 0x000fe20000010026 */
[----:B------:R-:W-:-:S02]  /*f5e0*/  HADD2.F32 R42, -RZ, R11.H0_H0 ;  /* 0x2000000bff2a7230 */ /* 0x000fc40000004100 */
[C---:B------:R-:W-:Y:S01]  /*f5f0*/  FMUL.FTZ R35, R4.reuse, R10 ;  /* 0x0000000a04237220 */ /* 0x040fe20000410000 */
[----:B------:R-:W-:Y:S02]  /*f600*/  HADD2.F32 R46, -RZ, R31.H0_H0 ;  /* 0x2000001fff2e7230 */ /* 0x000fe40000004100 */
[-C--:B------:R-:W-:Y:S01]  /*f610*/  FFMA.FTZ R10, R4, R6.reuse, -R5 ;  /* 0x00000006040a7223 */ /* 0x080fe20000010805 */
[----:B------:R-:W-:Y:S02]  /*f620*/  HADD2.F32 R11, -RZ, R11.H1_H1 ;  /* 0x3000000bff0b7230 */ /* 0x000fe40000004100 */
[----:B------:R-:W-:Y:S01]  /*f630*/  FFMA.FTZ R26, R48, R6, R35 ;  /* 0x00000006301a7223 */ /* 0x000fe20000010023 */
[----:B------:R-:W-:Y:S02]  /*f640*/  HADD2.F32 R44, -RZ, R27.H0_H0 ;  /* 0x2000001bff2c7230 */ /* 0x000fe40000004100 */
[----:B------:R-:W-:Y:S01]  /*f650*/  FMUL.FTZ R29, R46, R41 ;  /* 0x000000292e1d7220 */ /* 0x000fe20000410000 */
[----:B------:R-:W-:-:S02]  /*f660*/  HADD2.F32 R31, -RZ, R31.H1_H1 ;  /* 0x3000001fff1f7230 */ /* 0x000fc40000004100 */
[----:B------:R-:W-:Y:S02]  /*f670*/  HADD2.F32 R39, -RZ, R32.H1_H1 ;  /* 0x30000020ff277230 */ /* 0x000fe40000004100 */
[----:B------:R-:W-:Y:S01]  /*f680*/  FMUL.FTZ R41, R44, R41 ;  /* 0x000000292c297220 */ /* 0x000fe20000410000 */
[----:B------:R-:W-:Y:S02]  /*f690*/  HADD2.F32 R27, -RZ, R27.H1_H1 ;  /* 0x3000001bff1b7230 */ /* 0x000fe40000004100 */
[-C--:B------:R-:W-:Y:S01]  /*f6a0*/  FMUL.FTZ R4, R31, R42.reuse ;  /* 0x0000002a1f047220 */ /* 0x080fe20000410000 */
[----:B------:R-:W-:Y:S02]  /*f6b0*/  HADD2.F32 R5, -RZ, R28.H1_H1 ;  /* 0x3000001cff057230 */ /* 0x000fe40000004100 */
[----:B------:R-:W-:Y:S01]  /*f6c0*/  FMUL.FTZ R6, R39, R11 ;  /* 0x0000000b27067220 */ /* 0x000fe20000410000 */
[--C-:B------:R-:W-:Y:S02]  /*f6d0*/  HADD2.F32 R37, -RZ, R7.reuse.H0_H0 ;  /* 0x20000007ff257230 */ /* 0x100fe40000004100 */
[----:B------:R-:W-:Y:S01]  /*f6e0*/  FMUL.FTZ R42, R27, R42 ;  /* 0x0000002a1b2a7220 */ /* 0x000fe20000410000 */
[----:B------:R-:W-:-:S02]  /*f6f0*/  HADD2.F32 R7, -RZ, R7.H1_H1 ;  /* 0x30000007ff077230 */ /* 0x000fc40000004100 */
[----:B------:R-:W-:Y:S01]  /*f700*/  FMUL.FTZ R32, R5, R11 ;  /* 0x0000000b05207220 */ /* 0x000fe20000410000 */
[-C--:B------:R-:W-:Y:S01]  /*f710*/  FFMA.FTZ R29, R44, R36.reuse, -R29 ;  /* 0x000000242c1d7223 */ /* 0x080fe2000001081d */
[----:B------:R-:W-:Y:S01]  /*f720*/  FFMA.FTZ R11, R27, R37, -R4 ;  /* 0x000000251b0b7223 */ /* 0x000fe20000010804 */
[----:B------:R-:W-:Y:S01]  /*f730*/  FFMA.FTZ R41, R46, R36, R41 ;  /* 0x000000242e297223 */ /* 0x000fe20000010029 */
[----:B------:R-:W-:Y:S01]  /*f740*/  FFMA.FTZ R28, R5, R7, -R6 ;  /* 0x00000007051c7223 */ /* 0x000fe20000010806 */
[----:B------:R-:W-:Y:S01]  /*f750*/  FFMA.FTZ R42, R31, R37, R42 ;  /* 0x000000251f2a7223 */ /* 0x000fe2000001002a */
[----:B------:R-:W-:Y:S01]  /*f760*/  FFMA.FTZ R27, R39, R7, R32 ;  /* 0x00000007271b7223 */ /* 0x000fe20000010020 */
[----:B------:R-:W-:Y:S02]  /*f770*/  F2FP.F16.F32.PACK_AB R4, R8, R43 ;  /* 0x0000002b0804723e */ /* 0x000fe400000000ff */
[----:B------:R-:W-:Y:S02]  /*f780*/  F2FP.F16.F32.PACK_AB R5, R9, R34 ;  /* 0x000000220905723e */ /* 0x000fe400000000ff */
        /* <DEDUP_REMOVED lines=8> */
.L_x_617:
[----:B------:R-:W-:Y:S05]  /*f810*/  BSYNC B1 ;  /* 0x0000000000017941 */ /* 0x000fea0003800000 */
.L_x_616:
[----:B------:R-:W-:Y:S05]  /*f820*/  @P2 BRA `(.L_x_589) ;  /* 0x0000000400582947 */ /* 0x000fea0003800000 */
[----:B------:R-:W-:Y:S01]  /*f830*/  LEA.HI R0, R0, R215, RZ, 0x1d ;  /* 0x000000d700007211 */ /* 0x000fe200078fe8ff */
[----:B0-----:R-:W-:Y:S02]  /*f840*/  HADD2.F32 R33, -RZ, R3.H0_H0 ;  /* 0x20000003ff217230 */ /* 0x001fe40000004100 */
[--C-:B------:R-:W-:Y:S01]  /*f850*/  HADD2.F32 R35, -RZ, R15.reuse.H0_H0 ;  /* 0x2000000fff237230 */ /* 0x100fe20000004100 */
[----:B-1234-:R-:W-:Y:S01]  /*f860*/  SHF.R.S32.HI R5, RZ, 0x1f, R0 ;  /* 0x0000001fff057819 */ /* 0x01efe20000011400 */
        /* <DEDUP_REMOVED lines=10> */
[----:B------:R-:W-:Y:S01]  /*f910*/  HADD2.F32 R39, -RZ, R21.H0_H0 ;  /* 0x20000015ff277230 */ /* 0x000fe20000004100 */
[----:B------:R-:W-:Y:S02]  /*f920*/  LOP3.LUT R9, R4, 0x7fffe000, RZ, 0xc0, !PT ;  /* 0x7fffe00004097812 */ /* 0x000fe400078ec0ff */
        /* <DEDUP_REMOVED lines=17> */
[-C--:B------:R-:W-:Y:S01]  /*fa40*/  FFMA.FTZ R34, R33, R25.reuse, -R34 ;  /* 0x0000001921227223 */ /* 0x080fe20000010822 */
[----:B------:R-:W-:Y:S01]  /*fa50*/  FFMA.FTZ R36, R35, R25, R36 ;  /* 0x0000001923247223 */ /* 0x000fe20000010024 */
[----:B------:R-:W-:Y:S01]  /*fa60*/  FMUL.FTZ R3, R38, R8 ;  /* 0x0000000826037220 */ /* 0x000fe20000410000 */
[----:B------:R-:W-:Y:S01]  /*fa70*/  FMUL.FTZ R25, R46, R30 ;  /* 0x0000001e2e197220 */ /* 0x000fe20000410000 */
[----:B------:R-:W-:-:S02]  /*fa80*/  HADD2.F32 R33, -RZ, R12.H1_H1 ;  /* 0x3000000cff217230 */ /* 0x000fc40000004100 */
[----:B------:R-:W-:Y:S01]  /*fa90*/  FFMA.FTZ R15, R38, R4, -R15 ;  /* 0x00000004260f7223 */ /* 0x000fe2000001080f */
[--C-:B------:R-:W-:Y:S02]  /*faa0*/  HADD2.F32 R31, -RZ, R10.reuse.H0_H0 ;  /* 0x2000000aff1f7230 */ /* 0x100fe40000004100 */
[----:B------:R-:W-:Y:S01]  /*fab0*/  FMUL.FTZ R29, R42, R30 ;  /* 0x0000001e2a1d7220 */ /* 0x000fe20000410000 */
[----:B------:R-:W-:Y:S01]  /*fac0*/  FFMA.FTZ R3, R44, R4, R3 ;  /* 0x000000042c037223 */ /* 0x000fe20000010003 */
[----:B------:R-:W-:Y:S01]  /*fad0*/  FFMA.FTZ R25, R42, R26, -R25 ;  /* 0x0000001a2a197223 */ /* 0x000fe20000010819 */
[----:B------:R-:W-:Y:S02]  /*fae0*/  HADD2.F32 R10, -RZ, R10.H1_H1 ;  /* 0x3000000aff0a7230 */ /* 0x000fe40000004100 */
[-C--:B------:R-:W-:Y:S01]  /*faf0*/  FMUL.FTZ R4, R37, R9.reuse ;  /* 0x0000000925047220 */ /* 0x080fe20000410000 */
[----:B------:R-:W-:Y:S02]  /*fb00*/  HADD2.F32 R35, -RZ, R13.H0_H0 ;  /* 0x2000000dff237230 */ /* 0x000fe40000004100 */
[----:B------:R-:W-:Y:S01]  /*fb10*/  FMUL.FTZ R8, R33, R9 ;  /* 0x0000000921087220 */ /* 0x000fe20000410000 */
[----:B------:R-:W-:-:S02]  /*fb20*/  HADD2.F32 R42, -RZ, R24.H0_H0 ;  /* 0x20000018ff2a7230 */ /* 0x000fc40000004100 */
[-C--:B------:R-:W-:Y:S01]  /*fb30*/  FFMA.FTZ R12, R33, R5.reuse, -R4 ;  /* 0x00000005210c7223 */ /* 0x080fe20000010804 */
[----:B------:R-:W-:Y:S02]  /*fb40*/  HADD2.F32 R38, -RZ, R14.H0_H0 ;  /* 0x2000000eff267230 */ /* 0x000fe40000004100 */
[----:B------:R-:W-:Y:S01]  /*fb50*/  FFMA.FTZ R20, R37, R5, R8 ;  /* 0x0000000525147223 */ /* 0x000fe20000010008 */
[--C-:B------:R-:W-:Y:S02]  /*fb60*/  HADD2.F32 R32, -RZ, R11.reuse.H0_H0 ;  /* 0x2000000bff207230 */ /* 0x100fe40000004100 */
[-C--:B------:R-:W-:Y:S01]  /*fb70*/  FMUL.FTZ R4, R39, R31.reuse ;  /* 0x0000001f27047220 */ /* 0x080fe20000410000 */
[----:B------:R-:W-:Y:S01]  /*fb80*/  FMUL.FTZ R30, R35, R31 ;  /* 0x0000001f231e7220 */ /* 0x000fe20000410000 */
[-C--:B------:R-:W-:Y:S01]  /*fb90*/  FMUL.FTZ R5, R42, R10.reuse ;  /* 0x0000000a2a057220 */ /* 0x080fe20000410000 */
[----:B------:R-:W-:Y:S01]  /*fba0*/  FMUL.FTZ R9, R38, R10 ;  /* 0x0000000a26097220 */ /* 0x000fe20000410000 */
[----:B------:R-:W-:-:S02]  /*fbb0*/  HADD2.F32 R11, -RZ, R11.H1_H1 ;  /* 0x3000000bff0b7230 */ /* 0x000fc40000004100 */
[----:B------:R-:W-:Y:S01]  /*fbc0*/  FFMA.FTZ R29, R46, R26, R29 ;  /* 0x0000001a2e1d7223 */ /* 0x000fe2000001001d */
[----:B------:R-:W-:Y:S02]  /*fbd0*/  HADD2.F32 R10, -RZ, R21.H1_H1 ;  /* 0x30000015ff0a7230 */ /* 0x000fe40000004100 */
[-C--:B------:R-:W-:Y:S01]  /*fbe0*/  FFMA.FTZ R26, R35, R27.reuse, -R4 ;  /* 0x0000001b231a7223 */ /* 0x080fe20000010804 */
[----:B------:R-:W-:Y:S02]  /*fbf0*/  HADD2.F32 R31, -RZ, R24.H1_H1 ;  /* 0x30000018ff1f7230 */ /* 0x000fe40000004100 */
[----:B------:R-:W-:Y:S01]  /*fc00*/  FFMA.FTZ R30, R39, R27, R30 ;  /* 0x0000001b271e7223 */ /* 0x000fe2000001001e */
[----:B------:R-:W-:Y:S02]  /*fc10*/  HADD2.F32 R8, -RZ, R13.H1_H1 ;  /* 0x3000000dff087230 */ /* 0x000fe40000004100 */
[----:B------:R-:W-:Y:S01]  /*fc20*/  FFMA.FTZ R27, R38, R6, -R5 ;  /* 0x00000006261b7223 */ /* 0x000fe20000010805 */
[----:B------:R-:W-:-:S02]  /*fc30*/  HADD2.F32 R21, -RZ, R14.H1_H1 ;  /* 0x3000000eff157230 */ /* 0x000fc40000004100 */
[----:B------:R-:W-:Y:S01]  /*fc40*/  FFMA.FTZ R13, R42, R6, R9 ;  /* 0x000000062a0d7223 */ /* 0x000fe20000010009 */
[--C-:B------:R-:W-:Y:S02]  /*fc50*/  HADD2.F32 R28, -RZ, R7.reuse.H0_H0 ;  /* 0x20000007ff1c7230 */ /* 0x100fe40000004100 */
[-C--:B------:R-:W-:Y:S01]  /*fc60*/  FMUL.FTZ R5, R10, R32.reuse ;  /* 0x000000200a057220 */ /* 0x080fe20000410000 */
[----:B------:R-:W-:Y:S02]  /*fc70*/  HADD2.F32 R7, -RZ, R7.H1_H1 ;  /* 0x30000007ff077230 */ /* 0x000fe40000004100 */
[-C--:B------:R-:W-:Y:S01]  /*fc80*/  FMUL.FTZ R4, R31, R11.reuse ;  /* 0x0000000b1f047220 */ /* 0x080fe20000410000 */
[C---:B------:R-:W-:Y:S01]  /*fc90*/  FMUL.FTZ R9, R8.reuse, R32 ;  /* 0x0000002008097220 */ /* 0x040fe20000410000 */
[C---:B------:R-:W-:Y:S01]  /*fca0*/  FMUL.FTZ R6, R21.reuse, R11 ;  /* 0x0000000b15067220 */ /* 0x040fe20000410000 */
[-C--:B------:R-:W-:Y:S01]  /*fcb0*/  FFMA.FTZ R11, R8, R28.reuse, -R5 ;  /* 0x0000001c080b7223 */ /* 0x080fe20000010805 */
[-C--:B------:R-:W-:Y:S01]  /*fcc0*/  FFMA.FTZ R14, R21, R7.reuse, -R4 ;  /* 0x00000007150e7223 */ /* 0x080fe20000010804 */
        /* <DEDUP_REMOVED lines=12> */
.L_x_589:
[----:B------:R-:W-:Y:S05]  /*fd90*/  BSYNC B0 ;  /* 0x0000000000007941 */ /* 0x000fea0003800000 */
.L_x_567:
[----:B------:R-:W-:Y:S01]  /*fda0*/  @!PT LDS RZ, [RZ] ;  /* 0x00000000fffff984 */ /* 0x000fe20000000800 */
[----:B------:R-:W-:Y:S01]  /*fdb0*/  @!PT LDS RZ, [RZ] ;  /* 0x00000000fffff984 */ /* 0x000fe20000000800 */
[----:B------:R-:W-:Y:S01]  /*fdc0*/  @!PT LDS RZ, [RZ] ;  /* 0x00000000fffff984 */ /* 0x000fe20000000800 */
[----:B------:R-:W-:Y:S01]  /*fdd0*/  @!PT LDS RZ, [RZ] ;  /* 0x00000000fffff984 */ /* 0x000fe20000000800 */
[----:B------:R5:W-:Y:S06]  /*fde0*/  MEMBAR.ALL.CTA ;  /* 0x0000000000007992 */ /* 0x000bec0000008000 */
[----:B-----5:R-:W5:Y:S01]  /*fdf0*/  FENCE.VIEW.ASYNC.S ;  /* 0x00000000000073c6 */ /* 0x020f620000000000 */
[----:B------:R-:W-:Y:S05]  /*fe00*/  WARPSYNC.ALL ;  /* 0x0000000000007948 */ /* 0x000fea0003800000 */
[----:B-----5:R-:W-:Y:S06]  /*fe10*/  BAR.SYNC.DEFER_BLOCKING 0xd, 0x100 ;  /* 0x0344000000007b1d */ /* 0x020fec0000010000 */
.L_x_565:
[----:B------:R-:W-:-:S13]  /*fe20*/  ISETP.NE.AND P0, PT, R188, 0x3, PT ;  /* 0x00000003bc00780c */ /* 0x000fda0003f05270 */
[----:B------:R-:W-:Y:S05]  /*fe30*/  @!P0 BRA `(.L_x_618) ;  /* 0x0000000000048947 */ /* 0x000fea0003800000 */
[----:B------:R-:W-:Y:S01]  /*fe40*/  BPT.TRAP 0x1 ;  /* 0x000000040000795c */ /* 0x000fe20000300000 */
.L_x_618:
[----:B0-----:R-:W-:Y:S01]  /*fe50*/  IMAD R0, R192, 0x8, R2 ;  /* 0x00000008c0007824 */ /* 0x001fe200078e0202 */
[----:B-1-3--:R-:W-:-:S04]  /*fe60*/  SHF.L.U32 R3, R194, 0x1f, RZ ;  /* 0x0000001fc2037819 */ /* 0x00afc800000006ff */
[----:B------:R0:W1:Y:S01]  /*fe70*/  SYNCS.PHASECHK.TRANS64.TRYWAIT P2, [R0+URZ+0x34830], R3 ;  /* 0x03483003000075a7 */ /* 0x000062000804017f */
[----:B------:R-:W-:Y:S05]  /*fe80*/  @!P0 BRA `(.L_x_619) ;  /* 0x0000000000048947 */ /* 0x000fea0003800000 */
[----:B------:R-:W-:Y:S01]  /*fe90*/  BPT.TRAP 0x1 ;  /* 0x000000040000795c */ /* 0x000fe20000300000 */
.L_x_619:
[----:B--2-4-:R-:W2:Y:S01]  /*fea0*/  S2R R4, SR_TID.X ;  /* 0x0000000000047919 */ /* 0x014ea20000002100 */
[----:B------:R-:W-:Y:S02]  /*feb0*/  MOV R151, RZ ;  /* 0x000000ff00977202 */ /* 0x000fe40000000f00 */
[----:B--2---:R-:W-:-:S04]  /*fec0*/  LOP3.LUT R4, R4, 0x7f, RZ, 0xc0, !PT ;  /* 0x0000007f04047812 */ /* 0x004fc800078ec0ff */
[----:B------:R-:W-:Y:S01]  /*fed0*/  ISETP.NE.AND P1, PT, R4, RZ, PT ;  /* 0x000000ff0400720c */ /* 0x000fe20003f25270 */
[----:B-1----:R-:W-:-:S12]  /*fee0*/  @P2 BRA `(.L_x_620) ;  /* 0x0000000000082947 */ /* 0x002fd80003800000 */
[----:B------:R-:W1:Y:S02]  /*fef0*/  SYNCS.PHASECHK.TRANS64.TRYWAIT P2, [R0+URZ+0x34830], R3 ;  /* 0x03483003000075a7 */ /* 0x000e64000804017f */
[----:B-1----:R-:W-:Y:S05]  /*ff00*/  @!P2 BRA `(.L_x_621) ;  /* 0x000000ec0040a947 */ /* 0x002fea0003800000 */
.L_x_620:
[----:B------:R-:W-:Y:S05]  /*ff10*/  WARPSYNC.ALL ;  /* 0x0000000000007948 */ /* 0x000fea0003800000 */
[----:B01----:R-:W-:Y:S01]  /*ff20*/  VIADD R3, R2, 0x1c400 ;  /* 0x0001c40002037836 */ /* 0x003fe20000000000 */
[----:B------:R-:W-:Y:S01]  /*ff30*/  R2UR UR4, R40 ;  /* 0x00000000280472ca */ /* 0x000fe200000e0000 */
[----:B------:R-:W-:Y:S01]  /*ff40*/  UMOV UR9, 0x40000040 ;  /* 0x4000004000097882 */ /* 0x000fe20000000000 */
[----:B------:R-:W-:Y:S01]  /*ff50*/  MOV R7, 0x40000040 ;  /* 0x4000004000077802 */ /* 0x000fe20000000f00 */
[----:B------:R-:W-:Y:S01]  /*ff60*/  WARPGROUP.ARRIVE ;  /* 0x00000000000079c5 */ /* 0x000fe20000000000 */
[----:B------:R-:W-:Y:S01]  /*ff70*/  SHF.R.U32.HI R3, RZ, 0x4, R3 ;  /* 0x00000004ff037819 */ /* 0x000fe20000011603 */
[----:B------:R-:W-:Y:S01]  /*ff80*/  UMOV UR57, 0x40000040 ;  /* 0x4000004000397882 */ /* 0x000fe20000000000 */
[----:B------:R-:W-:Y:S01]  /*ff90*/  R2UR UR11, R7 ;  /* 0x00000000070b72ca */ /* 0x000fe200000e0000 */
[----:B------:R-:W-:Y:S01]  /*ffa0*/  UMOV UR53, 0x40000040 ;  /* 0x4000004000357882 */ /* 0x000fe20000000000 */
[----:B------:R-:W-:Y:S01]  /*ffb0*/  LOP3.LUT R3, R3, 0x3fff, RZ, 0xc0, !PT ;  /* 0x00003fff03037812 */ /* 0x000fe200078ec0ff */
[----:B------:R-:W-:Y:S01]  /*ffc0*/  UMOV UR49, 0x40000040 ;  /* 0x4000004000317882 */ /* 0x000fe20000000000 */
[----:B------:R-:W-:Y:S01]  /*ffd0*/  MOV R9, 0x40000040 ;  /* 0x4000004000097802 */ /* 0x000fe20000000f00 */
[----:B------:R-:W-:Y:S01]  /*ffe0*/  UMOV UR45, 0x40000040 ;  /* 0x40000040002d7882 */ /* 0x000fe20000000000 */
[----:B------:R-:W-:Y:S01]  /*fff0*/  LOP3.LUT R5, R3, 0x10000, RZ, 0xfc, !PT ;  /* 0x0001000003057812 */ /* 0x000fe200078efcff */
[----:B------:R-:W-:Y:S01]  /*10000*/  ULOP3.LUT UR4, UR4, 0x10000, URZ, 0xfc, !UPT ;  /* 0x0001000004047892 */ /* 0x000fe2000f8efc3f */
[----:B------:R-:W-:Y:S01]  /*10010*/  MOV R11, UR9 ;  /* 0x00000009000b7c02 */ /* 0x000fe20008000f00 */
[----:B------:R-:W-:Y:S01]  /*10020*/  UMOV UR41, 0x40000040 ;  /* 0x4000004000297882 */ /* 0x000fe20000000000 */
[----:B------:R-:W-:Y:S01]  /*10030*/  MOV R7, 0x40000040 ;  /* 0x4000004000077802 */ /* 0x000fe20000000f00 */
[----:B------:R-:W-:Y:S01]  /*10040*/  IMAD R6, R192, 0xc00, R5 ;  /* 0x00000c00c0067824 */ /* 0x000fe200078e0205 */
[----:B------:R-:W-:Y:S01]  /*10050*/  UIADD3 UR5, UR4, 0x2, URZ ;  /* 0x0000000204057890 */ /* 0x000fe2000fffe03f */
[----:B------:R-:W-:Y:S01]  /*10060*/  P2R R12, PR, RZ, 0x1 ;  /* 0x00000001ff0c7803 */ /* 0x000fe20000000000 */
[----:B------:R-:W-:Y:S01]  /*10070*/  UMOV UR8, UR4 ;  /* 0x0000000400087c82 */ /* 0x000fe20008000000 */
[C---:B------:R-:W-:Y:S01]  /*10080*/  VIADD R8, R6.reuse, 0x2 ;  /* 0x0000000206087836 */ /* 0x040fe20000000000 */
[----:B------:R-:W-:Y:S01]  /*10090*/  R2UR UR10, R6 ;  /* 0x00000000060a72ca */ /* 0x000fe200000e0000 */
[----:B------:R-:W-:Y:S01]  /*100a0*/  IMAD.U32 R10, RZ, RZ, UR8 ;  /* 0x00000008ff0a7e24 */ /* 0x000fe2000f8e00ff */
[----:B------:R-:W-:Y:S01]  /*100b0*/  UIADD3 UR56, UR4, 0x406, URZ ;  /* 0x0000040604387890 */ /* 0x000fe2000fffe03f */
[----:B------:R-:W-:Y:S01]  /*100c0*/  R2UR UR43, R7 ;  /* 0x00000000072b72ca */ /* 0x000fe200000e0000 */
[----:B------:R-:W-:Y:S01]  /*100d0*/  UIADD3 UR52, UR4, 0x800, URZ ;  /* 0x0000080004347890 */ /* 0x000fe2000fffe03f */
[----:B------:R-:W-:Y:S01]  /*100e0*/  @!P1 VIADD R0, R0, 0x34840 ;  /* 0x0003484000009836 */ /* 0x000fe20000000000 */
[----:B------:R0:W-:Y:S01]  /*100f0*/  STL.64 [R1+0x30], R10 ;  /* 0x0000300a01007387 */ /* 0x0001e20000100a00 */
[----:B------:R-:W-:Y:S01]  /*10100*/  UIADD3 UR48, UR4, 0x802, URZ ;  /* 0x0000080204307890 */ /* 0x000fe2000fffe03f */
[----:B------:R-:W-:Y:S01]  /*10110*/  BSSY B0, `(.L_x_622) ;  /* 0x00005b8000007945 */ /* 0x000fe20003800000 */
[----:B------:R-:W-:Y:S01]  /*10120*/  UIADD3 UR44, UR4, 0x804, URZ ;  /* 0x00000804042c7890 */ /* 0x000fe2000fffe03f */
[----:B------:R-:W-:Y:S01]  /*10130*/  @!P1 PRMT R0, RZ, 0x654, R0 ;  /* 0x00000654ff009816 */ /* 0x000fe20000000000 */
[----:B------:R-:W-:Y:S01]  /*10140*/  UIADD3 UR40, UR4, 0x806, URZ ;  /* 0x0000080604287890 */ /* 0x000fe2000fffe03f */
[-C--:B------:R-:W-:Y:S01]  /*10150*/  MOV R150, R151.reuse ;  /* 0x0000009700967202 */ /* 0x080fe20000000f00 */
[----:B------:R-:W-:Y:S01]  /*10160*/  HGMMA.64x128x16.F32 R24, gdesc[UR8], RZ, !UPT, gsb0 ;  /* 0x01e00000081879f0 */ /* 0x000fe2000c0008ff */
[----:B------:R-:W-:Y:S01]  /*10170*/  R2UR UR10, R8 ;  /* 0x00000000080a72ca */ /* 0x000fe200000e0000 */
[----:B------:R-:W-:Y:S01]  /*10180*/  UMOV UR8, UR5 ;  /* 0x0000000500087c82 */ /* 0x000fe20008000000 */
[----:B------:R-:W-:Y:S01]  /*10190*/  R2UR UR11, R9 ;  /* 0x00000000090b72ca */ /* 0x000fe200000e0000 */
[----:B------:R-:W-:Y:S01]  /*101a0*/  UMOV UR9, 0x40000040 ;  /* 0x4000004000097882 */ /* 0x000fe20000000000 */
[----:B------:R-:W-:Y:S01]  /*101b0*/  VIADD R8, R6, 0x4 ;  /* 0x0000000406087836 */ /* 0x000fe20000000000 */
[----:B------:R-:W-:Y:S01]  /*101c0*/  MOV R9, 0x40000040 ;  /* 0x4000004000097802 */ /* 0x000fe20000000f00 */
[----:B------:R-:W-:Y:S01]  /*101d0*/  UIADD3 UR5, UR4, 0x4, URZ ;  /* 0x0000000404057890 */ /* 0x000fe2000fffe03f */
[----:B0-----:R-:W-:Y:S01]  /*101e0*/  IMAD.U32 R10, RZ, RZ, UR8 ;  /* 0x00000008ff0a7e24 */ /* 0x001fe2000f8e00ff */
[----:B------:R-:W-:Y:S01]  /*101f0*/  MOV R11, UR9 ;  /* 0x00000009000b7c02 */ /* 0x000fe20008000f00 */
[--C-:B------:R-:W-:Y:S01]  /*10200*/  IMAD.MOV.U32 R149, RZ, RZ, R151.reuse ;  /* 0x000000ffff957224 */ /* 0x100fe200078e0097 */
[-C--:B------:R-:W-:Y:S01]  /*10210*/  MOV R148, R151.reuse ;  /* 0x0000009700947202 */ /* 0x080fe20000000f00 */
[--C-:B-----5:R-:W-:Y:S01]  /*10220*/  IMAD.MOV.U32 R147, RZ, RZ, R151.reuse ;  /* 0x000000ffff937224 */ /* 0x120fe200078e0097 */
[-C--:B------:R-:W-:Y:S01]  /*10230*/  MOV R146, R151.reuse ;  /* 0x0000009700927202 */ /* 0x080fe20000000f00 */
[----:B------:R0:W-:Y:S01]  /*10240*/  STL.64 [R1+0x28], R10 ;  /* 0x0000280a01007387 */ /* 0x0001e20000100a00 */
        /* <DEDUP_REMOVED lines=12> */
[----:B------:R-:W-:Y:S01]  /*10310*/  IMAD.MOV.U32 R133, RZ, RZ, R151 ;  /* 0x000000ffff857224 */ /* 0x000fe200078e0097 */
[----:B------:R-:W-:-:S02]  /*10320*/  MOV R132, R151 ;  /* 0x0000009700847202 */ /* 0x000fc40000000f00 */
[-C--:B------:R-:W-:Y:S02]  /*10330*/  MOV R130, R151.reuse ;  /* 0x0000009700827202 */ /* 0x080fe40000000f00 */
[-C--:B------:R-:W-:Y:S02]  /*10340*/  MOV R128, R151.reuse ;  /* 0x0000009700807202 */ /* 0x080fe40000000f00 */
[-C--:B------:R-:W-:Y:S02]  /*10350*/  MOV R126, R151.reuse ;  /* 0x00000097007e7202 */ /* 0x080fe40000000f00 */
[-C--:B------:R-:W-:Y:S02]  /*10360*/  MOV R124, R151.reuse ;  /* 0x00000097007c7202 */ /* 0x080fe40000000f00 */
[-C--:B------:R-:W-:Y:S02]  /*10370*/  MOV R122, R151.reuse ;  /* 0x00000097007a7202 */ /* 0x080fe40000000f00 */
        /* <DEDUP_REMOVED lines=16> */
[----:B------:R-:W-:Y:S01]  /*10480*/  MOV R88, R151 ;  /* 0x0000009700587202 */ /* 0x000fe20000000f00 */
[----:B------:R-:W-:Y:S02]  /*10490*/  WARPGROUP.DEPBAR.LE gsb0, 0x0 ;  /* 0x00008000000079c5 */ /* 0x000fe40000010000 */
[----:B------:R-:W-:-:S06]  /*104a0*/  WARPGROUP.ARRIVE ;  /* 0x00000000000079c5 */ /* 0x000fcc0000000000 */
[----:B------:R-:W-:Y:S01]  /*104b0*/  HGMMA.64x128x16.F32 R24, gdesc[UR8], R24, gsb0 ;  /* 0x01e00000081879f0 */ /* 0x000fe20008000818 */
        /* <DEDUP_REMOVED lines=8> */
[----:B------:R-:W-:-:S05]  /*10540*/  MOV R11, UR9 ;  /* 0x00000009000b7c02 */ /* 0x000fca0008000f00 */
[----:B------:R0:W-:Y:S01]  /*10550*/  STL.64 [R1+0x20], R10 ;  /* 0x0000200a01007387 */ /* 0x0001e20000100a00 */
        /* <DEDUP_REMOVED lines=38> */
[----:B------:R-:W-:-:S04]  /*107c0*/  ULDC UR4, c[0x0][0x9d8] ;  /* 0x0002760000047ab9 */ /* 0x000fc80000000800 */
        /* <DEDUP_REMOVED lines=10> */
[----:B0-----:R-:W-:Y:S01]  /*10870*/  IMAD.U32 R10, RZ, RZ, UR8 ;  /* 0x00000008ff0a7e24 */ /* 0x001fe2000f8e00ff */
[----:B------:R-:W-:Y:S01]  /*10880*/  MOV R11, UR9 ;  /* 0x00000009000b7c02 */ /* 0x000fe20008000f00 */
[----:B------:R-:W-:Y:S01]  /*10890*/  ULDC UR5, c[0x0][0x988] ;  /* 0x0002620000057ab9 */ /* 0x000fe20000000800 */
[----:B------:R-:W-:Y:S01]  /*108a0*/  R2UR UR58, R8 ;  /* 0x00000000083a72ca */ /* 0x000fe200000e0000 */
[----:B------:R-:W-:Y:S01]  /*108b0*/  VIADD R8, R6, 0x800 ;  /* 0x0000080006087836 */ /* 0x000fe20000000000 */
[----:B------:R-:W-:Y:S01]  /*108c0*/  R2UR UR59, R9 ;  /* 0x00000000093b72ca */ /* 0x000fe200000e0000 */
[----:B------:R0:W-:Y:S01]  /*108d0*/  STL.64 [R1], R10 ;  /* 0x0000000a01007387 */ /* 0x0001e20000100a00 */
[----:B------:R-:W-:-:S02]  /*108e0*/  MOV R9, 0x40000040 ;  /* 0x4000004000097802 */ /* 0x000fc40000000f00 */
[----:B------:R-:W-:Y:S01]  /*108f0*/  R2UR UR54, R8 ;  /* 0x00000000083672ca */ /* 0x000fe200000e0000 */
[----:B------:R-:W-:Y:S01]  /*10900*/  VIADD R8, R6, 0x802 ;  /* 0x0000080206087836 */ /* 0x000fe20000000000 */
[----:B------:R-:W-:Y:S02]  /*10910*/  R2UR UR55, R9 ;  /* 0x00000000093772ca */ /* 0x000fe400000e0000 */
[----:B------:R-:W-:Y:S02]  /*10920*/  MOV R9, 0x40000040 ;  /* 0x4000004000097802 */ /* 0x000fe40000000f00 */
[----:B------:R-:W-:Y:S01]  /*10930*/  R2UR UR50, R8 ;  /* 0x00000000083272ca */ /* 0x000fe200000e0000 */
[C---:B------:R-:W-:Y:S01]  /*10940*/  VIADD R8, R6.reuse, 0x804 ;  /* 0x0000080406087836 */ /* 0x040fe20000000000 */
[----:B------:R-:W-:Y:S01]  /*10950*/  R2UR UR51, R9 ;  /* 0x00000000093372ca */ /* 0x000fe200000e0000 */
[----:B------:R-:W-:Y:S01]  /*10960*/  VIADD R6, R6, 0x806 ;  /* 0x0000080606067836 */ /* 0x000fe20000000000 */
[----:B------:R-:W-:-:S02]  /*10970*/  MOV R9, 0x40000040 ;  /* 0x4000004000097802 */ /* 0x000fc40000000f00 */
[----:B------:R-:W-:Y:S01]  /*10980*/  R2UR UR46, R8 ;  /* 0x00000000082e72ca */ /* 0x000fe200000e0000 */
[----:B------:R-:W-:Y:S01]  /*10990*/  IMAD.IADD R8, R220, 0x1, R152 ;  /* 0x00000001dc087824 */ /* 0x000fe200078e0298 */
[----:B------:R-:W-:Y:S02]  /*109a0*/  R2UR UR47, R9 ;  /* 0x00000000092f72ca */ /* 0x000fe400000e0000 */
[----:B------:R-:W-:Y:S01]  /*109b0*/  R2UR UR42, R6 ;  /* 0x00000000062a72ca */ /* 0x000fe200000e0000 */
[----:B------:R-:W-:-:S05]  /*109c0*/  IMAD R8, R207, -0x80, R8 ;  /* 0xffffff80cf087824 */ /* 0x000fca00078e0208 */
[C---:B------:R-:W-:Y:S02]  /*109d0*/  ISETP.GT.AND P2, PT, R8.reuse, RZ, PT ;  /* 0x000000ff0800720c */ /* 0x040fe40003f44270 */
[C---:B------:R-:W-:Y:S02]  /*109e0*/  ISETP.GT.AND P3, PT, R8.reuse, 0x1, PT ;  /* 0x000000010800780c */ /* 0x040fe40003f64270 */
[C---:B------:R-:W-:Y:S02]  /*109f0*/  ISETP.GT.AND P6, PT, R8.reuse, 0x8, PT ;  /* 0x000000080800780c */ /* 0x040fe40003fc4270 */
[C---:B------:R-:W-:Y:S02]  /*10a00*/  ISETP.GT.AND P5, PT, R8.reuse, 0x9, PT ;  /* 0x000000090800780c */ /* 0x040fe40003fa4270 */
[----:B------:R-:W-:Y:S01]  /*10a10*/  ISETP.GT.AND P4, PT, R8, 0x10, PT ;  /* 0x000000100800780c */ /* 0x000fe20003f84270 */
        /* <DEDUP_REMOVED lines=17> */
[----:B------:R-:W-:Y:S01]  /*10b30*/  HGMMA.64x128x16.F32 R24, gdesc[UR40], R24, gsb0 ;  /* 0x01e00000281879f0 */ /* 0x000fe20008000818 */
[----:B------:R-:W-:Y:S01]  /*10b40*/  ULDC UR42, c[0x0][0x9d8] ;  /* 0x00027600002a7ab9 */ /* 0x000fe20000000800 */
[----:B------:R-:W-:Y:S01]  /*10b50*/  ULDC UR43, c[0x0][0x988] ;  /* 0x00026200002b7ab9 */ /* 0x000fe20000000800 */
[----:B------:R-:W-:Y:S02]  /*10b60*/  WARPGROUP.DEPBAR.LE gsb0, 0x0 ;  /* 0x00008000000079c5 */ /* 0x000fe40000010000 */
[----:B------:R-:W-:Y:S01]  /*10b70*/  FMUL.FTZ R24, R24, UR4 ;  /* 0x0000000418187c20 */ /* 0x000fe20008410000 */
[----:B------:R-:W-:Y:S01]  /*10b80*/  FMUL.FTZ R25, R25, UR4 ;  /* 0x0000000419197c20 */ /* 0x000fe20008410000 */
[----:B------:R-:W-:Y:S01]  /*10b90*/  FMUL.FTZ R28, R28, UR4 ;  /* 0x000000041c1c7c20 */ /* 0x000fe20008410000 */
[----:B------:R-:W-:Y:S01]  /*10ba0*/  FMUL.FTZ R29, R29, UR4 ;  /* 0x000000041d1d7c20 */ /* 0x000fe20008410000 */
[----:B0-----:R-:W0:Y:S01]  /*10bb0*/  MUFU.TANH R11, R24 ;  /* 0x00000018000b7308 */ /* 0x001e220000002400 */
        /* <DEDUP_REMOVED lines=16> */
[----:B0-----:R-:W-:Y:S01]  /*10cc0*/  FSEL R11, R11, -INF , P2 ;  /* 0xff8000000b0b7808 */ /* 0x001fe20001000000 */
[----:B------:R-:W-:Y:S01]  /*10cd0*/  FMUL.FTZ R35, R35, UR4 ;  /* 0x0000000423237c20 */ /* 0x000fe20008410000 */
[----:B------:R-:W-:Y:S01]  /*10ce0*/  FMUL.FTZ R41, R41, UR4 ;  /* 0x0000000429297c20 */ /* 0x000fe20008410000 */
[----:B------:R-:W-:Y:S01]  /*10cf0*/  FMUL.FTZ R47, R47, UR4 ;  /* 0x000000042f2f7c20 */ /* 0x000fe20008410000 */
[----:B------:R-:W-:Y:S01]  /*10d00*/  FMUL.FTZ R59, R59, UR4 ;  /* 0x000000043b3b7c20 */ /* 0x000fe20008410000 */
[----:B------:R-:W-:Y:S01]  /*10d10*/  FMUL.FTZ R39, R39, UR4 ;  /* 0x0000000427277c20 */ /* 0x000fe20008410000 */
[----:B------:R-:W-:Y:S01]  /*10d20*/  FMUL.FTZ R44, R44, UR4 ;  /* 0x000000042c2c7c20 */ /* 0x000fe20008410000 */
[----:B------:R-:W-:Y:S01]  /*10d30*/  MUFU.TANH R29, R29 ;  /* 0x0000001d001d7308 */ /* 0x000fe20000002400 */
[----:B-1----:R-:W-:Y:S01]  /*10d40*/  FSEL R6, R6, -INF , P3 ;  /* 0xff80000006067808 */ /* 0x002fe20001800000 */
[----:B------:R-:W-:Y:S01]  /*10d50*/  FMUL.FTZ R51, R51, UR4 ;  /* 0x0000000433337c20 */ /* 0x000fe20008410000 */
[----:B------:R-:W-:Y:S01]  /*10d60*/  FMUL.FTZ R38, R38, UR4 ;  /* 0x0000000426267c20 */ /* 0x000fe20008410000 */
[----:B------:R-:W-:Y:S01]  /*10d70*/  FMUL.FTZ R63, R63, UR4 ;  /* 0x000000043f3f7c20 */ /* 0x000fe20008410000 */
[----:B------:R-:W-:Y:S01]  /*10d80*/  FMNMX.FTZ R14, R11, R6, !PT ;  /* 0x000000060b0e7209 */ /* 0x000fe20007810000 */
        /* <DEDUP_REMOVED lines=19> */
[----:B0-----:R-:W-:Y:S01]  /*10ec0*/  FSEL R3, R3, -INF , P2 ;  /* 0xff80000003037808 */ /* 0x001fe20001000000 */
[----:B------:R-:W-:Y:S01]  /*10ed0*/  FMUL.FTZ R64, R64, UR4 ;  /* 0x0000000440407c20 */ /* 0x000fe20008410000 */
[----:B------:R-:W-:Y:S01]  /*10ee0*/  ISETP.GT.AND P2, PT, R8, 0x11, PT ;  /* 0x000000110800780c */ /* 0x000fe20003f44270 */
        /* <DEDUP_REMOVED lines=21> */
[----:B------:R-:W-:Y:S01]  /*11040*/  FMUL.FTZ R86, R86, UR4 ;  /* 0x0000000456567c20 */ /* 0x000fe20008410000 */
[----:B------:R-:W-:Y:S01]  /*11050*/  FMUL.FTZ R87, R87, UR4 ;  /* 0x0000000457577c20 */ /* 0x000fe20008410000 */
[----:B------:R2:W-:Y:S05]  /*11060*/  @!P1 SYNCS.ARRIVE.TRANS64.RED.A1T0 RZ, [R0+URZ], RZ ;  /* 0x000000ff00ff99a7 */ /* 0x0005ea000810043f */
[----:B------:R-:W-:Y:S01]  /*11070*/  MUFU.TANH R31, R43 ;  /* 0x0000002b001f7308 */ /* 0x000fe20000002400 */
[----:B0-----:R-:W-:-:S07]  /*11080*/  FSEL R13, R13, -INF , P5 ;  /* 0xff8000000d0d7808 */ /* 0x001fce0002800000 */
[----:B------:R-:W-:Y:S01]  /*11090*/  MUFU.TANH R36, R36 ;  /* 0x0000002400247308 */ /* 0x000fe20000002400 */
[----:B-1----:R-:W-:-:S07]  /*110a0*/  FSEL R7, R7, -INF , P6 ;  /* 0xff80000007077808 */ /* 0x002fce0003000000 */
[----:B------:R0:W-:Y:S08]  /*110b0*/  MUFU.TANH R43, R55 ;  /* 0x00000037002b7308 */ /* 0x0001f00000002400 */
[----:B------:R-:W-:Y:S01]  /*110c0*/  MUFU.TANH R37, R37 ;  /* 0x0000002500257308 */ /* 0x000fe20000002400 */
[----:B0-----:R-:W-:Y:S02]  /*110d0*/  FSEL R55, R28, -INF , P6 ;  /* 0xff8000001c377808 */ /* 0x001fe40003000000 */
[----:B------:R-:W-:-:S02]  /*110e0*/  ISETP.GT.AND P6, PT, R8, 0x19, PT ;  /* 0x000000190800780c */ /* 0x000fc40003fc4270 */
[----:B------:R-:W-:Y:S01]  /*110f0*/  FMNMX.FTZ R20, R55, R14, !PT ;  /* 0x0000000e37147209 */ /* 0x000fe20007810000 */
[----:B------:R-:W-:Y:S02]  /*11100*/  FMUL.FTZ R14, R73, UR4 ;  /* 0x00000004490e7c20 */ /* 0x000fe40008410000 */
[----:B------:R0:W-:Y:S08]  /*11110*/  MUFU.TANH R9, R67 ;  /* 0x0000004300097308 */ /* 0x0001f00000002400 */
[----:B------:R-:W1:Y:S01]  /*11120*/  MUFU.TANH R15, R34 ;  /* 0x00000022000f7308 */ /* 0x000e620000002400 */
[----:B0-----:R-:W-:-:S02]  /*11130*/  FSEL R67, R29, -INF , P5 ;  /* 0xff8000001d437808 */ /* 0x001fc40002800000 */
[----:B------:R-:W-:Y:S02]  /*11140*/  ISETP.GT.AND P5, PT, R8, 0x20, PT ;  /* 0x000000200800780c */ /* 0x000fe40003fa4270 */
[----:B------:R-:W-:-:S03]  /*11150*/  FMNMX.FTZ R20, R67, R20, !PT ;  /* 0x0000001443147209 */ /* 0x000fc60007810000 */
[----:B------:R-:W-:Y:S08]  /*11160*/  MUFU.TANH R40, R40 ;  /* 0x0000002800287308 */ /* 0x000ff00000002400 */
[----:B------:R0:W-:Y:S01]  /*11170*/  MUFU.TANH R111, R65 ;  /* 0x00000041006f7308 */ /* 0x0001e20000002400 */
[----:B-1----:R-:W-:-:S07]  /*11180*/  FSEL R15, R15, -INF , P4 ;  /* 0xff8000000f0f7808 */ /* 0x002fce0002000000 */
[----:B------:R-:W1:Y:S01]  /*11190*/  MUFU.TANH R21, R35 ;  /* 0x0000002300157308 */ /* 0x000e620000002400 */
[----:B0-----:R-:W-:Y:S02]  /*111a0*/  FSEL R65, R32, -INF , P4 ;  /* 0xff80000020417808 */ /* 0x001fe40002000000 */
[----:B------:R-:W-:Y:S02]  /*111b0*/  ISETP.GT.AND P4, PT, R8, 0x21, PT ;  /* 0x000000210800780c */ /* 0x000fe40003f84270 */
[----:B------:R-:W-:Y:S02]  /*111c0*/  FMNMX.FTZ R20, R65, R20, !PT ;  /* 0x0000001441147209 */ /* 0x000fe40007810000 */
[----:B------:R-:W-:Y:S01]  /*111d0*/  FSEL R31, R31, -INF , P4 ;  /* 0xff8000001f1f7808 */ /* 0x000fe20002000000 */
[----:B------:R-:W-:Y:S08]  /*111e0*/  MUFU.TANH R35, R47 ;  /* 0x0000002f00237308 */ /* 0x000ff00000002400 */
[----:B------:R-:W-:Y:S01]  /*111f0*/  MUFU.TANH R41, R41 ;  /* 0x0000002900297308 */ /* 0x000fe20000002400 */
[----:B-1----:R-:W-:-:S07]  /*11200*/  FSEL R21, R21, -INF , P2 ;  /* 0xff80000015157808 */ /* 0x002fce0001000000 */
[----:B------:R0:W-:Y:S08]  /*11210*/  MUFU.TANH R47, R59 ;  /* 0x0000003b002f7308 */ /* 0x0001f00000002400 */
[----:B------:R-:W1:Y:S01]  /*11220*/  MUFU.TANH R27, R39 ;  /* 0x00000027001b7308 */ /* 0x000e620000002400 */
[----:B0-----:R-:W-:Y:S02]  /*11230*/  FSEL R59, R33, -INF , P2 ;  /* 0xff800000213b7808 */ /* 0x001fe40001000000 */
[----:B------:R-:W-:-:S02]  /*11240*/  ISETP.GT.AND P2, PT, R8, 0x28, PT ;  /* 0x000000280800780c */ /* 0x000fc40003f44270 */
[----:B------:R-:W-:-:S03]  /*11250*/  FMNMX.FTZ R20, R59, R20, !PT ;  /* 0x000000143b147209 */ /* 0x000fc60007810000 */
[----:B------:R-:W0:Y:S08]  /*11260*/  MUFU.TANH R25, R38 ;  /* 0x0000002600197308 */ /* 0x000e300000002400 */
[----:B------:R-:W-:Y:S01]  /*11270*/  MUFU.TANH R39, R51 ;  /* 0x0000003300277308 */ /* 0x000fe20000002400 */
[----:B-1----:R-:W-:-:S07]  /*11280*/  FSEL R27, R27, -INF , P6 ;  /* 0xff8000001b1b7808 */ /* 0x002fce0003000000 */
[----:B------:R-:W1:Y:S01]  /*11290*/  MUFU.TANH R44, R44 ;  /* 0x0000002c002c7308 */ /* 0x000e620000002400 */
[----:B0-----:R-:W-:-:S07]  /*112a0*/  FSEL R25, R25, -INF , P3 ;  /* 0xff80000019197808 */ /* 0x001fce0001800000 */
[----:B------:R0:W-:Y:S08]  /*112b0*/  MUFU.TANH R51, R63 ;  /* 0x0000003f00337308 */ /* 0x0001f00000002400 */
[----:B------:R-:W3:Y:S01]  /*112c0*/  MUFU.TANH R45, R45 ;  /* 0x0000002d002d7308 */ /* 0x000ee20000002400 */
[----:B0-----:R-:W-:Y:S02]  /*112d0*/  FSEL R63, R36, -INF , P3 ;  /* 0xff800000243f7808 */ /* 0x001fe40001800000 */
[----:B------:R-:W-:-:S02]  /*112e0*/  ISETP.GT.AND P3, PT, R8, 0x29, PT ;  /* 0x000000290800780c */ /* 0x000fc40003f64270 */
[----:B------:R-:W-:Y:S02]  /*112f0*/  FMNMX.FTZ R20, R63, R20, !PT ;  /* 0x000000143f147209 */ /* 0x000fe40007810000 */
[----:B-1----:R-:W-:Y:S01]  /*11300*/  FSEL R73, R44, -INF , P2 ;  /* 0xff8000002c497808 */ /* 0x002fe20001000000 */
[----:B------:R0:W-:Y:S01]  /*11310*/  MUFU.TANH R105, R61 ;  /* 0x0000003d00697308 */ /* 0x0001e20000002400 */
[----:B------:R-:W-:-:S07]  /*11320*/  FSEL R35, R35, -INF , P3 ;  /* 0xff80000023237808 */ /* 0x000fce0001800000 */
[----:B------:R-:W1:Y:S01]  /*11330*/  MUFU.TANH R42, R42 ;  /* 0x0000002a002a7308 */ /* 0x000e620000002400 */
[----:B0-----:R-:W-:Y:S02]  /*11340*/  FSEL R61, R37, -INF , P6 ;  /* 0xff800000253d7808 */ /* 0x001fe40003000000 */
[C---:B------:R-:W-:Y:S02]  /*11350*/  ISETP.GT.AND P6, PT, R8.reuse, 0x30, PT ;  /* 0x000000300800780c */ /* 0x040fe40003fc4270 */
[----:B------:R-:W-:Y:S02]  /*11360*/  FMNMX.FTZ R20, R61, R20, !PT ;  /* 0x000000143d147209 */ /* 0x000fe40007810000 */
[----:B---3--:R-:W-:Y:S01]  /*11370*/  FSEL R89, R45, -INF , P3 ;  /* 0xff8000002d597808 */ /* 0x008fe20001800000 */
[----:B------:R-:W0:Y:S01]  /*11380*/  MUFU.TANH R48, R48 ;  /* 0x0000003000307308 */ /* 0x000e220000002400 */
[----:B------:R-:W-:-:S07]  /*11390*/  ISETP.GT.AND P3, PT, R8, 0x40, PT ;  /* 0x000000400800780c */ /* 0x000fce0003f64270 */
[----:B------:R3:W-:Y:S01]  /*113a0*/  MUFU.TANH R115, R69 ;  /* 0x0000004500737308 */ /* 0x0007e20000002400 */
[----:B-1----:R-:W-:-:S07]  /*113b0*/  FSEL R29, R42, -INF , P5 ;  /* 0xff8000002a1d7808 */ /* 0x002fce0002800000 */
[----:B------:R-:W1:Y:S01]  /*113c0*/  MUFU.TANH R49, R49 ;  /* 0x0000003100317308 */ /* 0x000e620000002400 */
[----:B---3--:R-:W-:Y:S02]  /*113d0*/  FSEL R69, R40, -INF , P5 ;  /* 0xff80000028457808 */ /* 0x008fe40002800000 */
[----:B------:R-:W-:Y:S02]  /*113e0*/  ISETP.GT.AND P5, PT, R8, 0x31, PT ;  /* 0x000000310800780c */ /* 0x000fe40003fa4270 */
[----:B------:R-:W-:Y:S02]  /*113f0*/  FMNMX.FTZ R24, R69, R20, !PT ;  /* 0x0000001445187209 */ /* 0x000fe40007810000 */
[----:B0-----:R-:W-:Y:S01]  /*11400*/  FSEL R91, R48, -INF , P6 ;  /* 0xff800000305b7808 */ /* 0x001fe20003000000 */
[----:B------:R0:W-:Y:S01]  /*11410*/  MUFU.TANH R10, R71 ;  /* 0x00000047000a7308 */ /* 0x0001e20000002400 */
[----:B------:R-:W-:-:S07]  /*11420*/  FSEL R39, R39, -INF , P5 ;  /* 0xff80000027277808 */ /* 0x000fce0002800000 */
[----:B------:R-:W3:Y:S01]  /*11430*/  MUFU.TANH R46, R46 ;  /* 0x0000002e002e7308 */ /* 0x000ee20000002400 */
[----:B0-----:R-:W-:Y:S02]  /*11440*/  FSEL R71, R41, -INF , P4 ;  /* 0xff80000029477808 */ /* 0x001fe40002000000 */
[C---:B------:R-:W-:Y:S02]  /*11450*/  ISETP.GT.AND P4, PT, R8.reuse, 0x38, PT ;  /* 0x000000380800780c */ /* 0x040fe40003f84270 */
[----:B------:R-:W-:Y:S02]  /*11460*/  FMNMX.FTZ R24, R71, R24, !PT ;  /* 0x0000001847187209 */ /* 0x000fe40007810000 */
[----:B-1----:R-:W-:Y:S01]  /*11470*/  FSEL R93, R49, -INF , P5 ;  /* 0xff800000315d7808 */ /* 0x002fe20002800000 */
[----:B------:R-:W0:Y:S01]  /*11480*/  MUFU.TANH R52, R52 ;  /* 0x0000003400347308 */ /* 0x000e220000002400 */
[----:B------:R-:W-:Y:S02]  /*11490*/  FMNMX.FTZ R24, R73, R24, !PT ;  /* 0x0000001849187209 */ /* 0x000fe40007810000 */
[----:B------:R-:W-:-:S02]  /*114a0*/  ISETP.GT.AND P5, PT, R8, 0x48, PT ;  /* 0x000000480800780c */ /* 0x000fc40003fa4270 */
[----:B------:R-:W-:-:S03]  /*114b0*/  FMNMX.FTZ R24, R89, R24, !PT ;  /* 0x0000001859187209 */ /* 0x000fc60007810000 */
[----:B------:R-:W1:Y:S01]  /*114c0*/  MUFU.TANH R53, R53 ;  /* 0x0000003500357308 */ /* 0x000e620000002400 */
[----:B------:R-:W-:Y:S02]  /*114d0*/  FMNMX.FTZ R24, R91, R24, !PT ;  /* 0x000000185b187209 */ /* 0x000fe40007810000 */
[----:B---3--:R-:W-:Y:S02]  /*114e0*/  FSEL R33, R46, -INF , P2 ;  /* 0xff8000002e217808 */ /* 0x008fe40001000000 */
[----:B------:R-:W-:Y:S02]  /*114f0*/  ISETP.GT.AND P2, PT, R8, 0x39, PT ;  /* 0x000000390800780c */ /* 0x000fe40003f44270 */
[----:B------:R-:W-:Y:S01]  /*11500*/  FMNMX.FTZ R24, R93, R24, !PT ;  /* 0x000000185d187209 */ /* 0x000fe20007810000 */
[----:B------:R-:W3:Y:S01]  /*11510*/  MUFU.TANH R50, R50 ;  /* 0x0000003200327308 */ /* 0x000ee20000002400 */
[----:B0-----:R-:W-:Y:S02]  /*11520*/  FSEL R95, R52, -INF , P4 ;  /* 0xff800000345f7808 */ /* 0x001fe40002000000 */
[----:B------:R-:W-:-:S02]  /*11530*/  FSEL R43, R43, -INF , P2 ;  /* 0xff8000002b2b7808 */ /* 0x000fc40001000000 */
[----:B------:R-:W-:-:S03]  /*11540*/  FMNMX.FTZ R24, R95, R24, !PT ;  /* 0x000000185f187209 */ /* 0x000fc60007810000 */
[----:B------:R-:W0:Y:S01]  /*11550*/  MUFU.TANH R56, R56 ;  /* 0x0000003800387308 */ /* 0x000e220000002400 */
[----:B-1----:R-:W-:Y:S02]  /*11560*/  FSEL R97, R53, -INF , P2 ;  /* 0xff80000035617808 */ /* 0x002fe40001000000 */
[----:B------:R-:W-:Y:S02]  /*11570*/  ISETP.GT.AND P2, PT, R8, 0x50, PT ;  /* 0x000000500800780c */ /* 0x000fe40003f44270 */
[----:B------:R-:W-:-:S03]  /*11580*/  FMNMX.FTZ R24, R97, R24, !PT ;  /* 0x0000001861187209 */ /* 0x000fc60007810000 */
[----:B------:R-:W1:Y:S01]  /*11590*/  MUFU.TANH R57, R57 ;  /* 0x0000003900397308 */ /* 0x000e620000002400 */
[----:B---3--:R-:W-:Y:S02]  /*115a0*/  FSEL R37, R50, -INF , P6 ;  /* 0xff80000032257808 */ /* 0x008fe40003000000 */
[----:B------:R-:W-:-:S04]  /*115b0*/  ISETP.GT.AND P6, PT, R8, 0x41, PT ;  /* 0x000000410800780c */ /* 0x000fc80003fc4270 */
[----:B------:R-:W-:Y:S01]  /*115c0*/  FSEL R47, R47, -INF , P6 ;  /* 0xff8000002f2f7808 */ /* 0x000fe20003000000 */
[----:B------:R-:W3:Y:S01]  /*115d0*/  MUFU.TANH R54, R54 ;  /* 0x0000003600367308 */ /* 0x000ee20000002400 */
[----:B0-----:R-:W-:-:S04]  /*115e0*/  FSEL R99, R56, -INF , P3 ;  /* 0xff80000038637808 */ /* 0x001fc80001800000 */
        /* <DEDUP_REMOVED lines=10> */
[----:B0-----:R-:W-:Y:S02]  /*11690*/  FSEL R103, R60, -INF , P5 ;  /* 0xff8000003c677808 */ /* 0x001fe40002800000 */
[----:B------:R-:W-:Y:S02]  /*116a0*/  FSEL R51, R51, -INF , P4 ;  /* 0xff80000033337808 */ /* 0x000fe40002000000 */
[----:B------:R-:W-:Y:S02]  /*116b0*/  FMNMX.FTZ R24, R103, R24, !PT ;  /* 0x0000001867187209 */ /* 0x000fe40007810000 */
[----:B------:R-:W-:Y:S01]  /*116c0*/  ISETP.GT.AND P4, PT, R8, 0x60, PT ;  /* 0x000000600800780c */ /* 0x000fe20003f84270 */
[----:B------:R-:W0:Y:S01]  /*116d0*/  MUFU.TANH R62, R62 ;  /* 0x0000003e003e7308 */ /* 0x000e220000002400 */
[----:B-1----:R-:W-:-:S02]  /*116e0*/  FSEL R45, R58, -INF , P3 ;  /* 0xff8000003a2d7808 */ /* 0x002fc40001800000 */
[----:B------:R-:W-:Y:S02]  /*116f0*/  ISETP.GT.AND P3, PT, R8, 0x51, PT ;  /* 0x000000510800780c */ /* 0x000fe40003f64270 */
[----:B------:R-:W-:Y:S02]  /*11700*/  FMNMX.FTZ R24, R105, R24, !PT ;  /* 0x0000001869187209 */ /* 0x000fe40007810000 */
[----:B------:R-:W-:Y:S01]  /*11710*/  FSEL R111, R111, -INF , P3 ;  /* 0xff8000006f6f7808 */ /* 0x000fe20001800000 */
[----:B------:R-:W1:Y:S01]  /*11720*/  MUFU.TANH R68, R68 ;  /* 0x0000004400447308 */ /* 0x000e620000002400 */
[----:B---3--:R-:W-:Y:S02]  /*11730*/  FSEL R109, R64, -INF , P2 ;  /* 0xff800000406d7808 */ /* 0x008fe40001000000 */
[----:B------:R-:W-:Y:S01]  /*11740*/  FSEL R57, R9, -INF , P3 ;  /* 0xff80000009397808 */ /* 0x000fe20001800000 */
[----:B------:R-:W-:Y:S01]  /*11750*/  FMUL.FTZ R9, R85, UR4 ;  /* 0x0000000455097c20 */ /* 0x000fe20008410000 */
[----:B------:R-:W-:-:S02]  /*11760*/  FMNMX.FTZ R24, R109, R24, !PT ;  /* 0x000000186d187209 */ /* 0x000fc40007810000 */
[----:B------:R-:W-:Y:S01]  /*11770*/  ISETP.GT.AND P3, PT, R8, 0x61, PT ;  /* 0x000000610800780c */ /* 0x000fe20003f64270 */
[----:B------:R-:W3:Y:S01]  /*11780*/  MUFU.TANH R72, R72 ;  /* 0x0000004800487308 */ /* 0x000ee20000002400 */
[----:B0-----:R-:W-:Y:S02]  /*11790*/  FSEL R49, R62, -INF , P5 ;  /* 0xff8000003e317808 */ /* 0x001fe40002800000 */
[----:B------:R-:W-:Y:S02]  /*117a0*/  ISETP.GT.AND P5, PT, R8, 0x59, PT ;  /* 0x000000590800780c */ /* 0x000fe40003fa4270 */
[----:B------:R-:W-:Y:S02]  /*117b0*/  FMNMX.FTZ R24, R111, R24, !PT ;  /* 0x000000186f187209 */ /* 0x000fe40007810000 */
[----:B------:R-:W-:Y:S01]  /*117c0*/  FSEL R115, R115, -INF , P5 ;  /* 0xff80000073737808 */ /* 0x000fe20002800000 */
[----:B------:R-:W0:Y:S01]  /*117d0*/  MUFU.TANH R66, R66 ;  /* 0x0000004200427308 */ /* 0x000e220000002400 */
[----:B-1----:R-:W-:-:S04]  /*117e0*/  FSEL R113, R68, -INF , P6 ;  /* 0xff80000044717808 */ /* 0x002fc80003000000 */
[----:B------:R-:W-:-:S03]  /*117f0*/  FMNMX.FTZ R24, R113, R24, !PT ;  /* 0x0000001871187209 */ /* 0x000fc60007810000 */
[----:B------:R-:W1:Y:S01]  /*11800*/  MUFU.TANH R14, R14 ;  /* 0x0000000e000e7308 */ /* 0x000e620000002400 */
[----:B---3--:R-:W-:Y:S02]  /*11810*/  FSEL R117, R72, -INF , P4 ;  /* 0xff80000048757808 */ /* 0x008fe40002000000 */
[----:B------:R-:W-:-:S04]  /*11820*/  FMNMX.FTZ R24, R115, R24, !PT ;  /* 0x0000001873187209 */ /* 0x000fc80007810000 */
[----:B------:R-:W-:Y:S01]  /*11830*/  FMNMX.FTZ R24, R117, R24, !PT ;  /* 0x0000001875187209 */ /* 0x000fe20007810000 */
[----:B------:R-:W-:Y:S01]  /*11840*/  MUFU.TANH R70, R70 ;  /* 0x0000004600467308 */ /* 0x000fe20000002400 */
[----:B0-----:R-:W-:Y:S02]  /*11850*/  FSEL R53, R66, -INF , P2 ;  /* 0xff80000042357808 */ /* 0x001fe40001000000 */
[----:B------:R-:W-:-:S05]  /*11860*/  ISETP.GT.AND P2, PT, R8, 0x68, PT ;  /* 0x000000680800780c */ /* 0x000fca0003f44270 */
[----:B------:R-:W0:Y:S01]  /*11870*/  MUFU.TANH R76, R76 ;  /* 0x0000004c004c7308 */ /* 0x000e220000002400 */
[----:B-1----:R-:W-:-:S04]  /*11880*/  FSEL R119, R14, -INF , P3 ;  /* 0xff8000000e777808 */ /* 0x002fc80001800000 */
[----:B------:R-:W-:-:S03]  /*11890*/  FMNMX.FTZ R24, R119, R24, !PT ;  /* 0x0000001877187209 */ /* 0x000fc60007810000 */
[----:B------:R1:W-:Y:S08]  /*118a0*/  MUFU.TANH R123, R77 ;  /* 0x0000004d007b7308 */ /* 0x0003f00000002400 */
[----:B------:R-:W-:Y:S01]  /*118b0*/  MUFU.TANH R74, R74 ;  /* 0x0000004a004a7308 */ /* 0x000fe20000002400 */
[----:B0-----:R-:W-:Y:S02]  /*118c0*/  FSEL R121, R76, -INF , P2 ;  /* 0xff8000004c797808 */ /* 0x001fe40001000000 */
[----:B-1----:R-:W-:-:S02]  /*118d0*/  FSEL R77, R10, -INF , P5 ;  /* 0xff8000000a4d7808 */ /* 0x002fc40002800000 */
[----:B------:R-:W-:Y:S02]  /*118e0*/  ISETP.GT.AND P5, PT, R8, 0x70, PT ;  /* 0x000000700800780c */ /* 0x000fe40003fa4270 */
[----:B------:R-:W-:Y:S01]  /*118f0*/  FMNMX.FTZ R24, R121, R24, !PT ;  /* 0x0000001879187209 */ /* 0x000fe20007810000 */
[----:B------:R-:W0:Y:S01]  /*11900*/  MUFU.TANH R80, R80 ;  /* 0x0000005000507308 */ /* 0x000e220000002400 */
[----:B------:R-:W-:-:S07]  /*11910*/  MOV R10, UR5 ;  /* 0x00000005000a7c02 */ /* 0x000fce0008000f00 */
[----:B------:R1:W3:Y:S08]  /*11920*/  MUFU.TANH R20, R75 ;  /* 0x0000004b00147308 */ /* 0x0002f00000002400 */
[----:B------:R4:W2:Y:S01]  /*11930*/  MUFU.TANH R127, R81 ;  /* 0x00000051007f7308 */ /* 0x0008a20000002400 */
[----:B-1----:R-:W-:Y:S02]  /*11940*/  FSEL R75, R70, -INF , P6 ;  /* 0xff800000464b7808 */ /* 0x002fe40003000000 */
[----:B------:R-:W-:-:S02]  /*11950*/  ISETP.GT.AND P6, PT, R8, 0x69, PT ;  /* 0x000000690800780c */ /* 0x000fc40003fc4270 */
[----:B0-----:R-:W-:Y:S02]  /*11960*/  FSEL R125, R80, -INF , P5 ;  /* 0xff800000507d7808 */ /* 0x001fe40002800000 */
[----:B------:R-:W-:Y:S01]  /*11970*/  FSEL R123, R123, -INF , P6 ;  /* 0xff8000007b7b7808 */ /* 0x000fe20003000000 */
[----:B------:R-:W0:Y:S01]  /*11980*/  MUFU.TANH R78, R78 ;  /* 0x0000004e004e7308 */ /* 0x000e220000002400 */
[----:B----4-:R-:W-:Y:S02]  /*11990*/  FSEL R81, R74, -INF , P4 ;  /* 0xff8000004a517808 */ /* 0x010fe40002000000 */
[----:B------:R-:W-:Y:S02]  /*119a0*/  ISETP.GT.AND P4, PT, R8, 0x71, PT ;  /* 0x000000710800780c */ /* 0x000fe40003f84270 */
[----:B------:R-:W-:Y:S02]  /*119b0*/  FMNMX.FTZ R24, R123, R24, !PT ;  /* 0x000000187b187209 */ /* 0x000fe40007810000 */
[----:B---3--:R-:W-:Y:S01]  /*119c0*/  FSEL R85, R20, -INF , P3 ;  /* 0xff80000014557808 */ /* 0x008fe20001800000 */
[----:B------:R-:W1:Y:S01]  /*119d0*/  MUFU.TANH R84, R84 ;  /* 0x0000005400547308 */ /* 0x000e620000002400 */
[----:B------:R-:W-:-:S02]  /*119e0*/  ISETP.GT.AND P3, PT, R8, 0x78, PT ;  /* 0x000000780800780c */ /* 0x000fc40003f64270 */
[----:B--2---:R-:W-:Y:S02]  /*119f0*/  FSEL R127, R127, -INF , P4 ;  /* 0xff8000007f7f7808 */ /* 0x004fe40002000000 */
[----:B------:R-:W-:-:S03]  /*11a00*/  FMNMX.FTZ R24, R125, R24, !PT ;  /* 0x000000187d187209 */ /* 0x000fc60007810000 */
[----:B------:R-:W2:Y:S01]  /*11a10*/  MUFU.TANH R9, R9 ;  /* 0x0000000900097308 */ /* 0x000ea20000002400 */
[----:B0-----:R-:W-:Y:S02]  /*11a20*/  FSEL R107, R78, -INF , P2 ;  /* 0xff8000004e6b7808 */ /* 0x001fe40001000000 */
[----:B------:R-:W-:Y:S02]  /*11a30*/  ISETP.GT.AND P2, PT, R8, 0x79, PT ;  /* 0x000000790800780c */ /* 0x000fe40003f44270 */
[----:B------:R-:W-:-:S03]  /*11a40*/  FMNMX.FTZ R24, R127, R24, !PT ;  /* 0x000000187f187209 */ /* 0x000fc60007810000 */
[----:B------:R-:W0:Y:S01]  /*11a50*/  MUFU.TANH R82, R82 ;  /* 0x0000005200527308 */ /* 0x000e220000002400 */
[----:B-1----:R-:W-:-:S04]  /*11a60*/  FSEL R129, R84, -INF , P3 ;  /* 0xff80000054817808 */ /* 0x002fc80001800000 */
[----:B------:R-:W-:-:S03]  /*11a70*/  FMNMX.FTZ R24, R129, R24, !PT ;  /* 0x0000001881187209 */ /* 0x000fc60007810000 */
[----:B------:R-:W1:Y:S01]  /*11a80*/  MUFU.TANH R83, R83 ;  /* 0x0000005300537308 */ /* 0x000e620000002400 */
[----:B--2---:R-:W-:-:S04]  /*11a90*/  FSEL R131, R9, -INF , P2 ;  /* 0xff80000009837808 */ /* 0x004fc80001000000 */
[----:B------:R-:W-:-:S03]  /*11aa0*/  FMNMX.FTZ R24, R131, R24, !PT ;  /* 0x0000001883187209 */ /* 0x000fc60007810000 */
[----:B------:R-:W2:Y:S02]  /*11ab0*/  MUFU.TANH R86, R86 ;  /* 0x0000005600567308 */ /* 0x000ea40000002400 */
[----:B------:R-:W3:Y:S02]  /*11ac0*/  SHFL.BFLY PT, R9, R24, 0x2, 0x1f ;  /* 0x0c401f0018097f89 */ /* 0x000ee400000e0000 */
[----:B---3--:R-:W-:-:S05]  /*11ad0*/  FMNMX.FTZ R14, R24, R9, !PT ;  /* 0x00000009180e7209 */ /* 0x008fca0007810000 */
[----:B------:R-:W3:Y:S02]  /*11ae0*/  SHFL.BFLY PT, R9, R14, 0x1, 0x1f ;  /* 0x0c201f000e097f89 */ /* 0x000ee400000e0000 */
[----:B---3--:R-:W-:Y:S02]  /*11af0*/  FMNMX.FTZ R9, R14, R9, !PT ;  /* 0x000000090e097209 */ /* 0x008fe40007810000 */
[----:B------:R0:W3:Y:S02]  /*11b00*/  MUFU.TANH R14, R87 ;  /* 0x00000057000e7308 */ /* 0x0000e40000002400 */
[C---:B------:R-:W-:Y:S01]  /*11b10*/  FSETP.NEU.FTZ.AND P0, PT, R9.reuse, -INF , PT ;  /* 0xff8000000900780b */ /* 0x040fe20003f1d000 */
[----:B------:R-:W-:-:S05]  /*11b20*/  FMUL.FTZ R8, R9, R10 ;  /* 0x0000000a09087220 */ /* 0x000fca0000410000 */
[----:B------:R-:W-:Y:S02]  /*11b30*/  FSEL R8, R8, RZ, P0 ;  /* 0x000000ff08087208 */ /* 0x000fe40000000000 */
[----:B------:R-:W-:Y:S02]  /*11b40*/  ISETP.NE.AND P0, PT, R12, RZ, PT ;  /* 0x000000ff0c00720c */ /* 0x000fe40003f05270 */
[----:B------:R4:W3:Y:S01]  /*11b50*/  MUFU.TANH R12, R79 ;  /* 0x0000004f000c7308 */ /* 0x0008e20000002400 */
[-CC-:B------:R-:W-:Y:S01]  /*11b60*/  FFMA.FTZ R174, R73, R10.reuse, -R8.reuse ;  /* 0x0000000a49ae7223 */ /* 0x180fe20000010808 */
[----:B0-----:R-:W-:Y:S01]  /*11b70*/  FSEL R87, R82, -INF , P5 ;  /* 0xff80000052577808 */ /* 0x001fe20002800000 */
[-CC-:B------:R-:W-:Y:S01]  /*11b80*/  FFMA.FTZ R168, R91, R10.reuse, -R8.reuse ;  /* 0x0000000a5ba87223 */ /* 0x180fe20000010808 */
[----:B-1----:R-:W-:Y:S01]  /*11b90*/  FSEL R91, R83, -INF , P4 ;  /* 0xff800000535b7808 */ /* 0x002fe20002000000 */
[-CC-:B------:R-:W-:Y:S01]  /*11ba0*/  FFMA.FTZ R182, R55, R10.reuse, -R8.reuse ;  /* 0x0000000a37b67223 */ /* 0x180fe20000010808 */
[-CC-:B------:R-:W-:Y:S01]  /*11bb0*/  FFMA.FTZ R55, R67, R10.reuse, -R8.reuse ;  /* 0x0000000a43377223 */ /* 0x180fe20000010808 */
[-CC-:B------:R-:W-:Y:S01]  /*11bc0*/  FFMA.FTZ R67, R93, R10.reuse, -R8.reuse ;  /* 0x0000000a5d437223 */ /* 0x180fe20000010808 */
[----:B--2---:R-:W-:Y:S01]  /*11bd0*/  FSEL R93, R86, -INF , P3 ;  /* 0xff800000565d7808 */ /* 0x004fe20001800000 */
[--C-:B----4-:R-:W-:Y:S01]  /*11be0*/  FFMA.FTZ R79, R6, R10, -R8.reuse ;  /* 0x0000000a064f7223 */ /* 0x110fe20000010808 */
[----:B------:R-:W-:Y:S01]  /*11bf0*/  FMNMX.FTZ R6, R3, R4, !PT ;  /* 0x0000000403067209 */ /* 0x000fe20007810000 */
[-CC-:B------:R-:W-:Y:S01]  /*11c00*/  FFMA.FTZ R172, R69, R10.reuse, -R8.reuse ;  /* 0x0000000a45ac7223 */ /* 0x180fe20000010808 */
[-CC-:B------:R-:W-:Y:S01]  /*11c10*/  FFMA.FTZ R69, R97, R10.reuse, -R8.reuse ;  /* 0x0000000a61457223 */ /* 0x180fe20000010808 */
[----:B---3--:R-:W-:Y:S01]  /*11c20*/  FSEL R97, R14, -INF , P2 ;  /* 0xff8000000e617808 */ /* 0x008fe20001000000 */
[--C-:B------:R-:W-:Y:S01]  /*11c30*/  FFMA.FTZ R180, R11, R10, -R8.reuse ;  /* 0x0000000a0bb47223 */ /* 0x100fe20000010808 */
[----:B------:R-:W-:Y:S01]  /*11c40*/  FMNMX.FTZ R6, R7, R6, !PT ;  /* 0x0000000607067209 */ /* 0x000fe20007810000 */
[----:B------:R-:W-:Y:S01]  /*11c50*/  MUFU.EX2 R79, R79 ;  /* 0x0000004f004f7308 */ /* 0x000fe20000000800 */
[----:B------:R-:W-:Y:S01]  /*11c60*/  FSEL R73, R12, -INF , P6 ;  /* 0xff8000000c497808 */ /* 0x000fe20003000000 */
[--C-:B------:R-:W-:Y:S01]  /*11c70*/  FFMA.FTZ R176, R65, R10, -R8.reuse ;  /* 0x0000000a41b07223 */ /* 0x100fe20000010808 */
[----:B------:R-:W-:Y:S01]  /*11c80*/  FMNMX.FTZ R6, R13, R6, !PT ;  /* 0x000000060d067209 */ /* 0x000fe20007810000 */
[-CC-:B------:R-:W-:Y:S01]  /*11c90*/  FFMA.FTZ R59, R59, R10.reuse, -R8.reuse ;  /* 0x0000000a3b3b7223 */ /* 0x180fe20000010808 */
[-CC-:B------:R-:W-:Y:S01]  /*11ca0*/  FFMA.FTZ R178, R63, R10.reuse, -R8.reuse ;  /* 0x0000000a3fb27223 */ /* 0x180fe20000010808 */
        /* <DEDUP_REMOVED lines=18> */
[----:B------:R-:W2:Y:S01]  /*11dd0*/  MUFU.EX2 R55, R55 ;  /* 0x0000003700377308 */ /* 0x000ea20000000800 */
        /* <DEDUP_REMOVED lines=11> */
[----:B------:R-:W-:Y:S01]  /*11e90*/  FFMA.FTZ R105, R131, R10, -R8 ;  /* 0x0000000a83697223 */ /* 0x000fe20000010808 */
[----:B------:R-:W-:-:S02]  /*11ea0*/  IMAD.MOV.U32 R131, RZ, RZ, R151 ;  /* 0x000000ffff837224 */ /* 0x000fc400078e0097 */
[----:B------:R-:W-:Y:S01]  /*11eb0*/  FMNMX.FTZ R6, R37, R6, !PT ;  /* 0x0000000625067209 */ /* 0x000fe20007810000 */
[----:B------:R-:W4:Y:S01]  /*11ec0*/  MUFU.EX2 R59, R59 ;  /* 0x0000003b003b7308 */ /* 0x000f220000000800 */
[--C-:B------:R-:W-:Y:S02]  /*11ed0*/  IMAD.MOV.U32 R129, RZ, RZ, R151.reuse ;  /* 0x000000ffff817224 */ /* 0x100fe400078e0097 */
[----:B------:R-:W-:Y:S01]  /*11ee0*/  FMNMX.FTZ R6, R39, R6, !PT ;  /* 0x0000000627067209 */ /* 0x000fe20007810000 */
[--C-:B------:R-:W-:Y:S02]  /*11ef0*/  IMAD.MOV.U32 R127, RZ, RZ, R151.reuse ;  /* 0x000000ffff7f7224 */ /* 0x100fe400078e0097 */
[--C-:B------:R-:W-:Y:S01]  /*11f00*/  IMAD.MOV.U32 R125, RZ, RZ, R151.reuse ;  /* 0x000000ffff7d7224 */ /* 0x100fe200078e0097 */
[----:B------:R-:W-:Y:S01]  /*11f10*/  FMNMX.FTZ R6, R41, R6, !PT ;  /* 0x0000000629067209 */ /* 0x000fe20007810000 */
[----:B------:R-:W4:Y:S01]  /*11f20*/  MUFU.EX2 R178, R178 ;  /* 0x000000b200b27308 */ /* 0x000f220000000800 */
[----:B------:R-:W-:-:S02]  /*11f30*/  IMAD.MOV.U32 R123, RZ, RZ, R151 ;  /* 0x000000ffff7b7224 */ /* 0x000fc400078e0097 */
[----:B------:R-:W-:Y:S01]  /*11f40*/  FMNMX.FTZ R6, R43, R6, !PT ;  /* 0x000000062b067209 */ /* 0x000fe20007810000 */
[--C-:B------:R-:W-:Y:S02]  /*11f50*/  IMAD.MOV.U32 R121, RZ, RZ, R151.reuse ;  /* 0x000000ffff797224 */ /* 0x100fe400078e0097 */
[--C-:B------:R-:W-:Y:S01]  /*11f60*/  IMAD.MOV.U32 R119, RZ, RZ, R151.reuse ;  /* 0x000000ffff777224 */ /* 0x100fe200078e0097 */
[----:B------:R-:W-:Y:S01]  /*11f70*/  FMNMX.FTZ R6, R45, R6, !PT ;  /* 0x000000062d067209 */ /* 0x000fe20007810000 */
[----:B------:R-:W4:Y:S01]  /*11f80*/  MUFU.EX2 R61, R61 ;  /* 0x0000003d003d7308 */ /* 0x000f220000000800 */
        /* <DEDUP_REMOVED lines=25> */
[----:B------:R-:W-:Y:S01]  /*12120*/  FMNMX.FTZ R11, R97, R6, !PT ;  /* 0x00000006610b7209 */ /* 0x000fe20007810000 */
[----:B------:R-:W-:Y:S01]  /*12130*/  FFMA.FTZ R6, R109, R10, -R8 ;  /* 0x0000000a6d067223 */ /* 0x000fe20000010808 */
[----:B------:R-:W-:-:S03]  /*12140*/  IMAD.MOV.U32 R109, RZ, RZ, R151 ;  /* 0x000000ffff6d7224 */ /* 0x000fc600078e0097 */
[----:B------:R-:W0:Y:S01]  /*12150*/  SHFL.BFLY PT, R12, R11, 0x2, 0x1f ;  /* 0x0c401f000b0c7f89 */ /* 0x000e2200000e0000 */
        /* <DEDUP_REMOVED lines=14> */
[----:B------:R-:W-:-:S03]  /*12240*/  ISETP.GE.AND P2, PT, R152, 0x81, PT ;  /* 0x000000819800780c */ /* 0x000fc60003f46270 */
[----:B------:R-:W-:Y:S01]  /*12250*/  MUFU.EX2 R95, R95 ;  /* 0x0000005f005f7308 */ /* 0x000fe20000000800 */
[-CC-:B------:R-:W-:Y:S01]  /*12260*/  FFMA.FTZ R181, R3, R10.reuse, -R32.reuse ;  /* 0x0000000a03b57223 */ /* 0x180fe20000010820 */
[-CC-:B------:R-:W-:Y:S01]  /*12270*/  FFMA.FTZ R4, R4, R10.reuse, -R32.reuse ;  /* 0x0000000a04047223 */ /* 0x180fe20000010820 */
[-CC-:B------:R-:W-:Y:S01]  /*12280*/  FFMA.FTZ R183, R7, R10.reuse, -R32.reuse ;  /* 0x0000000a07b77223 */ /* 0x180fe20000010820 */
[----:B------:R-:W-:Y:S01]  /*12290*/  FADD.FTZ R3, R180, R79 ;  /* 0x0000004fb4037221 */ /* 0x000fe20000010000 */
[-CC-:B------:R-:W-:Y:S01]  /*122a0*/  FFMA.FTZ R8, R13, R10.reuse, -R32.reuse ;  /* 0x0000000a0d087223 */ /* 0x180fe20000010820 */
[-CC-:B------:R-:W-:Y:S01]  /*122b0*/  FFMA.FTZ R177, R15, R10.reuse, -R32.reuse ;  /* 0x0000000a0fb17223 */ /* 0x180fe20000010820 */
[-CC-:B------:R-:W-:Y:S01]  /*122c0*/  FFMA.FTZ R12, R21, R10.reuse, -R32.reuse ;  /* 0x0000000a150c7223 */ /* 0x180fe20000010820 */
[----:B------:R-:W-:Y:S01]  /*122d0*/  MUFU.EX2 R181, R181 ;  /* 0x000000b500b57308 */ /* 0x000fe20000000800 */
[----:B-1----:R-:W-:Y:S01]  /*122e0*/  FADD.FTZ R30, R182, R3 ;  /* 0x00000003b61e7221 */ /* 0x002fe20000010000 */
[-CC-:B------:R-:W-:Y:S01]  /*122f0*/  FFMA.FTZ R179, R25, R10.reuse, -R32.reuse ;  /* 0x0000000a19b37223 */ /* 0x180fe20000010820 */
[-CC-:B------:R-:W-:Y:S01]  /*12300*/  FFMA.FTZ R14, R27, R10.reuse, -R32.reuse ;  /* 0x0000000a1b0e7223 */ /* 0x180fe20000010820 */
[-C--:B------:R-:W-:Y:S01]  /*12310*/  FFMA.FTZ R173, R29, R10.reuse, -R32 ;  /* 0x0000000a1dad7223 */ /* 0x080fe20000010820 */
[----:B--2---:R-:W-:Y:S01]  /*12320*/  FADD.FTZ R3, R55, R30 ;  /* 0x0000001e37037221 */ /* 0x004fe20000010000 */
[-CC-:B------:R-:W-:Y:S01]  /*12330*/  FFMA.FTZ R20, R31, R10.reuse, -R32.reuse ;  /* 0x0000000a1f147223 */ /* 0x180fe20000010820 */
[-CC-:B------:R-:W-:Y:S01]  /*12340*/  FFMA.FTZ R175, R33, R10.reuse, -R32.reuse ;  /* 0x0000000a21af7223 */ /* 0x180fe20000010820 */
[----:B------:R-:W0:Y:S01]  /*12350*/  MUFU.EX2 R4, R4 ;  /* 0x0000000400047308 */ /* 0x000e220000000800 */
[----:B---3--:R-:W-:Y:S01]  /*12360*/  FADD.FTZ R34, R176, R3 ;  /* 0x00000003b0227221 */ /* 0x008fe20000010000 */
[-CC-:B------:R-:W-:Y:S01]  /*12370*/  FFMA.FTZ R24, R35, R10.reuse, -R32.reuse ;  /* 0x0000000a23187223 */ /* 0x180fe20000010820 */
[-CC-:B------:R-:W-:Y:S01]  /*12380*/  FFMA.FTZ R169, R37, R10.reuse, -R32.reuse ;  /* 0x0000000a25a97223 */ /* 0x180fe20000010820 */
[-C--:B------:R-:W-:Y:S01]  /*12390*/  FFMA.FTZ R26, R39, R10.reuse, -R32 ;  /* 0x0000000a271a7223 */ /* 0x080fe20000010820 */
[----:B----4-:R-:W-:Y:S01]  /*123a0*/  FADD.FTZ R3, R59, R34 ;  /* 0x000000223b037221 */ /* 0x010fe20000010000 */
[-CC-:B------:R-:W-:Y:S01]  /*123b0*/  FFMA.FTZ R171, R41, R10.reuse, -R32.reuse ;  /* 0x0000000a29ab7223 */ /* 0x180fe20000010820 */
[-CC-:B------:R-:W-:Y:S01]  /*123c0*/  FFMA.FTZ R28, R43, R10.reuse, -R32.reuse ;  /* 0x0000000a2b1c7223 */ /* 0x180fe20000010820 */
[----:B------:R-:W1:Y:S01]  /*123d0*/  MUFU.EX2 R183, R183 ;  /* 0x000000b700b77308 */ /* 0x000e620000000800 */
[----:B------:R-:W-:Y:S01]  /*123e0*/  FADD.FTZ R36, R178, R3 ;  /* 0x00000003b2247221 */ /* 0x000fe20000010000 */
[-CC-:B------:R-:W-:Y:S01]  /*123f0*/  FFMA.FTZ R165, R45, R10.reuse, -R32.reuse ;  /* 0x0000000a2da57223 */ /* 0x180fe20000010820 */
[-CC-:B------:R-:W-:Y:S01]  /*12400*/  FFMA.FTZ R30, R47, R10.reuse, -R32.reuse ;  /* 0x0000000a2f1e7223 */ /* 0x180fe20000010820 */
[-C--:B------:R-:W-:Y:S01]  /*12410*/  FFMA.FTZ R167, R49, R10.reuse, -R32 ;  /* 0x0000000a31a77223 */ /* 0x080fe20000010820 */
[----:B------:R-:W-:Y:S01]  /*12420*/  FADD.FTZ R7, R61, R36 ;  /* 0x000000243d077221 */ /* 0x000fe20000010000 */
[-CC-:B------:R-:W-:Y:S01]  /*12430*/  FFMA.FTZ R51, R51, R10.reuse, -R32.reuse ;  /* 0x0000000a33337223 */ /* 0x180fe20000010820 */
[-C--:B------:R-:W-:Y:S01]  /*12440*/  FFMA.FTZ R53, R53, R10.reuse, -R32 ;  /* 0x0000000a35357223 */ /* 0x080fe20000010820 */
[----:B------:R-:W2:Y:S01]  /*12450*/  MUFU.EX2 R8, R8 ;  /* 0x0000000800087308 */ /* 0x000ea20000000800 */
[----:B0-----:R-:W-:Y:S01]  /*12460*/  FADD.FTZ R34, R181, R4 ;  /* 0x00000004b5227221 */ /* 0x001fe20000010000 */
[----:B------:R-:W-:Y:S01]  /*12470*/  FADD.FTZ R38, R172, R7 ;  /* 0x00000007ac267221 */ /* 0x000fe20000010000 */
[-CC-:B------:R-:W-:Y:S01]  /*12480*/  FFMA.FTZ R57, R57, R10.reuse, -R32.reuse ;  /* 0x0000000a39397223 */ /* 0x180fe20000010820 */
[-CC-:B------:R-:W-:Y:S01]  /*12490*/  FFMA.FTZ R75, R75, R10.reuse, -R32.reuse ;  /* 0x0000000a4b4b7223 */ /* 0x180fe20000010820 */
[-C--:B------:R-:W-:Y:S01]  /*124a0*/  FFMA.FTZ R77, R77, R10.reuse, -R32 ;  /* 0x0000000a4d4d7223 */ /* 0x080fe20000010820 */
[----:B------:R-:W-:Y:S01]  /*124b0*/  FADD.FTZ R7, R63, R38 ;  /* 0x000000263f077221 */ /* 0x000fe20000010000 */
[-C--:B------:R-:W-:Y:S01]  /*124c0*/  FFMA.FTZ R81, R81, R10.reuse, -R32 ;  /* 0x0000000a51517223 */ /* 0x080fe20000010820 */
[----:B------:R-:W0:Y:S01]  /*124d0*/  MUFU.EX2 R177, R177 ;  /* 0x000000b100b17308 */ /* 0x000e220000000800 */
[----:B-1----:R-:W-:Y:S01]  /*124e0*/  FADD.FTZ R3, R183, R34 ;  /* 0x00000022b7037221 */ /* 0x002fe20000010000 */
[----:B------:R-:W-:Y:S01]  /*124f0*/  FADD.FTZ R38, R174, R7 ;  /* 0x00000007ae267221 */ /* 0x000fe20000010000 */
[-CC-:B------:R-:W-:Y:S01]  /*12500*/  FFMA.FTZ R85, R85, R10.reuse, -R32.reuse ;  /* 0x0000000a55557223 */ /* 0x180fe20000010820 */
[-CC-:B------:R-:W-:Y:S01]  /*12510*/  FFMA.FTZ R107, R107, R10.reuse, -R32.reuse ;  /* 0x0000000a6b6b7223 */ /* 0x180fe20000010820 */
[-C--:B------:R-:W-:Y:S01]  /*12520*/  FFMA.FTZ R73, R73, R10.reuse, -R32 ;  /* 0x0000000a49497223 */ /* 0x080fe20000010820 */
[----:B------:R-:W-:Y:S01]  /*12530*/  FADD.FTZ R7, R65, R38 ;  /* 0x0000002641077221 */ /* 0x000fe20000010000 */
[-CC-:B------:R-:W-:Y:S01]  /*12540*/  FFMA.FTZ R87, R87, R10.reuse, -R32.reuse ;  /* 0x0000000a57577223 */ /* 0x180fe20000010820 */
[----:B------:R-:W1:Y:S01]  /*12550*/  MUFU.EX2 R12, R12 ;  /* 0x0000000c000c7308 */ /* 0x000e620000000800 */
[----:B--2---:R-:W-:Y:S01]  /*12560*/  FADD.FTZ R36, R8, R3 ;  /* 0x0000000308247221 */ /* 0x004fe20000010000 */
[----:B------:R-:W-:Y:S01]  /*12570*/  FADD.FTZ R40, R168, R7 ;  /* 0x00000007a8287221 */ /* 0x000fe20000010000 */
[-CC-:B------:R-:W-:Y:S01]  /*12580*/  FFMA.FTZ R91, R91, R10.reuse, -R32.reuse ;  /* 0x0000000a5b5b7223 */ /* 0x180fe20000010820 */
[-CC-:B------:R-:W-:Y:S01]  /*12590*/  FFMA.FTZ R93, R93, R10.reuse, -R32.reuse ;  /* 0x0000000a5d5d7223 */ /* 0x180fe20000010820 */
[----:B------:R-:W-:Y:S01]  /*125a0*/  FFMA.FTZ R97, R97, R10, -R32 ;  /* 0x0000000a61617223 */ /* 0x000fe20000010820 */
[----:B------:R-:W-:Y:S01]  /*125b0*/  FADD.FTZ R7, R67, R40 ;  /* 0x0000002843077221 */ /* 0x000fe20000010000 */
[----:B------:R-:W-:Y:S01]  /*125c0*/  F2FP.F16.F32.PACK_AB R152, R89, R6 ;  /* 0x000000065998723e */ /* 0x000fe200000000ff */
[----:B------:R-:W2:Y:S01]  /*125d0*/  MUFU.EX2 R179, R179 ;  /* 0x000000b300b37308 */ /* 0x000ea20000000800 */
[----:B0-----:R-:W-:Y:S01]  /*125e0*/  FADD.FTZ R3, R177, R36 ;  /* 0x00000024b1037221 */ /* 0x001fe20000010000 */
[----:B------:R-:W-:-:S02]  /*125f0*/  F2FP.F16.F32.PACK_AB R181, R4, R181 ;  /* 0x000000b504b5723e */ /* 0x000fc400000000ff */
[----:B------:R-:W-:Y:S02]  /*12600*/  F2FP.F16.F32.PACK_AB R183, R8, R183 ;  /* 0x000000b708b7723e */ /* 0x000fe400000000ff */
[----:B------:R-:W-:Y:S02]  /*12610*/  F2FP.F16.F32.PACK_AB R180, R79, R180 ;  /* 0x000000b44fb4723e */ /* 0x000fe400000000ff */
[----:B------:R-:W0:Y:S01]  /*12620*/  MUFU.EX2 R14, R14 ;  /* 0x0000000e000e7308 */ /* 0x000e220000000800 */
[----:B-1----:R-:W-:Y:S01]  /*12630*/  FADD.FTZ R36, R12, R3 ;  /* 0x000000030c247221 */ /* 0x002fe20000010000 */
[----:B------:R-:W-:Y:S02]  /*12640*/  F2FP.F16.F32.PACK_AB R182, R55, R182 ;  /* 0x000000b637b6723e */ /* 0x000fe400000000ff */
[----:B------:R-:W-:Y:S02]  /*12650*/  F2FP.F16.F32.PACK_AB R176, R59, R176 ;  /* 0x000000b03bb0723e */ /* 0x000fe400000000ff */
[----:B------:R-:W-:-:S02]  /*12660*/  F2FP.F16.F32.PACK_AB R178, R61, R178 ;  /* 0x000000b23db2723e */ /* 0x000fc400000000ff */
[----:B------:R-:W1:Y:S01]  /*12670*/  MUFU.EX2 R173, R173 ;  /* 0x000000ad00ad7308 */ /* 0x000e620000000800 */
[----:B--2---:R-:W-:Y:S01]  /*12680*/  FADD.FTZ R3, R179, R36 ;  /* 0x00000024b3037221 */ /* 0x004fe20000010000 */
[----:B------:R-:W-:Y:S02]  /*12690*/  F2FP.F16.F32.PACK_AB R172, R63, R172 ;  /* 0x000000ac3fac723e */ /* 0x000fe400000000ff */
[----:B------:R-:W-:Y:S02]  /*126a0*/  F2FP.F16.F32.PACK_AB R174, R65, R174 ;  /* 0x000000ae41ae723e */ /* 0x000fe400000000ff */
[----:B------:R-:W-:Y:S02]  /*126b0*/  F2FP.F16.F32.PACK_AB R168, R67, R168 ;  /* 0x000000a843a8723e */ /* 0x000fe400000000ff */
[----:B------:R-:W2:Y:S01]  /*126c0*/  MUFU.EX2 R20, R20 ;  /* 0x0000001400147308 */ /* 0x000ea20000000800 */
[----:B0-----:R-:W-:Y:S01]  /*126d0*/  FADD.FTZ R38, R14, R3 ;  /* 0x000000030e267221 */ /* 0x001fe20000010000 */
[----:B------:R-:W-:-:S02]  /*126e0*/  F2FP.F16.F32.PACK_AB R177, R12, R177 ;  /* 0x000000b10cb1723e */ /* 0x000fc400000000ff */
[----:B------:R-:W-:-:S04]  /*126f0*/  F2FP.F16.F32.PACK_AB R179, R14, R179 ;  /* 0x000000b30eb3723e */ /* 0x000fc800000000ff */
[----:B------:R-:W0:Y:S01]  /*12700*/  MUFU.EX2 R175, R175 ;  /* 0x000000af00af7308 */ /* 0x000e220000000800 */
[----:B-1----:R-:W-:Y:S01]  /*12710*/  FADD.FTZ R3, R173, R38 ;  /* 0x00000026ad037221 */ /* 0x002fe20000010000 */
[----:B------:R-:W-:Y:S01]  /*12720*/  FADD.FTZ R38, R170, R7 ;  /* 0x00000007aa267221 */ /* 0x000fe20000010000 */
[----:B------:R-:W-:-:S03]  /*12730*/  F2FP.F16.F32.PACK_AB R170, R69, R170 ;  /* 0x000000aa45aa723e */ /* 0x000fc600000000ff */
[----:B------:R-:W-:Y:S02]  /*12740*/  FADD.FTZ R7, R69, R38 ;  /* 0x0000002645077221 */ /* 0x000fe40000010000 */
[----:B------:R-:W1:Y:S01]  /*12750*/  MUFU.EX2 R24, R24 ;  /* 0x0000001800187308 */ /* 0x000e620000000800 */
[----:B--2---:R-:W-:Y:S01]  /*12760*/  FADD.FTZ R0, R20, R3 ;  /* 0x0000000314007221 */ /* 0x004fe20000010000 */
[----:B------:R-:W-:Y:S01]  /*12770*/  FADD.FTZ R40, R164, R7 ;  /* 0x00000007a4287221 */ /* 0x000fe20000010000 */
[C---:B------:R-:W-:Y:S02]  /*12780*/  F2FP.F16.F32.PACK_AB R164, R71.reuse, R164 ;  /* 0x000000a447a4723e */ /* 0x040fe400000000ff */
[----:B------:R-:W-:Y:S01]  /*12790*/  F2FP.F16.F32.PACK_AB R173, R20, R173 ;  /* 0x000000ad14ad723e */ /* 0x000fe200000000ff */
[----:B------:R-:W-:Y:S02]  /*127a0*/  FADD.FTZ R7, R71, R40 ;  /* 0x0000002847077221 */ /* 0x000fe40000010000 */
[----:B------:R-:W2:Y:S01]  /*127b0*/  MUFU.EX2 R169, R169 ;  /* 0x000000a900a97308 */ /* 0x000ea20000000800 */
[----:B0-----:R-:W-:Y:S01]  /*127c0*/  FADD.FTZ R3, R175, R0 ;  /* 0x00000000af037221 */ /* 0x001fe20000010000 */
[----:B------:R-:W-:Y:S01]  /*127d0*/  FADD.FTZ R40, R166, R7 ;  /* 0x00000007a6287221 */ /* 0x000fe20000010000 */
[----:B------:R-:W-:-:S03]  /*127e0*/  F2FP.F16.F32.PACK_AB R166, R83, R166 ;  /* 0x000000a653a6723e */ /* 0x000fc600000000ff */
[----:B------:R-:W-:Y:S02]  /*127f0*/  FADD.FTZ R7, R83, R40 ;  /* 0x0000002853077221 */ /* 0x000fe40000010000 */
[----:B------:R-:W0:Y:S01]  /*12800*/  MUFU.EX2 R26, R26 ;  /* 0x0000001a001a7308 */ /* 0x000e220000000800 */
[----:B-1----:R-:W-:Y:S01]  /*12810*/  FADD.FTZ R38, R24, R3 ;  /* 0x0000000318267221 */ /* 0x002fe20000010000 */
[----:B------:R-:W-:Y:S01]  /*12820*/  FADD.FTZ R40, R6, R7 ;  /* 0x0000000706287221 */ /* 0x000fe20000010000 */
[----:B------:R-:W-:-:S03]  /*12830*/  F2FP.F16.F32.PACK_AB R175, R24, R175 ;  /* 0x000000af18af723e */ /* 0x000fc600000000ff */
[----:B------:R-:W-:Y:S01]  /*12840*/  FADD.FTZ R7, R89, R40 ;  /* 0x0000002859077221 */ /* 0x000fe20000010000 */
[----:B------:R-:W-:Y:S01]  /*12850*/  IMAD.MOV.U32 R89, RZ, RZ, R151 ;  /* 0x000000ffff597224 */ /* 0x000fe200078e0097 */
[----:B------:R-:W1:Y:S01]  /*12860*/  MUFU.EX2 R171, R171 ;  /* 0x000000ab00ab7308 */ /* 0x000e620000000800 */
[----:B--2---:R-:W-:Y:S01]  /*12870*/  FADD.FTZ R3, R169, R38 ;  /* 0x00000026a9037221 */ /* 0x004fe20000010000 */
[----:B------:R-:W-:Y:S01]  /*12880*/  FADD.FTZ R40, R154, R7 ;  /* 0x000000079a287221 */ /* 0x000fe20000010000 */
[----:B------:R-:W-:-:S03]  /*12890*/  F2FP.F16.F32.PACK_AB R154, R95, R154 ;  /* 0x0000009a5f9a723e */ /* 0x000fc600000000ff */
[----:B------:R-:W-:Y:S01]  /*128a0*/  FADD.FTZ R7, R95, R40 ;  /* 0x000000285f077221 */ /* 0x000fe20000010000 */
[----:B------:R-:W-:Y:S01]  /*128b0*/  IMAD.MOV.U32 R95, RZ, RZ, R151 ;  /* 0x000000ffff5f7224 */ /* 0x000fe200078e0097 */
[----:B------:R-:W2:Y:S01]  /*128c0*/  MUFU.EX2 R28, R28 ;  /* 0x0000001c001c7308 */ /* 0x000ea20000000800 */
[C---:B0-----:R-:W-:Y:S01]  /*128d0*/  FADD.FTZ R38, R26.reuse, R3 ;  /* 0x000000031a267221 */ /* 0x041fe20000010000 */
[----:B------:R-:W-:-:S06]  /*128e0*/  F2FP.F16.F32.PACK_AB R169, R26, R169 ;  /* 0x000000a91aa9723e */ /* 0x000fcc00000000ff */
[----:B------:R-:W0:Y:S01]  /*128f0*/  MUFU.EX2 R165, R165 ;  /* 0x000000a500a57308 */ /* 0x000e220000000800 */
[----:B-1----:R-:W-:-:S07]  /*12900*/  FADD.FTZ R3, R171, R38 ;  /* 0x00000026ab037221 */ /* 0x002fce0000010000 */
[----:B------:R-:W1:Y:S01]  /*12910*/  MUFU.EX2 R30, R30 ;  /* 0x0000001e001e7308 */ /* 0x000e620000000800 */
[C---:B--2---:R-:W-:Y:S01]  /*12920*/  FADD.FTZ R38, R28.reuse, R3 ;  /* 0x000000031c267221 */ /* 0x044fe20000010000 */
[----:B------:R-:W-:-:S06]  /*12930*/  F2FP.F16.F32.PACK_AB R171, R28, R171 ;  /* 0x000000ab1cab723e */ /* 0x000fcc00000000ff */
[----:B------:R-:W2:Y:S01]  /*12940*/  MUFU.EX2 R167, R167 ;  /* 0x000000a700a77308 */ /* 0x000ea20000000800 */
[----:B0-----:R-:W-:-:S07]  /*12950*/  FADD.FTZ R3, R165, R38 ;  /* 0x00000026a5037221 */ /* 0x001fce0000010000 */
[----:B------:R-:W0:Y:S01]  /*12960*/  MUFU.EX2 R34, R51 ;  /* 0x0000003300227308 */ /* 0x000e220000000800 */
[C---:B-1----:R-:W-:Y:S01]  /*12970*/  FADD.FTZ R38, R30.reuse, R3 ;  /* 0x000000031e267221 */ /* 0x042fe20000010000 */
[----:B------:R-:W-:-:S06]  /*12980*/  F2FP.F16.F32.PACK_AB R165, R30, R165 ;  /* 0x000000a51ea5723e */ /* 0x000fcc00000000ff */
[----:B------:R-:W1:Y:S01]  /*12990*/  MUFU.EX2 R156, R156 ;  /* 0x0000009c009c7308 */ /* 0x000e620000000800 */
[----:B--2---:R-:W-:-:S07]  /*129a0*/  FADD.FTZ R3, R167, R38 ;  /* 0x00000026a7037221 */ /* 0x004fce0000010000 */
[----:B------:R-:W2:Y:S01]  /*129b0*/  MUFU.EX2 R53, R53 ;  /* 0x0000003500357308 */ /* 0x000ea20000000800 */
[C---:B0-----:R-:W-:Y:S01]  /*129c0*/  FADD.FTZ R40, R34.reuse, R3 ;  /* 0x0000000322287221 */ /* 0x041fe20000010000 */
[----:B------:R-:W-:-:S06]  /*129d0*/  F2FP.F16.F32.PACK_AB R167, R34, R167 ;  /* 0x000000a722a7723e */ /* 0x000fcc00000000ff */
[----:B------:R-:W0:Y:S01]  /*129e0*/  MUFU.EX2 R99, R99 ;  /* 0x0000006300637308 */ /* 0x000e220000000800 */
[----:B-1----:R-:W-:-:S07]  /*129f0*/  FADD.FTZ R42, R156, R7 ;  /* 0x000000079c2a7221 */ /* 0x002fce0000010000 */
[----:B------:R-:W1:Y:S01]  /*12a00*/  MUFU.EX2 R36, R57 ;  /* 0x0000003900247308 */ /* 0x000e620000000800 */
[----:B--2---:R-:W-:-:S07]  /*12a10*/  FADD.FTZ R3, R53, R40 ;  /* 0x0000002835037221 */ /* 0x004fce0000010000 */
[----:B------:R-:W2:Y:S01]  /*12a20*/  MUFU.EX2 R158, R158 ;  /* 0x0000009e009e7308 */ /* 0x000ea20000000800 */
[C---:B0-----:R-:W-:Y:S01]  /*12a30*/  FADD.FTZ R7, R99.reuse, R42 ;  /* 0x0000002a63077221 */ /* 0x041fe20000010000 */
[----:B------:R-:W-:Y:S01]  /*12a40*/  F2FP.F16.F32.PACK_AB R156, R99, R156 ;  /* 0x0000009c639c723e */ /* 0x000fe200000000ff */
[----:B------:R-:W-:-:S05]  /*12a50*/  IMAD.MOV.U32 R99, RZ, RZ, R151 ;  /* 0x000000ffff637224 */ /* 0x000fca00078e0097 */
[----:B------:R-:W0:Y:S01]  /*12a60*/  MUFU.EX2 R75, R75 ;  /* 0x0000004b004b7308 */ /* 0x000e220000000800 */
[C---:B-1----:R-:W-:Y:S01]  /*12a70*/  FADD.FTZ R40, R36.reuse, R3 ;  /* 0x0000000324287221 */ /* 0x042fe20000010000 */
[----:B------:R-:W-:-:S06]  /*12a80*/  F2FP.F16.F32.PACK_AB R153, R36, R53 ;  /* 0x000000352499723e */ /* 0x000fcc00000000ff */
[----:B------:R-:W1:Y:S01]  /*12a90*/  MUFU.EX2 R101, R101 ;  /* 0x0000006500657308 */ /* 0x000e620000000800 */
[----:B--2---:R-:W-:-:S07]  /*12aa0*/  FADD.FTZ R42, R158, R7 ;  /* 0x000000079e2a7221 */ /* 0x004fce0000010000 */
[----:B------:R-:W2:Y:S01]  /*12ab0*/  MUFU.EX2 R0, R77 ;  /* 0x0000004d00007308 */ /* 0x000ea20000000800 */
[----:B0-----:R-:W-:-:S07]  /*12ac0*/  FADD.FTZ R3, R75, R40 ;  /* 0x000000284b037221 */ /* 0x001fce0000010000 */
[----:B------:R-:W0:Y:S01]  /*12ad0*/  MUFU.EX2 R160, R160 ;  /* 0x000000a000a07308 */ /* 0x000e220000000800 */
[C---:B-1----:R-:W-:Y:S01]  /*12ae0*/  FADD.FTZ R7, R101.reuse, R42 ;  /* 0x0000002a65077221 */ /* 0x042fe20000010000 */
[----:B------:R-:W-:Y:S01]  /*12af0*/  F2FP.F16.F32.PACK_AB R158, R101, R158 ;  /* 0x0000009e659e723e */ /* 0x000fe200000000ff */
[----:B------:R-:W-:-:S05]  /*12b00*/  IMAD.MOV.U32 R101, RZ, RZ, R151 ;  /* 0x000000ffff657224 */ /* 0x000fca00078e0097 */
[----:B------:R-:W1:Y:S01]  /*12b10*/  MUFU.EX2 R81, R81 ;  /* 0x0000005100517308 */ /* 0x000e620000000800 */
[C---:B--2---:R-:W-:Y:S01]  /*12b20*/  FADD.FTZ R40, R0.reuse, R3 ;  /* 0x0000000300287221 */ /* 0x044fe20000010000 */
[----:B------:R-:W-:-:S06]  /*12b30*/  F2FP.F16.F32.PACK_AB R155, R0, R75 ;  /* 0x0000004b009b723e */ /* 0x000fcc00000000ff */
[----:B------:R-:W2:Y:S01]  /*12b40*/  MUFU.EX2 R103, R103 ;  /* 0x0000006700677308 */ /* 0x000ea20000000800 */
[----:B0-----:R-:W-:-:S07]  /*12b50*/  FADD.FTZ R42, R160, R7 ;  /* 0x00000007a02a7221 */ /* 0x001fce0000010000 */
[----:B------:R-:W0:Y:S01]  /*12b60*/  MUFU.EX2 R32, R85 ;  /* 0x0000005500207308 */ /* 0x000e220000000800 */
[----:B-1----:R-:W-:-:S07]  /*12b70*/  FADD.FTZ R3, R81, R40 ;  /* 0x0000002851037221 */ /* 0x002fce0000010000 */
[----:B------:R-:W1:Y:S01]  /*12b80*/  MUFU.EX2 R162, R162 ;  /* 0x000000a200a27308 */ /* 0x000e620000000800 */
[C---:B--2---:R-:W-:Y:S01]  /*12b90*/  FADD.FTZ R7, R103.reuse, R42 ;  /* 0x0000002a67077221 */ /* 0x044fe20000010000 */
[----:B------:R-:W-:Y:S01]  /*12ba0*/  F2FP.F16.F32.PACK_AB R160, R103, R160 ;  /* 0x000000a067a0723e */ /* 0x000fe200000000ff */
[----:B------:R-:W-:-:S05]  /*12bb0*/  IMAD.MOV.U32 R103, RZ, RZ, R151 ;  /* 0x000000ffff677224 */ /* 0x000fca00078e0097 */
[----:B------:R-:W2:Y:S01]  /*12bc0*/  MUFU.EX2 R107, R107 ;  /* 0x0000006b006b7308 */ /* 0x000ea20000000800 */
[C---:B0-----:R-:W-:Y:S01]  /*12bd0*/  FADD.FTZ R40, R32.reuse, R3 ;  /* 0x0000000320287221 */ /* 0x041fe20000010000 */
[----:B------:R-:W-:-:S06]  /*12be0*/  F2FP.F16.F32.PACK_AB R157, R32, R81 ;  /* 0x00000051209d723e */ /* 0x000fcc00000000ff */
[----:B------:R-:W0:Y:S01]  /*12bf0*/  MUFU.EX2 R38, R73 ;  /* 0x0000004900267308 */ /* 0x000e220000000800 */
[----:B-1----:R-:W-:-:S07]  /*12c00*/  FADD.FTZ R42, R162, R7 ;  /* 0x00000007a22a7221 */ /* 0x002fce0000010000 */
[----:B------:R-:W1:Y:S01]  /*12c10*/  MUFU.EX2 R87, R87 ;  /* 0x0000005700577308 */ /* 0x000e620000000800 */
[----:B--2---:R-:W-:-:S07]  /*12c20*/  FADD.FTZ R7, R107, R40 ;  /* 0x000000286b077221 */ /* 0x004fce0000010000 */
[----:B------:R2:W3:Y:S01]  /*12c30*/  MUFU.EX2 R6, R91 ;  /* 0x0000005b00067308 */ /* 0x0004e20000000800 */
[C---:B0-----:R-:W-:Y:S01]  /*12c40*/  FADD.FTZ R8, R38.reuse, R7 ;  /* 0x0000000726087221 */ /* 0x041fe20000010000 */
[----:B------:R-:W-:Y:S01]  /*12c50*/  F2FP.F16.F32.PACK_AB R159, R38, R107 ;  /* 0x0000006b269f723e */ /* 0x000fe200000000ff */
[----:B------:R-:W-:-:S05]  /*12c60*/  IMAD.MOV.U32 R107, RZ, RZ, R151 ;  /* 0x000000ffff6b7224 */ /* 0x000fca00078e0097 */
[----:B------:R-:W0:Y:S01]  /*12c70*/  MUFU.EX2 R93, R93 ;  /* 0x0000005d005d7308 */ /* 0x000e220000000800 */
[----:B-1----:R-:W-:Y:S01]  /*12c80*/  FADD.FTZ R7, R87, R8 ;  /* 0x0000000857077221 */ /* 0x002fe20000010000 */
[----:B--2---:R-:W-:-:S06]  /*12c90*/  IMAD.MOV.U32 R91, RZ, RZ, R151 ;  /* 0x000000ffff5b7224 */ /* 0x004fcc00078e0097 */
[----:B------:R-:W1:Y:S01]  /*12ca0*/  MUFU.EX2 R105, R105 ;  /* 0x0000006900697308 */ /* 0x000e620000000800 */
[C---:B---3--:R-:W-:Y:S01]  /*12cb0*/  FADD.FTZ R8, R6.reuse, R7 ;  /* 0x0000000706087221 */ /* 0x048fe20000010000 */
[----:B------:R-:W-:Y:S01]  /*12cc0*/  F2FP.F16.F32.PACK_AB R161, R6, R87 ;  /* 0x0000005706a1723e */ /* 0x000fe200000000ff */
[----:B------:R-:W-:-:S05]  /*12cd0*/  IMAD.MOV.U32 R6, RZ, RZ, 0x3f800000 ;  /* 0x3f800000ff067424 */ /* 0x000fca00078e00ff */
[----:B------:R2:W3:Y:S01]  /*12ce0*/  MUFU.EX2 R4, R97 ;  /* 0x0000006100047308 */ /* 0x0004e20000000800 */
[----:B0-----:R-:W-:Y:S01]  /*12cf0*/  FADD.FTZ R7, R93, R8 ;  /* 0x000000085d077221 */ /* 0x001fe20000010000 */
[C---:B-1----:R-:W-:Y:S01]  /*12d00*/  FADD.FTZ R3, R105.reuse, R42 ;  /* 0x0000002a69037221 */ /* 0x042fe20000010000 */
[----:B------:R-:W-:Y:S01]  /*12d10*/  F2FP.F16.F32.PACK_AB R162, R105, R162 ;  /* 0x000000a269a2723e */ /* 0x000fe200000000ff */
[--C-:B------:R-:W-:Y:S02]  /*12d20*/  IMAD.MOV.U32 R105, RZ, RZ, R151.reuse ;  /* 0x000000ffff697224 */ /* 0x100fe400078e0097 */
[----:B--2---:R-:W-:Y:S02]  /*12d30*/  IMAD.MOV.U32 R97, RZ, RZ, R151 ;  /* 0x000000ffff617224 */ /* 0x004fe400078e0097 */
[C---:B---3--:R-:W-:Y:S01]  /*12d40*/  FADD.FTZ R0, R4.reuse, R7 ;  /* 0x0000000704007221 */ /* 0x048fe20000010000 */
[----:B------:R-:W-:Y:S01]  /*12d50*/  F2FP.F16.F32.PACK_AB R163, R4, R93 ;  /* 0x0000005d04a3723e */ /* 0x000fe200000000ff */
[----:B------:R-:W-:Y:S01]  /*12d60*/  IMAD.MOV.U32 R93, RZ, RZ, R151 ;  /* 0x000000ffff5d7224 */ /* 0x000fe200078e0097 */
[----:B------:R-:W-:Y:S01]  /*12d70*/  MOV R4, 0x3f800000 ;  /* 0x3f80000000047802 */ /* 0x000fe20000000f00 */
[----:B------:R-:W-:Y:S06]  /*12d80*/  @!P2 BRA `(.L_x_623) ;  /* 0x0000002c00c0a947 */ /* 0x000fec0003800000 */
[----:B------:R-:W-:Y:S01]  /*12d90*/  VIADD R13, R207, 0xfffffffe ;  /* 0xfffffffecf0d7836 */ /* 0x000fe20000000000 */
[----:B------:R-:W-:Y:S01]  /*12da0*/  MOV R12, R11 ;  /* 0x0000000b000c7202 */ /* 0x000fe20000000f00 */
[----:B------:R-:W-:Y:S01]  /*12db0*/  IMAD.MOV.U32 R7, RZ, RZ, R9 ;  /* 0x000000ffff077224 */ /* 0x000fe200078e0009 */
[----:B------:R-:W-:Y:S01]  /*12dc0*/  MOV R15, R194 ;  /* 0x000000c2000f7202 */ /* 0x000fe20000000f00 */
[----:B------:R-:W-:Y:S01]  /*12dd0*/  IMAD.MOV.U32 R20, RZ, RZ, R192 ;  /* 0x000000ffff147224 */ /* 0x000fe200078e00c0 */
[----:B------:R-:W-:Y:S02]  /*12de0*/  MOV R4, 0x3f800000 ;  /* 0x3f80000000047802 */ /* 0x000fe40000000f00 */
        /* <DEDUP_REMOVED lines=31> */
[----:B------:R-:W-:-:S07]  /*12fe0*/  CS2R R88, SRZ ;  /* 0x0000000000587805 */ /* 0x000fce000001ff00 */
.L_x_634:
[----:B------:R-:W-:-:S05]  /*12ff0*/  VIADD R8, R20, 0x1 ;  /* 0x0000000114087836 */ /* 0x000fca0000000000 */
[----:B------:R-:W-:-:S04]  /*13000*/  ISETP.NE.AND P2, PT, R8, 0x2, PT ;  /* 0x000000020800780c */ /* 0x000fc80003f45270 */
[----:B------:R-:W-:Y:S02]  /*13010*/  SEL R194, RZ, 0x1, P2 ;  /* 0x00000001ffc27807 */ /* 0x000fe40001000000 */
[----:B------:R-:W-:Y:S02]  /*13020*/  SEL R192, R8, RZ, P2 ;  /* 0x000000ff08c07207 */ /* 0x000fe40001000000 */
[----:B------:R-:W-:Y:S01]  /*13030*/  LOP3.LUT R194, R15, R194, RZ, 0x3c, !PT ;  /* 0x000000c20fc27212 */ /* 0x000fe200078e3cff */
[----:B------:R-:W-:Y:S06]  /*13040*/  @!P0 BRA `(.L_x_624) ;  /* 0x0000000000048947 */ /* 0x000fec0003800000 */
[----:B------:R-:W-:Y:S01]  /*13050*/  BPT.TRAP 0x1 ;  /* 0x000000040000795c */ /* 0x000fe20000300000 */
.L_x_624:
[----:B------:R-:W-:Y:S02]  /*13060*/  LEA R14, R192, R2, 0x3 ;  /* 0x00000002c00e7211 */ /* 0x000fe400078e18ff */
[----:B------:R-:W-:-:S04]  /*13070*/  SHF.L.U32 R11, R194, 0x1f, RZ ;  /* 0x0000001fc20b7819 */ /* 0x000fc800000006ff */
[----:B------:R0:W1:Y:S01]  /*13080*/  SYNCS.PHASECHK.TRANS64.TRYWAIT P2, [R14+URZ+0x34830], R11 ;  /* 0x0348300b0e0075a7 */ /* 0x000062000804017f */
[----:B------:R-:W-:Y:S05]  /*13090*/  @!P0 BRA `(.L_x_625) ;  /* 0x0000000000048947 */ /* 0x000fea0003800000 */
[----:B------:R-:W-:Y:S01]  /*130a0*/  BPT.TRAP 0x1 ;  /* 0x000000040000795c */ /* 0x000fe20000300000 */
.L_x_625:
[----:B------:R-:W-:Y:S01]  /*130b0*/  BSSY B1, `(.L_x_626) ;  /* 0x0000006000017945 */ /* 0x000fe20003800000 */
[----:B------:R-:W-:Y:S02]  /*130c0*/  IMAD R8, R192, 0xc00, R5 ;  /* 0x00000c00c0087824 */ /* 0x000fe400078e0205 */
[----:B------:R-:W-:Y:S01]  /*130d0*/  IMAD.MOV.U32 R9, RZ, RZ, 0x40000040 ;  /* 0x40000040ff097424 */ /* 0x000fe200078e00ff */
[----:B-1----:R-:W-:Y:S06]  /*130e0*/  @P2 BRA `(.L_x_627) ;  /* 0x0000000000082947 */ /* 0x002fec0003800000 */
[----:B------:R-:W1:Y:S02]  /*130f0*/  SYNCS.PHASECHK.TRANS64.TRYWAIT P2, [R14+URZ+0x34830], R11 ;  /* 0x0348300b0e0075a7 */ /* 0x000e64000804017f */
[----:B-1----:R-:W-:Y:S05]  /*13100*/  @!P2 BRA `(.L_x_628) ;  /* 0x000000b800d4a947 */ /* 0x002fea0003800000 */
.L_x_627:
[----:B------:R-:W-:Y:S05]  /*13110*/  BSYNC B1 ;  /* 0x0000000000017941 */ /* 0x000fea0003800000 */
.L_x_626:
[----:B------:R-:W2:Y:S04]  /*13120*/  LDL.64 R24, [R1+0x30] ;  /* 0x0000300001187983 */ /* 0x000ea80000100a00 */
[----:B------:R-:W3:Y:S04]  /*13130*/  LDL.64 R234, [R1+0x28] ;  /* 0x0000280001ea7983 */ /* 0x000ee80000100a00 */
[----:B------:R-:W4:Y:S01]  /*13140*/  LDL.64 R232, [R1+0x20] ;  /* 0x0000200001e87983 */ /* 0x000f220000100a00 */
[C---:B------:R-:W-:Y:S02]  /*13150*/  R2UR UR6, R8.reuse ;  /* 0x00000000080672ca */ /* 0x040fe400000e0000 */
[----:B------:R-:W-:Y:S01]  /*13160*/  R2UR UR7, R9 ;  /* 0x00000000090772ca */ /* 0x000fe200000e0000 */
[----:B------:R-:W5:Y:S01]  /*13170*/  LDL.64 R230, [R1+0x18] ;  /* 0x0000180001e67983 */ /* 0x000f620000100a00 */
[----:B01----:R-:W-:Y:S01]  /*13180*/  IMAD.MOV.U32 R11, RZ, RZ, 0x40000040 ;  /* 0x40000040ff0b7424 */ /* 0x003fe200078e00ff */
[----:B------:R-:W-:-:S02]  /*13190*/  IADD3 R10, R8, 0x2, RZ ;  /* 0x00000002080a7810 */ /* 0x000fc40007ffe0ff */
[----:B------:R-:W5:Y:S04]  /*131a0*/  LDL.64 R228, [R1+0x10] ;  /* 0x0000100001e47983 */ /* 0x000f680000100a00 */
[----:B------:R-:W5:Y:S04]  /*131b0*/  LDL.64 R226, [R1+0x8] ;  /* 0x0000080001e27983 */ /* 0x000f680000100a00 */
[----:B------:R-:W5:Y:S01]  /*131c0*/  LDL.64 R224, [R1] ;  /* 0x0000000001e07983 */ /* 0x000f620000100a00 */
[----:B--2---:R-:W-:Y:S02]  /*131d0*/  R2UR UR4, R24 ;  /* 0x00000000180472ca */ /* 0x004fe400000e0000 */
[----:B------:R-:W-:-:S02]  /*131e0*/  R2UR UR5, R25 ;  /* 0x00000000190572ca */ /* 0x000fc400000e0000 */
[----:B------:R-:W-:-:S11]  /*131f0*/  WARPGROUP.ARRIVE ;  /* 0x00000000000079c5 */ /* 0x000fd60000000000 */
[----:B------:R-:W-:Y:S01]  /*13200*/  HGMMA.64x128x16.F32 R24, gdesc[UR4], RZ, !UPT, gsb0 ;  /* 0x01e00000041879f0 */ /* 0x000fe2000c0008ff */
[----:B------:R-:W-:Y:S02]  /*13210*/  R2UR UR6, R10 ;  /* 0x000000000a0672ca */ /* 0x000fe400000e0000 */
[----:B------:R-:W-:Y:S02]  /*13220*/  R2UR UR7, R11 ;  /* 0x000000000b0772ca */ /* 0x000fe400000e0000 */
[----:B---3--:R-:W-:Y:S02]  /*13230*/  R2UR UR4, R234 ;  /* 0x00000000ea0472ca */ /* 0x008fe400000e0000 */
[----:B------:R-:W-:Y:S01]  /*13240*/  R2UR UR5, R235 ;  /* 0x00000000eb0572ca */ /* 0x000fe200000e0000 */
[----:B------:R-:W-:Y:S01]  /*13250*/  IMAD.MOV.U32 R11, RZ, RZ, 0x40000040 ;  /* 0x40000040ff0b7424 */ /* 0x000fe200078e00ff */
[----:B------:R-:W-:Y:S01]  /*13260*/  IADD3 R10, R8, 0x4, RZ ;  /* 0x00000004080a7810 */ /* 0x000fe20007ffe0ff */
[----:B------:R-:W-:-:S02]  /*13270*/  WARPGROUP.DEPBAR.LE gsb0, 0x0 ;  /* 0x00008000000079c5 */ /* 0x000fc40000010000 */
[----:B------:R-:W-:-:S08]  /*13280*/  WARPGROUP.ARRIVE ;  /* 0x00000000000079c5 */ /* 0x000fd00000000000 */
[----:B------:R-:W-:Y:S01]  /*13290*/  HGMMA.64x128x16.F32 R24, gdesc[UR4], R24, gsb0 ;  /* 0x01e00000041879f0 */ /* 0x000fe20008000818 */
[----:B------:R-:W-:Y:S02]  /*132a0*/  R2UR UR6, R10 ;  /* 0x000000000a0672ca */ /* 0x000fe400000e0000 */
[----:B------:R-:W-:Y:S02]  /*132b0*/  R2UR UR7, R11 ;  /* 0x000000000b0772ca */ /* 0x000fe400000e0000 */
[----:B----4-:R-:W-:Y:S02]  /*132c0*/  R2UR UR4, R232 ;  /* 0x00000000e80472ca */ /* 0x010fe400000e0000 */
        /* <DEDUP_REMOVED lines=8> */
[----:B-----5:R-:W-:Y:S02]  /*13350*/  R2UR UR4, R230 ;  /* 0x00000000e60472ca */ /* 0x020fe400000e0000 */
        /* <DEDUP_REMOVED lines=8> */
[----:B------:R-:W-:Y:S02]  /*133e0*/  R2UR UR4, R228 ;  /* 0x00000000e40472ca */ /* 0x000fe400000e0000 */
        /* <DEDUP_REMOVED lines=25> */
[----:B------:R-:W-:Y:S01]  /*13580*/  R2UR UR7, R11 ;  /* 0x000000000b0772ca */ /* 0x000fe200000e0000 */
[----:B------:R-:W-:Y:S01]  /*13590*/  UMOV UR4, UR56 ;  /* 0x0000003800047c82 */ /* 0x000fe20008000000 */
[----:B------:R-:W-:Y:S01]  /*135a0*/  UMOV UR5, UR57 ;  /* 0x0000003900057c82 */ /* 0x000fe20008000000 */
[----:B------:R-:W-:Y:S01]  /*135b0*/  IMAD.MOV.U32 R11, RZ, RZ, 0x40000040 ;  /* 0x40000040ff0b7424 */ /* 0x000fe200078e00ff */
[----:B------:R-:W-:Y:S01]  /*135c0*/  IADD3 R10, R8, 0x800, RZ ;  /* 0x00000800080a7810 */ /* 0x000fe20007ffe0ff */
[----:B------:R-:W-:Y:S02]  /*135d0*/  WARPGROUP.DEPBAR.LE gsb0, 0x0 ;  /* 0x00008000000079c5 */ /* 0x000fe40000010000 */
[----:B------:R-:W-:-:S06]  /*135e0*/  WARPGROUP.ARRIVE ;  /* 0x00000000000079c5 */ /* 0x000fcc0000000000 */
        /* <DEDUP_REMOVED lines=100> */
[----:B------:R-:W-:Y:S05]  /*13c30*/  @!P0 BRA `(.L_x_629) ;  /* 0x0000000000048947 */ /* 0x000fea0003800000 */
[----:B------:R-:W-:Y:S01]  /*13c40*/  BPT.TRAP 0x1 ;  /* 0x000000040000795c */ /* 0x000fe20000300000 */
.L_x_629:
[----:B------:R-:W-:Y:S02]  /*13c50*/  SHF.L.U32 R4, R15, 0x1f, RZ ;  /* 0x0000001f0f047819 */ /* 0x000fe400000006ff */
[----:B------:R-:W-:-:S04]  /*13c60*/  LEA R15, R20, R2, 0x3 ;  /* 0x00000002140f7211 */ /* 0x000fc800078e18ff */
[----:B------:R0:W1:Y:S01]  /*13c70*/  SYNCS.PHASECHK.TRANS64.TRYWAIT P2, [R15+URZ+0x34850], R4 ;  /* 0x034850040f0075a7 */ /* 0x000062000804017f */
[----:B------:R-:W-:Y:S05]  /*13c80*/  @!P0 BRA `(.L_x_630) ;  /* 0x0000000000048947 */ /* 0x000fea0003800000 */
[----:B------:R-:W-:Y:S01]  /*13c90*/  BPT.TRAP 0x1 ;  /* 0x000000040000795c */ /* 0x000fe20000300000 */
.L_x_630:
[----:B------:R-:W-:Y:S04]  /*13ca0*/  BSSY B1, `(.L_x_631) ;  /* 0x0000004000017945 */ /* 0x000fe80003800000 */
[----:B-1----:R-:W-:Y:S05]  /*13cb0*/  @P2 BRA `(.L_x_632) ;  /* 0x0000000000082947 */ /* 0x002fea0003800000 */
[----:B------:R-:W1:Y:S02]  /*13cc0*/  SYNCS.PHASECHK.TRANS64.TRYWAIT P2, [R15+URZ+0x34850], R4 ;  /* 0x034850040f0075a7 */ /* 0x000e64000804017f */
[----:B-1----:R-:W-:Y:S05]  /*13cd0*/  @!P2 BRA `(.L_x_633) ;  /* 0x000000ac00f4a947 */ /* 0x002fea0003800000 */
.L_x_632:
[----:B------:R-:W-:Y:S05]  /*13ce0*/  BSYNC B1 ;  /* 0x0000000000017941 */ /* 0x000fea0003800000 */
.L_x_631:
[----:B------:R-:W-:Y:S01]  /*13cf0*/  VIADD R6, R2, 0x400 ;  /* 0x0000040002067836 */ /* 0x000fe20000000000 */
[----:B------:R-:W-:Y:S01]  /*13d00*/  WARPGROUP.ARRIVE ;  /* 0x00000000000079c5 */ /* 0x000fe20000000000 */
[----:B------:R-:W-:Y:S02]  /*13d10*/  IMAD.MOV.U32 R11, RZ, RZ, 0x40000040 ;  /* 0x40000040ff0b7424 */ /* 0x000fe400078e00ff */
[----:B01----:R-:W-:Y:S01]  /*13d20*/  FMUL.FTZ R4, R24, UR42 ;  /* 0x0000002a18047c20 */ /* 0x003fe20008410000 */
[----:B------:R-:W-:Y:S01]  /*13d30*/  FMUL.FTZ R21, R25, UR42 ;  /* 0x0000002a19157c20 */ /* 0x000fe20008410000 */
[----:B------:R-:W-:Y:S01]  /*13d40*/  SHF.R.U32.HI R6, RZ, 0x4, R6 ;  /* 0x00000004ff067819 */ /* 0x000fe20000011606 */
[----:B------:R-:W-:Y:S01]  /*13d50*/  FMUL.FTZ R25, R28, UR42 ;  /* 0x0000002a1c197c20 */ /* 0x000fe20008410000 */
[----:B------:R-:W-:Y:S01]  /*13d60*/  FMUL.FTZ R28, R29, UR42 ;  /* 0x0000002a1d1c7c20 */ /* 0x000fe20008410000 */
[----:B------:R-:W-:Y:S01]  /*13d70*/  FMUL.FTZ R24, R27, UR42 ;  /* 0x0000002a1b187c20 */ /* 0x000fe20008410000 */
[----:B------:R-:W-:Y:S01]  /*13d80*/  LOP3.LUT R6, R6, 0x3fff, RZ, 0xc0, !PT ;  /* 0x00003fff06067812 */ /* 0x000fe200078ec0ff */
[----:B------:R-:W0:Y:S01]  /*13d90*/  MUFU.TANH R4, R4 ;  /* 0x0000000400047308 */ /* 0x000e220000002400 */
[----:B------:R-:W-:Y:S01]  /*13da0*/  FMUL.FTZ R27, R31, UR42 ;  /* 0x0000002a1f1b7c20 */ /* 0x000fe20008410000 */
[----:B------:R-:W-:Y:S01]  /*13db0*/  FMUL.FTZ R31, R33, UR42 ;  /* 0x0000002a211f7c20 */ /* 0x000fe20008410000 */
[----:B------:R-:W-:Y:S01]  /*13dc0*/  LOP3.LUT R9, R6, 0x4000000, RZ, 0xfc, !PT ;  /* 0x0400000006097812 */ /* 0x000fe200078efcff */
[----:B------:R-:W-:Y:S01]  /*13dd0*/  FMUL.FTZ R29, R34, UR42 ;  /* 0x0000002a221d7c20 */ /* 0x000fe20008410000 */
[----:B------:R-:W-:Y:S01]  /*13de0*/  FMUL.FTZ R34, R36, UR42 ;  /* 0x0000002a24227c20 */ /* 0x000fe20008410000 */
[----:B------:R-:W-:Y:S01]  /*13df0*/  FMUL.FTZ R36, R37, UR42 ;  /* 0x0000002a25247c20 */ /* 0x000fe20008410000 */
[----:B------:R-:W-:Y:S01]  /*13e00*/  LEA R8, R20, R9, 0xb ;  /* 0x0000000914087211 */ /* 0x000fe200078e58ff */
[----:B------:R-:W-:Y:S01]  /*13e10*/  IMAD.MOV.U32 R9, RZ, RZ, 0x40000040 ;  /* 0x40000040ff097424 */ /* 0x000fe200078e00ff */
[----:B------:R-:W1:Y:S01]  /*13e20*/  MUFU.TANH R21, R21 ;  /* 0x0000001500157308 */ /* 0x000e620000002400 */
[----:B------:R-:W-:Y:S01]  /*13e30*/  FMUL.FTZ R20, R26, UR42 ;  /* 0x0000002a1a147c20 */ /* 0x000fe20008410000 */
[----:B------:R-:W-:Y:S01]  /*13e40*/  R2UR UR6, R8 ;  /* 0x00000000080672ca */ /* 0x000fe200000e0000 */
[----:B------:R-:W-:Y:S01]  /*13e50*/  FMUL.FTZ R26, R30, UR42 ;  /* 0x0000002a1e1a7c20 */ /* 0x000fe20008410000 */
[----:B------:R-:W-:Y:S01]  /*13e60*/  R2UR UR7, R9 ;  /* 0x00000000090772ca */ /* 0x000fe200000e0000 */
[----:B------:R-:W-:Y:S01]  /*13e70*/  FMUL.FTZ R30, R32, UR42 ;  /* 0x0000002a201e7c20 */ /* 0x000fe20008410000 */
[----:B------:R-:W-:Y:S01]  /*13e80*/  IADD3 R10, R8, 0x80, RZ ;  /* 0x00000080080a7810 */ /* 0x000fe20007ffe0ff */
[----:B------:R-:W-:Y:S01]  /*13e90*/  FMUL.FTZ R33, R38, UR42 ;  /* 0x0000002a26217c20 */ /* 0x000fe20008410000 */
[----:B------:R-:W2:Y:S01]  /*13ea0*/  MUFU.TANH R25, R25 ;  /* 0x0000001900197308 */ /* 0x000ea20000002400 */
[----:B0-----:R-:W-:Y:S01]  /*13eb0*/  FMNMX.FTZ R6, R4, R7, !PT ;  /* 0x0000000704067209 */ /* 0x001fe20007810000 */
[----:B------:R-:W-:Y:S01]  /*13ec0*/  FMUL.FTZ R38, R40, UR42 ;  /* 0x0000002a28267c20 */ /* 0x000fe20008410000 */
[----:B------:R-:W-:Y:S01]  /*13ed0*/  FMUL.FTZ R32, R35, UR42 ;  /* 0x0000002a23207c20 */ /* 0x000fe20008410000 */
[----:B------:R-:W-:Y:S01]  /*13ee0*/  FMUL.FTZ R35, R39, UR42 ;  /* 0x0000002a27237c20 */ /* 0x000fe20008410000 */
[----:B------:R-:W-:Y:S01]  /*13ef0*/  FMUL.FTZ R39, R41, UR42 ;  /* 0x0000002a29277c20 */ /* 0x000fe20008410000 */
[----:B------:R-:W-:Y:S01]  /*13f00*/  FMUL.FTZ R37, R42, UR42 ;  /* 0x0000002a2a257c20 */ /* 0x000fe20008410000 */
[----:B------:R-:W-:Y:S01]  /*13f10*/  FMUL.FTZ R42, R43, UR42 ;  /* 0x0000002a2b2a7c20 */ /* 0x000fe20008410000 */
[----:B------:R-:W0:Y:S01]  /*13f20*/  MUFU.TANH R28, R28 ;  /* 0x0000001c001c7308 */ /* 0x000e220000002400 */
[----:B------:R-:W-:Y:S01]  /*13f30*/  HGMMA.64x128x16.F32 R88, R180, gdesc[UR4].tnspB, R88, gsb0 ;  /* 0x41e00004b4587df0 */ /* 0x000fe20008000858 */
[----:B------:R-:W-:Y:S01]  /*13f40*/  R2UR UR6, R10 ;  /* 0x000000000a0672ca */ /* 0x000fe200000e0000 */
[----:B------:R-:W-:Y:S01]  /*13f50*/  FMUL.FTZ R43, R44, UR42 ;  /* 0x0000002a2c2b7c20 */ /* 0x000fe20008410000 */
[----:B------:R-:W-:Y:S01]  /*13f60*/  R2UR UR7, R11 ;  /* 0x000000000b0772ca */ /* 0x000fe200000e0000 */
[----:B------:R-:W-:Y:S01]  /*13f70*/  IMAD.MOV.U32 R11, RZ, RZ, 0x40000040 ;  /* 0x40000040ff0b7424 */ /* 0x000fe200078e00ff */
[----:B------:R-:W-:Y:S01]  /*13f80*/  IADD3 R10, R8, 0x100, RZ ;  /* 0x00000100080a7810 */ /* 0x000fe20007ffe0ff */
[----:B------:R-:W-:Y:S01]  /*13f90*/  FMUL.FTZ R45, R45, UR42 ;  /* 0x0000002a2d2d7c20 */ /* 0x000fe20008410000 */
[----:B------:R-:W3:Y:S01]  /*13fa0*/  MUFU.TANH R30, R30 ;  /* 0x0000001e001e7308 */ /* 0x000ee20000002400 */
[----:B-1----:R-:W-:Y:S01]  /*13fb0*/  FMNMX.FTZ R6, R21, R6, !PT ;  /* 0x0000000615067209 */ /* 0x002fe20007810000 */
[----:B------:R-:W-:Y:S01]  /*13fc0*/  FMUL.FTZ R48, R48, UR42 ;  /* 0x0000002a30307c20 */ /* 0x000fe20008410000 */
[----:B------:R-:W-:Y:S01]  /*13fd0*/  FMUL.FTZ R44, R46, UR42 ;  /* 0x0000002a2e2c7c20 */ /* 0x000fe20008410000 */
[----:B------:R-:W-:Y:S01]  /*13fe0*/  FMUL.FTZ R46, R47, UR42 ;  /* 0x0000002a2f2e7c20 */ /* 0x000fe20008410000 */
[----:B--2---:R-:W-:Y:S01]  /*13ff0*/  FMNMX.FTZ R9, R25, R6, !PT ;  /* 0x0000000619097209 */ /* 0x004fe20007810000 */
[----:B------:R-:W-:Y:S01]  /*14000*/  FMUL.FTZ R47, R50, UR42 ;  /* 0x0000002a322f7c20 */ /* 0x000fe20008410000 */
[----:B------:R-:W-:Y:S01]  /*14010*/  FMUL.FTZ R50, R54, UR42 ;  /* 0x0000002a36327c20 */ /* 0x000fe20008410000 */
[----:B------:R-:W1:Y:S01]  /*14020*/  MUFU.TANH R31, R31 ;  /* 0x0000001f001f7308 */ /* 0x000e620000002400 */
        /* <DEDUP_REMOVED lines=8> */
[----:B---3--:R-:W-:Y:S01]  /*140b0*/  FMNMX.FTZ R6, R30, R9, !PT ;  /* 0x000000091e067209 */ /* 0x008fe20007810000 */
[----:B------:R-:W-:Y:S01]  /*140c0*/  FMUL.FTZ R72, R76, UR42 ;  /* 0x0000002a4c487c20 */ /* 0x000fe20008410000 */
[----:B------:R-:W-:Y:S01]  /*140d0*/  FMUL.FTZ R76, R80, UR42 ;  /* 0x0000002a504c7c20 */ /* 0x000fe20008410000 */
[----:B------:R-:W-:Y:S01]  /*140e0*/  VIADD R40, R8, 0x200 ;  /* 0x0000020008287836 */ /* 0x000fe20000000000 */
[----:B------:R-:W-:Y:S01]  /*140f0*/  MOV R41, 0x40000040 ;  /* 0x4000004000297802 */ /* 0x000fe20000000f00 */
        /* <DEDUP_REMOVED lines=17> */
[----:B------:R-:W-:Y:S01]  /*14210*/  @!P1 VIADD R14, R14, 0x34840 ;  /* 0x000348400e0e9836 */ /* 0x000fe20000000000 */
[----:B------:R-:W0:Y:S01]  /*14220*/  MUFU.TANH R39, R39 ;  /* 0x0000002700277308 */ /* 0x000e220000002400 */
[----:B--2---:R-:W-:-:S02]  /*14230*/  FMNMX.FTZ R9, R36, R9, !PT ;  /* 0x0000000924097209 */ /* 0x004fc40007810000 */
[----:B------:R-:W-:Y:S02]  /*14240*/  @!P1 IADD3 R15, R15, 0x34860, RZ ;  /* 0x000348600f0f9810 */ /* 0x000fe40007ffe0ff */
[C---:B------:R-:W-:Y:S01]  /*14250*/  ISETP.GT.AND P2, PT, R13.reuse, RZ, PT ;  /* 0x000000ff0d00720c */ /* 0x040fe20003f44270 */
[----:B------:R-:W-:Y:S02]  /*14260*/  VIADD R13, R13, 0xffffffff ;  /* 0xffffffff0d0d7836 */ /* 0x000fe40000000000 */
[----:B------:R-:W2:Y:S01]  /*14270*/  MUFU.TANH R43, R43 ;  /* 0x0000002b002b7308 */ /* 0x000ea20000002400 */
[----:B-1----:R-:W-:-:S07]  /*14280*/  FMNMX.FTZ R6, R38, R9, !PT ;  /* 0x0000000926067209 */ /* 0x002fce0007810000 */
[----:B------:R-:W1:Y:S01]  /*14290*/  MUFU.TANH R45, R45 ;  /* 0x0000002d002d7308 */ /* 0x000e620000002400 */
[----:B0-----:R-:W-:-:S07]  /*142a0*/  FMNMX.FTZ R6, R39, R6, !PT ;  /* 0x0000000627067209 */ /* 0x001fce0007810000 */
[----:B------:R-:W0:Y:S01]  /*142b0*/  MUFU.TANH R48, R48 ;  /* 0x0000003000307308 */ /* 0x000e220000002400 */
[----:B--2---:R-:W-:-:S07]  /*142c0*/  FMNMX.FTZ R6, R43, R6, !PT ;  /* 0x000000062b067209 */ /* 0x004fce0007810000 */
[----:B------:R-:W-:Y:S01]  /*142d0*/  MUFU.TANH R58, R58 ;  /* 0x0000003a003a7308 */ /* 0x000fe20000002400 */
[----:B-1----:R-:W-:-:S07]  /*142e0*/  FMNMX.FTZ R9, R45, R6, !PT ;  /* 0x000000062d097209 */ /* 0x002fce0007810000 */
[----:B------:R-:W-:Y:S01]  /*142f0*/  MUFU.TANH R60, R60 ;  /* 0x0000003c003c7308 */ /* 0x000fe20000002400 */
[----:B0-----:R-:W-:-:S07]  /*14300*/  FMNMX.FTZ R9, R48, R9, !PT ;  /* 0x0000000930097209 */ /* 0x001fce0007810000 */
[----:B------:R-:W-:Y:S08]  /*14310*/  MUFU.TANH R61, R61 ;  /* 0x0000003d003d7308 */ /* 0x000ff00000002400 */
[----:B------:R-:W-:Y:S08]  /*14320*/  MUFU.TANH R64, R64 ;  /* 0x0000004000407308 */ /* 0x000ff00000002400 */
[----:B------:R-:W-:Y:S08]  /*14330*/  MUFU.TANH R68, R68 ;  /* 0x0000004400447308 */ /* 0x000ff00000002400 */
[----:B------:R-:W-:Y:S08]  /*14340*/  MUFU.TANH R72, R72 ;  /* 0x0000004800487308 */ /* 0x000ff00000002400 */
[----:B------:R-:W-:Y:S08]  /*14350*/  MUFU.TANH R76, R76 ;  /* 0x0000004c004c7308 */ /* 0x000ff00000002400 */
[----:B------:R-:W-:Y:S01]  /*14360*/  MUFU.TANH R80, R80 ;  /* 0x0000005000507308 */ /* 0x000fe20000002400 */
[----:B------:R-:W-:-:S02]  /*14370*/  WARPGROUP.DEPBAR.LE gsb0, 0x0 ;  /* 0x00008000000079c5 */ /* 0x000fc40000010000 */
[----:B------:R-:W-:-:S05]  /*14380*/  WARPGROUP.ARRIVE ;  /* 0x00000000000079c5 */ /* 0x000fca0000000000 */
[----:B------:R-:W0:Y:S01]  /*14390*/  MUFU.TANH R20, R20 ;  /* 0x0000001400147308 */ /* 0x000e220000002400 */
[----:B------:R-:W-:Y:S01]  /*143a0*/  HGMMA.64x128x16.F32 R88, R176, gdesc[UR4].tnspB, R88, gsb0 ;  /* 0x41e00004b0587df0 */ /* 0x000fe20008000858 */
[----:B------:R-:W-:Y:S02]  /*143b0*/  R2UR UR6, R10 ;  /* 0x000000000a0672ca */ /* 0x000fe400000e0000 */
[----:B------:R-:W-:Y:S01]  /*143c0*/  R2UR UR7, R11 ;  /* 0x000000000b0772ca */ /* 0x000fe200000e0000 */
[----:B------:R-:W-:Y:S01]  /*143d0*/  IMAD.MOV.U32 R11, RZ, RZ, 0x40000040 ;  /* 0x40000040ff0b7424 */ /* 0x000fe200078e00ff */
[----:B------:R-:W-:Y:S02]  /*143e0*/  IADD3 R10, R8, 0x180, RZ ;  /* 0x00000180080a7810 */ /* 0x000fe40007ffe0ff */
        /* <DEDUP_REMOVED lines=21> */
[----:B------:R-:W-:Y:S01]  /*14540*/  FMUL.FTZ R51, R52, UR42 ;  /* 0x0000002a34337c20 */ /* 0x000fe20008410000 */
[----:B------:R-:W-:Y:S01]  /*14550*/  FMUL.FTZ R52, R53, UR42 ;  /* 0x0000002a35347c20 */ /* 0x000fe20008410000 */
[----:B------:R-:W-:Y:S01]  /*14560*/  FMUL.FTZ R53, R55, UR42 ;  /* 0x0000002a37357c20 */ /* 0x000fe20008410000 */
[----:B------:R-:W-:Y:S01]  /*14570*/  HGMMA.64x128x16.F32 R88, R172, gdesc[UR4].tnspB, R88, gsb0 ;  /* 0x41e00004ac587df0 */ /* 0x000fe20008000858 */
[----:B------:R-:W-:Y:S01]  /*14580*/  R2UR UR6, R10 ;  /* 0x000000000a0672ca */ /* 0x000fe200000e0000 */
[----:B------:R-:W1:Y:S01]  /*14590*/  MUFU.TANH R176, R176 ;  /* 0x000000b000b07308 */ /* 0x000e620000002400 */
[----:B------:R-:W-:Y:S01]  /*145a0*/  R2UR UR7, R11 ;  /* 0x000000000b0772ca */ /* 0x000fe200000e0000 */
        /* <DEDUP_REMOVED lines=11> */
[----:B0-----:R-:W-:Y:S01]  /*14660*/  FMNMX.FTZ R11, R20, R12, !PT ;  /* 0x0000000c140b7209 */ /* 0x001fe20007810000 */
[----:B------:R-:W-:-:S02]  /*14670*/  FMUL.FTZ R85, R87, UR42 ;  /* 0x0000002a57557c20 */ /* 0x000fc40008410000 */
[----:B------:R-:W0:Y:S01]  /*14680*/  MUFU.TANH R52, R52 ;  /* 0x0000003400347308 */ /* 0x000e220000002400 */
[----:B-1----:R-:W-:Y:S02]  /*14690*/  FMNMX.FTZ R6, R176, R9, !PT ;  /* 0x00000009b0067209 */ /* 0x002fe40007810000 */
[----:B------:R-:W-:-:S05]  /*146a0*/  FMNMX.FTZ R11, R24, R11, !PT ;  /* 0x0000000b180b7209 */ /* 0x000fca0007810000 */
[----:B------:R-:W1:Y:S01]  /*146b0*/  MUFU.TANH R55, R55 ;  /* 0x0000003700377308 */ /* 0x000e620000002400 */
[----:B--2---:R-:W-:-:S07]  /*146c0*/  FMNMX.FTZ R9, R51, R6, !PT ;  /* 0x0000000633097209 */ /* 0x004fce0007810000 */
[----:B------:R-:W2:Y:S01]  /*146d0*/  MUFU.TANH R56, R56 ;  /* 0x0000003800387308 */ /* 0x000ea20000002400 */
[----:B0-----:R-:W-:-:S07]  /*146e0*/  FMNMX.FTZ R6, R52, R9, !PT ;  /* 0x0000000934067209 */ /* 0x001fce0007810000 */
[----:B------:R-:W0:Y:S01]  /*146f0*/  MUFU.TANH R62, R62 ;  /* 0x0000003e003e7308 */ /* 0x000e220000002400 */
[----:B-1----:R-:W-:-:S07]  /*14700*/  FMNMX.FTZ R9, R55, R6, !PT ;  /* 0x0000000637097209 */ /* 0x002fce0007810000 */
[----:B------:R-:W1:Y:S01]  /*14710*/  MUFU.TANH R65, R65 ;  /* 0x0000004100417308 */ /* 0x000e620000002400 */
[----:B--2---:R-:W-:-:S04]  /*14720*/  FMNMX.FTZ R9, R56, R9, !PT ;  /* 0x0000000938097209 */ /* 0x004fc80007810000 */
[----:B------:R-:W-:-:S03]  /*14730*/  FMNMX.FTZ R9, R58, R9, !PT ;  /* 0x000000093a097209 */ /* 0x000fc60007810000 */
[----:B------:R-:W2:Y:S01]  /*14740*/  MUFU.TANH R69, R69 ;  /* 0x0000004500457308 */ /* 0x000ea20000002400 */
[----:B------:R-:W-:-:S04]  /*14750*/  FMNMX.FTZ R6, R60, R9, !PT ;  /* 0x000000093c067209 */ /* 0x000fc80007810000 */
[----:B------:R-:W-:-:S03]  /*14760*/  FMNMX.FTZ R9, R61, R6, !PT ;  /* 0x000000063d097209 */ /* 0x000fc60007810000 */
[----:B------:R-:W3:Y:S01]  /*14770*/  MUFU.TANH R73, R73 ;  /* 0x0000004900497308 */ /* 0x000ee20000002400 */
[----:B0-----:R-:W-:-:S04]  /*14780*/  FMNMX.FTZ R9, R62, R9, !PT ;  /* 0x000000093e097209 */ /* 0x001fc80007810000 */
[----:B------:R-:W-:-:S03]  /*14790*/  FMNMX.FTZ R6, R64, R9, !PT ;  /* 0x0000000940067209 */ /* 0x000fc60007810000 */
[----:B------:R-:W0:Y:S01]  /*147a0*/  MUFU.TANH R77, R77 ;  /* 0x0000004d004d7308 */ /* 0x000e220000002400 */
[----:B-1----:R-:W-:-:S04]  /*147b0*/  FMNMX.FTZ R9, R65, R6, !PT ;  /* 0x0000000641097209 */ /* 0x002fc80007810000 */
[----:B------:R-:W-:-:S03]  /*147c0*/  FMNMX.FTZ R6, R68, R9, !PT ;  /* 0x0000000944067209 */ /* 0x000fc60007810000 */
[----:B------:R-:W1:Y:S01]  /*147d0*/  MUFU.TANH R81, R81 ;  /* 0x0000005100517308 */ /* 0x000e620000002400 */
[----:B--2---:R-:W-:-:S04]  /*147e0*/  FMNMX.FTZ R9, R69, R6, !PT ;  /* 0x0000000645097209 */ /* 0x004fc80007810000 */
[----:B------:R-:W-:-:S03]  /*147f0*/  FMNMX.FTZ R6, R72, R9, !PT ;  /* 0x0000000948067209 */ /* 0x000fc60007810000 */
[----:B------:R-:W2:Y:S01]  /*14800*/  MUFU.TANH R49, R49 ;  /* 0x0000003100317308 */ /* 0x000ea20000002400 */
[----:B---3--:R-:W-:-:S04]  /*14810*/  FMNMX.FTZ R9, R73, R6, !PT ;  /* 0x0000000649097209 */ /* 0x008fc80007810000 */
[----:B------:R-:W-:-:S03]  /*14820*/  FMNMX.FTZ R6, R76, R9, !PT ;  /* 0x000000094c067209 */ /* 0x000fc60007810000 */
[----:B------:R-:W3:Y:S01]  /*14830*/  MUFU.TANH R53, R53 ;  /* 0x0000003500357308 */ /* 0x000ee20000002400 */
[----:B0-----:R-:W-:-:S04]  /*14840*/  FMNMX.FTZ R9, R77, R6, !PT ;  /* 0x000000064d097209 */ /* 0x001fc80007810000 */
[----:B------:R-:W-:-:S03]  /*14850*/  FMNMX.FTZ R6, R80, R9, !PT ;  /* 0x0000000950067209 */ /* 0x000fc60007810000 */
[----:B------:R-:W0:Y:S01]  /*14860*/  MUFU.TANH R57, R57 ;  /* 0x0000003900397308 */ /* 0x000e220000002400 */
[----:B-1----:R-:W-:-:S05]  /*14870*/  FMNMX.FTZ R6, R81, R6, !PT ;  /* 0x0000000651067209 */ /* 0x002fca0007810000 */
[----:B------:R-:W1:Y:S02]  /*14880*/  SHFL.BFLY PT, R9, R6, 0x2, 0x1f ;  /* 0x0c401f0006097f89 */ /* 0x000e6400000e0000 */
[----:B------:R-:W4:Y:S08]  /*14890*/  MUFU.TANH R59, R59 ;  /* 0x0000003b003b7308 */ /* 0x000f300000002400 */
[----:B------:R-:W5:Y:S08]  /*148a0*/  MUFU.TANH R70, R70 ;  /* 0x0000004600467308 */ /* 0x000f700000002400 */
[----:B------:R-:W5:Y:S01]  /*148b0*/  MUFU.TANH R71, R71 ;  /* 0x0000004700477308 */ /* 0x000f620000002400 */
[----:B-1----:R-:W-:-:S07]  /*148c0*/  FMNMX.FTZ R10, R6, R9, !PT ;  /* 0x00000009060a7209 */ /* 0x002fce0007810000 */
[----:B------:R-:W1:Y:S01]  /*148d0*/  MUFU.TANH R74, R74 ;  /* 0x0000004a004a7308 */ /* 0x000e620000002400 */
[----:B------:R-:W2:Y:S01]  /*148e0*/  SHFL.BFLY PT, R9, R10, 0x1, 0x1f ;  /* 0x0c201f000a097f89 */ /* 0x000ea200000e0000 */
[----:B------:R-:W-:Y:S02]  /*148f0*/  WARPGROUP.DEPBAR.LE gsb0, 0x0 ;  /* 0x00008000000079c5 */ /* 0x000fe40000010000 */
[----:B------:R-:W-:-:S04]  /*14900*/  WARPGROUP.ARRIVE ;  /* 0x00000000000079c5 */ /* 0x000fc80000000000 */
[----:B------:R-:W-:Y:S02]  /*14910*/  MUFU.TANH R75, R75 ;  /* 0x0000004b004b7308 */ /* 0x000fe40000002400 */
[----:B------:R-:W-:Y:S01]  /*14920*/  HGMMA.64x128x16.F32 R88, R168, gdesc[UR4].tnspB, R88, gsb0 ;  /* 0x41e00004a8587df0 */ /* 0x000fe20008000858 */
[----:B------:R-:W-:Y:S02]  /*14930*/  R2UR UR6, R40 ;  /* 0x00000000280672ca */ /* 0x000fe400000e0000 */
[----:B------:R-:W-:-:S03]  /*14940*/  R2UR UR7, R41 ;  /* 0x00000000290772ca */ /* 0x000fc600000e0000 */
[----:B------:R-:W-:Y:S08]  /*14950*/  MUFU.TANH R78, R78 ;  /* 0x0000004e004e7308 */ /* 0x000ff00000002400 */
[----:B------:R-:W-:Y:S01]  /*14960*/  MUFU.TANH R79, R79 ;  /* 0x0000004f004f7308 */ /* 0x000fe20000002400 */
[----:B--2---:R-:W-:Y:S02]  /*14970*/  FMNMX.FTZ R9, R10, R9, !PT ;  /* 0x000000090a097209 */ /* 0x004fe40007810000 */
[----:B------:R-:W-:-:S03]  /*14980*/  MOV R10, UR43 ;  /* 0x0000002b000a7c02 */ /* 0x000fc60008000f00 */
[----:B------:R-:W-:Y:S02]  /*14990*/  FADD.FTZ R7, -R9, R7 ;  /* 0x0000000709077221 */ /* 0x000fe40000010100 */
[----:B------:R-:W-:Y:S02]  /*149a0*/  MUFU.TANH R82, R82 ;  /* 0x0000005200527308 */ /* 0x000fe40000002400 */
[-C--:B------:R-:W-:Y:S01]  /*149b0*/  FMUL.FTZ R6, R7, R10.reuse ;  /* 0x0000000a07067220 */ /* 0x080fe20000410000 */
[----:B------:R-:W-:-:S04]  /*149c0*/  FMUL.FTZ R7, R9, R10 ;  /* 0x0000000a09077220 */ /* 0x000fc80000410000 */
[-CC-:B------:R-:W-:Y:S01]  /*149d0*/  FFMA.FTZ R182, R25, R10.reuse, -R7.reuse ;  /* 0x0000000a19b67223 */ /* 0x180fe20000010807 */
[-CC-:B------:R-:W-:Y:S01]  /*149e0*/  FFMA.FTZ R25, R28, R10.reuse, -R7.reuse ;  /* 0x0000000a1c197223 */ /* 0x180fe20000010807 */
[-CC-:B------:R-:W-:Y:S01]  /*149f0*/  FFMA.FTZ R28, R30, R10.reuse, -R7.reuse ;  /* 0x0000000a1e1c7223 */ /* 0x180fe20000010807 */
[-CC-:B------:R-:W-:Y:S01]  /*14a00*/  FFMA.FTZ R40, R31, R10.reuse, -R7.reuse ;  /* 0x0000000a1f287223 */ /* 0x180fe20000010807 */
[----:B------:R-:W-:Y:S01]  /*14a10*/  VIADD R30, R8, 0x280 ;  /* 0x00000280081e7836 */ /* 0x000fe20000000000 */
[----:B------:R-:W-:Y:S01]  /*14a20*/  MOV R31, 0x40000040 ;  /* 0x40000040001f7802 */ /* 0x000fe20000000f00 */
[-CC-:B------:R-:W-:Y:S01]  /*14a30*/  FFMA.FTZ R180, R4, R10.reuse, -R7.reuse ;  /* 0x0000000a04b47223 */ /* 0x180fe20000010807 */
[----:B------:R-:W-:Y:S01]  /*14a40*/  FMNMX.FTZ R4, R26, R11, !PT ;  /* 0x0000000b1a047209 */ /* 0x000fe20007810000 */
[----:B------:R-:W-:Y:S01]  /*14a50*/  MUFU.TANH R83, R83 ;  /* 0x0000005300537308 */ /* 0x000fe20000002400 */
[-CC-:B------:R-:W-:Y:S01]  /*14a60*/  FFMA.FTZ R21, R21, R10.reuse, -R7.reuse ;  /* 0x0000000a15157223 */ /* 0x180fe20000010807 */
[--C-:B------:R-:W-:Y:S01]  /*14a70*/  FFMA.FTZ R178, R34, R10, -R7.reuse ;  /* 0x0000000a22b27223 */ /* 0x100fe20000010807 */
[----:B------:R-:W-:Y:S01]  /*14a80*/  FMNMX.FTZ R4, R27, R4, !PT ;  /* 0x000000041b047209 */ /* 0x000fe20007810000 */
[-CC-:B------:R-:W-:Y:S01]  /*14a90*/  FFMA.FTZ R41, R36, R10.reuse, -R7.reuse ;  /* 0x0000000a24297223 */ /* 0x180fe20000010807 */
[-CC-:B------:R-:W-:Y:S01]  /*14aa0*/  FFMA.FTZ R172, R38, R10.reuse, -R7.reuse ;  /* 0x0000000a26ac7223 */ /* 0x180fe20000010807 */
[--C-:B------:R-:W-:Y:S01]  /*14ab0*/  FFMA.FTZ R34, R39, R10, -R7.reuse ;  /* 0x0000000a27227223 */ /* 0x100fe20000010807 */
[----:B------:R-:W-:Y:S01]  /*14ac0*/  FMNMX.FTZ R11, R29, R4, !PT ;  /* 0x000000041d0b7209 */ /* 0x000fe20007810000 */
[----:B------:R-:W-:Y:S01]  /*14ad0*/  MUFU.TANH R84, R84 ;  /* 0x0000005400547308 */ /* 0x000fe20000002400 */
[-CC-:B------:R-:W-:Y:S01]  /*14ae0*/  FFMA.FTZ R174, R43, R10.reuse, -R7.reuse ;  /* 0x0000000a2bae7223 */ /* 0x180fe20000010807 */
[-CC-:B------:R-:W-:Y:S01]  /*14af0*/  FFMA.FTZ R36, R45, R10.reuse, -R7.reuse ;  /* 0x0000000a2d247223 */ /* 0x180fe20000010807 */
[----:B------:R-:W-:Y:S01]  /*14b00*/  FMNMX.FTZ R4, R32, R11, !PT ;  /* 0x0000000b20047209 */ /* 0x000fe20007810000 */
[-CC-:B------:R-:W-:Y:S01]  /*14b10*/  FFMA.FTZ R38, R176, R10.reuse, -R7.reuse ;  /* 0x0000000ab0267223 */ /* 0x180fe20000010807 */
[-CC-:B------:R-:W-:Y:S01]  /*14b20*/  FFMA.FTZ R39, R52, R10.reuse, -R7.reuse ;  /* 0x0000000a34277223 */ /* 0x180fe20000010807 */
[--C-:B------:R-:W-:Y:S01]  /*14b30*/  FFMA.FTZ R45, R62, R10, -R7.reuse ;  /* 0x0000000a3e2d7223 */ /* 0x100fe20000010807 */
[----:B------:R-:W-:Y:S01]  /*14b40*/  FMNMX.FTZ R4, R33, R4, !PT ;  /* 0x0000000421047209 */ /* 0x000fe20007810000 */
[----:B------:R-:W-:Y:S01]  /*14b50*/  MUFU.TANH R85, R85 ;  /* 0x0000005500557308 */ /* 0x000fe20000002400 */
[-CC-:B------:R-:W-:Y:S01]  /*14b60*/  FFMA.FTZ R43, R68, R10.reuse, -R7.reuse ;  /* 0x0000000a442b7223 */ /* 0x180fe20000010807 */
[--C-:B------:R-:W-:Y:S01]  /*14b70*/  FFMA.FTZ R52, R69, R10, -R7.reuse ;  /* 0x0000000a45347223 */ /* 0x100fe20000010807 */
[----:B------:R-:W-:Y:S01]  /*14b80*/  FMNMX.FTZ R4, R35, R4, !PT ;  /* 0x0000000423047209 */ /* 0x000fe20007810000 */
[----:B------:R-:W-:-:S03]  /*14b90*/  FFMA.FTZ R62, R80, R10, -R7 ;  /* 0x0000000a503e7223 */ /* 0x000fc60000010807 */
        /* <DEDUP_REMOVED lines=11> */
[----:B---3--:R-:W-:-:S04]  /*14c50*/  FMNMX.FTZ R11, R53, R4, !PT ;  /* 0x00000004350b7209 */ /* 0x008fc80007810000 */
[----:B------:R-:W-:Y:S01]  /*14c60*/  FMNMX.FTZ R4, R54, R11, !PT ;  /* 0x0000000b36047209 */ /* 0x000fe20007810000 */
[----:B------:R-:W-:Y:S03]  /*14c70*/  MUFU.EX2 R25, R25 ;  /* 0x0000001900197308 */ /* 0x000fe60000000800 */
[----:B0-----:R-:W-:-:S04]  /*14c80*/  FMNMX.FTZ R4, R57, R4, !PT ;  /* 0x0000000439047209 */ /* 0x001fc80007810000 */
[----:B----4-:R-:W-:Y:S01]  /*14c90*/  FMNMX.FTZ R4, R59, R4, !PT ;  /* 0x000000043b047209 */ /* 0x010fe20007810000 */
[----:B------:R-:W-:Y:S03]  /*14ca0*/  MUFU.EX2 R28, R28 ;  /* 0x0000001c001c7308 */ /* 0x000fe60000000800 */
[----:B------:R-:W-:-:S04]  /*14cb0*/  FMNMX.FTZ R11, R63, R4, !PT ;  /* 0x000000043f0b7209 */ /* 0x000fc80007810000 */
[----:B------:R-:W-:Y:S01]  /*14cc0*/  FMNMX.FTZ R4, R66, R11, !PT ;  /* 0x0000000b42047209 */ /* 0x000fe20007810000 */
[----:B------:R-:W0:Y:S03]  /*14cd0*/  MUFU.EX2 R40, R40 ;  /* 0x0000002800287308 */ /* 0x000e260000000800 */
[----:B------:R-:W-:-:S04]  /*14ce0*/  FMNMX.FTZ R11, R67, R4, !PT ;  /* 0x00000004430b7209 */ /* 0x000fc80007810000 */
[----:B-----5:R-:W-:Y:S01]  /*14cf0*/  FMNMX.FTZ R4, R70, R11, !PT ;  /* 0x0000000b46047209 */ /* 0x020fe20007810000 */
[----:B------:R-:W-:Y:S03]  /*14d00*/  MUFU.EX2 R178, R178 ;  /* 0x000000b200b27308 */ /* 0x000fe60000000800 */
[----:B------:R-:W-:-:S04]  /*14d10*/  FMNMX.FTZ R11, R71, R4, !PT ;  /* 0x00000004470b7209 */ /* 0x000fc80007810000 */
[----:B-1----:R-:W-:Y:S01]  /*14d20*/  FMNMX.FTZ R4, R74, R11, !PT ;  /* 0x0000000b4a047209 */ /* 0x002fe20007810000 */
[----:B------:R-:W-:Y:S01]  /*14d30*/  MUFU.EX2 R41, R41 ;  /* 0x0000002900297308 */ /* 0x000fe20000000800 */
[----:B0-----:R-:W-:Y:S02]  /*14d40*/  F2FP.F16.F32.PACK_AB R176, R40, R28 ;  /* 0x0000001c28b0723e */ /* 0x001fe400000000ff */
[----:B------:R-:W-:-:S04]  /*14d50*/  FMNMX.FTZ R11, R75, R4, !PT ;  /* 0x000000044b0b7209 */ /* 0x000fc80007810000 */
[----:B------:R-:W-:Y:S01]  /*14d60*/  FMNMX.FTZ R4, R78, R11, !PT ;  /* 0x0000000b4e047209 */ /* 0x000fe20007810000 */
[----:B------:R-:W-:Y:S03]  /*14d70*/  MUFU.EX2 R172, R172 ;  /* 0x000000ac00ac7308 */ /* 0x000fe60000000800 */
[----:B------:R-:W-:-:S04]  /*14d80*/  FMNMX.FTZ R11, R79, R4, !PT ;  /* 0x000000044f0b7209 */ /* 0x000fc80007810000 */
[----:B------:R-:W-:Y:S01]  /*14d90*/  FMNMX.FTZ R4, R82, R11, !PT ;  /* 0x0000000b52047209 */ /* 0x000fe20007810000 */
[----:B------:R-:W-:Y:S01]  /*14da0*/  MUFU.EX2 R34, R34 ;  /* 0x0000002200227308 */ /* 0x000fe20000000800 */
[----:B------:R-:W-:Y:S02]  /*14db0*/  WARPGROUP.DEPBAR.LE gsb0, 0x0 ;  /* 0x00008000000079c5 */ /* 0x000fe40000010000 */
[----:B------:R-:W-:Y:S01]  /*14dc0*/  WARPGROUP.ARRIVE ;  /* 0x00000000000079c5 */ /* 0x000fe20000000000 */
[----:B------:R-:W-:Y:S01]  /*14dd0*/  FMNMX.FTZ R11, R83, R4, !PT ;  /* 0x00000004530b7209 */ /* 0x000fe20007810000 */
[-CC-:B------:R-:W-:Y:S01]  /*14de0*/  FFMA.FTZ R168, R48, R10.reuse, -R7.reuse ;  /* 0x0000000a30a87223 */ /* 0x180fe20000010807 */
[-CC-:B------:R-:W-:Y:S01]  /*14df0*/  FFMA.FTZ R170, R51, R10.reuse, -R7.reuse ;  /* 0x0000000a33aa7223 */ /* 0x180fe20000010807 */
[-CC-:B------:R-:W-:Y:S01]  /*14e00*/  FFMA.FTZ R48, R56, R10.reuse, -R7.reuse ;  /* 0x0000000a38307223 */ /* 0x180fe20000010807 */
[----:B------:R-:W-:Y:S01]  /*14e10*/  FMNMX.FTZ R4, R84, R11, !PT ;  /* 0x0000000b54047209 */ /* 0x000fe20007810000 */
[----:B------:R-:W-:Y:S01]  /*14e20*/  HGMMA.64x128x16.F32 R88, R164, gdesc[UR4].tnspB, R88, gsb0 ;  /* 0x41e00004a4587df0 */ /* 0x000fe20008000858 */
[----:B------:R-:W-:Y:S01]  /*14e30*/  R2UR UR6, R30 ;  /* 0x000000001e0672ca */ /* 0x000fe200000e0000 */
[----:B------:R-:W-:Y:S01]  /*14e40*/  VIADD R30, R8, 0x300 ;  /* 0x00000300081e7836 */ /* 0x000fe20000000000 */
[----:B------:R-:W-:Y:S01]  /*14e50*/  R2UR UR7, R31 ;  /* 0x000000001f0772ca */ /* 0x000fe200000e0000 */
[----:B------:R-:W-:Y:S01]  /*14e60*/  MUFU.EX2 R174, R174 ;  /* 0x000000ae00ae7308 */ /* 0x000fe20000000800 */
[----:B------:R-:W-:Y:S01]  /*14e70*/  MOV R31, 0x40000040 ;  /* 0x40000040001f7802 */ /* 0x000fe20000000f00 */
[--C-:B------:R-:W-:Y:S01]  /*14e80*/  FFMA.FTZ R51, R65, R10, -R7.reuse ;  /* 0x0000000a41337223 */ /* 0x100fe20000010807 */
[----:B------:R-:W-:Y:S01]  /*14e90*/  FMNMX.FTZ R4, R85, R4, !PT ;  /* 0x0000000455047209 */ /* 0x000fe20007810000 */
[----:B------:R-:W-:-:S04]  /*14ea0*/  FFMA.FTZ R56, R72, R10, -R7 ;  /* 0x0000000a48387223 */ /* 0x000fc80000010807 */
        /* <DEDUP_REMOVED lines=10> */
[----:B0-----:R-:W-:-:S07]  /*14f50*/  FMNMX.FTZ R11, R11, R4, !PT ;  /* 0x000000040b0b7209 */ /* 0x001fce0007810000 */
        /* <DEDUP_REMOVED lines=13> */
[----:B------:R-:W-:Y:S01]  /*15030*/  R2UR UR6, R30 ;  /* 0x000000001e0672ca */ /* 0x000fe200000e0000 */
[----:B------:R-:W-:Y:S01]  /*15040*/  MUFU.EX2 R164, R164 ;  /* 0x000000a400a47308 */ /* 0x000fe20000000800 */
[----:B------:R-:W-:Y:S01]  /*15050*/  R2UR UR7, R31 ;  /* 0x000000001f0772ca */ /* 0x000fe200000e0000 */
[----:B------:R-:W-:-:S04]  /*15060*/  FADD.FTZ R31, -R11, R12 ;  /* 0x0000000c0b1f7221 */ /* 0x000fc80000010100 */
[-C--:B------:R-:W-:Y:S01]  /*15070*/  FMUL.FTZ R4, R31, R10.reuse ;  /* 0x0000000a1f047220 */ /* 0x080fe20000410000 */
[-C--:B------:R-:W-:Y:S01]  /*15080*/  FMUL.FTZ R31, R11, R10.reuse ;  /* 0x0000000a0b1f7220 */ /* 0x080fe20000410000 */
[----:B------:R-:W-:Y:S03]  /*15090*/  MUFU.EX2 R166, R166 ;  /* 0x000000a600a67308 */ /* 0x000fe60000000800 */
[-CC-:B------:R-:W-:Y:S01]  /*150a0*/  FFMA.FTZ R183, R26, R10.reuse, -R31.reuse ;  /* 0x0000000a1ab77223 */ /* 0x180fe2000001081f */
[-CC-:B------:R-:W-:Y:S01]  /*150b0*/  FFMA.FTZ R30, R27, R10.reuse, -R31.reuse ;  /* 0x0000000a1b1e7223 */ /* 0x180fe2000001081f */
[----:B------:R-:W-:Y:S01]  /*150c0*/  VIADD R26, R8, 0x380 ;  /* 0x00000380081a7836 */ /* 0x000fe20000000000 */
[----:B------:R-:W-:Y:S01]  /*150d0*/  MOV R27, 0x40000040 ;  /* 0x40000040001b7802 */ /* 0x000fe20000000f00 */
[-CC-:B------:R-:W-:Y:S01]  /*150e0*/  FFMA.FTZ R181, R20, R10.reuse, -R31.reuse ;  /* 0x0000000a14b57223 */ /* 0x180fe2000001081f */
[-CC-:B------:R-:W-:Y:S01]  /*150f0*/  FFMA.FTZ R12, R24, R10.reuse, -R31.reuse ;  /* 0x0000000a180c7223 */ /* 0x180fe2000001081f */
[----:B------:R-:W-:Y:S01]  /*15100*/  MUFU.EX2 R4, R4 ;  /* 0x0000000400047308 */ /* 0x000fe20000000800 */
[-CC-:B------:R-:W-:Y:S01]  /*15110*/  FFMA.FTZ R177, R29, R10.reuse, -R31.reuse ;  /* 0x0000000a1db17223 */ /* 0x180fe2000001081f */
[-CC-:B------:R-:W-:Y:S01]  /*15120*/  FFMA.FTZ R175, R44, R10.reuse, -R31.reuse ;  /* 0x0000000a2caf7223 */ /* 0x180fe2000001081f */
[----:B------:R-:W-:Y:S01]  /*15130*/  FFMA.FTZ R44, R6, R3, R180 ;  /* 0x00000003062c7223 */ /* 0x000fe200000100b4 */
[-CC-:B------:R-:W-:Y:S01]  /*15140*/  FFMA.FTZ R179, R33, R10.reuse, -R31.reuse ;  /* 0x0000000a21b37223 */ /* 0x180fe2000001081f */
[-CC-:B------:R-:W-:Y:S01]  /*15150*/  FFMA.FTZ R20, R35, R10.reuse, -R31.reuse ;  /* 0x0000000a23147223 */ /* 0x180fe2000001081f */
        /* <DEDUP_REMOVED lines=15> */
[----:B------:R-:W-:Y:S01]  /*15250*/  FFMA.FTZ R84, R84, R10, -R31 ;  /* 0x0000000a54547223 */ /* 0x000fe2000001081f */
[----:B------:R-:W-:-:S02]  /*15260*/  F2FP.F16.F32.PACK_AB R180, R21, R180 ;  /* 0x000000b415b4723e */ /* 0x000fc400000000ff */
[----:B------:R-:W-:Y:S01]  /*15270*/  MUFU.EX2 R183, R183 ;  /* 0x000000b700b77308 */ /* 0x000fe20000000800 */
[----:B0-----:R-:W-:Y:S01]  /*15280*/  FFMA.FTZ R3, R4, R0, R181 ;  /* 0x0000000004037223 */ /* 0x001fe200000100b5 */
[----:B------:R-:W-:-:S06]  /*15290*/  FFMA.FTZ R0, R63, R10, -R31 ;  /* 0x0000000a3f007223 */ /* 0x000fcc000001081f */
[----:B------:R-:W-:Y:S01]  /*152a0*/  MUFU.EX2 R30, R30 ;  /* 0x0000001e001e7308 */ /* 0x000fe20000000800 */
[----:B-1----:R-:W-:-:S07]  /*152b0*/  F2FP.F16.F32.PACK_AB R181, R12, R181 ;  /* 0x000000b50cb5723e */ /* 0x002fce00000000ff */
        /* <DEDUP_REMOVED lines=13> */
[-C--:B------:R-:W-:Y:S01]  /*15390*/  FFMA.FTZ R154, R64, R10.reuse, -R7 ;  /* 0x0000000a409a7223 */ /* 0x080fe20000010807 */
[-CC-:B------:R-:W-:Y:S01]  /*153a0*/  FFMA.FTZ R64, R32, R10.reuse, -R31.reuse ;  /* 0x0000000a20407223 */ /* 0x180fe2000001081f */
[-CC-:B------:R-:W-:Y:S01]  /*153b0*/  FFMA.FTZ R32, R42, R10.reuse, -R31.reuse ;  /* 0x0000000a2a207223 */ /* 0x180fe2000001081f */
[-C--:B------:R-:W-:Y:S01]  /*153c0*/  FFMA.FTZ R42, R46, R10.reuse, -R31 ;  /* 0x0000000a2e2a7223 */ /* 0x080fe2000001081f */
[-C--:B------:R-:W-:Y:S01]  /*153d0*/  FFMA.FTZ R152, R61, R10.reuse, -R7 ;  /* 0x0000000a3d987223 */ /* 0x080fe20000010807 */
[----:B------:R-:W-:Y:S01]  /*153e0*/  HGMMA.64x128x16.F32 R88, R156, gdesc[UR4].tnspB, R88, gsb0 ;  /* 0x41e000049c587df0 */ /* 0x000fe20008000858 */
[----:B------:R-:W-:Y:S01]  /*153f0*/  R2UR UR6, R26 ;  /* 0x000000001a0672ca */ /* 0x000fe200000e0000 */
[----:B------:R-:W-:Y:S01]  /*15400*/  MUFU.EX2 R64, R64 ;  /* 0x0000004000407308 */ /* 0x000fe20000000800 */
[----:B------:R-:W-:Y:S01]  /*15410*/  R2UR UR7, R27 ;  /* 0x000000001b0772ca */ /* 0x000fe200000e0000 */
[----:B------:R-:W-:Y:S01]  /*15420*/  FADD.FTZ R27, R21, R44 ;  /* 0x0000002c151b7221 */ /* 0x000fe20000010000 */
[----:B------:R-:W-:Y:S01]  /*15430*/  @!P1 PRMT R26, RZ, 0x654, R14 ;  /* 0x00000654ff1a9816 */ /* 0x000fe2000000000e */
[-CC-:B------:R-:W-:Y:S01]  /*15440*/  FFMA.FTZ R153, R66, R10.reuse, -R31.reuse ;  /* 0x0000000a42997223 */ /* 0x180fe2000001081f */
[-C--:B------:R-:W-:Y:S01]  /*15450*/  FFMA.FTZ R155, R70, R10.reuse, -R31 ;  /* 0x0000000a469b7223 */ /* 0x080fe2000001081f */
[----:B------:R-:W-:Y:S01]  /*15460*/  FADD.FTZ R44, R182, R27 ;  /* 0x0000001bb62c7221 */ /* 0x000fe20000010000 */
[----:B------:R-:W-:Y:S01]  /*15470*/  @!P1 PRMT R27, RZ, 0x654, R15 ;  /* 0x00000654ff1b9816 */ /* 0x000fe2000000000f */
[----:B------:R-:W-:Y:S01]  /*15480*/  MUFU.EX2 R32, R32 ;  /* 0x0000002000207308 */ /* 0x000fe20000000800 */
[-CC-:B------:R-:W-:Y:S01]  /*15490*/  FFMA.FTZ R61, R77, R10.reuse, -R7.reuse ;  /* 0x0000000a4d3d7223 */ /* 0x180fe20000010807 */
[----:B------:R-:W-:Y:S01]  /*154a0*/  FADD.FTZ R15, R25, R44 ;  /* 0x0000002c190f7221 */ /* 0x000fe20000010000 */
[----:B------:R-:W-:Y:S01]  /*154b0*/  FFMA.FTZ R7, R81, R10, -R7 ;  /* 0x0000000a51077223 */ /* 0x000fe20000010807 */
[----:B------:R-:W-:-:S02]  /*154c0*/  F2FP.F16.F32.PACK_AB R182, R25, R182 ;  /* 0x000000b619b6723e */ /* 0x000fc400000000ff */
[----:B------:R-:W-:Y:S02]  /*154d0*/  FADD.FTZ R15, R28, R15 ;  /* 0x0000000f1c0f7221 */ /* 0x000fe40000010000 */
[----:B------:R-:W-:Y:S02]  /*154e0*/  MUFU.EX2 R42, R42 ;  /* 0x0000002a002a7308 */ /* 0x000fe40000000800 */
[----:B------:R-:W-:-:S04]  /*154f0*/  FADD.FTZ R15, R40, R15 ;  /* 0x0000000f280f7221 */ /* 0x000fc80000010000 */
[----:B------:R-:W-:Y:S01]  /*15500*/  FADD.FTZ R50, R178, R15 ;  /* 0x0000000fb2327221 */ /* 0x000fe20000010000 */
[C---:B------:R-:W-:Y:S01]  /*15510*/  F2FP.F16.F32.PACK_AB R178, R41.reuse, R178 ;  /* 0x000000b229b2723e */ /* 0x040fe200000000ff */
        /* <DEDUP_REMOVED lines=13> */
[----:B------:R-:W-:-:S06]  /*155f0*/  FADD.FTZ R15, R38, R15 ;  /* 0x0000000f260f7221 */ /* 0x000fcc0000010000 */
[----:B------:R-:W-:Y:S08]  /*15600*/  MUFU.EX2 R153, R153 ;  /* 0x0000009900997308 */ /* 0x000ff00000000800 */
[----:B------:R-:W-:Y:S08]  /*15610*/  MUFU.EX2 R154, R154 ;  /* 0x0000009a009a7308 */ /* 0x000ff00000000800 */
[----:B------:R-:W-:Y:S08]  /*15620*/  MUFU.EX2 R155, R155 ;  /* 0x0000009b009b7308 */ /* 0x000ff00000000800 */
[----:B------:R-:W-:Y:S08]  /*15630*/  MUFU.EX2 R78, R78 ;  /* 0x0000004e004e7308 */ /* 0x000ff00000000800 */
[----:B------:R-:W0:Y:S08]  /*15640*/  MUFU.EX2 R58, R58 ;  /* 0x0000003a003a7308 */ /* 0x000e300000000800 */
[----:B------:R-:W1:Y:S08]  /*15650*/  MUFU.EX2 R79, R79 ;  /* 0x0000004f004f7308 */ /* 0x000e700000000800 */
[----:B------:R-:W-:Y:S08]  /*15660*/  MUFU.EX2 R60, R60 ;  /* 0x0000003c003c7308 */ /* 0x000ff00000000800 */
[----:B------:R-:W-:Y:S08]  /*15670*/  MUFU.EX2 R82, R82 ;  /* 0x0000005200527308 */ /* 0x000ff00000000800 */
[----:B------:R-:W-:Y:S08]  /*15680*/  MUFU.EX2 R61, R61 ;  /* 0x0000003d003d7308 */ /* 0x000ff00000000800 */
[----:B------:R-:W-:Y:S08]  /*15690*/  MUFU.EX2 R83, R83 ;  /* 0x0000005300537308 */ /* 0x000ff00000000800 */
[----:B------:R-:W-:Y:S01]  /*156a0*/  MUFU.EX2 R84, R84 ;  /* 0x0000005400547308 */ /* 0x000fe20000000800 */
[----:B------:R-:W-:-:S02]  /*156b0*/  WARPGROUP.DEPBAR.LE gsb0, 0x0 ;  /* 0x00008000000079c5 */ /* 0x000fc40000010000 */
[----:B------:R-:W-:Y:S01]  /*156c0*/  WARPGROUP.ARRIVE ;  /* 0x00000000000079c5 */ /* 0x000fe20000000000 */
[----:B------:R-:W-:-:S04]  /*156d0*/  FFMA.FTZ R157, R74, R10, -R31 ;  /* 0x0000000a4a9d7223 */ /* 0x000fc8000001081f */
[----:B------:R-:W2:Y:S01]  /*156e0*/  MUFU.EX2 R7, R7 ;  /* 0x0000000700077308 */ /* 0x000ea20000000800 */
[----:B------:R-:W-:Y:S02]  /*156f0*/  F2FP.F16.F32.PACK_AB R156, R52, R43 ;  /* 0x0000002b349c723e */ /* 0x000fe400000000ff */
[----:B0-----:R-:W-:Y:S01]  /*15700*/  F2FP.F16.F32.PACK_AB R158, R58, R56 ;  /* 0x000000383a9e723e */ /* 0x001fe200000000ff */
[----:B------:R-:W-:Y:S01]  /*15710*/  HGMMA.64x128x16.F32 R88, R160, gdesc[UR4].tnspB, R88, gsb0 ;  /* 0x41e00004a0587df0 */ /* 0x000fe20008000858 */
[----:B-1----:R-:W-:-:S03]  /*15720*/  F2FP.F16.F32.PACK_AB R159, R79, R78 ;  /* 0x0000004e4f9f723e */ /* 0x002fc600000000ff */
[----:B------:R-:W-:Y:S01]  /*15730*/  MUFU.EX2 R157, R157 ;  /* 0x0000009d009d7308 */ /* 0x000fe20000000800 */
[----:B------:R-:W-:Y:S02]  /*15740*/  WARPGROUP.DEPBAR.LE gsb0, 0x0 ;  /* 0x00008000000079c5 */ /* 0x000fe40000010000 */
[----:B------:R0:W-:Y:S01]  /*15750*/  @!P1 SYNCS.ARRIVE.TRANS64.RED.A1T0 RZ, [R26+URZ], RZ ;  /* 0x000000ff1aff99a7 */ /* 0x0001e2000810043f */
[----:B--2---:R-:W-:Y:S02]  /*15760*/  F2FP.F16.F32.PACK_AB R162, R7, R62 ;  /* 0x0000003e07a2723e */ /* 0x004fe400000000ff */
[----:B------:R-:W-:Y:S02]  /*15770*/  F2FP.F16.F32.PACK_AB R160, R61, R60 ;  /* 0x0000003c3da0723e */ /* 0x000fe400000000ff */
[----:B------:R-:W-:Y:S01]  /*15780*/  F2FP.F16.F32.PACK_AB R161, R83, R82 ;  /* 0x0000005253a1723e */ /* 0x000fe200000000ff */
[----:B0-----:R-:W-:Y:S01]  /*15790*/  FADD.FTZ R26, R12, R3 ;  /* 0x000000030c1a7221 */ /* 0x001fe20000010000 */
[----:B------:R0:W-:Y:S03]  /*157a0*/  @!P1 SYNCS.ARRIVE.TRANS64.RED.A1T0 RZ, [R27+URZ], RZ ;  /* 0x000000ff1bff99a7 */ /* 0x0001e6000810043f */
[----:B------:R-:W-:Y:S01]  /*157b0*/  FADD.FTZ R3, R183, R26 ;  /* 0x0000001ab7037221 */ /* 0x000fe20000010000 */
[----:B------:R-:W-:Y:S01]  /*157c0*/  FFMA.FTZ R26, R67, R10, -R31 ;  /* 0x0000000a431a7223 */ /* 0x000fe2000001081f */
[----:B------:R-:W-:-:S02]  /*157d0*/  F2FP.F16.F32.PACK_AB R183, R30, R183 ;  /* 0x000000b71eb7723e */ /* 0x000fc400000000ff */
[----:B------:R-:W-:-:S03]  /*157e0*/  FADD.FTZ R44, R30, R3 ;  /* 0x000000031e2c7221 */ /* 0x000fc60000010000 */
[----:B------:R-:W1:Y:S01]  /*157f0*/  MUFU.EX2 R26, R26 ;  /* 0x0000001a001a7308 */ /* 0x000e620000000800 */
[----:B------:R-:W-:Y:S01]  /*15800*/  FADD.FTZ R3, R177, R44 ;  /* 0x0000002cb1037221 */ /* 0x000fe20000010000 */
[-CC-:B------:R-:W-:Y:S01]  /*15810*/  FFMA.FTZ R44, R71, R10.reuse, -R31.reuse ;  /* 0x0000000a472c7223 */ /* 0x180fe2000001081f */
[----:B------:R-:W-:Y:S01]  /*15820*/  FFMA.FTZ R31, R85, R10, -R31 ;  /* 0x0000000a551f7223 */ /* 0x000fe2000001081f */
[C---:B------:R-:W-:Y:S01]  /*15830*/  F2FP.F16.F32.PACK_AB R177, R64.reuse, R177 ;  /* 0x000000b140b1723e */ /* 0x040fe200000000ff */
[----:B------:R-:W-:-:S03]  /*15840*/  FADD.FTZ R46, R64, R3 ;  /* 0x00000003402e7221 */ /* 0x000fc60000010000 */
[----:B------:R-:W2:Y:S01]  /*15850*/  MUFU.EX2 R44, R44 ;  /* 0x0000002c002c7308 */ /* 0x000ea20000000800 */
[----:B------:R-:W-:Y:S01]  /*15860*/  FADD.FTZ R3, R179, R46 ;  /* 0x0000002eb3037221 */ /* 0x000fe20000010000 */
[----:B------:R-:W-:-:S03]  /*15870*/  F2FP.F16.F32.PACK_AB R179, R20, R179 ;  /* 0x000000b314b3723e */ /* 0x000fc600000000ff */
[----:B------:R-:W-:-:S03]  /*15880*/  FADD.FTZ R46, R20, R3 ;  /* 0x00000003142e7221 */ /* 0x000fc60000010000 */
[----:B------:R-:W3:Y:S01]  /*15890*/  MUFU.EX2 R31, R31 ;  /* 0x0000001f001f7308 */ /* 0x000ee20000000800 */
[----:B------:R-:W-:Y:S01]  /*158a0*/  FADD.FTZ R3, R173, R46 ;  /* 0x0000002ead037221 */ /* 0x000fe20000010000 */
[----:B------:R-:W-:-:S03]  /*158b0*/  F2FP.F16.F32.PACK_AB R173, R32, R173 ;  /* 0x000000ad20ad723e */ /* 0x000fc600000000ff */
[----:B------:R-:W-:-:S04]  /*158c0*/  FADD.FTZ R46, R32, R3 ;  /* 0x00000003202e7221 */ /* 0x000fc80000010000 */
[----:B------:R-:W-:Y:S01]  /*158d0*/  FADD.FTZ R3, R175, R46 ;  /* 0x0000002eaf037221 */ /* 0x000fe20000010000 */
[----:B------:R-:W-:-:S03]  /*158e0*/  F2FP.F16.F32.PACK_AB R175, R42, R175 ;  /* 0x000000af2aaf723e */ /* 0x000fc600000000ff */
[----:B------:R-:W-:-:S04]  /*158f0*/  FADD.FTZ R46, R42, R3 ;  /* 0x000000032a2e7221 */ /* 0x000fc80000010000 */
        /* <DEDUP_REMOVED lines=8> */
[----:B------:R-:W4:Y:S01]  /*15980*/  MUFU.EX2 R12, R75 ;  /* 0x0000004b000c7308 */ /* 0x000f220000000800 */
[C---:B------:R-:W-:Y:S01]  /*15990*/  F2FP.F16.F32.PACK_AB R171, R8.reuse, R171 ;  /* 0x000000ab08ab723e */ /* 0x040fe200000000ff */
        /* <DEDUP_REMOVED lines=16> */
[----:B------:R-:W-:Y:S01]  /*15aa0*/  FADD.FTZ R24, R154, R15 ;  /* 0x0000000f9a187221 */ /* 0x000fe20000010000 */
[C---:B-1----:R-:W-:Y:S02]  /*15ab0*/  F2FP.F16.F32.PACK_AB R153, R26.reuse, R153 ;  /* 0x000000991a99723e */ /* 0x042fe400000000ff */
[----:B------:R-:W-:Y:S01]  /*15ac0*/  FADD.FTZ R20, R26, R3 ;  /* 0x000000031a147221 */ /* 0x000fe20000010000 */
[C---:B------:R-:W-:Y:S01]  /*15ad0*/  FADD.FTZ R24, R51.reuse, R24 ;  /* 0x0000001833187221 */ /* 0x040fe20000010000 */
[----:B------:R-:W-:-:S02]  /*15ae0*/  F2FP.F16.F32.PACK_AB R154, R51, R154 ;  /* 0x0000009a339a723e */ /* 0x000fc400000000ff */
[----:B------:R-:W-:Y:S01]  /*15af0*/  FADD.FTZ R3, R155, R20 ;  /* 0x000000149b037221 */ /* 0x000fe20000010000 */
[C---:B--2---:R-:W-:Y:S01]  /*15b00*/  F2FP.F16.F32.PACK_AB R155, R44.reuse, R155 ;  /* 0x0000009b2c9b723e */ /* 0x044fe200000000ff */
[----:B------:R-:W-:Y:S01]  /*15b10*/  IMAD.MOV.U32 R20, RZ, RZ, R192 ;  /* 0x000000ffff147224 */ /* 0x000fe200078e00c0 */
[----:B---3--:R-:W-:Y:S01]  /*15b20*/  F2FP.F16.F32.PACK_AB R163, R31, R84 ;  /* 0x000000541fa3723e */ /* 0x008fe200000000ff */
[----:B------:R-:W-:Y:S01]  /*15b30*/  FADD.FTZ R8, R44, R3 ;  /* 0x000000032c087221 */ /* 0x000fe20000010000 */
[----:B------:R-:W-:-:S03]  /*15b40*/  FADD.FTZ R3, R43, R24 ;  /* 0x000000182b037221 */ /* 0x000fc60000010000 */
[----:B------:R-:W-:Y:S01]  /*15b50*/  FADD.FTZ R15, R157, R8 ;  /* 0x000000089d0f7221 */ /* 0x000fe20000010000 */
[----:B------:R-:W-:Y:S01]  /*15b60*/  FADD.FTZ R3, R52, R3 ;  /* 0x0000000334037221 */ /* 0x000fe20000010000 */
[C---:B----4-:R-:W-:Y:S02]  /*15b70*/  F2FP.F16.F32.PACK_AB R157, R12.reuse, R157 ;  /* 0x0000009d0c9d723e */ /* 0x050fe400000000ff */
[----:B------:R-:W-:Y:S01]  /*15b80*/  FADD.FTZ R15, R12, R15 ;  /* 0x0000000f0c0f7221 */ /* 0x000fe20000010000 */
[----:B------:R-:W-:Y:S01]  /*15b90*/  FADD.FTZ R3, R56, R3 ;  /* 0x0000000338037221 */ /* 0x000fe20000010000 */
[----:B------:R-:W-:Y:S02]  /*15ba0*/  MOV R12, R11 ;  /* 0x0000000b000c7202 */ /* 0x000fe40000000f00 */
        /* <DEDUP_REMOVED lines=11> */
[----:B------:R-:W-:Y:S01]  /*15c60*/  FADD.FTZ R0, R31, R15 ;  /* 0x0000000f1f007221 */ /* 0x000fe20000010000 */
[----:B------:R-:W-:Y:S01]  /*15c70*/  MOV R15, R194 ;  /* 0x000000c2000f7202 */ /* 0x000fe20000000f00 */
[----:B0-----:R-:W-:Y:S06]  /*15c80*/  @P2 BRA `(.L_x_634) ;  /* 0xffffffd000d82947 */ /* 0x001fec000383ffff */
.L_x_623:
[----:B------:R-:W-:Y:S05]  /*15c90*/  BSYNC B0 ;  /* 0x0000000000007941 */ /* 0x000fea0003800000 */
.L_x_622:
        /* <DEDUP_REMOVED lines=67> */
.L_x_635:
[----:B------:R-:W-:Y:S02]  /*160d0*/  LEA R12, R192, R2, 0x3 ;  /* 0x00000002c00c7211 */ /* 0x000fe400078e18ff */
[----:B------:R-:W-:-:S04]  /*160e0*/  SHF.L.U32 R5, R194, 0x1f, RZ ;  /* 0x0000001fc2057819 */ /* 0x000fc800000006ff */
[----:B------:R0:W1:Y:S01]  /*160f0*/  SYNCS.PHASECHK.TRANS64.TRYWAIT P2, [R12+URZ+0x34850], R5 ;  /* 0x034850050c0075a7 */ /* 0x000062000804017f */
[----:B------:R-:W-:Y:S05]  /*16100*/  @!P0 BRA `(.L_x_636) ;  /* 0x0000000000048947 */ /* 0x000fea0003800000 */
[----:B------:R-:W-:Y:S01]  /*16110*/  BPT.TRAP 0x1 ;  /* 0x000000040000795c */ /* 0x000fe20000300000 */
.L_x_636:
[----:B------:R-:W-:Y:S01]  /*16120*/  VIADD R2, R2, 0x400 ;  /* 0x0000040002027836 */ /* 0x000fe20000000000 */
[----:B------:R-:W-:Y:S04]  /*16130*/  BSSY B0, `(.L_x_637) ;  /* 0x0000008000007945 */ /* 0x000fe80003800000 */
[----:B------:R-:W-:-:S04]  /*16140*/  SHF.R.U32.HI R2, RZ, 0x4, R2 ;  /* 0x00000004ff027819 */ /* 0x000fc80000011602 */
[----:B------:R-:W-:-:S04]  /*16150*/  LOP3.LUT R2, R2, 0x3fff, RZ, 0xc0, !PT ;  /* 0x00003fff02027812 */ /* 0x000fc800078ec0ff */
[----:B------:R-:W-:-:S04]  /*16160*/  LOP3.LUT R7, R2, 0x4000000, RZ, 0xfc, !PT ;  /* 0x0400000002077812 */ /* 0x000fc800078efcff */
[----:B------:R-:W-:Y:S01]  /*16170*/  LEA R4, R192, R7, 0xb ;  /* 0x00000007c0047211 */ /* 0x000fe200078e58ff */
[----:B-1----:R-:W-:Y:S06]  /*16180*/  @P2 BRA `(.L_x_638) ;  /* 0x0000000000082947 */ /* 0x002fec0003800000 */
[----:B------:R-:W1:Y:S02]  /*16190*/  SYNCS.PHASECHK.TRANS64.TRYWAIT P0, [R12+URZ+0x34850], R5 ;  /* 0x034850050c0075a7 */ /* 0x000e64000800017f */
[----:B-1----:R-:W-:Y:S05]  /*161a0*/  @!P0 BRA `(.L_x_639) ;  /* 0x0000008800d48947 */ /* 0x002fea0003800000 */
.L_x_638:
[----:B------:R-:W-:Y:S05]  /*161b0*/  BSYNC B0 ;  /* 0x0000000000007941 */ /* 0x000fea0003800000 */
.L_x_637:
[----:B01----:R-:W-:Y:S01]  /*161c0*/  IMAD.MOV.U32 R5, RZ, RZ, 0x40000040 ;  /* 0x40000040ff057424 */ /* 0x003fe200078e00ff */
[C---:B------:R-:W-:Y:S01]  /*161d0*/  R2UR UR6, R4.reuse ;  /* 0x00000000040672ca */ /* 0x040fe200000e0000 */
[----:B------:R-:W-:Y:S01]  /*161e0*/  WARPGROUP.ARRIVE ;  /* 0x00000000000079c5 */ /* 0x000fe20000000000 */
[----:B------:R-:W-:Y:S01]  /*161f0*/  IMAD.MOV.U32 R7, RZ, RZ, 0x40000040 ;  /* 0x40000040ff077424 */ /* 0x000fe200078e00ff */
[----:B------:R-:W-:Y:S01]  /*16200*/  IADD3 R6, R4, 0x80, RZ ;  /* 0x0000008004067810 */ /* 0x000fe20007ffe0ff */
[----:B------:R-:W0:Y:S01]  /*16210*/  SHFL.BFLY PT, R2, R3, 0x2, 0x1f ;  /* 0x0c401f0003027f89 */ /* 0x000e2200000e0000 */
[----:B------:R-:W-:Y:S01]  /*16220*/  R2UR UR7, R5 ;  /* 0x00000000050772ca */ /* 0x000fe200000e0000 */
[----:B------:R-:W-:Y:S01]  /*16230*/  IMAD.MOV.U32 R5, RZ, RZ, 0x40000040 ;  /* 0x40000040ff057424 */ /* 0x000fe200078e00ff */
[----:B------:R-:W-:Y:S01]  /*16240*/  IADD3 R192, R192, 0x1, RZ ;  /* 0x00000001c0c07810 */ /* 0x000fe20007ffe0ff */
[----:B------:R-:W-:Y:S01]  /*16250*/  @!P1 VIADD R12, R12, 0x34860 ;  /* 0x000348600c0c9836 */ /* 0x000fe20000000000 */
[----:B------:R-:W-:-:S02]  /*16260*/  IADD3 R203, R203, 0x1, RZ ;  /* 0x00000001cbcb7810 */ /* 0x000fc40007ffe0ff */
[C---:B------:R-:W-:Y:S02]  /*16270*/  ISETP.NE.AND P0, PT, R192.reuse, 0x2, PT ;  /* 0x00000002c000780c */ /* 0x040fe40003f05270 */
[----:B------:R-:W-:Y:S02]  /*16280*/  @!P1 PRMT R12, RZ, 0x654, R12 ;  /* 0x00000654ff0c9816 */ /* 0x000fe4000000000c */
[----:B------:R-:W-:-:S03]  /*16290*/  SEL R192, R192, RZ, P0 ;  /* 0x000000ffc0c07207 */ /* 0x000fc60000000000 */
[----:B------:R-:W-:Y:S01]  /*162a0*/  HGMMA.64x128x16.F32 R24, R180, gdesc[UR4].tnspB, R24, gsb0 ;  /* 0x41e00004b4187df0 */ /* 0x000fe20008000818 */
[----:B------:R-:W-:Y:S02]  /*162b0*/  R2UR UR6, R6 ;  /* 0x00000000060672ca */ /* 0x000fe400000e0000 */
[----:B------:R-:W-:Y:S01]  /*162c0*/  R2UR UR7, R7 ;  /* 0x00000000070772ca */ /* 0x000fe200000e0000 */
[----:B------:R-:W-:Y:S01]  /*162d0*/  IMAD.MOV.U32 R7, RZ, RZ, 0x40000040 ;  /* 0x40000040ff077424 */ /* 0x000fe200078e00ff */
[----:B------:R-:W-:Y:S01]  /*162e0*/  IADD3 R6, R4, 0x100, RZ ;  /* 0x0000010004067810 */ /* 0x000fe20007ffe0ff */
[----:B0-----:R-:W-:Y:S01]  /*162f0*/  FADD.FTZ R2, R2, R3 ;  /* 0x0000000302027221 */ /* 0x001fe20000010000 */
[----:B------:R-:W-:-:S04]  /*16300*/  SEL R3, RZ, 0x1, P0 ;  /* 0x00000001ff037807 */ /* 0x000fc80000000000 */
[----:B------:R-:W-:Y:S01]  /*16310*/  LOP3.LUT R194, R194, R3, RZ, 0x3c, !PT ;  /* 0x00000003c2c27212 */ /* 0x000fe200078e3cff */
[----:B------:R-:W-:Y:S01]  /*16320*/  IMAD.MOV.U32 R3, RZ, RZ, -0x800000 ;  /* 0xff800000ff037424 */ /* 0x000fe200078e00ff */
[----:B------:R-:W-:Y:S02]  /*16330*/  WARPGROUP.DEPBAR.LE gsb0, 0x0 ;  /* 0x00008000000079c5 */ /* 0x000fe40000010000 */
[----:B------:R-:W-:-:S06]  /*16340*/  WARPGROUP.ARRIVE ;  /* 0x00000000000079c5 */ /* 0x000fcc0000000000 */
        /* <DEDUP_REMOVED lines=25> */
[C---:B------:R-:W-:Y:S02]  /*164e0*/  IADD3 R6, R4.reuse, 0x300, RZ ;  /* 0x0000030004067810 */ /* 0x040fe40007ffe0ff */
[----:B------:R-:W-:Y:S01]  /*164f0*/  IADD3 R4, R4, 0x380, RZ ;  /* 0x0000038004047810 */ /* 0x000fe20007ffe0ff */
[----:B------:R-:W-:Y:S02]  /*16500*/  WARPGROUP.DEPBAR.LE gsb0, 0x0 ;  /* 0x00008000000079c5 */ /* 0x000fe40000010000 */
[----:B------:R-:W-:-:S06]  /*16510*/  WARPGROUP.ARRIVE ;  /* 0x00000000000079c5 */ /* 0x000fcc0000000000 */
[----:B------:R-:W-:Y:S01]  /*16520*/  HGMMA.64x128x16.F32 R24, R152, gdesc[UR4].tnspB, R24, gsb0 ;  /* 0x41e0000498187df0 */ /* 0x000fe20008000818 */
[----:B------:R-:W-:Y:S02]  /*16530*/  R2UR UR6, R6 ;  /* 0x00000000060672ca */ /* 0x000fe400000e0000 */
[----:B------:R-:W-:Y:S01]  /*16540*/  R2UR UR7, R7 ;  /* 0x00000000070772ca */ /* 0x000fe200000e0000 */
[----:B------:R-:W-:Y:S02]  /*16550*/  WARPGROUP.DEPBAR.LE gsb0, 0x0 ;  /* 0x00008000000079c5 */ /* 0x000fe40000010000 */
[----:B------:R-:W-:-:S10]  /*16560*/  WARPGROUP.ARRIVE ;  /* 0x00000000000079c5 */ /* 0x000fd40000000000 */
[----:B------:R-:W-:Y:S01]  /*16570*/  HGMMA.64x128x16.F32 R24, R156, gdesc[UR4].tnspB, R24, gsb0 ;  /* 0x41e000049c187df0 */ /* 0x000fe20008000818 */
[----:B------:R-:W-:Y:S02]  /*16580*/  R2UR UR6, R4 ;  /* 0x00000000040672ca */ /* 0x000fe400000e0000 */
[----:B------:R-:W-:Y:S02]  /*16590*/  R2UR UR7, R5 ;  /* 0x00000000050772ca */ /* 0x000fe400000e0000 */
[----:B------:R-:W0:Y:S02]  /*165a0*/  SHFL.BFLY PT, R5, R0, 0x2, 0x1f ;  /* 0x0c401f0000057f89 */ /* 0x000e2400000e0000 */
[----:B0-----:R-:W-:Y:S01]  /*165b0*/  FADD.FTZ R4, R5, R0 ;  /* 0x0000000005047221 */ /* 0x001fe20000010000 */
[----:B------:R-:W-:Y:S01]  /*165c0*/  MOV R0, 0xff800000 ;  /* 0xff80000000007802 */ /* 0x000fe20000000f00 */
[----:B------:R-:W0:Y:S04]  /*165d0*/  SHFL.BFLY PT, R5, R2, 0x1, 0x1f ;  /* 0x0c201f0002057f89 */ /* 0x000e2800000e0000 */
[----:B------:R-:W1:Y:S01]  /*165e0*/  SHFL.BFLY PT, R7, R4, 0x1, 0x1f ;  /* 0x0c201f0004077f89 */ /* 0x000e6200000e0000 */
[----:B0-----:R-:W-:Y:S01]  /*165f0*/  FADD.FTZ R13, R2, R5 ;  /* 0x00000005020d7221 */ /* 0x001fe20000010000 */
[----:B-1----:R-:W-:-:S04]  /*16600*/  FADD.FTZ R14, R4, R7 ;  /* 0x00000007040e7221 */ /* 0x002fc80000010000 */
[----:B------:R-:W-:Y:S02]  /*16610*/  FSETP.NE.FTZ.AND P2, PT, R13, RZ, PT ;  /* 0x000000ff0d00720b */ /* 0x000fe40003f55000 */
[----:B------:R-:W-:Y:S02]  /*16620*/  CS2R R4, SRZ ;  /* 0x0000000000047805 */ /* 0x000fe4000001ff00 */
[----:B------:R-:W-:-:S09]  /*16630*/  FSETP.NE.FTZ.AND P3, PT, R14, RZ, PT ;  /* 0x000000ff0e00720b */ /* 0x000fd20003f75000 */
[----:B------:R-:W0:Y:S01]  /*16640*/  @P2 MUFU.LG2 R6, R13 ;  /* 0x0000000d00062308 */ /* 0x000e220000000c00 */
[----:B------:R-:W-:-:S03]  /*16650*/  @P2 FMUL.FTZ R2, R10, 0.69314718246459960938 ;  /* 0x3f3172180a022820 */ /* 0x000fc60000410000 */
[----:B------:R-:W-:-:S04]  /*16660*/  @P3 FMUL.FTZ R15, R10, 0.69314718246459960938 ;  /* 0x3f3172180a0f3820 */ /* 0x000fc80000410000 */
[----:B------:R-:W1:Y:S08]  /*16670*/  @P3 MUFU.LG2 R8, R14 ;  /* 0x0000000e00083308 */ /* 0x000e700000000c00 */
[----:B------:R-:W2:Y:S01]  /*16680*/  @P3 MUFU.RCP R4, R14 ;  /* 0x0000000e00043308 */ /* 0x000ea20000001000 */
[----:B0-----:R-:W-:-:S04]  /*16690*/  @P2 FMUL.FTZ R7, R6, 0.69314718246459960938 ;  /* 0x3f31721806072820 */ /* 0x001fc80000410000 */
[----:B------:R-:W-:-:S03]  /*166a0*/  @P2 FFMA.FTZ R0, R2, R9, R7 ;  /* 0x0000000902002223 */ /* 0x000fc60000010007 */
[----:B------:R-:W0:Y:S01]  /*166b0*/  @P2 MUFU.RCP R5, R13 ;  /* 0x0000000d00052308 */ /* 0x000e220000001000 */
[----:B-1----:R-:W-:-:S04]  /*166c0*/  @P3 FMUL.FTZ R8, R8, 0.69314718246459960938 ;  /* 0x3f31721808083820 */ /* 0x002fc80000410000 */
[----:B------:R-:W-:Y:S01]  /*166d0*/  @P3 FFMA.FTZ R3, R15, R11, R8 ;  /* 0x0000000b0f033223 */ /* 0x000fe20000010008 */
[----:B------:R-:W-:Y:S02]  /*166e0*/  WARPGROUP.DEPBAR.LE gsb0, 0x0 ;  /* 0x00008000000079c5 */ /* 0x000fe40000010000 */
[----:B------:R-:W-:-:S06]  /*166f0*/  WARPGROUP.ARRIVE ;  /* 0x00000000000079c5 */ /* 0x000fcc0000000000 */
[----:B------:R-:W-:Y:S03]  /*16700*/  HGMMA.64x128x16.F32 R24, R160, gdesc[UR4].tnspB, R24, gsb0 ;  /* 0x41e00004a0187df0 */ /* 0x000fe60008000818 */
[----:B------:R-:W-:Y:S02]  /*16710*/  WARPGROUP.DEPBAR.LE gsb0, 0x0 ;  /* 0x00008000000079c5 */ /* 0x000fe40000010000 */
[-C--:B--2---:R-:W-:Y:S01]  /*16720*/  FMUL.FTZ R95, R26, R4.reuse ;  /* 0x000000041a5f7220 */ /* 0x084fe20000410000 */
[-C--:B------:R-:W-:Y:S01]  /*16730*/  FMUL.FTZ R93, R30, R4.reuse ;  /* 0x000000041e5d7220 */ /* 0x080fe20000410000 */
[----:B------:R1:W-:Y:S01]  /*16740*/  @!P1 SYNCS.ARRIVE.TRANS64.RED.A1T0 RZ, [R12+URZ], RZ ;  /* 0x000000ff0cff99a7 */ /* 0x0003e2000810043f */
        /* <DEDUP_REMOVED lines=34> */
[----:B------:R-:W-:Y:S01]  /*16970*/  PLOP3.LUT P1, PT, PT, PT, PT, 0x8, 0x0 ;  /* 0x000000000000781c */ /* 0x000fe20003f2e170 */
        /* <DEDUP_REMOVED lines=27> */
[----:B-1----:R-:W-:-:S07]  /*16b30*/  FMUL.FTZ R87, R87, R4 ;  /* 0x0000000457577220 */ /* 0x002fce0000410000 */
.L_x_559:
[----:B------:R-:W0:Y:S08]  /*16b40*/  S2UR UR5, SR_CgaCtaId ;  /* 0x00000000000579c3 */ /* 0x000e300000008800 */
[----:B------:R-:W-:Y:S06]  /*16b50*/  BAR.SYNC.DEFER_BLOCKING 0x5, 0x120 ;  /* 0x0144800000007b1d */ /* 0x000fec0000010000 */
[----:B------:R-:W-:Y:S01]  /*16b60*/  UMOV UR4, 0x400 ;  /* 0x0000040000047882 */ /* 0x000fe20000000000 */
[----:B------:R-:W-:Y:S01]  /*16b70*/  BSSY B0, `(.L_x_640) ;  /* 0x00001d6000007945 */ /* 0x000fe20003800000 */
[----:B0-----:R-:W-:-:S06]  /*16b80*/  ULEA UR4, UR5, UR4, 0x18 ;  /* 0x0000000405047291 */ /* 0x001fcc000f8ec03f */
[----:B------:R-:W-:-:S05]  /*16b90*/  IMAD.U32 R2, RZ, RZ, UR4 ;  /* 0x00000004ff027e24 */ /* 0x000fca000f8e00ff */
[----:B------:R0:W1:Y:S01]  /*16ba0*/  LDS.128 R148, [R2+0x348d0] ;  /* 0x0348d00002947984 */ /* 0x0000620000000c00 */
[----:B------:R-:W-:Y:S06]  /*16bb0*/  BAR.ARV 0x4, 0x120 ;  /* 0x0104800000007b1d */ /* 0x000fec0000002000 */
[----:B------:R-:W-:Y:S05]  /*16bc0*/  @P1 BRA `(.L_x_641) ;  /* 0x0000001000c41947 */ /* 0x000fea0003800000 */
[----:B------:R-:W2:Y:S01]  /*16bd0*/  S2R R5, SR_SWINHI ;  /* 0x0000000000057919 */ /* 0x000ea20000002f00 */
[----:B------:R-:W-:Y:S01]  /*16be0*/  F2FP.F16.F32.PACK_AB R10, R11, R10 ;  /* 0x0000000a0b0a723e */ /* 0x000fe200000000ff */
[----:B------:R-:W-:Y:S01]  /*16bf0*/  ULDC.64 UR4, c[0x0][0xbd8] ;  /* 0x0002f60000047ab9 */ /* 0x000fe20000000a00 */
[----:B------:R-:W-:Y:S02]  /*16c00*/  F2FP.F16.F32.PACK_AB R11, R26, R93 ;  /* 0x0000005d1a0b723e */ /* 0x000fe400000000ff */
[----:B------:R-:W-:Y:S02]  /*16c10*/  F2FP.F16.F32.PACK_AB R31, R31, R70 ;  /* 0x000000461f1f723e */ /* 0x000fe400000000ff */
[----:B------:R-:W-:Y:S02]  /*16c20*/  F2FP.F16.F32.PACK_AB R32, R73, R32 ;  /* 0x000000204920723e */ /* 0x000fe400000000ff */
[----:B------:R-:W-:Y:S02]  /*16c30*/  F2FP.F16.F32.PACK_AB R35, R35, R78 ;  /* 0x0000004e2323723e */ /* 0x000fe400000000ff */
[----:B------:R-:W-:-:S02]  /*16c40*/  MOV R20, R2 ;  /* 0x0000000200147202 */ /* 0x000fc40000000f00 */
[----:B--2---:R-:W-:-:S03]  /*16c50*/  MOV R21, R5 ;  /* 0x0000000500157202 */ /* 0x004fc60000000f00 */
[----:B------:R-:W-:-:S03]  /*16c60*/  IMAD.WIDE R8, R222, 0x2, R20 ;  /* 0x00000002de087825 */ /* 0x000fc600078e0214 */
[C---:B------:R-:W-:Y:S02]  /*16c70*/  LOP3.LUT R15, R8.reuse, 0x380, RZ, 0xc0, !PT ;  /* 0x00000380080f7812 */ /* 0x040fe400078ec0ff */
[C---:B------:R-:W-:Y:S02]  /*16c80*/  IADD3 R71, P6, R8.reuse, 0x20, RZ ;  /* 0x0000002008477810 */ /* 0x040fe40007fde0ff */
[----:B------:R-:W-:Y:S02]  /*16c90*/  SHF.R.U64 R15, R15, 0x3, RZ ;  /* 0x000000030f0f7819 */ /* 0x000fe400000012ff */
[C---:B------:R-:W-:Y:S02]  /*16ca0*/  IADD3 R79, P5, R8.reuse, 0x40, RZ ;  /* 0x00000040084f7810 */ /* 0x040fe40007fbe0ff */
[C---:B------:R-:W-:Y:S02]  /*16cb0*/  IADD3 R97, P4, R8.reuse, 0x60, RZ ;  /* 0x0000006008617810 */ /* 0x040fe40007f9e0ff */
[C---:B------:R-:W-:Y:S01]  /*16cc0*/  IADD3 R99, P3, R8.reuse, 0x4000, RZ ;  /* 0x0000400008637810 */ /* 0x040fe20007f7e0ff */
[----:B------:R-:W-:Y:S01]  /*16cd0*/  IMAD.X R7, RZ, RZ, R9, P5 ;  /* 0x000000ffff077224 */ /* 0x000fe200028e0609 */
[----:B------:R-:W-:-:S02]  /*16ce0*/  IADD3 R101, P2, R8, 0x4020, RZ ;  /* 0x0000402008657810 */ /* 0x000fc40007f5e0ff */
[C---:B------:R-:W-:Y:S02]  /*16cf0*/  IADD3 R103, P1, R8.reuse, 0x4040, RZ ;  /* 0x0000404008677810 */ /* 0x040fe40007f3e0ff */
[----:B------:R-:W-:Y:S02]  /*16d00*/  IADD3 R105, P0, R8, 0x4060, RZ ;  /* 0x0000406008697810 */ /* 0x000fe40007f1e0ff */
[----:B------:R-:W-:Y:S01]  /*16d10*/  LOP3.LUT R8, R15, R8, RZ, 0x3c, !PT ;  /* 0x000000080f087212 */ /* 0x000fe200078e3cff */
[--C-:B------:R-:W-:Y:S01]  /*16d20*/  IMAD.X R15, RZ, RZ, R9.reuse, P3 ;  /* 0x000000ffff0f7224 */ /* 0x100fe200018e0609 */
[-C--:B------:R-:W-:Y:S01]  /*16d30*/  IADD3.X R5, RZ, R9.reuse, RZ, P6, !PT ;  /* 0x00000009ff057210 */ /* 0x080fe200037fe4ff */
[----:B------:R-:W-:Y:S01]  /*16d40*/  IMAD.X R27, RZ, RZ, R9, P1 ;  /* 0x000000ffff1b7224 */ /* 0x000fe200008e0609 */
[-C--:B------:R-:W-:Y:S02]  /*16d50*/  IADD3.X R13, RZ, R9.reuse, RZ, P4, !PT ;  /* 0x00000009ff0d7210 */ /* 0x080fe400027fe4ff */
[----:B------:R-:W-:-:S02]  /*16d60*/  IADD3.X R25, RZ, R9, RZ, P2, !PT ;  /* 0x00000009ff197210 */ /* 0x000fc400017fe4ff */
[-C--:B------:R-:W-:Y:S02]  /*16d70*/  IADD3.X R29, RZ, R9.reuse, RZ, P0, !PT ;  /* 0x00000009ff1d7210 */ /* 0x080fe400007fe4ff */
[----:B------:R-:W-:Y:S02]  /*16d80*/  LOP3.LUT R4, R71, 0x380, RZ, 0xc0, !PT ;  /* 0x0000038047047812 */ /* 0x000fe400078ec0ff */
[----:B------:R-:W-:Y:S02]  /*16d90*/  LOP3.LUT R6, R79, 0x380, RZ, 0xc0, !PT ;  /* 0x000003804f067812 */ /* 0x000fe400078ec0ff */
[----:B------:R-:W-:Y:S02]  /*16da0*/  MOV R92, R8 ;  /* 0x00000008005c7202 */ /* 0x000fe40000000f00 */
[----:B------:R-:W-:Y:S02]  /*16db0*/  F2FP.F16.F32.PACK_AB R9, R28, R95 ;  /* 0x0000005f1c09723e */ /* 0x000fe400000000ff */
[----:B------:R-:W-:-:S02]  /*16dc0*/  LOP3.LUT R28, R103, 0x380, RZ, 0xc0, !PT ;  /* 0x00000380671c7812 */ /* 0x000fc400078ec0ff */
[----:B------:R-:W-:Y:S02]  /*16dd0*/  LOP3.LUT R34, R105, 0x380, RZ, 0xc0, !PT ;  /* 0x0000038069227812 */ /* 0x000fe400078ec0ff */
[----:B------:R-:W-:Y:S02]  /*16de0*/  SHF.R.U64 R4, R4, 0x3, RZ ;  /* 0x0000000304047819 */ /* 0x000fe400000012ff */
[----:B------:R-:W-:Y:S02]  /*16df0*/  SHF.R.U64 R6, R6, 0x3, RZ ;  /* 0x0000000306067819 */ /* 0x000fe400000012ff */
[----:B------:R-:W-:Y:S02]  /*16e00*/  LOP3.LUT R12, R97, 0x380, RZ, 0xc0, !PT ;  /* 0x00000380610c7812 */ /* 0x000fe400078ec0ff */
[----:B------:R-:W-:Y:S02]  /*16e10*/  LOP3.LUT R14, R99, 0x380, RZ, 0xc0, !PT ;  /* 0x00000380630e7812 */ /* 0x000fe400078ec0ff */
[----:B------:R-:W-:Y:S01]  /*16e20*/  F2FP.F16.F32.PACK_AB R8, R89, R24 ;  /* 0x000000185908723e */ /* 0x000fe200000000ff */
[----:B------:R-:W-:Y:S01]  /*16e30*/  BAR.SYNC.DEFER_BLOCKING 0x1, 0x100 ;  /* 0x0044000000007b1d */ /* 0x000fe20000010000 */
[----:B------:R-:W-:-:S02]  /*16e40*/  SHF.R.U64 R28, R28, 0x3, RZ ;  /* 0x000000031c1c7819 */ /* 0x000fc400000012ff */
[----:B------:R-:W-:Y:S02]  /*16e50*/  LOP3.LUT R24, R101, 0x380, RZ, 0xc0, !PT ;  /* 0x0000038065187812 */ /* 0x000fe400078ec0ff */
[----:B------:R-:W-:Y:S02]  /*16e60*/  SHF.R.U64 R34, R34, 0x3, RZ ;  /* 0x0000000322227819 */ /* 0x000fe400000012ff */
[----:B------:R-:W-:Y:S02]  /*16e70*/  LOP3.LUT R4, R4, R71, RZ, 0x3c, !PT ;  /* 0x0000004704047212 */ /* 0x000fe400078e3cff */
[----:B------:R-:W-:Y:S02]  /*16e80*/  LOP3.LUT R6, R6, R79, RZ, 0x3c, !PT ;  /* 0x0000004f06067212 */ /* 0x000fe400078e3cff */
[----:B------:R-:W-:Y:S02]  /*16e90*/  SHF.R.U64 R12, R12, 0x3, RZ ;  /* 0x000000030c0c7819 */ /* 0x000fe400000012ff */
[----:B------:R-:W-:-:S02]  /*16ea0*/  SHF.R.U64 R14, R14, 0x3, RZ ;  /* 0x000000030e0e7819 */ /* 0x000fc400000012ff */
[----:B------:R-:W-:Y:S02]  /*16eb0*/  LOP3.LUT R26, R28, R103, RZ, 0x3c, !PT ;  /* 0x000000671c1a7212 */ /* 0x000fe400078e3cff */
[----:B------:R-:W-:Y:S02]  /*16ec0*/  SHF.R.U64 R24, R24, 0x3, RZ ;  /* 0x0000000318187819 */ /* 0x000fe400000012ff */
[----:B------:R-:W-:Y:S02]  /*16ed0*/  LOP3.LUT R28, R34, R105, RZ, 0x3c, !PT ;  /* 0x00000069221c7212 */ /* 0x000fe400078e3cff */
[----:B------:R-:W-:Y:S02]  /*16ee0*/  MOV R90, R4 ;  /* 0x00000004005a7202 */ /* 0x000fe40000000f00 */
[----:B------:R-:W-:Y:S01]  /*16ef0*/  MOV R34, R6 ;  /* 0x0000000600227202 */ /* 0x000fe20000000f00 */
[----:B------:R2:W-:Y:S01]  /*16f00*/  STSM.16.M88.4 [R92], R8 ;  /* 0x000000085c007844 */ /* 0x0005e20000000200 */
[----:B------:R-:W-:-:S02]  /*16f10*/  F2FP.F16.F32.PACK_AB R4, R33, R88 ;  /* 0x000000582104723e */ /* 0x000fc400000000ff */
[----:B------:R-:W-:Y:S02]  /*16f20*/  F2FP.F16.F32.PACK_AB R5, R30, R91 ;  /* 0x0000005b1e05723e */ /* 0x000fe400000000ff */
[----:B------:R-:W-:Y:S02]  /*16f30*/  F2FP.F16.F32.PACK_AB R6, R37, R36 ;  /* 0x000000242506723e */ /* 0x000fe400000000ff */
[----:B------:R-:W-:Y:S02]  /*16f40*/  F2FP.F16.F32.PACK_AB R7, R39, R38 ;  /* 0x000000262707723e */ /* 0x000fe400000000ff */
[----:B------:R-:W-:Y:S02]  /*16f50*/  LOP3.LUT R12, R12, R97, RZ, 0x3c, !PT ;  /* 0x000000610c0c7212 */ /* 0x000fe400078e3cff */
[----:B------:R-:W-:Y:S01]  /*16f60*/  LOP3.LUT R14, R14, R99, RZ, 0x3c, !PT ;  /* 0x000000630e0e7212 */ /* 0x000fe200078e3cff */
[----:B------:R-:W-:Y:S01]  /*16f70*/  STSM.16.M88.4 [R90], R4 ;  /* 0x000000045a007844 */ /* 0x000fe20000000200 */
[----:B------:R-:W-:-:S02]  /*16f80*/  LOP3.LUT R24, R24, R101, RZ, 0x3c, !PT ;  /* 0x0000006518187212 */ /* 0x000fc400078e3cff */
[----:B------:R-:W-:Y:S02]  /*16f90*/  MOV R89, R12 ;  /* 0x0000000c00597202 */ /* 0x000fe40000000f00 */
[----:B--2---:R-:W-:Y:S02]  /*16fa0*/  F2FP.F16.F32.PACK_AB R8, R41, R40 ;  /* 0x000000282908723e */ /* 0x004fe400000000ff */
[----:B------:R-:W-:Y:S02]  /*16fb0*/  F2FP.F16.F32.PACK_AB R9, R43, R42 ;  /* 0x0000002a2b09723e */ /* 0x000fe400000000ff */
[----:B------:R-:W-:Y:S02]  /*16fc0*/  F2FP.F16.F32.PACK_AB R10, R45, R44 ;  /* 0x0000002c2d0a723e */ /* 0x000fe400000000ff */
[----:B------:R-:W-:Y:S02]  /*16fd0*/  F2FP.F16.F32.PACK_AB R11, R47, R46 ;  /* 0x0000002e2f0b723e */ /* 0x000fe400000000ff */
[----:B------:R-:W-:-:S02]  /*16fe0*/  MOV R79, R14 ;  /* 0x0000000e004f7202 */ /* 0x000fc40000000f00 */
[----:B------:R-:W-:Y:S01]  /*16ff0*/  MOV R72, R24 ;  /* 0x0000001800487202 */ /* 0x000fe20000000f00 */
[----:B------:R2:W-:Y:S01]  /*17000*/  STSM.16.M88.4 [R34], R8 ;  /* 0x0000000822007844 */ /* 0x0005e20000000200 */
[----:B------:R-:W-:Y:S02]  /*17010*/  MOV R71, R26 ;  /* 0x0000001a00477202 */ /* 0x000fe40000000f00 */
[----:B------:R-:W-:Y:S02]  /*17020*/  F2FP.F16.F32.PACK_AB R12, R49, R48 ;  /* 0x00000030310c723e */ /* 0x000fe400000000ff */
[----:B------:R-:W-:Y:S01]  /*17030*/  F2FP.F16.F32.PACK_AB R13, R51, R50 ;  /* 0x00000032330d723e */ /* 0x000fe200000000ff */
[----:B------:R-:W-:Y:S01]  /*17040*/  IMAD.MOV.U32 R51, RZ, RZ, RZ ;  /* 0x000000ffff337224 */ /* 0x000fe200078e00ff */
[----:B------:R-:W-:Y:S02]  /*17050*/  F2FP.F16.F32.PACK_AB R14, R53, R52 ;  /* 0x00000034350e723e */ /* 0x000fe400000000ff */
[----:B------:R-:W-:-:S02]  /*17060*/  F2FP.F16.F32.PACK_AB R15, R55, R54 ;  /* 0x00000036370f723e */ /* 0x000fc400000000ff */
[----:B------:R-:W-:Y:S02]  /*17070*/  F2FP.F16.F32.PACK_AB R24, R57, R56 ;  /* 0x000000383918723e */ /* 0x000fe400000000ff */
[----:B------:R-:W-:Y:S01]  /*17080*/  F2FP.F16.F32.PACK_AB R25, R59, R58 ;  /* 0x0000003a3b19723e */ /* 0x000fe200000000ff */
[----:B------:R3:W-:Y:S01]  /*17090*/  STSM.16.M88.4 [R89], R12 ;  /* 0x0000000c59007844 */ /* 0x0007e20000000200 */
[----:B------:R-:W-:Y:S02]  /*170a0*/  F2FP.F16.F32.PACK_AB R26, R61, R60 ;  /* 0x0000003c3d1a723e */ /* 0x000fe400000000ff */
[----:B------:R-:W-:Y:S02]  /*170b0*/  F2FP.F16.F32.PACK_AB R27, R63, R62 ;  /* 0x0000003e3f1b723e */ /* 0x000fe400000000ff */
[----:B------:R-:W-:Y:S02]  /*170c0*/  MOV R36, R28 ;  /* 0x0000001c00247202 */ /* 0x000fe40000000f00 */
[----:B------:R-:W-:Y:S01]  /*170d0*/  ISETP.NE.U32.AND P0, PT, RZ, UR4, PT ;  /* 0x00000004ff007c0c */ /* 0x000fe2000bf05070 */
[----:B------:R-:W-:Y:S01]  /*170e0*/  STSM.16.M88.4 [R79], R24 ;  /* 0x000000184f007844 */ /* 0x000fe20000000200 */
[----:B--2---:R-:W-:-:S02]  /*170f0*/  IADD3 R10, P1, R199, UR4, RZ ;  /* 0x00000004c70a7c10 */ /* 0x004fc4000ff3e0ff */
[----:B------:R-:W-:Y:S02]  /*17100*/  F2FP.F16.F32.PACK_AB R28, R65, R64 ;  /* 0x00000040411c723e */ /* 0x000fe400000000ff */
[----:B------:R-:W-:Y:S02]  /*17110*/  F2FP.F16.F32.PACK_AB R29, R67, R66 ;  /* 0x00000042431d723e */ /* 0x000fe400000000ff */
[----:B------:R-:W-:Y:S02]  /*17120*/  F2FP.F16.F32.PACK_AB R30, R69, R68 ;  /* 0x00000044451e723e */ /* 0x000fe400000000ff */
[----:B------:R-:W-:Y:S02]  /*17130*/  F2FP.F16.F32.PACK_AB R33, R75, R74 ;  /* 0x0000004a4b21723e */ /* 0x000fe400000000ff */
[----:B------:R-:W-:Y:S01]  /*17140*/  F2FP.F16.F32.PACK_AB R34, R77, R76 ;  /* 0x0000004c4d22723e */ /* 0x000fe200000000ff */
[----:B------:R-:W-:Y:S01]  /*17150*/  STSM.16.M88.4 [R72], R28 ;  /* 0x0000001c48007844 */ /* 0x000fe20000000200 */
[----:B------:R-:W-:-:S02]  /*17160*/  F2FP.F16.F32.PACK_AB R4, R81, R80 ;  /* 0x000000505104723e */ /* 0x000fc400000000ff */
[----:B------:R-:W-:Y:S01]  /*17170*/  F2FP.F16.F32.PACK_AB R5, R83, R82 ;  /* 0x000000525305723e */ /* 0x000fe200000000ff */
[----:B------:R-:W-:Y:S01]  /*17180*/  STSM.16.M88.4 [R71], R32 ;  /* 0x0000002047007844 */ /* 0x000fe20000000200 */
[----:B------:R-:W-:Y:S02]  /*17190*/  F2FP.F16.F32.PACK_AB R6, R85, R84 ;  /* 0x000000545506723e */ /* 0x000fe400000000ff */
[----:B------:R-:W-:Y:S02]  /*171a0*/  F2FP.F16.F32.PACK_AB R7, R87, R86 ;  /* 0x000000565707723e */ /* 0x000fe400000000ff */
[----:B------:R-:W-:Y:S02]  /*171b0*/  ISETP.NE.AND.EX P0, PT, RZ, UR5, PT, P0 ;  /* 0x00000005ff007c0c */ /* 0x000fe4000bf05300 */
[----:B------:R-:W-:Y:S01]  /*171c0*/  IADD3.X R11, R200, UR5, RZ, P1, !PT ;  /* 0x00000005c80b7c10 */ /* 0x000fe20008ffe4ff */
[----:B------:R-:W-:Y:S01]  /*171d0*/  ULDC.64 UR4, c[0x0][0xbe0] ;  /* 0x0002f80000047ab9 */ /* 0x000fe20000000a00 */
[----:B------:R2:W-:Y:S01]  /*171e0*/  STSM.16.M88.4 [R36], R4 ;  /* 0x0000000424007844 */ /* 0x0005e20000000200 */
[----:B------:R-:W-:Y:S01]  /*171f0*/  BAR.SYNC.DEFER_BLOCKING 0x1, 0x100 ;  /* 0x0044000000007b1d */ /* 0x000fe20000010000 */
[----:B------:R-:W-:-:S04]  /*17200*/  ISETP.NE.U32.AND P1, PT, RZ, UR4, PT ;  /* 0x00000004ff007c0c */ /* 0x000fc8000bf25070 */
[----:B------:R-:W-:-:S13]  /*17210*/  ISETP.NE.AND.EX P1, PT, RZ, UR5, PT, P1 ;  /* 0x00000005ff007c0c */ /* 0x000fda000bf25310 */
[----:B------:R-:W-:Y:S01]  /*17220*/  @P1 IADD3 R8, P2, R199, UR4, RZ ;  /* 0x00000004c7081c10 */ /* 0x000fe2000ff5e0ff */
[----:B------:R-:W-:Y:S02]  /*17230*/  ULDC UR4, c[0x0][0xa88] ;  /* 0x0002a20000047ab9 */ /* 0x000fe40000000800 */
[----:B------:R-:W-:Y:S01]  /*17240*/  IMAD.U32 R49, RZ, RZ, UR4 ;  /* 0x00000004ff317e24 */ /* 0x000fe2000f8e00ff */
[----:B------:R-:W-:Y:S01]  /*17250*/  @P1 IADD3.X R9, R200, UR5, RZ, P2, !PT ;  /* 0x00000005c8091c10 */ /* 0x000fe200097fe4ff */
[----:B------:R4:W5:Y:S01]  /*17260*/  @P0 LDG.E R51, desc[UR36][R10.64] ;  /* 0x000000240a330981 */ /* 0x000962000c1e1900 */
[----:B---3--:R-:W-:-:S03]  /*17270*/  LEA R13, R196, R195, 0x6 ;  /* 0x000000c3c40d7211 */ /* 0x008fc600078e30ff */
[----:B------:R4:W5:Y:S02]  /*17280*/  @P1 LDG.E R49, desc[UR36][R8.64] ;  /* 0x0000002408311981 */ /* 0x000964000c1e1900 */
[----:B--2---:R-:W-:Y:S01]  /*17290*/  IMAD.WIDE R4, R13, 0x2, R20 ;  /* 0x000000020d047825 */ /* 0x004fe200078e0214 */
[----:B------:R-:W-:Y:S06]  /*172a0*/  @P1 BRA `(.L_x_642) ;  /* 0x0000000000101947 */ /* 0x000fec0003800000 */
[----:B------:R-:W-:Y:S05]  /*172b0*/  @!P0 BRA `(.L_x_642) ;  /* 0x00000000000c8947 */ /* 0x000fea0003800000 */
[----:B------:R-:W2:Y:S04]  /*172c0*/  LDG.E R6, desc[UR36][R10.64] ;  /* 0x000000240a067981 */ /* 0x000ea8000c1e1900 */
[----:B-----5:R-:W2:Y:S02]  /*172d0*/  LDG.E R49, desc[UR36][R10.64+0x4] ;  /* 0x000004240a317981 */ /* 0x020ea4000c1e1900 */
[----:B--2---:R-:W-:-:S07]  /*172e0*/  IADD3 R49, -R6, R49, RZ ;  /* 0x0000003106317210 */ /* 0x004fce0007ffe1ff */
.L_x_642:
[----:B------:R-:W-:Y:S01]  /*172f0*/  SHF.R.S32.HI R48, RZ, 0x1f, R198 ;  /* 0x0000001fff307819 */ /* 0x000fe200000114c6 */
[----:B------:R-:W-:Y:S01]  /*17300*/  ULDC.64 UR4, c[0x0][0xb70] ;  /* 0x0002dc0000047ab9 */ /* 0x000fe20000000a00 */
[--C-:B-----5:R-:W-:Y:S01]  /*17310*/  SHF.R.S32.HI R21, RZ, 0x1f, R51.reuse ;  /* 0x0000001fff157819 */ /* 0x120fe20000011433 */
[----:B------:R-:W-:Y:S01]  /*17320*/  IMAD.MOV.U32 R20, RZ, RZ, R51 ;  /* 0x000000ffff147224 */ /* 0x000fe200078e0033 */
[----:B----4-:R-:W-:Y:S01]  /*17330*/  IADD3 R9, P1, R4, 0x1000, RZ ;  /* 0x0000100004097810 */ /* 0x010fe20007f3e0ff */
[----:B------:R-:W-:Y:S01]  /*17340*/  IMAD R7, R48, UR4, RZ ;  /* 0x0000000430077c24 */ /* 0x000fe2000f8e02ff */
[----:B------:R-:W-:Y:S02]  /*17350*/  SEL R205, R205, RZ, !P0 ;  /* 0x000000ffcdcd7207 */ /* 0x000fe40004000000 */
[----:B------:R-:W-:Y:S01]  /*17360*/  LOP3.LUT R8, R9, 0x380, RZ, 0xc0, !PT ;  /* 0x0000038009087812 */ /* 0x000fe200078ec0ff */
[C---:B------:R-:W-:Y:S01]  /*17370*/  IMAD R11, R198.reuse, UR5, R7 ;  /* 0x00000005c60b7c24 */ /* 0x040fe2000f8e0207 */
[----:B------:R-:W-:Y:S01]  /*17380*/  SEL R201, R201, RZ, !P0 ;  /* 0x000000ffc9c97207 */ /* 0x000fe20004000000 */
[----:B------:R-:W-:Y:S01]  /*17390*/  IMAD.WIDE.U32 R6, R198, UR4, R20 ;  /* 0x00000004c6067c25 */ /* 0x000fe2000f8e0014 */
[----:B------:R-:W-:Y:S01]  /*173a0*/  SHF.R.U64 R8, R8, 0x3, RZ ;  /* 0x0000000308087819 */ /* 0x000fe200000012ff */
[----:B------:R-:W-:Y:S01]  /*173b0*/  ULDC.64 UR4, c[0x0][0xb78] ;  /* 0x0002de0000047ab9 */ /* 0x000fe20000000a00 */
[----:B------:R-:W-:-:S02]  /*173c0*/  IADD3 R13, P2, R4, 0x2000, RZ ;  /* 0x00002000040d7810 */ /* 0x000fc40007f5e0ff */
[----:B------:R-:W-:Y:S01]  /*173d0*/  IADD3 R7, R7, R11, RZ ;  /* 0x0000000b07077210 */ /* 0x000fe20007ffe0ff */
[----:B------:R-:W-:Y:S01]  /*173e0*/  IMAD R11, R204, 0x80, R221 ;  /* 0x00000080cc0b7824 */ /* 0x000fe200078e02dd */
[----:B------:R-:W-:Y:S01]  /*173f0*/  LOP3.LUT R8, R8, R9, RZ, 0x3c, !PT ;  /* 0x0000000908087212 */ /* 0x000fe200078e3cff */
[----:B------:R-:W-:Y:S01]  /*17400*/  IMAD R9, R205, UR4, RZ ;  /* 0x00000004cd097c24 */ /* 0x000fe2000f8e02ff */
[----:B------:R-:W-:Y:S01]  /*17410*/  LOP3.LUT R12, R13, 0x380, RZ, 0xc0, !PT ;  /* 0x000003800d0c7812 */ /* 0x000fe200078ec0ff */
[C---:B------:R-:W-:Y:S01]  /*17420*/  IMAD.WIDE.U32 R6, R201.reuse, UR4, R6 ;  /* 0x00000004c9067c25 */ /* 0x040fe2000f8e0006 */
[----:B------:R-:W-:Y:S02]  /*17430*/  IADD3 R25, P6, R4, 0x3000, RZ ;  /* 0x0000300004197810 */ /* 0x000fe40007fde0ff */
[----:B------:R-:W-:Y:S01]  /*17440*/  SHF.R.U64 R12, R12, 0x3, RZ ;  /* 0x000000030c0c7819 */ /* 0x000fe200000012ff */
[----:B------:R-:W-:Y:S01]  /*17450*/  IMAD R10, R201, UR5, R9 ;  /* 0x00000005c90a7c24 */ /* 0x000fe2000f8e0209 */
[----:B------:R-:W-:Y:S01]  /*17460*/  SHF.R.S32.HI R9, RZ, 0x1f, R11 ;  /* 0x0000001fff097819 */ /* 0x000fe2000001140b */
[----:B------:R-:W-:Y:S01]  /*17470*/  ULDC.64 UR4, c[0x0][0xb40] ;  /* 0x0002d00000047ab9 */ /* 0x000fe20000000a00 */
[----:B------:R-:W-:-:S02]  /*17480*/  IADD3 R6, P0, R11, R6, RZ ;  /* 0x000000060b067210 */ /* 0x000fc40007f1e0ff */
[----:B------:R-:W-:Y:S02]  /*17490*/  LOP3.LUT R12, R12, R13, RZ, 0x3c, !PT ;  /* 0x0000000d0c0c7212 */ /* 0x000fe400078e3cff */
[----:B------:R-:W-:Y:S02]  /*174a0*/  IADD3.X R9, R9, R7, R10, P0, !PT ;  /* 0x0000000709097210 */ /* 0x000fe400007fe40a */
[----:B------:R-:W-:Y:S02]  /*174b0*/  LEA R46, P0, R6, UR4, 0x2 ;  /* 0x00000004062e7c11 */ /* 0x000fe4000f8010ff */
[----:B------:R-:W-:Y:S02]  /*174c0*/  IADD3 R29, P5, R4, 0x4000, RZ ;  /* 0x00004000041d7810 */ /* 0x000fe40007fbe0ff */
[----:B------:R-:W-:Y:S01]  /*174d0*/  LEA.HI.X R47, R6, UR5, R9, 0x2, P0 ;  /* 0x00000005062f7c11 */ /* 0x000fe200080f1409 */
[----:B------:R-:W-:Y:S01]  /*174e0*/  VIADD R6, R11, 0x8 ;  /* 0x000000080b067836 */ /* 0x000fe20000000000 */
[----:B------:R-:W-:Y:S01]  /*174f0*/  LOP3.LUT P0, RZ, R211, 0x3, RZ, 0xc0, !PT ;  /* 0x00000003d3ff7812 */ /* 0x000fe2000780c0ff */
[----:B------:R-:W-:Y:S01]  /*17500*/  ULDC.64 UR4, c[0x0][0xaa0] ;  /* 0x0002a80000047ab9 */ /* 0x000fe20000000a00 */
[----:B------:R-:W-:-:S02]  /*17510*/  IADD3 R33, P4, R4, 0x5000, RZ ;  /* 0x0000500004217810 */ /* 0x000fc40007f9e0ff */
[C---:B------:R-:W-:Y:S02]  /*17520*/  IADD3 R37, P3, R4.reuse, 0x6000, RZ ;  /* 0x0000600004257810 */ /* 0x040fe40007f7e0ff */
[-C--:B------:R-:W-:Y:S02]  /*17530*/  IADD3.X R13, RZ, R5.reuse, RZ, P2, !PT ;  /* 0x00000005ff0d7210 */ /* 0x080fe400017fe4ff */
[----:B------:R-:W-:Y:S02]  /*17540*/  IADD3 R7, P2, R4, 0x7000, RZ ;  /* 0x0000700004077810 */ /* 0x000fe40007f5e0ff */
[----:B------:R-:W-:Y:S02]  /*17550*/  IADD3.X R9, RZ, R5, RZ, P1, !PT ;  /* 0x00000005ff097210 */ /* 0x000fe40000ffe4ff */
[----:B------:R-:W-:Y:S01]  /*17560*/  ISETP.GE.OR P1, PT, R11, R49, P0 ;  /* 0x000000310b00720c */ /* 0x000fe20000726670 */
[----:B------:R-:W-:Y:S01]  /*17570*/  IMAD.X R41, RZ, RZ, R5, P2 ;  /* 0x000000ffff297224 */ /* 0x000fe200010e0605 */
[----:B------:R-:W-:-:S02]  /*17580*/  LOP3.LUT R24, R25, 0x380, RZ, 0xc0, !PT ;  /* 0x0000038019187812 */ /* 0x000fc400078ec0ff */
[----:B------:R-:W-:Y:S02]  /*17590*/  LOP3.LUT R28, R29, 0x380, RZ, 0xc0, !PT ;  /* 0x000003801d1c7812 */ /* 0x000fe400078ec0ff */
[----:B------:R-:W-:Y:S02]  /*175a0*/  LOP3.LUT R32, R33, 0x380, RZ, 0xc0, !PT ;  /* 0x0000038021207812 */ /* 0x000fe400078ec0ff */
[----:B------:R-:W-:Y:S02]  /*175b0*/  LOP3.LUT R36, R37, 0x380, RZ, 0xc0, !PT ;  /* 0x0000038025247812 */ /* 0x000fe400078ec0ff */
[----:B------:R-:W-:Y:S02]  /*175c0*/  ISETP.GE.OR P0, PT, R6, R49, P0 ;  /* 0x000000310600720c */ /* 0x000fe40000706670 */
[----:B------:R-:W-:Y:S01]  /*175d0*/  LOP3.LUT R11, R4, 0x380, RZ, 0xc0, !PT ;  /* 0x00000380040b7812 */ /* 0x000fe200078ec0ff */
[----:B------:R2:W-:Y:S01]  /*175e0*/  @!P1 STG.E desc[UR36][R46.64], R0 ;  /* 0x000000002e009986 */ /* 0x0005e2000c101924 */
[----:B------:R-:W-:-:S02]  /*175f0*/  LOP3.LUT R6, R7, 0x380, RZ, 0xc0, !PT ;  /* 0x0000038007067812 */ /* 0x000fc400078ec0ff */
[----:B------:R-:W-:Y:S02]  /*17600*/  SHF.R.U64 R24, R24, 0x3, RZ ;  /* 0x0000000318187819 */ /* 0x000fe400000012ff */
[----:B------:R-:W-:Y:S02]  /*17610*/  SHF.R.U64 R28, R28, 0x3, RZ ;  /* 0x000000031c1c7819 */ /* 0x000fe400000012ff */
[----:B------:R-:W-:Y:S02]  /*17620*/  SHF.R.U64 R32, R32, 0x3, RZ ;  /* 0x0000000320207819 */ /* 0x000fe400000012ff */
[----:B------:R-:W-:Y:S01]  /*17630*/  SHF.R.U64 R36, R36, 0x3, RZ ;  /* 0x0000000324247819 */ /* 0x000fe200000012ff */
[----:B------:R3:W-:Y:S01]  /*17640*/  @!P0 STG.E desc[UR36][R46.64+0x20], R3 ;  /* 0x000020032e008986 */ /* 0x0007e2000c101924 */
[----:B------:R-:W-:Y:S02]  /*17650*/  SHF.R.U64 R11, R11, 0x3, RZ ;  /* 0x000000030b0b7819 */ /* 0x000fe400000012ff */
[----:B------:R-:W-:Y:S01]  /*17660*/  SHF.R.U64 R6, R6, 0x3, RZ ;  /* 0x0000000306067819 */ /* 0x000fe200000012ff */
[----:B------:R-:W5:Y:S01]  /*17670*/  LD.E.128 R12, desc[UR36][R12.64] ;  /* 0x000000240c0c7980 */ /* 0x000f62000c101d00 */
[----:B------:R-:W-:Y:S01]  /*17680*/  LOP3.LUT R24, R24, R25, RZ, 0x3c, !PT ;  /* 0x0000001918187212 */ /* 0x000fe200078e3cff */
[----:B------:R-:W-:Y:S01]  /*17690*/  IMAD.X R25, RZ, RZ, R5, P6 ;  /* 0x000000ffff197224 */ /* 0x000fe200030e0605 */
[----:B------:R-:W-:-:S02]  /*176a0*/  LOP3.LUT R28, R28, R29, RZ, 0x3c, !PT ;  /* 0x0000001d1c1c7212 */ /* 0x000fc400078e3cff */
[----:B------:R-:W-:Y:S01]  /*176b0*/  LOP3.LUT R32, R32, R33, RZ, 0x3c, !PT ;  /* 0x0000002120207212 */ /* 0x000fe200078e3cff */
[----:B------:R-:W-:Y:S01]  /*176c0*/  IMAD.X R33, RZ, RZ, R5, P4 ;  /* 0x000000ffff217224 */ /* 0x000fe200020e0605 */
[----:B------:R-:W-:Y:S01]  /*176d0*/  LOP3.LUT R36, R36, R37, RZ, 0x3c, !PT ;  /* 0x0000002524247212 */ /* 0x000fe200078e3cff */
[----:B------:R-:W5:Y:S01]  /*176e0*/  LD.E.128 R24, desc[UR36][R24.64] ;  /* 0x0000002418187980 */ /* 0x000f62000c101d00 */
[-C--:B------:R-:W-:Y:S02]  /*176f0*/  IADD3.X R29, RZ, R5.reuse, RZ, P5, !PT ;  /* 0x00000005ff1d7210 */ /* 0x080fe40002ffe4ff */
[----:B------:R-:W-:Y:S01]  /*17700*/  LOP3.LUT R4, R11, R4, RZ, 0x3c, !PT ;  /* 0x000000040b047212 */ /* 0x000fe200078e3cff */
[----:B------:R-:W5:Y:S01]  /*17710*/  LD.E.128 R32, desc[UR36][R32.64] ;  /* 0x0000002420207980 */ /* 0x000f62000c101d00 */
[----:B------:R-:W-:Y:S02]  /*17720*/  IADD3.X R37, RZ, R5, RZ, P3, !PT ;  /* 0x00000005ff257210 */ /* 0x000fe40001ffe4ff */
[----:B------:R-:W-:Y:S01]  /*17730*/  LOP3.LUT R40, R6, R7, RZ, 0x3c, !PT ;  /* 0x0000000706287212 */ /* 0x000fe200078e3cff */
[----:B------:R-:W5:Y:S01]  /*17740*/  LD.E.128 R8, desc[UR36][R8.64] ;  /* 0x0000002408087980 */ /* 0x000f62000c101d00 */
[----:B------:R-:W-:-:S03]  /*17750*/  SHF.R.S32.HI R45, RZ, 0x1f, R195 ;  /* 0x0000001fff2d7819 */ /* 0x000fc600000114c3 */
[----:B------:R-:W5:Y:S01]  /*17760*/  LD.E.128 R4, desc[UR36][R4.64] ;  /* 0x0000002404047980 */ /* 0x000f62000c101d00 */
[----:B------:R-:W-:-:S03]  /*17770*/  MOV R44, R195 ;  /* 0x000000c3002c7202 */ /* 0x000fc60000000f00 */
[----:B------:R-:W5:Y:S04]  /*17780*/  LD.E.128 R28, desc[UR36][R28.64] ;  /* 0x000000241c1c7980 */ /* 0x000f68000c101d00 */
[----:B------:R-:W5:Y:S04]  /*17790*/  LD.E.128 R36, desc[UR36][R36.64] ;  /* 0x0000002424247980 */ /* 0x000f68000c101d00 */
[----:B------:R-:W5:Y:S01]  /*177a0*/  LD.E.128 R40, desc[UR36][R40.64] ;  /* 0x0000002428287980 */ /* 0x000f62000c101d00 */
[----:B--2---:R-:W-:Y:S01]  /*177b0*/  IMAD R0, R21, UR4, RZ ;  /* 0x0000000415007c24 */ /* 0x004fe2000f8e02ff */
[----:B------:R-:W-:Y:S01]  /*177c0*/  @!PT LDS RZ, [RZ] ;  /* 0x00000000fffff984 */ /* 0x000fe20000000800 */
[----:B------:R-:W-:Y:S01]  /*177d0*/  @!PT LDS RZ, [RZ] ;  /* 0x00000000fffff984 */ /* 0x000fe20000000800 */
[----:B------:R-:W-:Y:S01]  /*177e0*/  @!PT LDS RZ, [RZ] ;  /* 0x00000000fffff984 */ /* 0x000fe20000000800 */
[----:B------:R-:W-:Y:S01]  /*177f0*/  @!PT LDS RZ, [RZ] ;  /* 0x00000000fffff984 */ /* 0x000fe20000000800 */
[----:B------:R2:W-:Y:S06]  /*17800*/  MEMBAR.ALL.CTA ;  /* 0x0000000000007992 */ /* 0x0005ec0000008000 */
[----:B--2---:R-:W2:Y:S01]  /*17810*/  FENCE.VIEW.ASYNC.S ;  /* 0x00000000000073c6 */ /* 0x004ea20000000000 */
[----:B------:R-:W-:-:S04]  /*17820*/  IMAD.WIDE.U32 R20, R51, UR4, R44 ;  /* 0x0000000433147c25 */ /* 0x000fc8000f8e002c */
[----:B------:R-:W-:Y:S01]  /*17830*/  IMAD R51, R51, UR5, R0 ;  /* 0x0000000533337c24 */ /* 0x000fe2000f8e0200 */
[----:B------:R-:W-:Y:S01]  /*17840*/  ULDC.64 UR4, c[0x0][0xae0] ;  /* 0x0002b80000047ab9 */ /* 0x000fe20000000a00 */
[----:B------:R-:W-:Y:S01]  /*17850*/  IMAD R49, R204, -0x80, R49 ;  /* 0xffffff80cc317824 */ /* 0x000fe200078e0231 */
[----:B------:R-:W-:Y:S01]  /*17860*/  IADD3 R0, R196, 0x20, RZ ;  /* 0x00000020c4007810 */ /* 0x000fe20007ffe0ff */
[----:B------:R-:W-:Y:S02]  /*17870*/  IMAD.IADD R21, R21, 0x1, R51 ;  /* 0x0000000115157824 */ /* 0x000fe400078e0233 */
[----:B------:R-:W-:Y:S01]  /*17880*/  IMAD R45, R48, UR4, RZ ;  /* 0x00000004302d7c24 */ /* 0x000fe2000f8e02ff */
[CC--:B------:R-:W-:Y:S01]  /*17890*/  ISETP.GE.AND P2, PT, R196.reuse, R49.reuse, PT ;  /* 0x00000031c400720c */ /* 0x0c0fe20003f46270 */
[----:B---3--:R-:W-:Y:S01]  /*178a0*/  VIADD R3, R196, 0x40 ;  /* 0x00000040c4037836 */ /* 0x008fe20000000000 */
[-C--:B------:R-:W-:Y:S01]  /*178b0*/  ISETP.GE.AND P4, PT, R0, R49.reuse, PT ;  /* 0x000000310000720c */ /* 0x080fe20003f86270 */
[----:B------:R-:W-:Y:S01]  /*178c0*/  IMAD R45, R198, UR5, R45 ;  /* 0x00000005c62d7c24 */ /* 0x000fe2000f8e022d */
[----:B------:R-:W-:Y:S01]  /*178d0*/  IADD3 R0, R2, 0x34820, RZ ;  /* 0x0003482002007810 */ /* 0x000fe20007ffe0ff */
[----:B------:R-:W-:Y:S01]  /*178e0*/  IMAD.WIDE.U32 R20, R198, UR4, R20 ;  /* 0x00000004c6147c25 */ /* 0x000fe2000f8e0014 */
[----:B------:R-:W-:Y:S01]  /*178f0*/  ULDC.64 UR4, c[0x0][0xae8] ;  /* 0x0002ba0000047ab9 */ /* 0x000fe20000000a00 */
[----:B------:R-:W-:-:S02]  /*17900*/  ISETP.GE.AND P0, PT, R3, R49, PT ;  /* 0x000000310300720c */ /* 0x000fc40003f06270 */
[----:B------:R-:W-:Y:S01]  /*17910*/  IMAD.IADD R21, R21, 0x1, R45 ;  /* 0x0000000115157824 */ /* 0x000fe200078e022d */
[----:B------:R-:W-:Y:S01]  /*17920*/  PRMT R0, RZ, 0x654, R0 ;  /* 0x00000654ff007816 */ /* 0x000fe20000000000 */
[----:B------:R-:W-:Y:S01]  /*17930*/  IMAD R3, R205, UR4, RZ ;  /* 0x00000004cd037c24 */ /* 0x000fe2000f8e02ff */
[----:B------:R-:W-:Y:S01]  /*17940*/  IADD3 R44, R196, 0x60, RZ ;  /* 0x00000060c42c7810 */ /* 0x000fe20007ffe0ff */
[C---:B------:R-:W-:Y:S01]  /*17950*/  IMAD.WIDE.U32 R46, R201.reuse, UR4, R20 ;  /* 0x00000004c92e7c25 */ /* 0x040fe2000f8e0014 */
[--C-:B------:R-:W-:Y:S01]  /*17960*/  SHF.R.S32.HI R197, RZ, 0x1f, R196.reuse ;  /* 0x0000001fffc57819 */ /* 0x100fe200000114c4 */
[----:B--2---:R2:W-:Y:S01]  /*17970*/  SYNCS.ARRIVE.TRANS64.RED.A1T0 RZ, [R0+URZ], RZ ;  /* 0x000000ff00ff79a7 */ /* 0x0045e2000810043f */
[----:B------:R-:W-:Y:S01]  /*17980*/  BSSY B1, `(.L_x_643) ;  /* 0x0000016000017945 */ /* 0x000fe20003800000 */
[----:B------:R-:W-:Y:S01]  /*17990*/  IMAD R3, R201, UR5, R3 ;  /* 0x00000005c9037c24 */ /* 0x000fe2000f8e0203 */
[----:B------:R-:W-:Y:S01]  /*179a0*/  ISETP.GE.AND P1, PT, R44, R49, PT ;  /* 0x000000312c00720c */ /* 0x000fe20003f26270 */
[----:B------:R-:W-:-:S04]  /*179b0*/  IMAD.WIDE R44, R204, 0x80, R196 ;  /* 0x00000080cc2c7825 */ /* 0x000fc800078e02c4 */
[----:B------:R-:W-:Y:S01]  /*179c0*/  IMAD.IADD R51, R47, 0x1, R3 ;  /* 0x000000012f337824 */ /* 0x000fe200078e0203 */
[----:B--2---:R-:W-:Y:S07]  /*179d0*/  @P2 BRA `(.L_x_644) ;  /* 0x0000000000402947 */ /* 0x004fee0003800000 */
[----:B------:R-:W-:Y:S01]  /*179e0*/  MOV R21, R51 ;  /* 0x0000003300157202 */ /* 0x000fe20000000f00 */
[----:B------:R-:W-:Y:S01]  /*179f0*/  ULDC.64 UR4, c[0x0][0xad8] ;  /* 0x0002b60000047ab9 */ /* 0x000fe20000000a00 */
[----:B------:R-:W-:Y:S01]  /*17a00*/  IMAD.MOV.U32 R20, RZ, RZ, R46 ;  /* 0x000000ffff147224 */ /* 0x000fe200078e002e */
[----:B------:R-:W-:Y:S01]  /*17a10*/  IADD3 R0, R195, 0x40, RZ ;  /* 0x00000040c3007810 */ /* 0x000fe20007ffe0ff */
[----:B------:R-:W-:Y:S01]  /*17a20*/  IMAD R3, R45, UR4, RZ ;  /* 0x000000042d037c24 */ /* 0x000fe2000f8e02ff */
[----:B------:R-:W-:Y:S01]  /*17a30*/  ULDC.64 UR6, c[0x0][0xa80] ;  /* 0x0002a00000067ab9 */ /* 0x000fe20000000a00 */
[C---:B------:R-:W-:Y:S01]  /*17a40*/  IMAD.WIDE.U32 R20, R44.reuse, UR4, R20 ;  /* 0x000000042c147c25 */ /* 0x040fe2000f8e0014 */
[----:B------:R-:W-:Y:S02]  /*17a50*/  ULDC UR4, c[0x0][0xa8c] ;  /* 0x0002a30000047ab9 */ /* 0x000fe40000000800 */
[----:B------:R-:W-:Y:S01]  /*17a60*/  ISETP.GE.AND P2, PT, R195, UR4, PT ;  /* 0x00000004c3007c0c */ /* 0x000fe2000bf46270 */
[----:B------:R-:W-:Y:S01]  /*17a70*/  IMAD R3, R44, UR5, R3 ;  /* 0x000000052c037c24 */ /* 0x000fe2000f8e0203 */
[----:B------:R-:W-:-:S02]  /*17a80*/  ISETP.GE.AND P3, PT, R0, UR4, PT ;  /* 0x0000000400007c0c */ /* 0x000fc4000bf66270 */
[----:B------:R-:W-:Y:S01]  /*17a90*/  LEA R48, P5, R20, UR6, 0x1 ;  /* 0x0000000614307c11 */ /* 0x000fe2000f8a08ff */
[----:B------:R-:W-:-:S05]  /*17aa0*/  IMAD.IADD R3, R21, 0x1, R3 ;  /* 0x0000000115037824 */ /* 0x000fca00078e0203 */
[----:B------:R-:W-:-:S05]  /*17ab0*/  LEA.HI.X R49, R20, UR7, R3, 0x1, P5 ;  /* 0x0000000714317c11 */ /* 0x000fca000a8f0c03 */
[----:B-----5:R2:W-:Y:S04]  /*17ac0*/  @!P2 STG.E.128 desc[UR36][R48.64], R4 ;  /* 0x000000043000a986 */ /* 0x0205e8000c101d24 */
[----:B------:R2:W-:Y:S02]  /*17ad0*/  @!P3 STG.E.128 desc[UR36][R48.64+0x80], R28 ;  /* 0x0000801c3000b986 */ /* 0x0005e4000c101d24 */
.L_x_644:
[----:B------:R-:W-:Y:S05]  /*17ae0*/  BSYNC B1 ;  /* 0x0000000000017941 */ /* 0x000fea0003800000 */
.L_x_643:
[----:B------:R-:W-:Y:S04]  /*17af0*/  BSSY B1, `(.L_x_645) ;  /* 0x0000014000017945 */ /* 0x000fe80003800000 */
[----:B------:R-:W-:Y:S05]  /*17b00*/  @P4 BRA `(.L_x_646) ;  /* 0x0000000000484947 */ /* 0x000fea0003800000 */
[----:B------:R-:W-:Y:S01]  /*17b10*/  IADD3 R3, P2, R44, 0x20, RZ ;  /* 0x000000202c037810 */ /* 0x000fe20007f5e0ff */
[----:B------:R-:W-:Y:S01]  /*17b20*/  ULDC.64 UR4, c[0x0][0xad8] ;  /* 0x0002b60000047ab9 */ /* 0x000fe20000000a00 */
[----:B--2--5:R-:W-:Y:S01]  /*17b30*/  MOV R4, R46 ;  /* 0x0000002e00047202 */ /* 0x024fe20000000f00 */
[----:B------:R-:W-:Y:S01]  /*17b40*/  IMAD.MOV.U32 R5, RZ, RZ, R51 ;  /* 0x000000ffff057224 */ /* 0x000fe200078e0033 */
[----:B------:R-:W-:Y:S01]  /*17b50*/  IADD3.X R0, RZ, R45, RZ, P2, !PT ;  /* 0x0000002dff007210 */ /* 0x000fe200017fe4ff */
[----:B------:R-:W-:Y:S01]  /*17b60*/  VIADD R6, R195, 0x40 ;  /* 0x00000040c3067836 */ /* 0x000fe20000000000 */
[----:B------:R-:W-:Y:S01]  /*17b70*/  ULDC.64 UR6, c[0x0][0xa80] ;  /* 0x0002a00000067ab9 */ /* 0x000fe20000000a00 */
[----:B------:R-:W-:-:S04]  /*17b80*/  IMAD.WIDE.U32 R4, R3, UR4, R4 ;  /* 0x0000000403047c25 */ /* 0x000fc8000f8e0004 */
[----:B------:R-:W-:Y:S01]  /*17b90*/  IMAD R0, R0, UR4, RZ ;  /* 0x0000000400007c24 */ /* 0x000fe2000f8e02ff */
[----:B------:R-:W-:Y:S02]  /*17ba0*/  ULDC UR4, c[0x0][0xa8c] ;  /* 0x0002a30000047ab9 */ /* 0x000fe40000000800 */
[----:B------:R-:W-:Y:S01]  /*17bb0*/  ISETP.GE.AND P3, PT, R195, UR4, PT ;  /* 0x00000004c3007c0c */ /* 0x000fe2000bf66270 */
[----:B------:R-:W-:Y:S01]  /*17bc0*/  IMAD R3, R3, UR5, R0 ;  /* 0x0000000503037c24 */ /* 0x000fe2000f8e0200 */
[----:B------:R-:W-:Y:S02]  /*17bd0*/  ISETP.GE.AND P4, PT, R6, UR4, PT ;  /* 0x0000000406007c0c */ /* 0x000fe4000bf86270 */
[----:B------:R-:W-:Y:S02]  /*17be0*/  LEA R6, P2, R4, UR6, 0x1 ;  /* 0x0000000604067c11 */ /* 0x000fe4000f8408ff */
[----:B------:R-:W-:-:S04]  /*17bf0*/  IADD3 R3, R5, R3, RZ ;  /* 0x0000000305037210 */ /* 0x000fc80007ffe0ff */
[----:B------:R-:W-:-:S05]  /*17c00*/  LEA.HI.X R7, R4, UR7, R3, 0x1, P2 ;  /* 0x0000000704077c11 */ /* 0x000fca00090f0c03 */
[----:B------:R3:W-:Y:S04]  /*17c10*/  @!P3 STG.E.128 desc[UR36][R6.64], R8 ;  /* 0x000000080600b986 */ /* 0x0007e8000c101d24 */
[----:B------:R3:W-:Y:S02]  /*17c20*/  @!P4 STG.E.128 desc[UR36][R6.64+0x80], R32 ;  /* 0x000080200600c986 */ /* 0x0007e4000c101d24 */
.L_x_646:
[----:B------:R-:W-:Y:S05]  /*17c30*/  BSYNC B1 ;  /* 0x0000000000017941 */ /* 0x000fea0003800000 */
.L_x_645:
[----:B------:R-:W-:Y:S04]  /*17c40*/  BSSY B1, `(.L_x_647) ;  /* 0x0000014000017945 */ /* 0x000fe80003800000 */
[----:B------:R-:W-:Y:S05]  /*17c50*/  @P0 BRA `(.L_x_648) ;  /* 0x0000000000480947 */ /* 0x000fea0003800000 */
[----:B------:R-:W-:Y:S01]  /*17c60*/  IADD3 R3, P0, R44, 0x40, RZ ;  /* 0x000000402c037810 */ /* 0x000fe20007f1e0ff */
[----:B------:R-:W-:Y:S01]  /*17c70*/  ULDC.64 UR4, c[0x0][0xad8] ;  /* 0x0002b60000047ab9 */ /* 0x000fe20000000a00 */
[----:B--2--5:R-:W-:Y:S01]  /*17c80*/  MOV R5, R51 ;  /* 0x0000003300057202 */ /* 0x024fe20000000f00 */
[----:B------:R-:W-:Y:S01]  /*17c90*/  IMAD.MOV.U32 R4, RZ, RZ, R46 ;  /* 0x000000ffff047224 */ /* 0x000fe200078e002e */
[----:B---3--:R-:W-:Y:S01]  /*17ca0*/  IADD3 R6, R195, 0x40, RZ ;  /* 0x00000040c3067810 */ /* 0x008fe20007ffe0ff */
[----:B------:R-:W-:Y:S01]  /*17cb0*/  IMAD.X R0, RZ, RZ, R45, P0 ;  /* 0x000000ffff007224 */ /* 0x000fe200000e062d */
[----:B------:R-:W-:Y:S01]  /*17cc0*/  ULDC.64 UR6, c[0x0][0xa80] ;  /* 0x0002a00000067ab9 */ /* 0x000fe20000000a00 */
[----:B------:R-:W-:-:S04]  /*17cd0*/  IMAD.WIDE.U32 R4, R3, UR4, R4 ;  /* 0x0000000403047c25 */ /* 0x000fc8000f8e0004 */
[----:B------:R-:W-:Y:S01]  /*17ce0*/  IMAD R0, R0, UR4, RZ ;  /* 0x0000000400007c24 */ /* 0x000fe2000f8e02ff */
[----:B------:R-:W-:Y:S02]  /*17cf0*/  ULDC UR4, c[0x0][0xa8c] ;  /* 0x0002a30000047ab9 */ /* 0x000fe40000000800 */
[----:B------:R-:W-:Y:S01]  /*17d00*/  ISETP.GE.AND P2, PT, R195, UR4, PT ;  /* 0x00000004c3007c0c */ /* 0x000fe2000bf46270 */
[----:B------:R-:W-:Y:S01]  /*17d10*/  IMAD R3, R3, UR5, R0 ;  /* 0x0000000503037c24 */ /* 0x000fe2000f8e0200 */
[----:B------:R-:W-:Y:S02]  /*17d20*/  ISETP.GE.AND P3, PT, R6, UR4, PT ;  /* 0x0000000406007c0c */ /* 0x000fe4000bf66270 */
[----:B------:R-:W-:Y:S01]  /*17d30*/  LEA R6, P0, R4, UR6, 0x1 ;  /* 0x0000000604067c11 */ /* 0x000fe2000f8008ff */
[----:B------:R-:W-:-:S05]  /*17d40*/  IMAD.IADD R3, R5, 0x1, R3 ;  /* 0x0000000105037824 */ /* 0x000fca00078e0203 */
[----:B------:R-:W-:-:S05]  /*17d50*/  LEA.HI.X R7, R4, UR7, R3, 0x1, P0 ;  /* 0x0000000704077c11 */ /* 0x000fca00080f0c03 */
[----:B------:R4:W-:Y:S04]  /*17d60*/  @!P2 STG.E.128 desc[UR36][R6.64], R12 ;  /* 0x0000000c0600a986 */ /* 0x0009e8000c101d24 */
[----:B------:R4:W-:Y:S02]  /*17d70*/  @!P3 STG.E.128 desc[UR36][R6.64+0x80], R36 ;  /* 0x000080240600b986 */ /* 0x0009e4000c101d24 */
.L_x_648:
[----:B------:R-:W-:Y:S05]  /*17d80*/  BSYNC B1 ;  /* 0x0000000000017941 */ /* 0x000fea0003800000 */
.L_x_647:
[----:B------:R-:W-:Y:S05]  /*17d90*/  @P1 BRA `(.L_x_649) ;  /* 0x0000000800cc1947 */ /* 0x000fea0003800000 */
[----:B------:R-:W-:Y:S01]  /*17da0*/  IADD3 R3, P0, R44, 0x60, RZ ;  /* 0x000000602c037810 */ /* 0x000fe20007f1e0ff */
[----:B------:R-:W-:Y:S01]  /*17db0*/  ULDC.64 UR6, c[0x0][0xad8] ;  /* 0x0002b60000067ab9 */ /* 0x000fe20000000a00 */
[----:B--2--5:R-:W-:Y:S01]  /*17dc0*/  MOV R5, R51 ;  /* 0x0000003300057202 */ /* 0x024fe20000000f00 */
[----:B------:R-:W-:Y:S01]  /*17dd0*/  IMAD.MOV.U32 R4, RZ, RZ, R46 ;  /* 0x000000ffff047224 */ /* 0x000fe200078e002e */
[----:B------:R-:W-:Y:S01]  /*17de0*/  IADD3.X R44, RZ, R45, RZ, P0, !PT ;  /* 0x0000002dff2c7210 */ /* 0x000fe200007fe4ff */
[----:B------:R-:W-:Y:S01]  /*17df0*/  ULDC UR4, c[0x0][0xa8c] ;  /* 0x0002a30000047ab9 */ /* 0x000fe20000000800 */
[----:B------:R-:W-:Y:S01]  /*17e00*/  IADD3 R0, R195, 0x40, RZ ;  /* 0x00000040c3007810 */ /* 0x000fe20007ffe0ff */
[----:B------:R-:W-:Y:S01]  /*17e10*/  IMAD.WIDE.U32 R4, R3, UR6, R4 ;  /* 0x0000000603047c25 */ /* 0x000fe2000f8e0004 */
[----:B------:R-:W-:-:S03]  /*17e20*/  ISETP.GE.AND P1, PT, R195, UR4, PT ;  /* 0x00000004c3007c0c */ /* 0x000fc6000bf26270 */
[----:B------:R-:W-:-:S04]  /*17e30*/  IMAD R44, R44, UR6, RZ ;  /* 0x000000062c2c7c24 */ /* 0x000fc8000f8e02ff */
[----:B------:R-:W-:Y:S01]  /*17e40*/  IMAD R3, R3, UR7, R44 ;  /* 0x0000000703037c24 */ /* 0x000fe2000f8e022c */
[----:B------:R-:W-:Y:S02]  /*17e50*/  ULDC.64 UR6, c[0x0][0xa80] ;  /* 0x0002a00000067ab9 */ /* 0x000fe40000000a00 */
[----:B---34-:R-:W-:Y:S01]  /*17e60*/  LEA R6, P0, R4, UR6, 0x1 ;  /* 0x0000000604067c11 */ /* 0x018fe2000f8008ff */
[----:B------:R-:W-:-:S05]  /*17e70*/  IMAD.IADD R3, R5, 0x1, R3 ;  /* 0x0000000105037824 */ /* 0x000fca00078e0203 */
[----:B------:R-:W-:Y:S02]  /*17e80*/  LEA.HI.X R7, R4, UR7, R3, 0x1, P0 ;  /* 0x0000000704077c11 */ /* 0x000fe400080f0c03 */
[----:B------:R-:W-:-:S03]  /*17e90*/  ISETP.GE.AND P0, PT, R0, UR4, PT ;  /* 0x0000000400007c0c */ /* 0x000fc6000bf06270 */
[----:B------:R2:W-:Y:S10]  /*17ea0*/  @!P1 STG.E.128 desc[UR36][R6.64], R24 ;  /* 0x0000001806009986 */ /* 0x0005f4000c101d24 */
[----:B------:R-:W-:Y:S05]  /*17eb0*/  @P0 BRA `(.L_x_649) ;  /* 0x0000000800840947 */ /* 0x000fea0003800000 */
[----:B------:R3:W-:Y:S01]  /*17ec0*/  STG.E.128 desc[UR36][R6.64+0x80], R40 ;  /* 0x0000802806007986 */ /* 0x0007e2000c101d24 */
[----:B------:R-:W-:Y:S05]  /*17ed0*/  BRA `(.L_x_649) ;  /* 0x00000008007c7947 */ /* 0x000fea0003800000 */
.L_x_641:
[----:B------:R-:W-:Y:S01]  /*17ee0*/  ULDC.64 UR4, c[0x0][0xbd8] ;  /* 0x0002f60000047ab9 */ /* 0x000fe20000000a00 */
[----:B------:R-:W-:Y:S01]  /*17ef0*/  IMAD.MOV.U32 R9, RZ, RZ, RZ ;  /* 0x000000ffff097224 */ /* 0x000fe200078e00ff */
[----:B------:R-:W-:Y:S02]  /*17f00*/  ISETP.NE.U32.AND P0, PT, RZ, UR4, PT ;  /* 0x00000004ff007c0c */ /* 0x000fe4000bf05070 */
[----:B------:R-:W-:Y:S02]  /*17f10*/  IADD3 R4, P1, R199, UR4, RZ ;  /* 0x00000004c7047c10 */ /* 0x000fe4000ff3e0ff */
[----:B------:R-:W-:Y:S02]  /*17f20*/  ISETP.NE.AND.EX P0, PT, RZ, UR5, PT, P0 ;  /* 0x00000005ff007c0c */ /* 0x000fe4000bf05300 */
[----:B------:R-:W-:Y:S01]  /*17f30*/  IADD3.X R5, R200, UR5, RZ, P1, !PT ;  /* 0x00000005c8057c10 */ /* 0x000fe20008ffe4ff */
[----:B------:R-:W-:Y:S02]  /*17f40*/  ULDC.64 UR4, c[0x0][0xbe0] ;  /* 0x0002f80000047ab9 */ /* 0x000fe40000000a00 */
[----:B------:R-:W-:-:S04]  /*17f50*/  ISETP.NE.U32.AND P1, PT, RZ, UR4, PT ;  /* 0x00000004ff007c0c */ /* 0x000fc8000bf25070 */
[----:B------:R-:W-:-:S04]  /*17f60*/  ISETP.NE.AND.EX P1, PT, RZ, UR5, PT, P1 ;  /* 0x00000005ff007c0c */ /* 0x000fc8000bf25310 */
[----:B------:R2:W5:Y:S09]  /*17f70*/  @P0 LDG.E R9, desc[UR36][R4.64] ;  /* 0x0000002404090981 */ /* 0x000572000c1e1900 */
[----:B------:R-:W-:Y:S01]  /*17f80*/  @P1 IADD3 R6, P2, R199, UR4, RZ ;  /* 0x00000004c7061c10 */ /* 0x000fe2000ff5e0ff */
[----:B------:R-:W-:-:S02]  /*17f90*/  ULDC UR4, c[0x0][0xa88] ;  /* 0x0002a20000047ab9 */ /* 0x000fc40000000800 */
[----:B------:R-:W-:Y:S02]  /*17fa0*/  MOV R3, UR4 ;  /* 0x0000000400037c02 */ /* 0x000fe40008000f00 */
[----:B------:R-:W-:-:S05]  /*17fb0*/  @P1 IADD3.X R7, R200, UR5, RZ, P2, !PT ;  /* 0x00000005c8071c10 */ /* 0x000fca00097fe4ff */
[----:B------:R2:W5:Y:S01]  /*17fc0*/  @P1 LDG.E R3, desc[UR36][R6.64] ;  /* 0x0000002406031981 */ /* 0x000562000c1e1900 */
[----:B------:R-:W-:Y:S01]  /*17fd0*/  ISETP.GE.AND P2, PT, R223, 0x80, PT ;  /* 0x00000080df00780c */ /* 0x000fe20003f46270 */
[----:B------:R-:W-:-:S12]  /*17fe0*/  @P1 BRA `(.L_x_650) ;  /* 0x0000000000101947 */ /* 0x000fd80003800000 */
[----:B------:R-:W-:Y:S05]  /*17ff0*/  @!P0 BRA `(.L_x_650) ;  /* 0x00000000000c8947 */ /* 0x000fea0003800000 */
[----:B------:R-:W3:Y:S04]  /*18000*/  LDG.E R0, desc[UR36][R4.64] ;  /* 0x0000002404007981 */ /* 0x000ee8000c1e1900 */
[----:B-----5:R-:W3:Y:S02]  /*18010*/  LDG.E R3, desc[UR36][R4.64+0x4] ;  /* 0x0000042404037981 */ /* 0x020ee4000c1e1900 */
[----:B---3--:R-:W-:-:S07]  /*18020*/  IMAD.IADD R3, R3, 0x1, -R0 ;  /* 0x0000000103037824 */ /* 0x008fce00078e0a00 */
.L_x_650:
[----:B------:R-:W-:Y:S01]  /*18030*/  BSSY B1, `(.L_x_651) ;  /* 0x000001d000017945 */ /* 0x000fe20003800000 */
[----:B------:R-:W-:Y:S02]  /*18040*/  SHF.R.S32.HI R10, RZ, 0x1f, R198 ;  /* 0x0000001fff0a7819 */ /* 0x000fe400000114c6 */
[----:B------:R-:W-:Y:S02]  /*18050*/  SHF.R.S32.HI R12, RZ, 0x1f, R195 ;  /* 0x0000001fff0c7819 */ /* 0x000fe400000114c3 */
[----:B------:R-:W-:Y:S02]  /*18060*/  SEL R201, R201, RZ, !P0 ;  /* 0x000000ffc9c97207 */ /* 0x000fe40004000000 */
[----:B------:R-:W-:Y:S02]  /*18070*/  SEL R205, R205, RZ, !P0 ;  /* 0x000000ffcdcd7207 */ /* 0x000fe40004000000 */
[----:B-----5:R-:W-:Y:S01]  /*18080*/  SHF.R.S32.HI R8, RZ, 0x1f, R9 ;  /* 0x0000001fff087819 */ /* 0x020fe20000011409 */
[----:B------:R-:W-:Y:S06]  /*18090*/  @P2 BRA `(.L_x_652) ;  /* 0x0000000000582947 */ /* 0x000fec0003800000 */
[----:B--2---:R-:W2:Y:S02]  /*180a0*/  S2R R5, SR_TID.X ;  /* 0x0000000000057919 */ /* 0x004ea40000002100 */
[----:B--2---:R-:W-:-:S05]  /*180b0*/  LEA R0, R204, R5, 0x7 ;  /* 0x00000005cc007211 */ /* 0x004fca00078e38ff */
[----:B------:R-:W-:-:S05]  /*180c0*/  VIADD R0, R0, 0xffffff80 ;  /* 0xffffff8000007836 */ /* 0x000fca0000000000 */
[----:B------:R-:W-:-:S13]  /*180d0*/  ISETP.GE.AND P0, PT, R0, R3, PT ;  /* 0x000000030000720c */ /* 0x000fda0003f06270 */
[----:B------:R-:W-:Y:S05]  /*180e0*/  @P0 BRA `(.L_x_652) ;  /* 0x0000000000440947 */ /* 0x000fea0003800000 */
[----:B------:R-:W-:Y:S01]  /*180f0*/  IADD3 R4, P0, R0, R9, RZ ;  /* 0x0000000900047210 */ /* 0x000fe20007f1e0ff */
[----:B------:R-:W-:Y:S02]  /*18100*/  ULDC.64 UR4, c[0x0][0xb70] ;  /* 0x0002dc0000047ab9 */ /* 0x000fe40000000a00 */
[----:B------:R-:W-:Y:S01]  /*18110*/  IMAD R7, R10, UR4, RZ ;  /* 0x000000040a077c24 */ /* 0x000fe2000f8e02ff */
[----:B------:R-:W-:-:S03]  /*18120*/  LEA.HI.X.SX32 R5, R0, R8, 0x1, P0 ;  /* 0x0000000800057211 */ /* 0x000fc600000f0eff */
[C---:B------:R-:W-:Y:S02]  /*18130*/  IMAD R7, R198.reuse, UR5, R7 ;  /* 0x00000005c6077c24 */ /* 0x040fe4000f8e0207 */
[----:B------:R-:W-:Y:S01]  /*18140*/  IMAD.WIDE.U32 R4, R198, UR4, R4 ;  /* 0x00000004c6047c25 */ /* 0x000fe2000f8e0004 */
[----:B------:R-:W-:-:S03]  /*18150*/  ULDC.64 UR4, c[0x0][0xb78] ;  /* 0x0002de0000047ab9 */ /* 0x000fc60000000a00 */
[----:B------:R-:W-:Y:S01]  /*18160*/  IMAD R0, R205, UR4, RZ ;  /* 0x00000004cd007c24 */ /* 0x000fe2000f8e02ff */
[----:B------:R-:W-:-:S03]  /*18170*/  IADD3 R5, R5, R7, RZ ;  /* 0x0000000705057210 */ /* 0x000fc60007ffe0ff */
[C---:B------:R-:W-:Y:S02]  /*18180*/  IMAD R7, R201.reuse, UR5, R0 ;  /* 0x00000005c9077c24 */ /* 0x040fe4000f8e0200 */
[----:B------:R-:W-:Y:S01]  /*18190*/  IMAD.WIDE.U32 R4, R201, UR4, R4 ;  /* 0x00000004c9047c25 */ /* 0x000fe2000f8e0004 */
[----:B------:R-:W-:-:S03]  /*181a0*/  ULDC.64 UR4, c[0x0][0xb40] ;  /* 0x0002d00000047ab9 */ /* 0x000fc60000000a00 */
[----:B------:R-:W-:Y:S01]  /*181b0*/  IMAD.IADD R5, R5, 0x1, R7 ;  /* 0x0000000105057824 */ /* 0x000fe200078e0207 */
[----:B------:R-:W-:-:S04]  /*181c0*/  LEA R6, P0, R4, UR4, 0x2 ;  /* 0x0000000404067c11 */ /* 0x000fc8000f8010ff */
[----:B------:R-:W-:Y:S02]  /*181d0*/  LEA.HI.X R7, R4, UR5, R5, 0x2, P0 ;  /* 0x0000000504077c11 */ /* 0x000fe400080f1405 */
[----:B------:R-:W-:-:S05]  /*181e0*/  MOV R5, 0xff800000 ;  /* 0xff80000000057802 */ /* 0x000fca0000000f00 */
[----:B------:R3:W-:Y:S02]  /*181f0*/  STG.E desc[UR36][R6.64], R5 ;  /* 0x0000000506007986 */ /* 0x0007e4000c101924 */
.L_x_652:
[----:B------:R-:W-:Y:S05]  /*18200*/  BSYNC B1 ;  /* 0x0000000000017941 */ /* 0x000fea0003800000 */
.L_x_651:
[----:B------:R-:W-:Y:S01]  /*18210*/  ULDC.64 UR4, c[0x0][0xaa0] ;  /* 0x0002a80000047ab9 */ /* 0x000fe20000000a00 */
[----:B--23--:R-:W-:Y:S01]  /*18220*/  MOV R5, R12 ;  /* 0x0000000c00057202 */ /* 0x00cfe20000000f00 */
[----:B------:R-:W-:Y:S01]  /*18230*/  IMAD.MOV.U32 R4, RZ, RZ, R195 ;  /* 0x000000ffff047224 */ /* 0x000fe200078e00c3 */
[----:B------:R-:W-:Y:S01]  /*18240*/  BSSY B1, `(.L_x_653) ;  /* 0x000002b000017945 */ /* 0x000fe20003800000 */
[----:B------:R-:W-:Y:S01]  /*18250*/  IMAD R0, R8, UR4, RZ ;  /* 0x0000000408007c24 */ /* 0x000fe2000f8e02ff */
[----:B------:R-:W-:Y:S01]  /*18260*/  MOV R8, R196 ;  /* 0x000000c400087202 */ /* 0x000fe20000000f00 */
[----:B------:R-:W-:-:S04]  /*18270*/  IMAD.WIDE.U32 R4, R9, UR4, R4 ;  /* 0x0000000409047c25 */ /* 0x000fc8000f8e0004 */
[----:B------:R-:W-:Y:S01]  /*18280*/  IMAD R9, R9, UR5, R0 ;  /* 0x0000000509097c24 */ /* 0x000fe2000f8e0200 */
[----:B------:R-:W-:Y:S01]  /*18290*/  ULDC.64 UR4, c[0x0][0xae0] ;  /* 0x0002b80000047ab9 */ /* 0x000fe20000000a00 */
[----:B------:R-:W-:Y:S01]  /*182a0*/  IMAD R3, R204, -0x80, R3 ;  /* 0xffffff80cc037824 */ /* 0x000fe200078e0203 */
[----:B------:R-:W-:Y:S01]  /*182b0*/  IADD3 R0, R196, 0x20, RZ ;  /* 0x00000020c4007810 */ /* 0x000fe20007ffe0ff */
[----:B------:R-:W-:Y:S01]  /*182c0*/  IMAD.IADD R5, R5, 0x1, R9 ;  /* 0x0000000105057824 */ /* 0x000fe200078e0209 */
[----:B------:R-:W-:Y:S01]  /*182d0*/  SHF.R.S32.HI R9, RZ, 0x1f, R196 ;  /* 0x0000001fff097819 */ /* 0x000fe200000114c4 */
[----:B------:R-:W-:Y:S01]  /*182e0*/  IMAD R7, R10, UR4, RZ ;  /* 0x000000040a077c24 */ /* 0x000fe2000f8e02ff */
[-C--:B------:R-:W-:Y:S01]  /*182f0*/  ISETP.GE.AND P2, PT, R196, R3.reuse, PT ;  /* 0x00000003c400720c */ /* 0x080fe20003f46270 */
[----:B------:R-:W-:Y:S01]  /*18300*/  IMAD.WIDE.U32 R4, R198, UR4, R4 ;  /* 0x00000004c6047c25 */ /* 0x000fe2000f8e0004 */
[-C--:B------:R-:W-:Y:S02]  /*18310*/  ISETP.GE.AND P3, PT, R0, R3.reuse, PT ;  /* 0x000000030000720c */ /* 0x080fe40003f66270 */
[----:B------:R-:W-:Y:S01]  /*18320*/  IADD3 R0, R196, 0x60, RZ ;  /* 0x00000060c4007810 */ /* 0x000fe20007ffe0ff */
[----:B------:R-:W-:Y:S01]  /*18330*/  IMAD R7, R198, UR5, R7 ;  /* 0x00000005c6077c24 */ /* 0x000fe2000f8e0207 */
[----:B------:R-:W-:Y:S01]  /*18340*/  ULDC.64 UR4, c[0x0][0xae8] ;  /* 0x0002ba0000047ab9 */ /* 0x000fe20000000a00 */
[----:B------:R-:W-:Y:S01]  /*18350*/  VIADD R6, R196, 0x40 ;  /* 0x00000040c4067836 */ /* 0x000fe20000000000 */
[----:B------:R-:W-:Y:S01]  /*18360*/  ISETP.GE.AND P0, PT, R0, R3, PT ;  /* 0x000000030000720c */ /* 0x000fe20003f06270 */
[----:B------:R-:W-:-:S02]  /*18370*/  IMAD.IADD R5, R5, 0x1, R7 ;  /* 0x0000000105057824 */ /* 0x000fc400078e0207 */
[----:B------:R-:W-:Y:S01]  /*18380*/  IMAD R0, R205, UR4, RZ ;  /* 0x00000004cd007c24 */ /* 0x000fe2000f8e02ff */
[----:B------:R-:W-:Y:S01]  /*18390*/  ISETP.GE.AND P1, PT, R6, R3, PT ;  /* 0x000000030600720c */ /* 0x000fe20003f26270 */
[----:B------:R-:W-:-:S04]  /*183a0*/  IMAD.WIDE.U32 R6, R201, UR4, R4 ;  /* 0x00000004c9067c25 */ /* 0x000fc8000f8e0004 */
[----:B------:R-:W-:Y:S02]  /*183b0*/  IMAD R3, R201, UR5, R0 ;  /* 0x00000005c9037c24 */ /* 0x000fe4000f8e0200 */
[----:B------:R-:W-:-:S04]  /*183c0*/  IMAD.WIDE R8, R204, 0x80, R8 ;  /* 0x00000080cc087825 */ /* 0x000fc800078e0208 */
[----:B------:R-:W-:Y:S01]  /*183d0*/  IMAD.IADD R11, R7, 0x1, R3 ;  /* 0x00000001070b7824 */ /* 0x000fe200078e0203 */
[----:B------:R-:W-:Y:S06]  /*183e0*/  @P2 BRA `(.L_x_654) ;  /* 0x0000000000402947 */ /* 0x000fec0003800000 */
        /* <DEDUP_REMOVED lines=14> */
[----:B------:R2:W-:Y:S04]  /*184d0*/  @!P4 STG.E.128 desc[UR36][R12.64], RZ ;  /* 0x000000ff0c00c986 */ /* 0x0005e8000c101d24 */
[----:B------:R2:W-:Y:S02]  /*184e0*/  @!P5 STG.E.128 desc[UR36][R12.64+0x80], RZ ;  /* 0x000080ff0c00d986 */ /* 0x0005e4000c101d24 */
.L_x_654:
[----:B------:R-:W-:Y:S05]  /*184f0*/  BSYNC B1 ;  /* 0x0000000000017941 */ /* 0x000fea0003800000 */
.L_x_653:
[----:B------:R-:W-:Y:S04]  /*18500*/  BSSY B1, `(.L_x_655) ;  /* 0x0000014000017945 */ /* 0x000fe80003800000 */
[----:B------:R-:W-:Y:S05]  /*18510*/  @P3 BRA `(.L_x_656) ;  /* 0x0000000000483947 */ /* 0x000fea0003800000 */
[----:B------:R-:W-:Y:S01]  /*18520*/  IADD3 R3, P2, R8, 0x20, RZ ;  /* 0x0000002008037810 */ /* 0x000fe20007f5e0ff */
[----:B------:R-:W-:Y:S01]  /*18530*/  ULDC.64 UR4, c[0x0][0xad8] ;  /* 0x0002b60000047ab9 */ /* 0x000fe20000000a00 */
[----:B------:R-:W-:Y:S01]  /*18540*/  MOV R4, R6 ;  /* 0x0000000600047202 */ /* 0x000fe20000000f00 */
[----:B------:R-:W-:Y:S01]  /*18550*/  IMAD.MOV.U32 R5, RZ, RZ, R11 ;  /* 0x000000ffff057224 */ /* 0x000fe200078e000b */
[----:B------:R-:W-:Y:S01]  /*18560*/  IADD3.X R0, RZ, R9, RZ, P2, !PT ;  /* 0x00000009ff007210 */ /* 0x000fe200017fe4ff */
[----:B------:R-:W-:Y:S01]  /*18570*/  VIADD R10, R195, 0x40 ;  /* 0x00000040c30a7836 */ /* 0x000fe20000000000 */
[----:B------:R-:W-:Y:S01]  /*18580*/  ULDC.64 UR6, c[0x0][0xa80] ;  /* 0x0002a00000067ab9 */ /* 0x000fe20000000a00 */
[----:B------:R-:W-:-:S04]  /*18590*/  IMAD.WIDE.U32 R4, R3, UR4, R4 ;  /* 0x0000000403047c25 */ /* 0x000fc8000f8e0004 */
[----:B------:R-:W-:Y:S01]  /*185a0*/  IMAD R0, R0, UR4, RZ ;  /* 0x0000000400007c24 */ /* 0x000fe2000f8e02ff */
[----:B------:R-:W-:Y:S01]  /*185b0*/  ULDC UR4, c[0x0][0xa8c] ;  /* 0x0002a30000047ab9 */ /* 0x000fe20000000800 */
[----:B--2---:R-:W-:Y:S02]  /*185c0*/  LEA R12, P2, R4, UR6, 0x1 ;  /* 0x00000006040c7c11 */ /* 0x004fe4000f8408ff */
[----:B------:R-:W-:Y:S01]  /*185d0*/  IMAD R3, R3, UR5, R0 ;  /* 0x0000000503037c24 */ /* 0x000fe2000f8e0200 */
[----:B------:R-:W-:Y:S02]  /*185e0*/  ISETP.GE.AND P3, PT, R195, UR4, PT ;  /* 0x00000004c3007c0c */ /* 0x000fe4000bf66270 */
[----:B------:R-:W-:Y:S02]  /*185f0*/  ISETP.GE.AND P4, PT, R10, UR4, PT ;  /* 0x000000040a007c0c */ /* 0x000fe4000bf86270 */
[----:B------:R-:W-:-:S04]  /*18600*/  IADD3 R3, R5, R3, RZ ;  /* 0x0000000305037210 */ /* 0x000fc80007ffe0ff */
[----:B------:R-:W-:-:S05]  /*18610*/  LEA.HI.X R13, R4, UR7, R3, 0x1, P2 ;  /* 0x00000007040d7c11 */ /* 0x000fca00090f0c03 */
[----:B------:R3:W-:Y:S04]  /*18620*/  @!P3 STG.E.128 desc[UR36][R12.64], RZ ;  /* 0x000000ff0c00b986 */ /* 0x0007e8000c101d24 */
[----:B------:R3:W-:Y:S02]  /*18630*/  @!P4 STG.E.128 desc[UR36][R12.64+0x80], RZ ;  /* 0x000080ff0c00c986 */ /* 0x0007e4000c101d24 */
.L_x_656:
[----:B------:R-:W-:Y:S05]  /*18640*/  BSYNC B1 ;  /* 0x0000000000017941 */ /* 0x000fea0003800000 */
.L_x_655:
[----:B------:R-:W-:Y:S04]  /*18650*/  BSSY B1, `(.L_x_657) ;  /* 0x0000014000017945 */ /* 0x000fe80003800000 */
[----:B------:R-:W-:Y:S05]  /*18660*/  @P1 BRA `(.L_x_658) ;  /* 0x0000000000481947 */ /* 0x000fea0003800000 */
[----:B------:R-:W-:Y:S01]  /*18670*/  IADD3 R3, P1, R8, 0x40, RZ ;  /* 0x0000004008037810 */ /* 0x000fe20007f3e0ff */
[----:B------:R-:W-:Y:S01]  /*18680*/  ULDC.64 UR4, c[0x0][0xad8] ;  /* 0x0002b60000047ab9 */ /* 0x000fe20000000a00 */
[----:B------:R-:W-:Y:S01]  /*18690*/  MOV R5, R11 ;  /* 0x0000000b00057202 */ /* 0x000fe20000000f00 */
[----:B------:R-:W-:Y:S01]  /*186a0*/  IMAD.MOV.U32 R4, RZ, RZ, R6 ;  /* 0x000000ffff047224 */ /* 0x000fe200078e0006 */
[----:B------:R-:W-:Y:S01]  /*186b0*/  IADD3 R10, R195, 0x40, RZ ;  /* 0x00000040c30a7810 */ /* 0x000fe20007ffe0ff */
[----:B------:R-:W-:Y:S01]  /*186c0*/  IMAD.X R0, RZ, RZ, R9, P1 ;  /* 0x000000ffff007224 */ /* 0x000fe200008e0609 */
[----:B------:R-:W-:Y:S01]  /*186d0*/  ULDC.64 UR6, c[0x0][0xa80] ;  /* 0x0002a00000067ab9 */ /* 0x000fe20000000a00 */
[----:B------:R-:W-:-:S04]  /*186e0*/  IMAD.WIDE.U32 R4, R3, UR4, R4 ;  /* 0x0000000403047c25 */ /* 0x000fc8000f8e0004 */
[----:B------:R-:W-:Y:S01]  /*186f0*/  IMAD R0, R0, UR4, RZ ;  /* 0x0000000400007c24 */ /* 0x000fe2000f8e02ff */
[----:B------:R-:W-:Y:S01]  /*18700*/  ULDC UR4, c[0x0][0xa8c] ;  /* 0x0002a30000047ab9 */ /* 0x000fe20000000800 */
[----:B--23--:R-:W-:Y:S02]  /*18710*/  LEA R12, P1, R4, UR6, 0x1 ;  /* 0x00000006040c7c11 */ /* 0x00cfe4000f8208ff */
[----:B------:R-:W-:Y:S01]  /*18720*/  IMAD R3, R3, UR5, R0 ;  /* 0x0000000503037c24 */ /* 0x000fe2000f8e0200 */
[----:B------:R-:W-:Y:S02]  /*18730*/  ISETP.GE.AND P2, PT, R195, UR4, PT ;  /* 0x00000004c3007c0c */ /* 0x000fe4000bf46270 */
[----:B------:R-:W-:Y:S01]  /*18740*/  ISETP.GE.AND P3, PT, R10, UR4, PT ;  /* 0x000000040a007c0c */ /* 0x000fe2000bf66270 */
[----:B------:R-:W-:-:S05]  /*18750*/  IMAD.IADD R3, R5, 0x1, R3 ;  /* 0x0000000105037824 */ /* 0x000fca00078e0203 */
[----:B------:R-:W-:-:S05]  /*18760*/  LEA.HI.X R13, R4, UR7, R3, 0x1, P1 ;  /* 0x00000007040d7c11 */ /* 0x000fca00088f0c03 */
[----:B------:R4:W-:Y:S04]  /*18770*/  @!P2 STG.E.128 desc[UR36][R12.64], RZ ;  /* 0x000000ff0c00a986 */ /* 0x0009e8000c101d24 */
[----:B------:R4:W-:Y:S02]  /*18780*/  @!P3 STG.E.128 desc[UR36][R12.64+0x80], RZ ;  /* 0x000080ff0c00b986 */ /* 0x0009e4000c101d24 */
.L_x_658:
[----:B------:R-:W-:Y:S05]  /*18790*/  BSYNC B1 ;  /* 0x0000000000017941 */ /* 0x000fea0003800000 */
.L_x_657:
        /* <DEDUP_REMOVED lines=11> */
[----:B------:R-:W-:Y:S02]  /*18850*/  LEA R6, P0, R4, UR6, 0x1 ;  /* 0x0000000604067c11 */ /* 0x000fe4000f8008ff */
[----:B------:R-:W-:Y:S01]  /*18860*/  IMAD R3, R3, UR5, R8 ;  /* 0x0000000503037c24 */ /* 0x000fe2000f8e0208 */
[----:B------:R-:W-:Y:S02]  /*18870*/  ISETP.GE.AND P1, PT, R195, UR4, PT ;  /* 0x00000004c3007c0c */ /* 0x000fe4000bf26270 */
[----:B------:R-:W-:Y:S02]  /*18880*/  ISETP.GE.AND P2, PT, R0, UR4, PT ;  /* 0x0000000400007c0c */ /* 0x000fe4000bf46270 */
[----:B------:R-:W-:-:S04]  /*18890*/  IADD3 R3, R5, R3, RZ ;  /* 0x0000000305037210 */ /* 0x000fc80007ffe0ff */
[----:B------:R-:W-:-:S05]  /*188a0*/  LEA.HI.X R7, R4, UR7, R3, 0x1, P0 ;  /* 0x0000000704077c11 */ /* 0x000fca00080f0c03 */
[----:B------:R0:W-:Y:S04]  /*188b0*/  @!P1 STG.E.128 desc[UR36][R6.64], RZ ;  /* 0x000000ff06009986 */ /* 0x0001e8000c101d24 */
[----:B------:R0:W-:Y:S02]  /*188c0*/  @!P2 STG.E.128 desc[UR36][R6.64+0x80], RZ ;  /* 0x000080ff0600a986 */ /* 0x0001e4000c101d24 */
.L_x_649:
[----:B------:R-:W-:Y:S05]  /*188d0*/  BSYNC B0 ;  /* 0x0000000000007941 */ /* 0x000fea0003800000 */
.L_x_640:
[----:B------:R-:W-:Y:S02]  /*188e0*/  ULDC UR4, c[0x0][0xc14] ;  /* 0x0003050000047ab9 */ /* 0x000fe40000000800 */
[----:B-1----:R-:W-:-:S13]  /*188f0*/  ISETP.GE.AND P0, PT, R151, UR4, PT ;  /* 0x0000000497007c0c */ /* 0x002fda000bf06270 */
[----:B------:R-:W-:Y:S05]  /*18900*/  @!P0 BRA `(.L_x_659) ;  /* 0xfffffe88001c8947 */ /* 0x000fea000383ffff */
[----:B------:R-:W-:Y:S05]  /*18910*/  BRA `(.L_x_448) ;  /* 0x0000005800fc7947 */ /* 0x000fea0003800000 */
.L_x_446:
[----:B------:R-:W-:-:S08]  /*18920*/  NOP ;  /* 0x0000000000007918 */ /* 0x000fd00000000000 */
[----:B0-----:R-:W0:-:S00]  /*18930*/  USETMAXREG.DEALLOC.CTAPOOL 0x18 ;  /* 0x00000018000079c8 */ /* 0x001e0000080e0500 */
[----:B0-----:R-:W-:-:S06]  /*18940*/  LOP3.LUT R0, R0, 0x3, RZ, 0xc0, !PT ;  /* 0x0000000300007812 */ /* 0x001fcc00078ec0ff */
[----:B------:R-:W0:Y:S02]  /*18950*/  SHFL.IDX PT, R0, R0, RZ, 0x1f ;  /* 0x00001fff00007589 */ /* 0x000e2400000e0000 */
[----:B0-----:R-:W-:-:S13]  /*18960*/  ISETP.NE.AND P0, PT, R0, RZ, PT ;  /* 0x000000ff0000720c */ /* 0x001fda0003f05270 */
[----:B------:R-:W-:Y:S05]  /*18970*/  @P0 BRA `(.L_x_448) ;  /* 0x0000005800e40947 */ /* 0x000fea0003800000 */
[----:B------:R-:W-:Y:S01]  /*18980*/  LOP3.LUT R8, R3, 0x1f, RZ, 0xc0, !PT ;  /* 0x0000001f03087812 */ /* 0x000fe200078ec0ff */
[----:B------:R-:W-:Y:S01]  /*18990*/  ULDC UR5, c[0x0][0xc14] ;  /* 0x0003050000057ab9 */ /* 0x000fe20000000800 */
[----:B------:R-:W-:Y:S01]  /*189a0*/  LOP3.LUT R4, R4, 0xffffffdf, RZ, 0xc0, !PT ;  /* 0xffffffdf04047812 */ /* 0x000fe200078ec0ff */
[----:B------:R-:W-:Y:S01]  /*189b0*/  IMAD.MOV.U32 R0, RZ, RZ, RZ ;  /* 0x000000ffff007224 */ /* 0x000fe200078e00ff */
[----:B------:R-:W-:Y:S01]  /*189c0*/  ISETP.NE.AND P0, PT, R8, 0x1f, PT ;  /* 0x0000001f0800780c */ /* 0x000fe20003f05270 */
[----:B------:R-:W0:Y:S01]  /*189d0*/  S2UR UR6, SR_CTAID.X ;  /* 0x00000000000679c3 */ /* 0x000e220000002500 */
[----:B------:R-:W-:-:S11]  /*189e0*/  ULDC UR4, c[0x0][0xc10] ;  /* 0x0003040000047ab9 */ /* 0x000fd60000000800 */
[----:B------:R-:W-:Y:S02]  /*189f0*/  @P0 LOP3.LUT R4, R4, 0x20, RZ, 0xfc, !PT ;  /* 0x0000002004040812 */ /* 0x000fe400078efcff */
[----:B------:R-:W-:-:S13]  /*18a00*/  ISETP.GE.OR P0, PT, R8, UR5, !P0 ;  /* 0x0000000508007c0c */ /* 0x000fda000c706670 */
[----:B------:R-:W1:Y:S02]  /*18a10*/  @!P0 LDC.64 R2, c[0x0][0xc58] ;  /* 0x00031600ff028b82 */ /* 0x000e640000000a00 */
[----:B-1----:R-:W-:-:S05]  /*18a20*/  @!P0 IMAD.WIDE.U32 R2, R8, 0x4, R2 ;  /* 0x0000000408028825 */ /* 0x002fca00078e0002 */
[----:B------:R-:W2:Y:S01]  /*18a30*/  @!P0 LDG.E R0, desc[UR36][R2.64] ;  /* 0x0000002402008981 */ /* 0x000ea2000c1e1900 */
[C---:B------:R-:W-:Y:S01]  /*18a40*/  ISETP.NE.AND P1, PT, R8.reuse, RZ, PT ;  /* 0x000000ff0800720c */ /* 0x040fe20003f25270 */
[----:B------:R-:W-:Y:S01]  /*18a50*/  IMAD.MOV.U32 R16, RZ, RZ, RZ ;  /* 0x000000ffff107224 */ /* 0x000fe200078e00ff */
[----:B------:R-:W-:Y:S02]  /*18a60*/  ISETP.GE.U32.AND P0, PT, R8, 0x2, PT ;  /* 0x000000020800780c */ /* 0x000fe40003f06070 */
[----:B------:R-:W-:Y:S02]  /*18a70*/  LOP3.LUT R4, R4, 0xfffffffe, RZ, 0xc0, !PT ;  /* 0xfffffffe04047812 */ /* 0x000fe400078ec0ff */
[----:B------:R-:W-:-:S07]  /*18a80*/  MOV R19, RZ ;  /* 0x000000ff00137202 */ /* 0x000fce0000000f00 */
        /* <DEDUP_REMOVED lines=15> */
[----:B------:R-:W-:Y:S02]  /*18b80*/  ISETP.GE.U32.AND P0, PT, R8, 0x8, PT ;  /* 0x000000080800780c */ /* 0x000fe40003f06070 */
[----:B------:R-:W-:-:S05]  /*18b90*/  IADD3 R7, R6, R7, RZ ;  /* 0x0000000706077210 */ /* 0x000fca0007ffe0ff */
[----:B------:R-:W1:Y:S06]  /*18ba0*/  SHFL.UP PT, R2, R7, 0x8, RZ ;  /* 0x0500000007027989 */ /* 0x000e6c00000e00ff */
[----:B------:R-:W-:-:S04]  /*18bb0*/  @P0 LOP3.LUT R4, R4, 0x4, RZ, 0xfc, !PT ;  /* 0x0000000404040812 */ /* 0x000fc800078efcff */
[----:B------:R-:W-:Y:S02]  /*18bc0*/  LOP3.LUT R4, R4, 0xfffffffd, RZ, 0xc0, !PT ;  /* 0xfffffffd04047812 */ /* 0x000fe400078ec0ff */
[----:B-1----:R-:W-:Y:S02]  /*18bd0*/  SEL R2, R2, RZ, P0 ;  /* 0x000000ff02027207 */ /* 0x002fe40000000000 */
[----:B------:R-:W-:-:S03]  /*18be0*/  ISETP.GE.U32.AND P0, PT, R8, 0x10, PT ;  /* 0x000000100800780c */ /* 0x000fc60003f06070 */
[----:B------:R-:W-:-:S05]  /*18bf0*/  IMAD.IADD R3, R7, 0x1, R2 ;  /* 0x0000000107037824 */ /* 0x000fca00078e0202 */
[----:B------:R-:W1:Y:S05]  /*18c00*/  SHFL.UP PT, R2, R3, 0x10, RZ ;  /* 0x0600000003027989 */ /* 0x000e6a00000e00ff */
[----:B------:R-:W-:Y:S02]  /*18c10*/  @P0 LOP3.LUT R4, R4, 0x2, RZ, 0xfc, !PT ;  /* 0x0000000204040812 */ /* 0x000fe400078efcff */
[----:B-1----:R-:W-:-:S04]  /*18c20*/  SEL R2, R2, RZ, P0 ;  /* 0x000000ff02027207 */ /* 0x002fc80000000000 */
[----:B------:R-:W-:-:S05]  /*18c30*/  IADD3 R2, R3, R2, RZ ;  /* 0x0000000203027210 */ /* 0x000fca0007ffe0ff */
[----:B------:R-:W1:Y:S02]  /*18c40*/  SHFL.IDX PT, R5, R2, 0x1f, 0x1f ;  /* 0x03e01f0002057f89 */ /* 0x000e6400000e0000 */
[----:B-1----:R-:W-:-:S04]  /*18c50*/  IMAD R5, R5, UR4, RZ ;  /* 0x0000000405057c24 */ /* 0x002fc8000f8e02ff */
[----:B------:R-:W-:Y:S01]  /*18c60*/  IMAD.MOV.U32 R6, RZ, RZ, R5 ;  /* 0x000000ffff067224 */ /* 0x000fe200078e0005 */
[----:B0-----:R-:W-:-:S13]  /*18c70*/  ISETP.GT.AND P0, PT, R5, UR6, PT ;  /* 0x0000000605007c0c */ /* 0x001fda000bf04270 */
[----:B------:R-:W-:Y:S05]  /*18c80*/  @P0 BRA `(.L_x_660) ;  /* 0x0000000000c00947 */ /* 0x000fea0003800000 */
[----:B------:R-:W-:Y:S01]  /*18c90*/  MOV R5, R6 ;  /* 0x0000000600057202 */ /* 0x000fe20000000f00 */
[----:B------:R-:W-:Y:S01]  /*18ca0*/  IMAD.MOV.U32 R19, RZ, RZ, RZ ;  /* 0x000000ffff137224 */ /* 0x000fe200078e00ff */
[----:B------:R-:W-:Y:S01]  /*18cb0*/  ULDC UR5, c[0x0][0xc14] ;  /* 0x0003050000057ab9 */ /* 0x000fe20000000800 */
[----:B------:R-:W-:Y:S01]  /*18cc0*/  ULDC UR7, c[0x0][0xc14] ;  /* 0x0003050000077ab9 */ /* 0x000fe20000000800 */
[----:B------:R-:W-:-:S05]  /*18cd0*/  ULDC UR4, c[0x0][0xc10] ;  /* 0x0003040000047ab9 */ /* 0x000fca0000000800 */
.L_x_664:
[----:B------:R-:W-:Y:S01]  /*18ce0*/  IADD3 R0, R19, 0x1f, RZ ;  /* 0x0000001f13007810 */ /* 0x000fe20007ffe0ff */
[----:B------:R-:W-:-:S03]  /*18cf0*/  IMAD.U32 R19, RZ, RZ, UR7 ;  /* 0x00000007ff137e24 */ /* 0x000fc6000f8e00ff */
[----:B------:R-:W-:-:S13]  /*18d00*/  ISETP.GE.AND P0, PT, R0, UR5, PT ;  /* 0x0000000500007c0c */ /* 0x000fda000bf06270 */
[----:B------:R-:W-:Y:S05]  /*18d10*/  @P0 BRA `(.L_x_661) ;  /* 0x0000000400400947 */ /* 0x000fea0003800000 */
[----:B------:R-:W0:Y:S01]  /*18d20*/  S2R R8, SR_TID.X ;  /* 0x0000000000087919 */ /* 0x000e220000002100 */
[----:B------:R-:W-:Y:S01]  /*18d30*/  MOV R19, R0 ;  /* 0x0000000000137202 */ /* 0x000fe20000000f00 */
[----:B------:R-:W-:Y:S01]  /*18d40*/  BSSY B0, `(.L_x_662) ;  /* 0x000000a000007945 */ /* 0x000fe20003800000 */
[----:B------:R-:W-:Y:S02]  /*18d50*/  MOV R0, RZ ;  /* 0x000000ff00007202 */ /* 0x000fe40000000f00 */
[----:B0-----:R-:W-:-:S04]  /*18d60*/  LOP3.LUT R8, R8, 0x1f, RZ, 0xc0, !PT ;  /* 0x0000001f08087812 */ /* 0x001fc800078ec0ff */
[C---:B------:R-:W-:Y:S01]  /*18d70*/  ISETP.NE.AND P1, PT, R8.reuse, 0x1f, PT ;  /* 0x0000001f0800780c */ /* 0x040fe20003f25270 */
[----:B------:R-:W-:-:S05]  /*18d80*/  IMAD.IADD R7, R8, 0x1, R19 ;  /* 0x0000000108077824 */ /* 0x000fca00078e0213 */
[----:B------:R-:W-:-:S13]  /*18d90*/  ISETP.GE.OR P0, PT, R7, UR5, !P1 ;  /* 0x0000000507007c0c */ /* 0x000fda000cf06670 */
[----:B------:R-:W-:Y:S05]  /*18da0*/  @P0 BRA `(.L_x_663) ;  /* 0x00000000000c0947 */ /* 0x000fea0003800000 */
[----:B------:R-:W0:Y:S02]  /*18db0*/  LDC.64 R2, c[0x0][0xc58] ;  /* 0x00031600ff027b82 */ /* 0x000e240000000a00 */
[----:B0-----:R-:W-:-:S05]  /*18dc0*/  IMAD.WIDE R2, R7, 0x4, R2 ;  /* 0x0000000407027825 */ /* 0x001fca00078e0202 */
[----:B------:R0:W5:Y:S02]  /*18dd0*/  LDG.E R0, desc[UR36][R2.64] ;  /* 0x0000002402007981 */ /* 0x000164000c1e1900 */
.L_x_663:
[----:B------:R-:W-:Y:S05]  /*18de0*/  BSYNC B0 ;  /* 0x0000000000007941 */ /* 0x000fea0003800000 */
.L_x_662:
        /* <DEDUP_REMOVED lines=8> */
[----:B------:R-:W-:Y:S02]  /*18e70*/  ISETP.GE.U32.AND P1, PT, R8, 0x8, PT ;  /* 0x000000080800780c */ /* 0x000fe40003f26070 */
[----:B------:R-:W-:-:S05]  /*18e80*/  IADD3 R2, R3, R2, RZ ;  /* 0x0000000203027210 */ /* 0x000fca0007ffe0ff */
[----:B------:R-:W0:Y:S02]  /*18e90*/  SHFL.UP PT, R6, R2, 0x4, RZ ;  /* 0x0480000002067989 */ /* 0x000e2400000e00ff */
[----:B0-----:R-:W-:Y:S02]  /*18ea0*/  SEL R7, R6, RZ, P0 ;  /* 0x000000ff06077207 */ /* 0x001fe40000000000 */
[----:B------:R-:W-:-:S03]  /*18eb0*/  ISETP.GE.U32.AND P0, PT, R8, 0x10, PT ;  /* 0x000000100800780c */ /* 0x000fc60003f06070 */
[----:B------:R-:W-:-:S05]  /*18ec0*/  IMAD.IADD R7, R2, 0x1, R7 ;  /* 0x0000000102077824 */ /* 0x000fca00078e0207 */
[----:B------:R-:W0:Y:S02]  /*18ed0*/  SHFL.UP PT, R6, R7, 0x8, RZ ;  /* 0x0500000007067989 */ /* 0x000e2400000e00ff */
[----:B0-----:R-:W-:-:S04]  /*18ee0*/  SEL R6, R6, RZ, P1 ;  /* 0x000000ff06067207 */ /* 0x001fc80000800000 */
[----:B------:R-:W-:-:S05]  /*18ef0*/  IADD3 R6, R7, R6, RZ ;  /* 0x0000000607067210 */ /* 0x000fca0007ffe0ff */
[----:B------:R-:W0:Y:S02]  /*18f00*/  SHFL.UP PT, R8, R6, 0x10, RZ ;  /* 0x0600000006087989 */ /* 0x000e2400000e00ff */
[----:B0-----:R-:W-:-:S05]  /*18f10*/  SEL R9, R8, RZ, P0 ;  /* 0x000000ff08097207 */ /* 0x001fca0000000000 */
[----:B------:R-:W-:-:S05]  /*18f20*/  IMAD.IADD R9, R6, 0x1, R9 ;  /* 0x0000000106097824 */ /* 0x000fca00078e0209 */
[----:B------:R-:W0:Y:S02]  /*18f30*/  SHFL.IDX PT, R3, R9, 0x1f, 0x1f ;  /* 0x03e01f0009037f89 */ /* 0x000e2400000e0000 */
[----:B0-----:R-:W-:-:S05]  /*18f40*/  IMAD R6, R3, UR4, RZ ;  /* 0x0000000403067c24 */ /* 0x001fca000f8e02ff */
[----:B------:R-:W-:-:S04]  /*18f50*/  IADD3 R5, R6, R5, RZ ;  /* 0x0000000506057210 */ /* 0x000fc80007ffe0ff */
[----:B------:R-:W-:-:S13]  /*18f60*/  ISETP.GT.AND P0, PT, R5, UR6, PT ;  /* 0x0000000605007c0c */ /* 0x000fda000bf04270 */
[----:B------:R-:W-:Y:S05]  /*18f70*/  @!P0 BRA `(.L_x_664) ;  /* 0xfffffffc00588947 */ /* 0x000fea000383ffff */
[----:B------:R-:W-:-:S07]  /*18f80*/  IMAD.MOV.U32 R2, RZ, RZ, R9 ;  /* 0x000000ffff027224 */ /* 0x000fce00078e0009 */
.L_x_660:
[----:B------:R-:W-:-:S05]  /*18f90*/  IADD3 R7, -R6, R5, RZ ;  /* 0x0000000506077210 */ /* 0x000fca0007ffe1ff */
        /* <DEDUP_REMOVED lines=11> */
[----:B0-----:R-:W-:Y:S01]  /*19050*/  IADD3 R11, RZ, -R3, RZ ;  /* 0x80000003ff0b7210 */ /* 0x001fe20007ffe0ff */
[----:B------:R-:W-:Y:S06]  /*19060*/  @!P0 BRA `(.L_x_665) ;  /* 0x0000000000088947 */ /* 0x000fec0003800000 */
[----:B------:R-:W-:-:S05]  /*19070*/  VIADD R9, R5, 0xffffffff ;  /* 0xffffffff05097836 */ /* 0x000fca0000000000 */
[----:B------:R0:W1:Y:S02]  /*19080*/  SHFL.IDX PT, R16, R2, R9, 0x1f ;  /* 0x00001f0902107589 */ /* 0x00006400000e0000 */
.L_x_665:
[----:B-1----:R-:W-:Y:S01]  /*19090*/  IMAD R16, R16, UR4, R7 ;  /* 0x0000000410107c24 */ /* 0x002fe2000f8e0207 */
[----:B0-----:R-:W-:Y:S01]  /*190a0*/  MOV R2, RZ ;  /* 0x000000ff00027202 */ /* 0x001fe20000000f00 */
[----:B------:R-:W-:Y:S02]  /*190b0*/  IMAD R7, R11, R6, RZ ;  /* 0x000000060b077224 */ /* 0x000fe400078e02ff */
[----:B------:R-:W-:Y:S01]  /*190c0*/  IMAD.IADD R19, R5, 0x1, R19 ;  /* 0x0000000105137824 */ /* 0x000fe200078e0213 */
[----:B------:R-:W-:Y:S01]  /*190d0*/  IADD3 R17, -R16, UR6, RZ ;  /* 0x0000000610117c10 */ /* 0x000fe2000fffe1ff */
        /* <DEDUP_REMOVED lines=11> */
[----:B------:R-:W-:Y:S02]  /*19190*/  @P0 IADD3 R2, R2, 0x1, RZ ;  /* 0x0000000102020810 */ /* 0x000fe40007ffe0ff */
[----:B------:R-:W-:-:S13]  /*191a0*/  ISETP.GE.AND P0, PT, R3, RZ, PT ;  /* 0x000000ff0300720c */ /* 0x000fda0003f06270 */
[----:B------:R-:W-:Y:S01]  /*191b0*/  @!P0 IMAD.MOV R2, RZ, RZ, -R2 ;  /* 0x000000ffff028224 */ /* 0x000fe200078e0a02 */
[----:B------:R-:W-:-:S13]  /*191c0*/  ISETP.NE.AND P0, PT, R0, RZ, PT ;  /* 0x000000ff0000720c */ /* 0x000fda0003f05270 */
[----:B------:R-:W-:-:S04]  /*191d0*/  @!P0 LOP3.LUT R2, RZ, R0, RZ, 0x33, !PT ;  /* 0x00000000ff028212 */ /* 0x000fc800078e33ff */
[----:B------:R-:W-:Y:S02]  /*191e0*/  IADD3 R3, -R2, RZ, RZ ;  /* 0x000000ff02037210 */ /* 0x000fe40007ffe1ff */
[----:B------:R-:W-:-:S03]  /*191f0*/  MOV R18, R2 ;  /* 0x0000000200127202 */ /* 0x000fc60000000f00 */
[----:B------:R-:W-:Y:S01]  /*19200*/  IMAD R17, R0, R3, R17 ;  /* 0x0000000300117224 */ /* 0x000fe200078e0211 */
[----:B------:R-:W-:Y:S06]  /*19210*/  BRA `(.L_x_666) ;  /* 0x00000000000c7947 */ /* 0x000fec0003800000 */
.L_x_661:
[----:B------:R-:W-:Y:S01]  /*19220*/  IMAD.MOV.U32 R17, RZ, RZ, RZ ;  /* 0x000000ffff117224 */ /* 0x000fe200078e00ff */
[----:B------:R-:W-:Y:S01]  /*19230*/  MOV R16, UR6 ;  /* 0x0000000600107c02 */ /* 0x000fe20008000f00 */
[----:B------:R-:W-:-:S07]  /*19240*/  IMAD.MOV.U32 R18, RZ, RZ, RZ ;  /* 0x000000ffff127224 */ /* 0x000fce00078e00ff */
.L_x_666:
        /* <DEDUP_REMOVED lines=9> */
[----:B------:R-:W-:Y:S02]  /*192e0*/  ISETP.GE.AND P0, PT, R19, UR5, PT ;  /* 0x0000000513007c0c */ /* 0x000fe4000bf06270 */
[----:B0-----:R-:W-:-:S05]  /*192f0*/  MOV R0, 0x1 ;  /* 0x0000000100007802 */ /* 0x001fca0000000f00 */
[----:B------:R0:W-:Y:S04]  /*19300*/  STL [R1+0xc], R0 ;  /* 0x00000c0001007387 */ /* 0x0001e80000100800 */
[----:B------:R0:W-:Y:S02]  /*19310*/  STL [R1], RZ ;  /* 0x000000ff01007387 */ /* 0x0001e40000100800 */
[----:B------:R-:W-:Y:S05]  /*19320*/  @P0 BRA `(.L_x_667) ;  /* 0x0000004c00900947 */ /* 0x000fea0003800000 */
[----:B0-----:R-:W-:Y:S01]  /*19330*/  IMAD.MOV.U32 R0, RZ, RZ, 0x1 ;  /* 0x00000001ff007424 */ /* 0x001fe200078e00ff */
[----:B------:R0:W-:Y:S01]  /*19340*/  STL [R1], RZ ;  /* 0x000000ff01007387 */ /* 0x0001e20000100800 */
[----:B------:R-:W-:Y:S01]  /*19350*/  ULDC.64 UR38, c[0x0][0x198] ;  /* 0x0000660000267ab9 */ /* 0x000fe20000000a00 */
[----:B------:R-:W-:Y:S02]  /*19360*/  ULDC UR40, c[0x0][0xc] ;  /* 0x0000030000287ab9 */ /* 0x000fe40000000800 */
[----:B------:R0:W-:Y:S04]  /*19370*/  STL [R1+0xc], R0 ;  /* 0x00000c0001007387 */ /* 0x0001e80000100800 */
[----:B------:R0:W-:Y:S04]  /*19380*/  STL [R1+0x4], RZ ;  /* 0x000004ff01007387 */ /* 0x0001e80000100800 */
[----:B------:R0:W-:Y:S04]  /*19390*/  STL [R1+0x14], R0 ;  /* 0x0000140001007387 */ /* 0x0001e80000100800 */
[----:B------:R0:W-:Y:S02]  /*193a0*/  STL [R1+0x30], RZ ;  /* 0x000030ff01007387 */ /* 0x0001e40000100800 */
.L_x_751:
[----:B-12---:R-:W1:Y:S02]  /*193b0*/  LDC.64 R2, c[0x0][0xc60] ;  /* 0x00031800ff027b82 */ /* 0x006e640000000a00 */
[----:B-1----:R-:W-:-:S05]  /*193c0*/  IMAD.WIDE R2, R19, 0x4, R2 ;  /* 0x0000000413027825 */ /* 0x002fca00078e0202 */
[----:B------:R-:W2:Y:S01]  /*193d0*/  LDG.E R11, desc[UR36][R2.64] ;  /* 0x00000024020b7981 */ /* 0x000ea2000c1e1900 */
[----:B------:R-:W-:Y:S05]  /*193e0*/  YIELD ;  /* 0x0000000000007946 */ /* 0x000fea0003800000 */
[----:B------:R-:W-:Y:S01]  /*193f0*/  ULDC.64 UR4, c[0x0][0xa28] ;  /* 0x00028a0000047ab9 */ /* 0x000fe20000000a00 */
[----:B0-----:R-:W-:Y:S01]  /*19400*/  MOV R0, RZ ;  /* 0x000000ff00007202 */ /* 0x001fe20000000f00 */
[----:B------:R-:W-:Y:S01]  /*19410*/  IMAD.MOV.U32 R5, RZ, RZ, RZ ;  /* 0x000000ffff057224 */ /* 0x000fe200078e00ff */
[----:B------:R-:W-:Y:S01]  /*19420*/  ISETP.NE.U32.AND P0, PT, RZ, UR4, PT ;  /* 0x00000004ff007c0c */ /* 0x000fe2000bf05070 */
[----:B------:R-:W-:-:S03]  /*19430*/  ULDC.64 UR6, c[0x0][0xa10] ;  /* 0x0002840000067ab9 */ /* 0x000fc60000000a00 */
[----:B------:R-:W-:Y:S02]  /*19440*/  ISETP.NE.AND.EX P0, PT, RZ, UR5, PT, P0 ;  /* 0x00000005ff007c0c */ /* 0x000fe4000bf05300 */
        /* <DEDUP_REMOVED lines=12> */
[----:B------:R-:W-:Y:S01]  /*19510*/  ISETP.NE.U32.AND P1, PT, RZ, UR4, PT ;  /* 0x00000004ff007c0c */ /* 0x000fe2000bf25070 */
[----:B------:R-:W-:Y:S01]  /*19520*/  IMAD.MOV.U32 R10, RZ, RZ, RZ ;  /* 0x000000ffff0a7224 */ /* 0x000fe200078e00ff */
[C---:B------:R-:W-:Y:S02]  /*19530*/  SHF.L.U64.HI R4, R11.reuse, 0x2, R4 ;  /* 0x000000020b047819 */ /* 0x040fe40000010204 */
[----:B------:R-:W-:Y:S01]  /*19540*/  ISETP.NE.AND.EX P1, PT, RZ, UR5, PT, P1 ;  /* 0x00000005ff007c0c */ /* 0x000fe2000bf25310 */
[----:B--2---:R0:W-:Y:S02]  /*19550*/  STL [R1+0x38], R5 ;  /* 0x0000380501007387 */ /* 0x0041e40000100800 */
[----:B0-----:R-:W-:-:S10]  /*19560*/  SHF.L.U32 R5, R11, 0x2, RZ ;  /* 0x000000020b057819 */ /* 0x001fd400000006ff */
[C---:B------:R-:W-:Y:S01]  /*19570*/  @P1 IADD3 R8, P0, R5.reuse, UR4, RZ ;  /* 0x0000000405081c10 */ /* 0x040fe2000ff1e0ff */
[----:B------:R0:W-:Y:S03]  /*19580*/  STL [R1+0x28], R5 ;  /* 0x0000280501007387 */ /* 0x0001e60000100800 */
[C---:B------:R-:W-:Y:S01]  /*19590*/  @P1 IADD3.X R9, R4.reuse, UR5, RZ, P0, !PT ;  /* 0x0000000504091c10 */ /* 0x040fe200087fe4ff */
[----:B------:R-:W-:Y:S01]  /*195a0*/  ULDC.64 UR4, c[0x0][0xa08] ;  /* 0x0002820000047ab9 */ /* 0x000fe20000000a00 */
[----:B------:R1:W-:Y:S01]  /*195b0*/  STL [R1+0x2c], R4 ;  /* 0x00002c0401007387 */ /* 0x0003e20000100800 */
[----:B------:R-:W-:Y:S02]  /*195c0*/  IADD3 R2, P0, R5, UR4, RZ ;  /* 0x0000000405027c10 */ /* 0x000fe4000ff1e0ff */
[----:B------:R-:W-:Y:S02]  /*195d0*/  ISETP.NE.U32.AND P2, PT, RZ, UR4, PT ;  /* 0x00000004ff007c0c */ /* 0x000fe4000bf45070 */
[----:B------:R-:W-:-:S02]  /*195e0*/  IADD3.X R3, R4, UR5, RZ, P0, !PT ;  /* 0x0000000504037c10 */ /* 0x000fc400087fe4ff */
[----:B------:R-:W-:Y:S01]  /*195f0*/  ISETP.NE.AND.EX P2, PT, RZ, UR5, PT, P2 ;  /* 0x00000005ff007c0c */ /* 0x000fe2000bf45320 */
[----:B------:R-:W-:Y:S01]  /*19600*/  ULDC.64 UR4, c[0x0][0x3f8] ;  /* 0x0000fe0000047ab9 */ /* 0x000fe20000000a00 */
[----:B------:R-:W-:Y:S01]  /*19610*/  IADD3 R6, P0, R5, UR6, RZ ;  /* 0x0000000605067c10 */ /* 0x000fe2000ff1e0ff */
[----:B------:R-:W-:-:S03]  /*19620*/  UISETP.NE.U32.AND UP0, UPT, UR4, URZ, UPT ;  /* 0x0000003f0400728c */ /* 0x000fc6000bf05070 */
[----:B------:R-:W-:Y:S01]  /*19630*/  ULDC UR4, c[0x0][0x404] ;  /* 0x0001010000047ab9 */ /* 0x000fe20000000800 */
[----:B------:R-:W-:Y:S01]  /*19640*/  UISETP.NE.AND.EX UP0, UPT, UR5, URZ, UPT, UP0 ;  /* 0x0000003f0500728c */ /* 0x000fe2000bf05300 */
[----:B------:R-:W-:Y:S02]  /*19650*/  IADD3.X R7, R4, UR7, RZ, P0, !PT ;  /* 0x0000000704077c10 */ /* 0x000fe400087fe4ff */
[----:B------:R-:W-:Y:S01]  /*19660*/  ULDC UR5, c[0x0][0x2e0] ;  /* 0x0000b80000057ab9 */ /* 0x000fe20000000800 */
[----:B------:R-:W-:Y:S02]  /*19670*/  USEL UR4, UR4, 0x1, UP0 ;  /* 0x0000000104047887 */ /* 0x000fe40008000000 */
[----:B------:R2:W5:Y:S02]  /*19680*/  @P2 LDG.E R10, desc[UR36][R2.64] ;  /* 0x00000024020a2981 */ /* 0x000564000c1e1900 */
[----:B------:R-:W-:-:S06]  /*19690*/  UIMAD UR4, UR4, UR5, URZ ;  /* 0x00000005040472a4 */ /* 0x000fcc000f8e023f */
[----:B0-----:R-:W-:-:S06]  /*196a0*/  MOV R5, UR4 ;  /* 0x0000000400057c02 */ /* 0x001fcc0008000f00 */
[----:B------:R2:W5:Y:S01]  /*196b0*/  @P1 LDG.E R5, desc[UR36][R8.64] ;  /* 0x0000002408051981 */ /* 0x000562000c1e1900 */
[----:B------:R-:W-:Y:S01]  /*196c0*/  ISETP.NE.U32.AND P0, PT, RZ, UR6, PT ;  /* 0x00000006ff007c0c */ /* 0x000fe2000bf05070 */
[----:B------:R-:W-:Y:S02]  /*196d0*/  ULDC UR4, c[0x0][0x338] ;  /* 0x0000ce0000047ab9 */ /* 0x000fe40000000800 */
[----:B-1----:R-:W-:Y:S01]  /*196e0*/  IMAD.U32 R4, RZ, RZ, UR4 ;  /* 0x00000004ff047e24 */ /* 0x002fe2000f8e00ff */
[----:B------:R-:W-:Y:S01]  /*196f0*/  ISETP.NE.AND.EX P0, PT, RZ, UR7, PT, P0 ;  /* 0x00000007ff007c0c */ /* 0x000fe2000bf05300 */
[----:B------:R-:W-:-:S12]  /*19700*/  @P1 BRA `(.L_x_668) ;  /* 0x0000000000101947 */ /* 0x000fd80003800000 */
[----:B------:R-:W-:Y:S05]  /*19710*/  @!P2 BRA `(.L_x_668) ;  /* 0x00000000000ca947 */ /* 0x000fea0003800000 */
[----:B-----5:R-:W3:Y:S04]  /*19720*/  LDG.E R5, desc[UR36][R2.64] ;  /* 0x0000002402057981 */ /* 0x020ee8000c1e1900 */
[----:B--2---:R-:W3:Y:S02]  /*19730*/  LDG.E R2, desc[UR36][R2.64+0x4] ;  /* 0x0000042402027981 */ /* 0x004ee4000c1e1900 */
[----:B---3--:R-:W-:-:S07]  /*19740*/  IADD3 R5, -R5, R2, RZ ;  /* 0x0000000205057210 */ /* 0x008fce0007ffe1ff */
.L_x_668:
[----:B--2---:R-:W2:Y:S04]  /*19750*/  @P0 LDG.E R2, desc[UR36][R6.64] ;  /* 0x0000002406020981 */ /* 0x004ea8000c1e1900 */
[----:B------:R-:W2:Y:S01]  /*19760*/  @P0 LDG.E R3, desc[UR36][R6.64+0x4] ;  /* 0x0000042406030981 */ /* 0x000ea2000c1e1900 */
[----:B-----5:R-:W-:Y:S01]  /*19770*/  IADD3 R5, -R0, R5, RZ ;  /* 0x0000000500057210 */ /* 0x020fe20007ffe1ff */
[----:B--2---:R-:W-:-:S04]  /*19780*/  @P0 IMAD.IADD R4, R3, 0x1, -R2 ;  /* 0x0000000103040824 */ /* 0x004fc800078e0a02 */
[----:B------:R-:W-:-:S05]  /*19790*/  IMAD.IADD R8, R5, 0x1, R4 ;  /* 0x0000000105087824 */ /* 0x000fca00078e0204 */
[----:B------:R0:W-:Y:S01]  /*197a0*/  STL [R1+0x34], R8 ;  /* 0x0000340801007387 */ /* 0x0001e20000100800 */
[----:B------:R-:W-:-:S04]  /*197b0*/  IADD3 R2, R8, 0x7f, RZ ;  /* 0x0000007f08027810 */ /* 0x000fc80007ffe0ff */
[----:B------:R-:W-:-:S04]  /*197c0*/  SHF.R.S32.HI R3, RZ, 0x1f, R2 ;  /* 0x0000001fff037819 */ /* 0x000fc80000011402 */
[----:B------:R-:W-:Y:S02]  /*197d0*/  LEA.HI R2, R3, R2, RZ, 0x7 ;  /* 0x0000000203027211 */ /* 0x000fe400078f38ff */
[----:B0-----:R-:W-:Y:S02]  /*197e0*/  MOV R8, RZ ;  /* 0x000000ff00087202 */ /* 0x001fe40000000f00 */
[----:B------:R-:W-:-:S04]  /*197f0*/  LOP3.LUT R3, R2, 0xffffff80, RZ, 0xc0, !PT ;  /* 0xffffff8002037812 */ /* 0x000fc800078ec0ff */
[----:B------:R0:W5:Y:S01]  /*19800*/  @P0 LDG.E R8, desc[UR36][R6.64] ;  /* 0x0000002406080981 */ /* 0x000162000c1e1900 */
[----:B------:R-:W-:Y:S01]  /*19810*/  VIADDMNMX R4, R3, -R5, R4, PT ;  /* 0x8000000503047246 */ /* 0x000fe20003800104 */
[----:B------:R-:W-:-:S05]  /*19820*/  IMAD.MOV R5, RZ, RZ, -R5 ;  /* 0x000000ffff057224 */ /* 0x000fca00078e0a05 */
[----:B------:R-:W-:-:S04]  /*19830*/  VIMNMX R5, RZ, R5, !PT ;  /* 0x00000005ff057248 */ /* 0x000fc80007fe0100 */
[----:B------:R-:W-:-:S13]  /*19840*/  ISETP.GT.AND P1, PT, R4, R5, PT ;  /* 0x000000050400720c */ /* 0x000fda0003f24270 */
[----:B------:R-:W-:Y:S02]  /*19850*/  @P1 IADD3 R3, R4, 0x7f, RZ ;  /* 0x0000007f04031810 */ /* 0x000fe40007ffe0ff */
[----:B------:R-:W-:Y:S02]  /*19860*/  SHF.R.U32.HI R4, RZ, 0x7, R5 ;  /* 0x00000007ff047819 */ /* 0x000fe40000011605 */
[----:B------:R-:W-:-:S04]  /*19870*/  @P1 SHF.R.S32.HI R5, RZ, 0x1f, R3 ;  /* 0x0000001fff051819 */ /* 0x000fc80000011403 */
[----:B------:R-:W-:Y:S01]  /*19880*/  @P1 LEA.HI R5, R5, R3, RZ, 0x7 ;  /* 0x0000000305051211 */ /* 0x000fe200078f38ff */
[----:B------:R-:W-:-:S03]  /*19890*/  IMAD.MOV.U32 R3, RZ, RZ, R4 ;  /* 0x000000ffff037224 */ /* 0x000fc600078e0004 */
[----:B------:R-:W-:Y:S01]  /*198a0*/  @P1 SHF.R.S32.HI R3, RZ, 0x7, R5 ;  /* 0x00000007ff031819 */ /* 0x000fe20000011405 */
[----:B------:R-:W-:Y:S01]  /*198b0*/  IMAD.IADD R5, R10, 0x1, R0 ;  /* 0x000000010a057824 */ /* 0x000fe200078e0200 */
[----:B------:R-:W-:-:S04]  /*198c0*/  SHF.R.S32.HI R0, RZ, 0x7, R2 ;  /* 0x00000007ff007819 */ /* 0x000fc80000011402 */
[----:B------:R0:W-:Y:S04]  /*198d0*/  STL [R1+0x8], R5 ;  /* 0x0000080501007387 */ /* 0x0001e80000100800 */
[----:B------:R0:W-:Y:S01]  /*198e0*/  STL [R1+0x24], R0 ;  /* 0x0000240001007387 */ /* 0x0001e20000100800 */
[----:B------:R-:W-:Y:S01]  /*198f0*/  ISETP.GT.AND P1, PT, R3, R4, PT ;  /* 0x000000040300720c */ /* 0x000fe20003f24270 */
[----:B------:R-:W-:Y:S01]  /*19900*/  BSSY B0, `(.L_x_669) ;  /* 0x00000dd000007945 */ /* 0x000fe20003800000 */
[----:B------:R-:W-:-:S11]  /*19910*/  PLOP3.LUT P2, PT, PT, PT, PT, 0x80, 0x0 ;  /* 0x000000000000781c */ /* 0x000fd60003f4f070 */
[----:B0-----:R-:W-:Y:S05]  /*19920*/  @!P1 BRA `(.L_x_670) ;  /* 0x0000000c00689947 */ /* 0x001fea0003800000 */
[----:B------:R-:W0:Y:S01]  /*19930*/  LDC R0, c[0x0][0x428] ;  /* 0x00010a00ff007b82 */ /* 0x000e220000000800 */
[----:B------:R-:W-:Y:S01]  /*19940*/  UMOV UR4, 0xffffffff ;  /* 0xffffffff00047882 */ /* 0x000fe20000000000 */
[----:B------:R-:W-:Y:S02]  /*19950*/  MOV R2, R18 ;  /* 0x0000001200027202 */ /* 0x000fe40000000f00 */
[----:B0-----:R-:W-:-:S13]  /*19960*/  ISETP.NE.AND P1, PT, R0, 0x1, PT ;  /* 0x000000010000780c */ /* 0x001fda0003f25270 */
[----:B------:R-:W0:Y:S08]  /*19970*/  @P1 LDC R0, c[0x0][0x42c] ;  /* 0x00010b00ff001b82 */ /* 0x000e300000000800 */
[----:B------:R-:W1:Y:S01]  /*19980*/  @P1 LDC R5, c[0x0][0x430] ;  /* 0x00010c00ff051b82 */ /* 0x000e620000000800 */
[----:B0-----:R-:W-:-:S05]  /*19990*/  @P1 IMAD.HI.U32 R0, R18, R0, RZ ;  /* 0x0000000012001227 */ /* 0x001fca00078e00ff */
[----:B-1----:R-:W-:Y:S02]  /*199a0*/  @P1 SHF.R.U32.HI R2, RZ, R5, R0 ;  /* 0x00000005ff021219 */ /* 0x002fe40000011600 */
[----:B------:R-:W-:Y:S01]  /*199b0*/  SEL R0, R11, RZ, !P0 ;  /* 0x000000ff0b007207 */ /* 0x000fe20004000000 */
[----:B------:R-:W-:Y:S06]  /*199c0*/  BRA.DIV UR4, `(.L_x_671) ;  /* 0x0000005204e07947 */ /* 0x000fec000b800000 */
.L_x_794:
[----:B------:R-:W-:-:S03]  /*199d0*/  UMOV UR4, 0xffffffff ;  /* 0xffffffff00047882 */ /* 0x000fc60000000000 */
[----:B------:R-:W-:Y:S05]  /*199e0*/  BRA.DIV UR4, `(.L_x_672) ;  /* 0x00000056040c7947 */ /* 0x000fea000b800000 */
[----:B------:R-:W-:-:S13]  /*199f0*/  ELECT P6, URZ, PT ;  /* 0x00000000003f782f */ /* 0x000fda00038c0000 */
.L_x_797:
[----:B------:R-:W2:Y:S01]  /*19a00*/  LDL R5, [R1+0x30] ;  /* 0x0000300001057983 */ /* 0x000ea20000100800 */
[----:B------:R-:W-:Y:S01]  /*19a10*/  MOV R7, 0x400 ;  /* 0x0000040000077802 */ /* 0x000fe20000000f00 */
[----:B------:R-:W-:Y:S01]  /*19a20*/  BSSY B1, `(.L_x_673) ;  /* 0x000000a000017945 */ /* 0x000fe20003800000 */
[----:B--2---:R-:W-:-:S05]  /*19a30*/  VIADD R5, R5, 0x1 ;  /* 0x0000000105057836 */ /* 0x004fca0000000000 */
[----:B------:R-:W-:-:S04]  /*19a40*/  LEA.HI R6, R5, R5, RZ, 0x1 ;  /* 0x0000000505067211 */ /* 0x000fc800078f08ff */
[----:B------:R-:W-:-:S04]  /*19a50*/  LOP3.LUT R6, R6, 0xfffffffe, RZ, 0xc0, !PT ;  /* 0xfffffffe06067812 */ /* 0x000fc800078ec0ff */
[----:B------:R-:W-:Y:S02]  /*19a60*/  IADD3 R6, R5, -R6, RZ ;  /* 0x8000000605067210 */ /* 0x000fe40007ffe0ff */
[----:B------:R-:W0:Y:S02]  /*19a70*/  S2R R5, SR_CgaCtaId ;  /* 0x0000000000057919 */ /* 0x000e240000008800 */
[----:B------:R-:W-:Y:S02]  /*19a80*/  SHF.L.U32 R6, R6, 0x1f, RZ ;  /* 0x0000001f06067819 */ /* 0x000fe400000006ff */
[----:B0-----:R-:W-:-:S04]  /*19a90*/  LEA R5, R5, R7, 0x18 ;  /* 0x0000000705057211 */ /* 0x001fc800078ec0ff */
[----:B------:R-:W0:Y:S02]  /*19aa0*/  SYNCS.PHASECHK.TRANS64.TRYWAIT P0, [R5+URZ+0x34820], R6 ;  /* 0x03482006050075a7 */ /* 0x000e24000800017f */
[----:B0-----:R-:W-:Y:S05]  /*19ab0*/  @!P0 BRA `(.L_x_674) ;  /* 0x0000005000f88947 */ /* 0x001fea0003800000 */
.L_x_798:
[----:B------:R-:W-:Y:S05]  /*19ac0*/  BSYNC B1 ;  /* 0x0000000000017941 */ /* 0x000fea0003800000 */
.L_x_673:
[----:B------:R-:W-:Y:S04]  /*19ad0*/  BSSY B1, `(.L_x_675) ;  /* 0x0000053000017945 */ /* 0x000fe80003800000 */
[----:B------:R-:W-:Y:S05]  /*19ae0*/  @!P6 BRA `(.L_x_676) ;  /* 0x000000040044e947 */ /* 0x000fea0003800000 */
[----:B------:R-:W0:Y:S04]  /*19af0*/  LDL R9, [R1+0x4] ;  /* 0x0000040001097983 */ /* 0x000e280000100800 */
[----:B------:R-:W2:Y:S01]  /*19b00*/  LDL R7, [R1+0x14] ;  /* 0x0000140001077983 */ /* 0x000ea20000100800 */
[----:B0-----:R-:W-:Y:S01]  /*19b10*/  IMAD R6, R9, 0x8, R5 ;  /* 0x0000000809067824 */ /* 0x001fe200078e0205 */
[----:B--2---:R-:W-:-:S04]  /*19b20*/  SHF.L.U32 R9, R7, 0x1f, RZ ;  /* 0x0000001f07097819 */ /* 0x004fc800000006ff */
[----:B------:R-:W0:Y:S02]  /*19b30*/  SYNCS.PHASECHK.TRANS64.TRYWAIT P0, [R6+URZ+0x348a0], R9 ;  /* 0x0348a009060075a7 */ /* 0x000e24000800017f */
[----:B0-----:R-:W-:Y:S05]  /*19b40*/  @!P0 BRA `(.L_x_677) ;  /* 0x0000005000e88947 */ /* 0x001fea0003800000 */
.L_x_799:
[----:B------:R-:W1:Y:S02]  /*19b50*/  S2R R7, SR_TID.X ;  /* 0x0000000000077919 */ /* 0x000e640000002100 */
[----:B-1----:R-:W-:-:S04]  /*19b60*/  LOP3.LUT R7, R7, 0x7f, RZ, 0xc0, !PT ;  /* 0x0000007f07077812 */ /* 0x002fc800078ec0ff */
[----:B------:R-:W-:-:S13]  /*19b70*/  ISETP.NE.AND P1, PT, R7, RZ, PT ;  /* 0x000000ff0700720c */ /* 0x000fda0003f25270 */
[----:B------:R-:W-:Y:S05]  /*19b80*/  @P1 BRA `(.L_x_678) ;  /* 0x00000000001c1947 */ /* 0x000fea0003800000 */
[----:B------:R-:W1:Y:S02]  /*19b90*/  S2R R7, SR_TID.X ;  /* 0x0000000000077919 */ /* 0x000e640000002100 */
[----:B-1----:R-:W-:-:S04]  /*19ba0*/  LOP3.LUT R7, R7, 0x1f, RZ, 0xc0, !PT ;  /* 0x0000001f07077812 */ /* 0x002fc800078ec0ff */
[----:B------:R-:W-:Y:S02]  /*19bb0*/  ISETP.NE.AND P0, PT, R7, RZ, PT ;  /* 0x000000ff0700720c */ /* 0x000fe40003f05270 */
[----:B------:R-:W-:-:S04]  /*19bc0*/  MOV R7, 0xc000 ;  /* 0x0000c00000077802 */ /* 0x000fc80000000f00 */
[----:B------:R1:W-:Y:S07]  /*19bd0*/  SYNCS.ARRIVE.TRANS64 RZ, [R6+URZ+0x34890], R7 ;  /* 0x0348900706ff79a7 */ /* 0x0003ee000800003f */
[----:B------:R-:W-:Y:S05]  /*19be0*/  @!P0 BRA `(.L_x_678) ;  /* 0x0000000000048947 */ /* 0x000fea0003800000 */
[----:B------:R-:W-:Y:S01]  /*19bf0*/  BPT.TRAP 0x1 ;  /* 0x000000040000795c */ /* 0x000fe20000300000 */
.L_x_678:
[----:B-1----:R-:W2:Y:S01]  /*19c00*/  LDL R7, [R1+0x4] ;  /* 0x0000040001077983 */ /* 0x002ea20000100800 */
[----:B------:R-:W-:Y:S01]  /*19c10*/  R2UR UR9, R6 ;  /* 0x00000000060972ca */ /* 0x000fe200000e0000 */
[----:B------:R-:W-:Y:S01]  /*19c20*/  UIADD3 UR4, UP0, UR38, 0x570, URZ ;  /* 0x0000057026047890 */ /* 0x000fe2000ff1e03f */
[----:B------:R-:W-:Y:S01]  /*19c30*/  R2UR UR12, R2 ;  /* 0x00000000020c72ca */ /* 0x000fe200000e0000 */
[----:B------:R-:W-:Y:S01]  /*19c40*/  UMOV UR10, URZ ;  /* 0x0000003f000a7c82 */ /* 0x000fe20008000000 */
[----:B------:R-:W-:Y:S01]  /*19c50*/  R2UR UR13, R0 ;  /* 0x00000000000d72ca */ /* 0x000fe200000e0000 */
[----:B------:R-:W-:Y:S01]  /*19c60*/  UIADD3.X UR5, URZ, UR39, URZ, UP0, !UPT ;  /* 0x000000273f057290 */ /* 0x000fe200087fe43f */
[----:B------:R-:W-:Y:S01]  /*19c70*/  UMOV UR6, 0x0 ;  /* 0x0000000000067882 */ /* 0x000fe20000000000 */
[----:B------:R-:W-:Y:S01]  /*19c80*/  UMOV UR7, 0x12f00000 ;  /* 0x12f0000000077882 */ /* 0x000fe20000000000 */
[----:B------:R-:W-:-:S05]  /*19c90*/  UMOV UR17, 0x40 ;  /* 0x0000004000117882 */ /* 0x000fca0000000000 */
[----:B------:R-:W-:Y:S01]  /*19ca0*/  UIADD3 UR9, UR9, 0x34890, URZ ;  /* 0x0003489009097890 */ /* 0x000fe2000fffe03f */
[----:B--2---:R-:W-:-:S05]  /*19cb0*/  IMAD R7, R7, 0xc000, R5 ;  /* 0x0000c00007077824 */ /* 0x004fca00078e0205 */
[----:B------:R-:W-:Y:S01]  /*19cc0*/  R2UR UR8, R7 ;  /* 0x00000000070872ca */ /* 0x000fe200000e0000 */
[----:B-----5:R-:W-:-:S05]  /*19cd0*/  IMAD R7, R3, 0x80, R8 ;  /* 0x0000008003077824 */ /* 0x020fca00078e0208 */
[----:B------:R-:W-:-:S04]  /*19ce0*/  IADD3 R7, R7, -0x80, RZ ;  /* 0xffffff8007077810 */ /* 0x000fc80007ffe0ff */
[----:B------:R-:W-:-:S03]  /*19cf0*/  R2UR UR11, R7 ;  /* 0x00000000070b72ca */ /* 0x000fc600000e0000 */
[----:B------:R-:W-:Y:S02]  /*19d00*/  UIADD3 UR14, UR8, 0x1c400, URZ ;  /* 0x0001c400080e7890 */ /* 0x000fe4000fffe03f */
[----:B------:R-:W-:Y:S02]  /*19d10*/  UIADD3 UR15, UR8, 0x20400, URZ ;  /* 0x00020400080f7890 */ /* 0x000fe4000fffe03f */
[----:B------:R-:W-:-:S03]  /*19d20*/  UIADD3 UR16, UR8, 0x24400, URZ ;  /* 0x0002440008107890 */ /* 0x000fc6000fffe03f */
[----:B------:R-:W-:Y:S01]  /*19d30*/  UMOV UR8, UR14 ;  /* 0x0000000e00087c82 */ /* 0x000fe20008000000 */
[----:B------:R-:W-:Y:S02]  /*19d40*/  UMOV UR14, 0x80 ;  /* 0x00000080000e7882 */ /* 0x000fe40000000000 */
        /* <DEDUP_REMOVED lines=9> */
.L_x_800:
[----:B------:R-:W-:Y:S05]  /*19de0*/  @P1 BRA `(.L_x_680) ;  /* 0x00000000001c1947 */ /* 0x000fea0003800000 */
[----:B------:R-:W2:Y:S01]  /*19df0*/  S2R R10, SR_TID.X ;  /* 0x00000000000a7919 */ /* 0x000ea20000002100 */
[----:B01----:R-:W-:-:S04]  /*19e00*/  IMAD.MOV.U32 R9, RZ, RZ, 0x8000 ;  /* 0x00008000ff097424 */ /* 0x003fc800078e00ff */
[----:B------:R3:W-:Y:S01]  /*19e10*/  SYNCS.ARRIVE.TRANS64 RZ, [R6+URZ+0x348b0], R9 ;  /* 0x0348b00906ff79a7 */ /* 0x0007e2000800003f */
[----:B--2---:R-:W-:-:S04]  /*19e20*/  LOP3.LUT R10, R10, 0x1f, RZ, 0xc0, !PT ;  /* 0x0000001f0a0a7812 */ /* 0x004fc800078ec0ff */
[----:B------:R-:W-:-:S13]  /*19e30*/  ISETP.NE.AND P0, PT, R10, RZ, PT ;  /* 0x000000ff0a00720c */ /* 0x000fda0003f05270 */
[----:B---3--:R-:W-:Y:S05]  /*19e40*/  @!P0 BRA `(.L_x_680) ;  /* 0x0000000000048947 */ /* 0x008fea0003800000 */
[----:B------:R-:W-:Y:S01]  /*19e50*/  BPT.TRAP 0x1 ;  /* 0x000000040000795c */ /* 0x000fe20000300000 */
.L_x_680:
[----:B01----:R-:W2:Y:S01]  /*19e60*/  LDL R9, [R1+0x4] ;  /* 0x0000040001097983 */ /* 0x003ea20000100800 */
[----:B------:R-:W-:Y:S01]  /*19e70*/  R2UR UR11, R7 ;  /* 0x00000000070b72ca */ /* 0x000fe200000e0000 */
[----:B------:R-:W-:Y:S01]  /*19e80*/  UIADD3 UR4, UP0, UR38, 0x670, URZ ;  /* 0x0000067026047890 */ /* 0x000fe2000ff1e03f */
[----:B------:R-:W-:Y:S01]  /*19e90*/  IADD3 R7, R5, 0x400, RZ ;  /* 0x0000040005077810 */ /* 0x000fe20007ffe0ff */
[----:B------:R-:W-:Y:S01]  /*19ea0*/  UMOV UR10, URZ ;  /* 0x0000003f000a7c82 */ /* 0x000fe20008000000 */
[----:B------:R-:W-:Y:S01]  /*19eb0*/  R2UR UR9, R6 ;  /* 0x00000000060972ca */ /* 0x000fe200000e0000 */
[----:B------:R-:W-:Y:S01]  /*19ec0*/  UIADD3.X UR5, URZ, UR39, URZ, UP0, !UPT ;  /* 0x000000273f057290 */ /* 0x000fe200087fe43f */
[----:B------:R-:W-:Y:S01]  /*19ed0*/  R2UR UR15, R7 ;  /* 0x00000000070f72ca */ /* 0x000fe200000e0000 */
[----:B------:R-:W-:Y:S01]  /*19ee0*/  UMOV UR6, 0x0 ;  /* 0x0000000000067882 */ /* 0x000fe20000000000 */
[----:B------:R-:W-:Y:S01]  /*19ef0*/  R2UR UR12, R2 ;  /* 0x00000000020c72ca */ /* 0x000fe200000e0000 */
[----:B------:R-:W-:Y:S01]  /*19f00*/  UMOV UR7, 0x12f00000 ;  /* 0x12f0000000077882 */ /* 0x000fe20000000000 */
[----:B------:R-:W-:-:S07]  /*19f10*/  R2UR UR13, R0 ;  /* 0x00000000000d72ca */ /* 0x000fce00000e0000 */
[----:B------:R-:W-:Y:S01]  /*19f20*/  UIADD3 UR9, UR9, 0x348b0, URZ ;  /* 0x000348b009097890 */ /* 0x000fe2000fffe03f */
[----:B--2---:R-:W-:-:S05]  /*19f30*/  IMAD R6, R9, 0x8000, R7 ;  /* 0x0000800009067824 */ /* 0x004fca00078e0207 */
[----:B------:R-:W-:Y:S02]  /*19f40*/  R2UR UR8, R6 ;  /* 0x00000000060872ca */ /* 0x000fe400000e0000 */
[----:B------:R-:W-:-:S05]  /*19f50*/  MOV R6, 0x6000 ;  /* 0x0000600000067802 */ /* 0x000fca0000000f00 */
[----:B------:R-:W-:-:S04]  /*19f60*/  IMAD R6, R9, R6, 0x2000 ;  /* 0x0000200009067424 */ /* 0x000fc800078e0206 */
[----:B------:R-:W-:Y:S02]  /*19f70*/  IMAD R6, R9, -0x2000, R6 ;  /* 0xffffe00009067824 */ /* 0x000fe400078e0206 */
[----:B------:R0:W-:Y:S03]  /*19f80*/  UTMALDG.4D [UR8], [UR4], desc[UR6] ;  /* 0x00000608040075b4 */ /* 0x0001e60008019000 */
[----:B------:R-:W-:-:S13]  /*19f90*/  R2UR UR14, R6 ;  /* 0x00000000060e72ca */ /* 0x000fda00000e0000 */
[----:B------:R-:W-:-:S03]  /*19fa0*/  ULEA UR14, UR14, UR15, 0x1 ;  /* 0x0000000f0e0e7291 */ /* 0x000fc6000f8e083f */
[----:B------:R-:W-:Y:S02]  /*19fb0*/  UMOV UR15, 0x40 ;  /* 0x00000040000f7882 */ /* 0x000fe40000000000 */
[----:B0-----:R-:W-:Y:S02]  /*19fc0*/  UMOV UR10, UR15 ;  /* 0x0000000f000a7c82 */ /* 0x001fe40008000000 */
[----:B------:R-:W-:Y:S02]  /*19fd0*/  UMOV UR8, UR14 ;  /* 0x0000000e00087c82 */ /* 0x000fe40008000000 */
[----:B------:R1:W-:Y:S02]  /*19fe0*/  UTMALDG.4D [UR8], [UR4], desc[UR6] ;  /* 0x00000608040075b4 */ /* 0x0003e40008019000 */
[----:B-1----:R-:W-:Y:S01]  /*19ff0*/  NOP ;  /* 0x0000000000007918 */ /* 0x002fe20000000000 */
.L_x_676:
[----:B------:R-:W-:Y:S05]  /*1a000*/  BSYNC B1 ;  /* 0x0000000000017941 */ /* 0x000fea0003800000 */
.L_x_675:
[----:B0-----:R-:W2:Y:S04]  /*1a010*/  LDL.LU R6, [R1+0x4] ;  /* 0x0000040001067983 */ /* 0x001ea80000300800 */
[----:B------:R-:W3:Y:S01]  /*1a020*/  LDL.LU R9, [R1+0x14] ;  /* 0x0000140001097983 */ /* 0x000ee20000300800 */
[----:B------:R-:W-:Y:S01]  /*1a030*/  PLOP3.LUT P2, PT, PT, PT, PT, 0x8, 0x0 ;  /* 0x000000000000781c */ /* 0x000fe20003f4e170 */
[----:B--2---:R-:W-:-:S05]  /*1a040*/  VIADD R6, R6, 0x1 ;  /* 0x0000000106067836 */ /* 0x004fca0000000000 */
[----:B------:R-:W-:-:S04]  /*1a050*/  ISETP.NE.AND P0, PT, R6, 0x2, PT ;  /* 0x000000020600780c */ /* 0x000fc80003f05270 */
[----:B------:R-:W-:Y:S02]  /*1a060*/  SEL R7, RZ, 0x1, P0 ;  /* 0x00000001ff077807 */ /* 0x000fe40000000000 */
[----:B------:R-:W-:Y:S02]  /*1a070*/  SEL R10, R6, RZ, P0 ;  /* 0x000000ff060a7207 */ /* 0x000fe40000000000 */
[----:B---3--:R-:W-:Y:S02]  /*1a080*/  LOP3.LUT R9, R9, R7, RZ, 0x3c, !PT ;  /* 0x0000000709097212 */ /* 0x008fe400078e3cff */
[----:B------:R-:W-:Y:S01]  /*1a090*/  IADD3 R6, R3, -0x2, RZ ;  /* 0xfffffffe03067810 */ /* 0x000fe20007ffe0ff */
[----:B------:R0:W-:Y:S03]  /*1a0a0*/  STL [R1+0x4], R10 ;  /* 0x0000040a01007387 */ /* 0x0001e60000100800 */
[----:B------:R-:W-:Y:S01]  /*1a0b0*/  ISETP.GE.AND P0, PT, R6, R4, PT ;  /* 0x000000040600720c */ /* 0x000fe20003f06270 */
[----:B------:R0:W-:-:S12]  /*1a0c0*/  STL [R1+0x14], R9 ;  /* 0x0000140901007387 */ /* 0x0001d80000100800 */
[----:B0-----:R-:W-:Y:S05]  /*1a0d0*/  @!P0 BRA `(.L_x_670) ;  /* 0x00000004007c8947 */ /* 0x001fea0003800000 */
[C---:B-----5:R-:W-:Y:S01]  /*1a0e0*/  IMAD R6, R3.reuse, 0x80, R8 ;  /* 0x0000008003067824 */ /* 0x060fe200078e0208 */
[----:B------:R-:W-:-:S03]  /*1a0f0*/  IADD3 R3, R3, -0x1, RZ ;  /* 0xffffffff03037810 */ /* 0x000fc60007ffe0ff */
[----:B------:R-:W-:-:S07]  /*1a100*/  VIADD R6, R6, 0xffffff00 ;  /* 0xffffff0006067836 */ /* 0x000fce0000000000 */
.L_x_687:
[----:B------:R-:W-:Y:S05]  /*1a110*/  YIELD ;  /* 0x0000000000007946 */ /* 0x000fea0003800000 */
[----:B------:R-:W-:Y:S04]  /*1a120*/  BSSY B1, `(.L_x_681) ;  /* 0x000004d000017945 */ /* 0x000fe80003800000 */
[----:B0-----:R-:W-:Y:S05]  /*1a130*/  @!P6 BRA `(.L_x_682) ;  /* 0x00000004002ce947 */ /* 0x001fea0003800000 */
[----:B------:R-:W2:Y:S04]  /*1a140*/  LDL R7, [R1+0x4] ;  /* 0x0000040001077983 */ /* 0x000ea80000100800 */
[----:B------:R-:W3:Y:S01]  /*1a150*/  LDL R8, [R1+0x14] ;  /* 0x0000140001087983 */ /* 0x000ee20000100800 */
[----:B--2---:R-:W-:Y:S02]  /*1a160*/  LEA R7, R7, R5, 0x3 ;  /* 0x0000000507077211 */ /* 0x004fe400078e18ff */
[----:B---3--:R-:W-:-:S04]  /*1a170*/  SHF.L.U32 R8, R8, 0x1f, RZ ;  /* 0x0000001f08087819 */ /* 0x008fc800000006ff */
[----:B------:R-:W0:Y:S02]  /*1a180*/  SYNCS.PHASECHK.TRANS64.TRYWAIT P0, [R7+URZ+0x348a0], R8 ;  /* 0x0348a008070075a7 */ /* 0x000e24000800017f */
[----:B0-----:R-:W-:Y:S05]  /*1a190*/  @!P0 BRA `(.L_x_683) ;  /* 0x0000004c007c8947 */ /* 0x001fea0003800000 */
.L_x_801:
[----:B------:R-:W1:Y:S02]  /*1a1a0*/  S2R R9, SR_TID.X ;  /* 0x0000000000097919 */ /* 0x000e640000002100 */
[----:B-1----:R-:W-:-:S04]  /*1a1b0*/  LOP3.LUT R9, R9, 0x7f, RZ, 0xc0, !PT ;  /* 0x0000007f09097812 */ /* 0x002fc800078ec0ff */
[----:B------:R-:W-:-:S13]  /*1a1c0*/  ISETP.NE.AND P0, PT, R9, RZ, PT ;  /* 0x000000ff0900720c */ /* 0x000fda0003f05270 */
        /* <DEDUP_REMOVED lines=8> */
.L_x_684:
[----:B-1----:R-:W2:Y:S01]  /*1a250*/  LDL R9, [R1+0x4] ;  /* 0x0000040001097983 */ /* 0x002ea20000100800 */
[----:B------:R-:W-:Y:S01]  /*1a260*/  R2UR UR9, R7 ;  /* 0x00000000070972ca */ /* 0x000fe200000e0000 */
        /* <DEDUP_REMOVED lines=8> */
[----:B------:R-:W-:-:S04]  /*1a2f0*/  UMOV UR17, 0x40 ;  /* 0x0000004000117882 */ /* 0x000fc80000000000 */
[----:B------:R-:W-:Y:S01]  /*1a300*/  UIADD3 UR9, UR9, 0x34890, URZ ;  /* 0x0003489009097890 */ /* 0x000fe2000fffe03f */
[----:B--2---:R-:W-:-:S05]  /*1a310*/  IMAD R9, R9, 0xc000, R5 ;  /* 0x0000c00009097824 */ /* 0x004fca00078e0205 */
[----:B------:R-:W-:-:S13]  /*1a320*/  R2UR UR8, R9 ;  /* 0x00000000090872ca */ /* 0x000fda00000e0000 */
[----:B------:R-:W-:Y:S02]  /*1a330*/  UIADD3 UR14, UR8, 0x1c400, URZ ;  /* 0x0001c400080e7890 */ /* 0x000fe4000fffe03f */
[----:B------:R-:W-:Y:S02]  /*1a340*/  UIADD3 UR15, UR8, 0x20400, URZ ;  /* 0x00020400080f7890 */ /* 0x000fe4000fffe03f */
[----:B------:R-:W-:-:S03]  /*1a350*/  UIADD3 UR16, UR8, 0x24400, URZ ;  /* 0x0002440008107890 */ /* 0x000fc6000fffe03f */
[----:B------:R-:W-:Y:S01]  /*1a360*/  UMOV UR8, UR14 ;  /* 0x0000000e00087c82 */ /* 0x000fe20008000000 */
[----:B------:R-:W-:Y:S01]  /*1a370*/  UMOV UR14, 0x80 ;  /* 0x00000080000e7882 */ /* 0x000fe20000000000 */
        /* <DEDUP_REMOVED lines=9> */
.L_x_802:
[----:B------:R-:W-:Y:S05]  /*1a410*/  @P0 BRA `(.L_x_686) ;  /* 0x00000000001c0947 */ /* 0x000fea0003800000 */
[----:B------:R-:W2:Y:S01]  /*1a420*/  S2R R9, SR_TID.X ;  /* 0x0000000000097919 */ /* 0x000ea20000002100 */
[----:B01----:R-:W-:-:S04]  /*1a430*/  MOV R8, 0x8000 ;  /* 0x0000800000087802 */ /* 0x003fc80000000f00 */
[----:B------:R3:W-:Y:S01]  /*1a440*/  SYNCS.ARRIVE.TRANS64 RZ, [R7+URZ+0x348b0], R8 ;  /* 0x0348b00807ff79a7 */ /* 0x0007e2000800003f */
[----:B--2---:R-:W-:-:S04]  /*1a450*/  LOP3.LUT R9, R9, 0x1f, RZ, 0xc0, !PT ;  /* 0x0000001f09097812 */ /* 0x004fc800078ec0ff */
[----:B------:R-:W-:-:S13]  /*1a460*/  ISETP.NE.AND P1, PT, R9, RZ, PT ;  /* 0x000000ff0900720c */ /* 0x000fda0003f25270 */
[----:B---3--:R-:W-:Y:S05]  /*1a470*/  @!P1 BRA `(.L_x_686) ;  /* 0x0000000000049947 */ /* 0x008fea0003800000 */
[----:B------:R-:W-:Y:S01]  /*1a480*/  BPT.TRAP 0x1 ;  /* 0x000000040000795c */ /* 0x000fe20000300000 */
.L_x_686:
[----:B01----:R-:W2:Y:S01]  /*1a490*/  LDL R8, [R1+0x4] ;  /* 0x0000040001087983 */ /* 0x003ea20000100800 */
        /* <DEDUP_REMOVED lines=9> */
[----:B------:R-:W-:-:S04]  /*1a530*/  UMOV UR15, 0x40 ;  /* 0x00000040000f7882 */ /* 0x000fc80000000000 */
[----:B------:R-:W-:Y:S02]  /*1a540*/  UIADD3 UR8, UR8, 0x400, URZ ;  /* 0x0000040008087890 */ /* 0x000fe4000fffe03f */
[----:B------:R-:W-:Y:S01]  /*1a550*/  UIADD3 UR9, UR9, 0x348b0, URZ ;  /* 0x000348b009097890 */ /* 0x000fe2000fffe03f */
[----:B--2---:R-:W-:-:S13]  /*1a560*/  R2UR UR5, R8 ;  /* 0x00000000080572ca */ /* 0x004fda00000e0000 */
[----:B------:R-:W-:Y:S02]  /*1a570*/  ULEA UR8, UR5, UR8, 0xf ;  /* 0x0000000805087291 */ /* 0x000fe4000f8e783f */
[----:B------:R-:W-:Y:S02]  /*1a580*/  UIADD3.X UR5, URZ, UR39, URZ, UP0, !UPT ;  /* 0x000000273f057290 */ /* 0x000fe400087fe43f */
[----:B------:R-:W-:-:S07]  /*1a590*/  UIADD3 UR14, UR8, 0x4000, URZ ;  /* 0x00004000080e7890 */ /* 0x000fce000fffe03f */
[----:B------:R0:W-:Y:S02]  /*1a5a0*/  UTMALDG.4D [UR8], [UR4], desc[UR6] ;  /* 0x00000608040075b4 */ /* 0x0001e40008019000 */
[----:B0-----:R-:W-:Y:S01]  /*1a5b0*/  UMOV UR8, UR14 ;  /* 0x0000000e00087c82 */ /* 0x001fe20008000000 */
[----:B------:R-:W-:Y:S02]  /*1a5c0*/  UMOV UR10, UR15 ;  /* 0x0000000f000a7c82 */ /* 0x000fe40008000000 */
[----:B------:R0:W-:Y:S02]  /*1a5d0*/  UTMALDG.4D [UR8], [UR4], desc[UR6] ;  /* 0x00000608040075b4 */ /* 0x0001e40008019000 */
[----:B0-----:R-:W-:Y:S01]  /*1a5e0*/  NOP ;  /* 0x0000000000007918 */ /* 0x001fe20000000000 */
.L_x_682:
[----:B------:R-:W-:Y:S05]  /*1a5f0*/  BSYNC B1 ;  /* 0x0000000000017941 */ /* 0x000fea0003800000 */
.L_x_681:
[----:B------:R-:W2:Y:S04]  /*1a600*/  LDL.LU R7, [R1+0x4] ;  /* 0x0000040001077983 */ /* 0x000ea80000300800 */
[----:B------:R-:W3:Y:S01]  /*1a610*/  LDL.LU R8, [R1+0x14] ;  /* 0x0000140001087983 */ /* 0x000ee20000300800 */
[----:B------:R-:W-:Y:S01]  /*1a620*/  IADD3 R3, R3, -0x1, RZ ;  /* 0xffffffff03037810 */ /* 0x000fe20007ffe0ff */
[----:B------:R-:W-:Y:S02]  /*1a630*/  VIADD R6, R6, 0xffffff80 ;  /* 0xffffff8006067836 */ /* 0x000fe40000000000 */
[----:B--2---:R-:W-:-:S05]  /*1a640*/  VIADD R7, R7, 0x1 ;  /* 0x0000000107077836 */ /* 0x004fca0000000000 */
[----:B------:R-:W-:-:S04]  /*1a650*/  ISETP.NE.AND P0, PT, R7, 0x2, PT ;  /* 0x000000020700780c */ /* 0x000fc80003f05270 */
[----:B------:R-:W-:Y:S02]  /*1a660*/  SEL R9, R7, RZ, P0 ;  /* 0x000000ff07097207 */ /* 0x000fe40000000000 */
[----:B------:R-:W-:Y:S02]  /*1a670*/  SEL R7, RZ, 0x1, P0 ;  /* 0x00000001ff077807 */ /* 0x000fe40000000000 */
[----:B------:R-:W-:Y:S01]  /*1a680*/  ISETP.GT.AND P0, PT, R3, R4, PT ;  /* 0x000000040300720c */ /* 0x000fe20003f04270 */
[----:B------:R0:W-:Y:S01]  /*1a690*/  STL [R1+0x4], R9 ;  /* 0x0000040901007387 */ /* 0x0001e20000100800 */
[----:B---3--:R-:W-:-:S05]  /*1a6a0*/  LOP3.LUT R8, R8, R7, RZ, 0x3c, !PT ;  /* 0x0000000708087212 */ /* 0x008fca00078e3cff */
[----:B------:R0:W-:Y:S06]  /*1a6b0*/  STL [R1+0x14], R8 ;  /* 0x0000140801007387 */ /* 0x0001ec0000100800 */
[----:B------:R-:W-:Y:S05]  /*1a6c0*/  @P0 BRA `(.L_x_687) ;  /* 0xfffffff800900947 */ /* 0x000fea000383ffff */
.L_x_670:
[----:B------:R-:W-:Y:S05]  /*1a6d0*/  BSYNC B0 ;  /* 0x0000000000007941 */ /* 0x000fea0003800000 */
.L_x_669:
[----:B------:R-:W2:Y:S01]  /*1a6e0*/  LDL R7, [R1+0x34] ;  /* 0x0000340001077983 */ /* 0x000ea20000100800 */
[----:B------:R-:W-:Y:S05]  /*1a6f0*/  @!P2 WARPSYNC.ALL ;  /* 0x000000000000a948 */ /* 0x000fea0003800000 */
[----:B------:R-:W-:Y:S01]  /*1a700*/  BSSY B6, `(.L_x_688) ;  /* 0x0000309000067945 */ /* 0x000fe20003800000 */
[----:B------:R-:W-:Y:S01]  /*1a710*/  @!P2 BAR.SYNC.DEFER_BLOCKING 0xc, 0x120 ;  /* 0x030480000000ab1d */ /* 0x000fe20000010000 */
[----:B--2---:R-:W-:-:S13]  /*1a720*/  ISETP.GT.AND P0, PT, R7, RZ, PT ;  /* 0x000000ff0700720c */ /* 0x004fda0003f04270 */
        /* <DEDUP_REMOVED lines=8> */
[----:B------:R-:W1:Y:S08]  /*1a7b0*/  FLO.U32 R0, UR4 ;  /* 0x0000000400007d00 */ /* 0x000e7000080e0000 */
[----:B------:R-:W2:Y:S01]  /*1a7c0*/  POPC R5, UR4 ;  /* 0x0000000400057d09 */ /* 0x000ea20008000000 */
[----:B-1----:R-:W-:-:S13]  /*1a7d0*/  ISETP.EQ.U32.AND P0, PT, R0, R7, PT ;  /* 0x000000070000720c */ /* 0x002fda0003f02070 */
[----:B--2---:R-:W2:Y:S01]  /*1a7e0*/  @P0 ATOMG.E.ADD.STRONG.GPU PT, R3, desc[UR36][R2.64], R5 ;  /* 0x00000005020309a8 */ /* 0x004ea200081ee1e4 */
[----:B------:R-:W1:Y:S02]  /*1a7f0*/  S2R R4, SR_LTMASK ;  /* 0x0000000000047919 */ /* 0x000e640000003900 */
[----:B-1----:R-:W-:-:S04]  /*1a800*/  LOP3.LUT R4, R4, UR4, RZ, 0xc0, !PT ;  /* 0x0000000404047c12 */ /* 0x002fc8000f8ec0ff */
[----:B------:R-:W1:Y:S01]  /*1a810*/  POPC R7, R4 ;  /* 0x0000000400077309 */ /* 0x000e620000000000 */
[----:B--2---:R-:W1:Y:S02]  /*1a820*/  SHFL.IDX PT, R0, R3, R0, 0x1f ;  /* 0x00001f0003007589 */ /* 0x004e6400000e0000 */
[----:B-1----:R-:W-:Y:S01]  /*1a830*/  IADD3 R16, R0, UR40, R7 ;  /* 0x0000002800107c10 */ /* 0x002fe2000fffe007 */
[----:B------:R-:W-:Y:S06]  /*1a840*/  BRA `(.L_x_690) ;  /* 0x0000002c00d07947 */ /* 0x000fec0003800000 */
.L_x_689:
[----:B------:R-:W1:Y:S01]  /*1a850*/  S2R R0, SR_CgaCtaId ;  /* 0x0000000000007919 */ /* 0x000e620000008800 */
[----:B------:R-:W-:-:S04]  /*1a860*/  MOV R2, 0x400 ;  /* 0x0000040000027802 */ /* 0x000fc80000000f00 */
[----:B-1----:R-:W-:-:S04]  /*1a870*/  LEA R3, R0, R2, 0x18 ;  /* 0x0000000200037211 */ /* 0x002fc800078ec0ff */
[----:B------:R-:W-:Y:S01]  /*1a880*/  IADD3 R0, R3, 0x1c400, RZ ;  /* 0x0001c40003007810 */ /* 0x000fe20007ffe0ff */
[----:B------:R1:W-:Y:S03]  /*1a890*/  STL [R1+0x18], R3 ;  /* 0x0000180301007387 */ /* 0x0003e60000100800 */
[----:B------:R-:W-:-:S13]  /*1a8a0*/  LOP3.LUT P0, RZ, R0, 0x3ff, RZ, 0xc0, !PT ;  /* 0x000003ff00ff7812 */ /* 0x000fda000780c0ff */
[----:B-1----:R-:W-:Y:S05]  /*1a8b0*/  @!P0 BRA `(.L_x_691) ;  /* 0x0000000000408947 */ /* 0x002fea0003800000 */
        /* <DEDUP_REMOVED lines=10> */
[----:B------:R-:W-:Y:S01]  /*1a960*/  MOV R11, UR5 ;  /* 0x00000005000b7c02 */ /* 0x000fe20008000f00 */
[----:B0----5:R-:W-:Y:S01]  /*1a970*/  IMAD.MOV.U32 R8, RZ, RZ, 0x70 ;  /* 0x00000070ff087424 */ /* 0x021fe200078e00ff */
[----:B------:R-:W-:Y:S01]  /*1a980*/  MOV R12, 0x1 ;  /* 0x00000001000c7802 */ /* 0x000fe20000000f00 */
[----:B------:R-:W-:-:S07]  /*1a990*/  IMAD.MOV.U32 R13, RZ, RZ, RZ ;  /* 0x000000ffff0d7224 */ /* 0x000fce00078e00ff */
[----:B------:R-:W-:-:S07]  /*1a9a0*/  LEPC R20, `(.L_x_691) ;  /* 0x000000001014794e */ /* 0x000fce0000000000 */
[----:B-1----:R-:W-:Y:S05]  /*1a9b0*/  CALL.ABS.NOINC R2 ;  /* 0x0000000002007343 */ /* 0x002fea0003c00000 */
.L_x_691:
        /* <DEDUP_REMOVED lines=14> */
[----:B------:R-:W-:Y:S01]  /*1aaa0*/  MOV R11, UR5 ;  /* 0x00000005000b7c02 */ /* 0x000fe20008000f00 */
[----:B0----5:R-:W-:Y:S01]  /*1aab0*/  IMAD.MOV.U32 R8, RZ, RZ, 0x70 ;  /* 0x00000070ff087424 */ /* 0x021fe200078e00ff */
[----:B------:R-:W-:Y:S01]  /*1aac0*/  MOV R12, 0x1 ;  /* 0x00000001000c7802 */ /* 0x000fe20000000f00 */
[----:B-1----:R-:W-:-:S07]  /*1aad0*/  IMAD.MOV.U32 R13, RZ, RZ, RZ ;  /* 0x000000ffff0d7224 */ /* 0x002fce00078e00ff */
[----:B------:R-:W-:-:S07]  /*1aae0*/  LEPC R20, `(.L_x_693) ;  /* 0x000000001014794e */ /* 0x000fce0000000000 */
[----:B--2---:R-:W-:Y:S05]  /*1aaf0*/  CALL.ABS.NOINC R2 ;  /* 0x0000000002007343 */ /* 0x004fea0003c00000 */
.L_x_693:
[----:B------:R-:W-:Y:S01]  /*1ab00*/  MOV R2, 0x0 ;  /* 0x0000000000027802 */ /* 0x000fe20000000f00 */
[----:B------:R-:W-:Y:S01]  /*1ab10*/  ULDC.64 UR4, c[0x4][0xb8] ;  /* 0x01002e0000047ab9 */ /* 0x000fe20000000a00 */
[----:B------:R-:W-:Y:S01]  /*1ab20*/  ULDC.64 UR6, c[0x4][0xc0] ;  /* 0x0100300000067ab9 */ /* 0x000fe20000000a00 */
[----:B------:R-:W-:Y:S01]  /*1ab30*/  ULDC.64 UR8, c[0x4][0x18] ;  /* 0x0100060000087ab9 */ /* 0x000fe20000000a00 */
[----:B------:R-:W-:Y:S01]  /*1ab40*/  MOV R4, UR4 ;  /* 0x0000000400047c02 */ /* 0x000fe20008000f00 */
[----:B------:R-:W-:Y:S01]  /*1ab50*/  IMAD.U32 R5, RZ, RZ, UR5 ;  /* 0x00000005ff057e24 */ /* 0x000fe2000f8e00ff */
[----:B------:R-:W0:Y:S01]  /*1ab60*/  LDC.64 R2, c[0x4][R2] ;  /* 0x0100000002027b82 */ /* 0x000e220000000a00 */
[----:B------:R-:W-:Y:S01]  /*1ab70*/  MOV R6, UR6 ;  /* 0x0000000600067c02 */ /* 0x000fe20008000f00 */
[----:B------:R-:W-:Y:S01]  /*1ab80*/  IMAD.U32 R7, RZ, RZ, UR7 ;  /* 0x00000007ff077e24 */ /* 0x000fe2000f8e00ff */
[----:B------:R-:W-:Y:S01]  /*1ab90*/  MOV R10, UR8 ;  /* 0x00000008000a7c02 */ /* 0x000fe20008000f00 */
[----:B------:R-:W-:Y:S01]  /*1aba0*/  IMAD.U32 R11, RZ, RZ, UR9 ;  /* 0x00000009ff0b7e24 */ /* 0x000fe2000f8e00ff */
[----:B------:R-:W-:Y:S01]  /*1abb0*/  MOV R8, 0x70 ;  /* 0x0000007000087802 */ /* 0x000fe20000000f00 */
[----:B------:R-:W-:Y:S01]  /*1abc0*/  IMAD.MOV.U32 R12, RZ, RZ, 0x1 ;  /* 0x00000001ff0c7424 */ /* 0x000fe200078e00ff */
[----:B------:R-:W-:-:S07]  /*1abd0*/  MOV R13, RZ ;  /* 0x000000ff000d7202 */ /* 0x000fce0000000f00 */
[----:B------:R-:W-:-:S07]  /*1abe0*/  LEPC R20, `(.L_x_692) ;  /* 0x000000001014794e */ /* 0x000fce0000000000 */
[----:B0-----:R-:W-:Y:S05]  /*1abf0*/  CALL.ABS.NOINC R2 ;  /* 0x0000000002007343 */ /* 0x001fea0003c00000 */
.L_x_692:
[----:B------:R-:W2:Y:S01]  /*1ac00*/  LDL.LU R2, [R1+0x28] ;  /* 0x0000280001027983 */ /* 0x000ea20000300800 */
[----:B------:R-:W-:-:S03]  /*1ac10*/  ULDC.64 UR4, c[0x0][0x9f8] ;  /* 0x00027e0000047ab9 */ /* 0x000fc60000000a00 */
[----:B------:R-:W3:Y:S04]  /*1ac20*/  LDL.LU R0, [R1+0x2c] ;  /* 0x00002c0001007983 */ /* 0x000ee80000300800 */
[----:B------:R-:W4:Y:S04]  /*1ac30*/  LDL.LU R4, [R1+0x38] ;  /* 0x0000380001047983 */ /* 0x000f280000300800 */
[----:B------:R-:W4:Y:S01]  /*1ac40*/  LDL.LU R5, [R1+0x20] ;  /* 0x0000200001057983 */ /* 0x000f220000300800 */
[----:B------:R-:W-:-:S04]  /*1ac50*/  ISETP.NE.U32.AND P0, PT, RZ, UR4, PT ;  /* 0x00000004ff007c0c */ /* 0x000fc8000bf05070 */
[----:B------:R-:W-:Y:S01]  /*1ac60*/  ISETP.NE.AND.EX P0, PT, RZ, UR5, PT, P0 ;  /* 0x00000005ff007c0c */ /* 0x000fe2000bf05300 */
[----:B------:R-:W1:Y:S02]  /*1ac70*/  S2R R6, SR_TID.X ;  /* 0x0000000000067919 */ /* 0x000e640000002100 */
[----:B-1----:R-:W-:-:S04]  /*1ac80*/  LOP3.LUT R6, R6, 0x1f, RZ, 0xc0, !PT ;  /* 0x0000001f06067812 */ /* 0x002fc800078ec0ff */
        /* <DEDUP_REMOVED lines=8> */
[----:B----4-:R-:W-:Y:S02]  /*1ad10*/  LEA R17, R17, R4, 0x7 ;  /* 0x0000000411117211 */ /* 0x010fe400078e38ff */
[----:B------:R-:W1:Y:S01]  /*1ad20*/  LDC R4, c[0x0][0x428] ;  /* 0x00010a00ff047b82 */ /* 0x000e620000000800 */
[----:B------:R-:W-:-:S06]  /*1ad30*/  IMAD.MOV.U32 R0, RZ, RZ, R5 ;  /* 0x000000ffff007224 */ /* 0x000fcc00078e0005 */
[----:B------:R2:W5:Y:S01]  /*1ad40*/  @P0 LDG.E R0, desc[UR36][R2.64] ;  /* 0x0000002402000981 */ /* 0x000562000c1e1900 */
[----:B------:R-:W-:Y:S02]  /*1ad50*/  PLOP3.LUT P1, PT, P6, PT, PT, 0x8, 0x0 ;  /* 0x000000000000781c */ /* 0x000fe4000372e170 */
[----:B-1----:R-:W-:Y:S01]  /*1ad60*/  ISETP.NE.AND P0, PT, R4, 0x1, PT ;  /* 0x000000010400780c */ /* 0x002fe20003f05270 */
[----:B------:R-:W-:-:S12]  /*1ad70*/  IMAD.MOV.U32 R4, RZ, RZ, R18 ;  /* 0x000000ffff047224 */ /* 0x000fd800078e0012 */
[----:B--2---:R-:W1:Y:S08]  /*1ad80*/  @P0 LDC R3, c[0x0][0x42c] ;  /* 0x00010b00ff030b82 */ /* 0x004e700000000800 */
[----:B------:R-:W2:Y:S01]  /*1ad90*/  @P0 LDC R2, c[0x0][0x430] ;  /* 0x00010c00ff020b82 */ /* 0x000ea20000000800 */
[----:B-1----:R-:W-:-:S05]  /*1ada0*/  @P0 IMAD.HI.U32 R3, R18, R3, RZ ;  /* 0x0000000312030227 */ /* 0x002fca00078e00ff */
[----:B--2---:R-:W-:Y:S02]  /*1adb0*/  @P0 SHF.R.U32.HI R4, RZ, R2, R3 ;  /* 0x00000002ff040219 */ /* 0x004fe40000011603 */
[----:B------:R-:W-:-:S04]  /*1adc0*/  ISETP.NE.U32.AND P0, PT, RZ, UR4, PT ;  /* 0x00000004ff007c0c */ /* 0x000fc8000bf05070 */
[----:B------:R-:W-:-:S04]  /*1add0*/  ISETP.NE.AND.EX P0, PT, RZ, UR5, PT, P0 ;  /* 0x00000005ff007c0c */ /* 0x000fc8000bf05300 */
[----:B------:R-:W-:-:S09]  /*1ade0*/  SEL R2, R5, RZ, !P0 ;  /* 0x000000ff05027207 */ /* 0x000fd20004000000 */
.L_x_694:
        /* <DEDUP_REMOVED lines=9> */
[----:B-1----:R-:W-:Y:S05]  /*1ae80*/  @P1 BRA.U.ANY `(.L_x_694) ;  /* 0xfffffffd00d81947 */ /* 0x002fea000393ffff */
[----:B------:R-:W1:Y:S01]  /*1ae90*/  S2R R3, SR_TID.X ;  /* 0x0000000000037919 */ /* 0x000e620000002100 */
[----:B------:R-:W-:Y:S01]  /*1aea0*/  UMOV UR4, 0x40 ;  /* 0x0000004000047882 */ /* 0x000fe20000000000 */
[----:B-1----:R-:W-:-:S04]  /*1aeb0*/  LOP3.LUT R3, R3, 0x1f, RZ, 0xc0, !PT ;  /* 0x0000001f03037812 */ /* 0x002fc800078ec0ff */
[----:B------:R-:W-:-:S04]  /*1aec0*/  ISETP.NE.AND P2, PT, R3, RZ, PT ;  /* 0x000000ff0300720c */ /* 0x000fc80003f45270 */
[----:B------:R-:W-:-:S09]  /*1aed0*/  PLOP3.LUT P1, PT, P2, PT, PT, 0x8, 0x0 ;  /* 0x000000000000781c */ /* 0x000fd2000172e170 */
[----:B------:R-:W-:-:S05]  /*1aee0*/  VOTEU.ALL UP0, P2 ;  /* 0x00000000003f7886 */ /* 0x000fca0001000000 */
.L_x_695:
        /* <DEDUP_REMOVED lines=15> */
.L_x_696:
        /* <DEDUP_REMOVED lines=9> */
[----:B0----5:R-:W0:Y:S01]  /*1b070*/  LDC.64 R8, c[0x0][0x3f8] ;  /* 0x0000fe00ff087b82 */ /* 0x021e220000000a00 */
[----:B------:R-:W-:Y:S02]  /*1b080*/  ULDC.64 UR4, c[0x0][0xa08] ;  /* 0x0002820000047ab9 */ /* 0x000fe40000000a00 */
[----:B0-----:R-:W-:Y:S01]  /*1b090*/  LOP3.LUT P0, RZ, R8, UR4, RZ, 0xfc, !PT ;  /* 0x0000000408ff7c12 */ /* 0x001fe2000f80fcff */
[----:B------:R-:W-:-:S03]  /*1b0a0*/  UMOV UR4, 0xffffffff ;  /* 0xffffffff00047882 */ /* 0x000fc60000000000 */
[----:B------:R-:W-:-:S04]  /*1b0b0*/  LOP3.LUT P0, RZ, R9, UR5, RZ, 0xfc, P0 ;  /* 0x0000000509ff7c12 */ /* 0x000fc8000800fcff */
[----:B------:R-:W-:Y:S01]  /*1b0c0*/  SEL R5, R0, RZ, !P0 ;  /* 0x000000ff00057207 */ /* 0x000fe20004000000 */
[----:B------:R-:W-:Y:S08]  /*1b0d0*/  BRA.DIV UR4, `(.L_x_697) ;  /* 0x0000003e04d47947 */ /* 0x000ff0000b800000 */
.L_x_805:
[----:B------:R-:W2:Y:S01]  /*1b0e0*/  LDL R3, [R1+0x24] ;  /* 0x0000240001037983 */ /* 0x000ea20000100800 */
[----:B------:R-:W-:Y:S01]  /*1b0f0*/  UMOV UR4, 0xffffffff ;  /* 0xffffffff00047882 */ /* 0x000fe20000000000 */
[----:B------:R-:W-:Y:S02]  /*1b100*/  SHF.R.S32.HI R12, RZ, 0x1f, R0 ;  /* 0x0000001fff0c7819 */ /* 0x000fe40000011400 */
[----:B--2---:R-:W-:Y:S01]  /*1b110*/  IADD3 R3, R3, -0x1, RZ ;  /* 0xffffffff03037810 */ /* 0x004fe20007ffe0ff */
[----:B------:R-:W-:Y:S06]  /*1b120*/  BRA.DIV UR4, `(.L_x_698) ;  /* 0x0000003e04f47947 */ /* 0x000fec000b800000 */
[----:B------:R-:W-:-:S13]  /*1b130*/  ELECT P6, URZ, PT ;  /* 0x00000000003f782f */ /* 0x000fda00038c0000 */
.L_x_808:
        /* <DEDUP_REMOVED lines=8> */
[----:B0-----:R-:W-:-:S13]  /*1b1c0*/  ISETP.NE.AND P0, PT, R10, 0x1, PT ;  /* 0x000000010a00780c */ /* 0x001fda0003f05270 */
[----:B------:R-:W0:Y:S02]  /*1b1d0*/  @P0 LDC.64 R6, c[0x0][0x420] ;  /* 0x00010800ff060b82 */ /* 0x000e240000000a00 */
[----:B0-----:R-:W-:-:S05]  /*1b1e0*/  @P0 IMAD.HI.U32 R6, R3, R6, RZ ;  /* 0x0000000603060227 */ /* 0x001fca00078e00ff */
[----:B------:R-:W-:-:S04]  /*1b1f0*/  @P0 SHF.R.U32.HI R5, RZ, R7, R6 ;  /* 0x00000007ff050219 */ /* 0x000fc80000011606 */
[----:B------:R-:W-:-:S05]  /*1b200*/  IADD3 R6, -R5, RZ, RZ ;  /* 0x000000ff05067210 */ /* 0x000fca0007ffe1ff */
[----:B------:R-:W-:Y:S02]  /*1b210*/  IMAD R7, R10, R6, R3 ;  /* 0x000000060a077224 */ /* 0x000fe400078e0203 */
[----:B------:R-:W-:-:S03]  /*1b220*/  IMAD R6, R12, UR4, RZ ;  /* 0x000000040c067c24 */ /* 0x000fc6000f8e02ff */
[----:B------:R0:W-:Y:S01]  /*1b230*/  STL [R1+0x10], R7 ;  /* 0x0000100701007387 */ /* 0x0001e20000100800 */
[----:B------:R-:W-:Y:S02]  /*1b240*/  IMAD R10, R0, UR5, R6 ;  /* 0x00000005000a7c24 */ /* 0x000fe4000f8e0206 */
[--C-:B------:R-:W-:Y:S01]  /*1b250*/  IMAD.MOV.U32 R6, RZ, RZ, R5.reuse ;  /* 0x000000ffff067224 */ /* 0x100fe200078e0005 */
[----:B0-----:R-:W-:-:S03]  /*1b260*/  SHF.R.S32.HI R7, RZ, 0x1f, R5 ;  /* 0x0000001fff077819 */ /* 0x001fc60000011405 */
[----:B------:R-:W-:-:S05]  /*1b270*/  IMAD.WIDE.U32 R6, R0, UR4, R6 ;  /* 0x0000000400067c25 */ /* 0x000fca000f8e0006 */
[----:B------:R-:W-:Y:S02]  /*1b280*/  IADD3 R5, R7, R10, RZ ;  /* 0x0000000a07057210 */ /* 0x000fe40007ffe0ff */
[----:B------:R-:W-:-:S04]  /*1b290*/  LEA R10, P0, R6, R8, 0x2 ;  /* 0x00000008060a7211 */ /* 0x000fc800078010ff */
[----:B------:R-:W-:-:S05]  /*1b2a0*/  LEA.HI.X R11, R6, R9, R5, 0x2, P0 ;  /* 0x00000009060b7211 */ /* 0x000fca00000f1405 */
[----:B------:R0:W5:Y:S04]  /*1b2b0*/  LDG.E R5, desc[UR36][R10.64] ;  /* 0x000000240a057981 */ /* 0x000168000c1e1900 */
.L_x_700:
        /* <DEDUP_REMOVED lines=9> */
.L_x_809:
[----:B------:R-:W1:Y:S02]  /*1b350*/  S2R R10, SR_TID.X ;  /* 0x00000000000a7919 */ /* 0x000e640000002100 */
[----:B-1----:R-:W-:-:S04]  /*1b360*/  LOP3.LUT R10, R10, 0x7f, RZ, 0xc0, !PT ;  /* 0x0000007f0a0a7812 */ /* 0x002fc800078ec0ff */
[----:B------:R-:W-:-:S13]  /*1b370*/  ISETP.NE.AND P0, PT, R10, RZ, PT ;  /* 0x000000ff0a00720c */ /* 0x000fda0003f05270 */
[----:B------:R-:W-:Y:S05]  /*1b380*/  @P0 BRA `(.L_x_702) ;  /* 0x00000000001c0947 */ /* 0x000fea0003800000 */
[----:B------:R-:W1:Y:S01]  /*1b390*/  S2R R10, SR_TID.X ;  /* 0x00000000000a7919 */ /* 0x000e620000002100 */
[----:B0-----:R-:W-:-:S04]  /*1b3a0*/  MOV R7, 0xc000 ;  /* 0x0000c00000077802 */ /* 0x001fc80000000f00 */
[----:B------:R2:W-:Y:S01]  /*1b3b0*/  SYNCS.ARRIVE.TRANS64 RZ, [R6+URZ+0x34830], R7 ;  /* 0x0348300706ff79a7 */ /* 0x0005e2000800003f */
[----:B-1----:R-:W-:-:S04]  /*1b3c0*/  LOP3.LUT R10, R10, 0x1f, RZ, 0xc0, !PT ;  /* 0x0000001f0a0a7812 */ /* 0x002fc800078ec0ff */
[----:B------:R-:W-:-:S13]  /*1b3d0*/  ISETP.NE.AND P1, PT, R10, RZ, PT ;  /* 0x000000ff0a00720c */ /* 0x000fda0003f25270 */
[----:B--2---:R-:W-:Y:S05]  /*1b3e0*/  @!P1 BRA `(.L_x_702) ;  /* 0x0000000000049947 */ /* 0x004fea0003800000 */
[----:B------:R-:W-:Y:S01]  /*1b3f0*/  BPT.TRAP 0x1 ;  /* 0x000000040000795c */ /* 0x000fe20000300000 */
.L_x_702:
        /* <DEDUP_REMOVED lines=34> */
.L_x_699:
        /* <DEDUP_REMOVED lines=39> */
[----:B--2---:R-:W-:-:S04]  /*1b890*/  IADD3 R11, R11, 0x1, RZ ;  /* 0x000000010b0b7810 */ /* 0x004fc80007ffe0ff */
[----:B------:R-:W-:Y:S01]  /*1b8a0*/  LEA.HI R2, R11, R11, RZ, 0x1 ;  /* 0x0000000b0b027211 */ /* 0x000fe200078f08ff */
[----:B------:R0:W-:Y:S03]  /*1b8b0*/  STL [R1+0x30], R11 ;  /* 0x0000300b01007387 */ /* 0x0001e60000100800 */
[----:B------:R-:W-:-:S05]  /*1b8c0*/  LOP3.LUT R2, R2, 0xfffffffe, RZ, 0xc0, !PT ;  /* 0xfffffffe02027812 */ /* 0x000fca00078ec0ff */
[----:B------:R-:W-:-:S05]  /*1b8d0*/  IMAD.IADD R2, R11, 0x1, -R2 ;  /* 0x000000010b027824 */ /* 0x000fca00078e0a02 */
[----:B------:R-:W-:-:S04]  /*1b8e0*/  SHF.L.U32 R2, R2, 0x1f, RZ ;  /* 0x0000001f02027819 */ /* 0x000fc800000006ff */
[----:B------:R-:W1:Y:S02]  /*1b8f0*/  SYNCS.PHASECHK.TRANS64.TRYWAIT P0, [R7+URZ+0x34820], R2 ;  /* 0x03482002070075a7 */ /* 0x000e64000800017f */
[----:B01----:R-:W-:Y:S05]  /*1b900*/  @!P0 BRA `(.L_x_704) ;  /* 0x0000003800308947 */ /* 0x003fea0003800000 */
.L_x_810:
[----:B------:R-:W-:Y:S05]  /*1b910*/  BSYNC B0 ;  /* 0x0000000000007941 */ /* 0x000fea0003800000 */
.L_x_703:
        /* <DEDUP_REMOVED lines=8> */
[----:B------:R-:W-:-:S04]  /*1b9a0*/  VIADDMNMX R13, R13, R2, 0xffffffff, !PT ;  /* 0xffffffff0d0d7446 */ /* 0x000fc80007800102 */
[C---:B------:R-:W-:Y:S01]  /*1b9b0*/  IADD3 R2, R6.reuse, R13, RZ ;  /* 0x0000000d06027210 */ /* 0x040fe20007ffe0ff */
[----:B------:R-:W-:-:S03]  /*1b9c0*/  VIADD R6, R6, 0xfffffffe ;  /* 0xfffffffe06067836 */ /* 0x000fc60000000000 */
[----:B------:R-:W-:-:S04]  /*1b9d0*/  LOP3.LUT R2, R2, 0x1, RZ, 0xc0, !PT ;  /* 0x0000000102027812 */ /* 0x000fc800078ec0ff */
[----:B------:R-:W-:-:S13]  /*1b9e0*/  ISETP.NE.U32.AND P0, PT, R2, 0x1, PT ;  /* 0x000000010200780c */ /* 0x000fda0003f05070 */
[----:B------:R-:W-:Y:S05]  /*1b9f0*/  @P0 BRA `(.L_x_708) ;  /* 0x00000008001c0947 */ /* 0x000fea0003800000 */
[----:B------:R-:W2:Y:S04]  /*1ba00*/  LDL R7, [R1] ;  /* 0x0000000001077983 */ /* 0x000ea80000100800 */
[----:B------:R-:W3:Y:S01]  /*1ba10*/  LDL R10, [R1+0xc] ;  /* 0x00000c00010a7983 */ /* 0x000ee20000100800 */
[----:B------:R-:W-:Y:S01]  /*1ba20*/  BSSY B2, `(.L_x_709) ;  /* 0x0000080000027945 */ /* 0x000fe20003800000 */
[----:B--2---:R-:W-:-:S04]  /*1ba30*/  IADD3 R7, R7, 0x1, RZ ;  /* 0x0000000107077810 */ /* 0x004fc80007ffe0ff */
        /* <DEDUP_REMOVED lines=10> */
[----:B------:R-:W-:Y:S01]  /*1bae0*/  MOV R2, R6 ;  /* 0x0000000600027202 */ /* 0x000fe20000000f00 */
[----:B------:R-:W-:Y:S01]  /*1baf0*/  ULDC.64 UR4, c[0x0][0x408] ;  /* 0x0001020000047ab9 */ /* 0x000fe20000000a00 */
[----:B0-----:R-:W-:-:S13]  /*1bb00*/  ISETP.NE.AND P0, PT, R17, 0x1, PT ;  /* 0x000000011100780c */ /* 0x001fda0003f05270 */
[----:B------:R-:W0:Y:S02]  /*1bb10*/  @P0 LDC.64 R10, c[0x0][0x420] ;  /* 0x00010800ff0a0b82 */ /* 0x000e240000000a00 */
[----:B0-----:R-:W-:-:S05]  /*1bb20*/  @P0 IMAD.HI.U32 R10, R6, R10, RZ ;  /* 0x0000000a060a0227 */ /* 0x001fca00078e00ff */
[----:B------:R-:W-:Y:S01]  /*1bb30*/  @P0 SHF.R.U32.HI R2, RZ, R11, R10 ;  /* 0x0000000bff020219 */ /* 0x000fe2000001160a */
[----:B------:R-:W-:-:S03]  /*1bb40*/  IMAD R10, R12, UR4, RZ ;  /* 0x000000040c0a7c24 */ /* 0x000fc6000f8e02ff */
[----:B------:R-:W-:Y:S01]  /*1bb50*/  SHF.R.S32.HI R11, RZ, 0x1f, R2 ;  /* 0x0000001fff0b7819 */ /* 0x000fe20000011402 */
[C---:B------:R-:W-:Y:S02]  /*1bb60*/  IMAD R15, R0.reuse, UR5, R10 ;  /* 0x00000005000f7c24 */ /* 0x040fe4000f8e020a */
[--C-:B------:R-:W-:Y:S02]  /*1bb70*/  IMAD.MOV.U32 R10, RZ, RZ, R2.reuse ;  /* 0x000000ffff0a7224 */ /* 0x100fe400078e0002 */
[----:B------:R-:W-:Y:S02]  /*1bb80*/  IMAD.MOV R2, RZ, RZ, -R2 ;  /* 0x000000ffff027224 */ /* 0x000fe400078e0a02 */
[----:B------:R-:W-:-:S04]  /*1bb90*/  IMAD.WIDE.U32 R10, R0, UR4, R10 ;  /* 0x00000004000a7c25 */ /* 0x000fc8000f8e000a */
[----:B------:R-:W-:Y:S01]  /*1bba0*/  IMAD R6, R17, R2, R6 ;  /* 0x0000000211067224 */ /* 0x000fe200078e0206 */
[----:B------:R-:W-:Y:S02]  /*1bbb0*/  IADD3 R15, R15, R11, RZ ;  /* 0x0000000b0f0f7210 */ /* 0x000fe40007ffe0ff */
[----:B------:R-:W-:-:S04]  /*1bbc0*/  LEA R8, P0, R10, R8, 0x2 ;  /* 0x000000080a087211 */ /* 0x000fc800078010ff */
[----:B------:R-:W-:-:S05]  /*1bbd0*/  LEA.HI.X R9, R10, R9, R15, 0x2, P0 ;  /* 0x000000090a097211 */ /* 0x000fca00000f140f */
[----:B------:R0:W5:Y:S04]  /*1bbe0*/  LDG.E R2, desc[UR36][R8.64] ;  /* 0x0000002408027981 */ /* 0x000168000c1e1900 */
.L_x_711:
[----:B0-----:R-:W0:Y:S01]  /*1bbf0*/  S2R R9, SR_CgaCtaId ;  /* 0x0000000000097919 */ /* 0x001e220000008800 */
[----:B------:R-:W-:-:S04]  /*1bc00*/  MOV R8, 0x400 ;  /* 0x0000040000087802 */ /* 0x000fc80000000f00 */
[----:B0-----:R-:W-:Y:S02]  /*1bc10*/  LEA R8, R9, R8, 0x18 ;  /* 0x0000000809087211 */ /* 0x001fe400078ec0ff */
[----:B------:R-:W-:Y:S02]  /*1bc20*/  SHF.L.U32 R9, R14, 0x1f, RZ ;  /* 0x0000001f0e097819 */ /* 0x000fe400000006ff */
[----:B------:R-:W-:-:S04]  /*1bc30*/  LEA R8, R7, R8, 0x3 ;  /* 0x0000000807087211 */ /* 0x000fc800078e18ff */
[----:B------:R-:W0:Y:S02]  /*1bc40*/  SYNCS.PHASECHK.TRANS64.TRYWAIT P0, [R8+URZ+0x34840], R9 ;  /* 0x03484009080075a7 */ /* 0x000e24000800017f */
[----:B0-----:R-:W-:Y:S05]  /*1bc50*/  @!P0 BRA `(.L_x_712) ;  /* 0x00000034007c8947 */ /* 0x001fea0003800000 */
.L_x_811:
        /* <DEDUP_REMOVED lines=11> */
.L_x_713:
        /* <DEDUP_REMOVED lines=37> */
.L_x_812:
[----:B------:R-:W-:Y:S05]  /*1bf60*/  @P1 BRA `(.L_x_715) ;  /* 0x0000000000301947 */ /* 0x000fea0003800000 */
[----:B------:R-:W2:Y:S01]  /*1bf70*/  LDL R10, [R1] ;  /* 0x00000000010a7983 */ /* 0x000ea20000100800 */
[----:B------:R-:W-:Y:S01]  /*1bf80*/  MOV R11, 0x400 ;  /* 0x00000400000b7802 */ /* 0x000fe20000000f00 */
[----:B------:R-:W1:Y:S01]  /*1bf90*/  S2R R17, SR_TID.X ;  /* 0x0000000000117919 */ /* 0x000e620000002100 */
[----:B------:R-:W3:Y:S01]  /*1bfa0*/  S2R R15, SR_CgaCtaId ;  /* 0x00000000000f7919 */ /* 0x000ee20000008800 */
[----:B0-----:R-:W-:Y:S01]  /*1bfb0*/  IMAD.MOV.U32 R9, RZ, RZ, 0x8000 ;  /* 0x00008000ff097424 */ /* 0x001fe200078e00ff */
[----:B-1----:R-:W-:-:S04]  /*1bfc0*/  LOP3.LUT R17, R17, 0x1f, RZ, 0xc0, !PT ;  /* 0x0000001f11117812 */ /* 0x002fc800078ec0ff */
[----:B------:R-:W-:Y:S02]  /*1bfd0*/  ISETP.NE.AND P0, PT, R17, RZ, PT ;  /* 0x000000ff1100720c */ /* 0x000fe40003f05270 */
[----:B---3--:R-:W-:-:S04]  /*1bfe0*/  LEA R11, R15, R11, 0x18 ;  /* 0x0000000b0f0b7211 */ /* 0x008fc800078ec0ff */
[----:B--2---:R-:W-:-:S04]  /*1bff0*/  LEA R8, R10, R11, 0x3 ;  /* 0x0000000b0a087211 */ /* 0x004fc800078e18ff */
[----:B------:R1:W-:Y:S03]  /*1c000*/  SYNCS.ARRIVE.TRANS64 RZ, [R8+URZ+0x34850], R9 ;  /* 0x0348500908ff79a7 */ /* 0x0003e6000800003f */
[----:B------:R-:W-:Y:S05]  /*1c010*/  @!P0 BRA `(.L_x_715) ;  /* 0x0000000000048947 */ /* 0x000fea0003800000 */
[----:B------:R-:W-:Y:S01]  /*1c020*/  BPT.TRAP 0x1 ;  /* 0x000000040000795c */ /* 0x000fe20000300000 */
.L_x_715:
        /* <DEDUP_REMOVED lines=13> */
[----:B------:R-:W-:-:S02]  /*1c100*/  MOV R5, R2 ;  /* 0x0000000200057202 */ /* 0x000fc40000000f00 */
[----:B--2---:R-:W-:Y:S02]  /*1c110*/  R2UR UR11, R8 ;  /* 0x00000000080b72ca */ /* 0x004fe400000e0000 */
[----:B---3--:R-:W-:-:S04]  /*1c120*/  LEA R8, R10, R11, 0x3 ;  /* 0x0000000b0a087211 */ /* 0x008fc800078e18ff */
        /* <DEDUP_REMOVED lines=15> */
.L_x_710:
[----:B------:R-:W-:Y:S05]  /*1c220*/  BSYNC B2 ;  /* 0x0000000000027941 */ /* 0x000fea0003800000 */
.L_x_709:
[----:B------:R-:W2:Y:S04]  /*1c230*/  LDL.LU R2, [R1+0x24] ;  /* 0x0000240001027983 */ /* 0x000ea80000300800 */
[----:B------:R0:W-:Y:S04]  /*1c240*/  STL [R1], R7 ;  /* 0x0000000701007387 */ /* 0x0001e80000100800 */
[----:B------:R0:W-:Y:S02]  /*1c250*/  STL [R1+0xc], R14 ;  /* 0x00000c0e01007387 */ /* 0x0001e40000100800 */
[----:B0-2---:R-:W-:-:S07]  /*1c260*/  VIADD R6, R2, 0xfffffffd ;  /* 0xfffffffd02067836 */ /* 0x005fce0000000000 */
.L_x_708:
[----:B------:R-:W-:Y:S05]  /*1c270*/  BSYNC B1 ;  /* 0x0000000000017941 */ /* 0x000fea0003800000 */
.L_x_707:
[----:B------:R-:W-:-:S04]  /*1c280*/  IADD3 R2, -R13, RZ, RZ ;  /* 0x000000ff0d027210 */ /* 0x000fc80007ffe1ff */
[----:B------:R-:W-:-:S13]  /*1c290*/  ISETP.NE.AND P0, PT, R3, R2, PT ;  /* 0x000000020300720c */ /* 0x000fda0003f05270 */
[----:B------:R-:W-:Y:S05]  /*1c2a0*/  @!P0 BRA `(.L_x_706) ;  /* 0x0000000c00fc8947 */ /* 0x000fea0003800000 */
[----:B------:R-:W-:-:S07]  /*1c2b0*/  IMAD.MOV.U32 R10, RZ, RZ, R5 ;  /* 0x000000ffff0a7224 */ /* 0x000fce00078e0005 */
.L_x_730:
        /* <DEDUP_REMOVED lines=17> */
[----:B0-----:R-:W-:-:S13]  /*1c3d0*/  ISETP.NE.AND P0, PT, R10, 0x1, PT ;  /* 0x000000010a00780c */ /* 0x001fda0003f05270 */
[----:B------:R-:W0:Y:S02]  /*1c3e0*/  @P0 LDC.64 R2, c[0x0][0x420] ;  /* 0x00010800ff020b82 */ /* 0x000e240000000a00 */
[----:B0-----:R-:W-:Y:S01]  /*1c3f0*/  @P0 IMAD.HI.U32 R9, R6, R2, RZ ;  /* 0x0000000206090227 */ /* 0x001fe200078e00ff */
[----:B------:R-:W-:-:S04]  /*1c400*/  MOV R2, R6 ;  /* 0x0000000600027202 */ /* 0x000fc80000000f00 */
[----:B------:R-:W-:-:S04]  /*1c410*/  @P0 SHF.R.U32.HI R2, RZ, R3, R9 ;  /* 0x00000003ff020219 */ /* 0x000fc80000011609 */
[--C-:B------:R-:W-:Y:S01]  /*1c420*/  SHF.R.S32.HI R3, RZ, 0x1f, R2.reuse ;  /* 0x0000001fff037819 */ /* 0x100fe20000011402 */
[----:B------:R-:W-:-:S04]  /*1c430*/  IMAD.MOV R9, RZ, RZ, -R2 ;  /* 0x000000ffff097224 */ /* 0x000fc800078e0a02 */
[----:B------:R-:W-:Y:S02]  /*1c440*/  IMAD R9, R10, R9, R6 ;  /* 0x000000090a097224 */ /* 0x000fe400078e0206 */
[----:B------:R-:W-:Y:S02]  /*1c450*/  IMAD R10, R12, UR6, RZ ;  /* 0x000000060c0a7c24 */ /* 0x000fe4000f8e02ff */
[----:B------:R-:W-:-:S04]  /*1c460*/  IMAD.WIDE.U32 R2, R0, UR6, R2 ;  /* 0x0000000600027c25 */ /* 0x000fc8000f8e0002 */
[----:B------:R-:W-:-:S05]  /*1c470*/  IMAD R10, R0, UR7, R10 ;  /* 0x00000007000a7c24 */ /* 0x000fca000f8e020a */
[----:B------:R-:W-:Y:S02]  /*1c480*/  IADD3 R3, R10, R3, RZ ;  /* 0x000000030a037210 */ /* 0x000fe40007ffe0ff */
[----:B------:R-:W-:-:S04]  /*1c490*/  LEA R10, P0, R2, UR4, 0x2 ;  /* 0x00000004020a7c11 */ /* 0x000fc8000f8010ff */
[----:B------:R-:W-:-:S05]  /*1c4a0*/  LEA.HI.X R11, R2, UR5, R3, 0x2, P0 ;  /* 0x00000005020b7c11 */ /* 0x000fca00080f1403 */
[----:B------:R0:W5:Y:S04]  /*1c4b0*/  LDG.E R10, desc[UR36][R10.64] ;  /* 0x000000240a0a7981 */ /* 0x000168000c1e1900 */
.L_x_718:
[----:B------:R-:W1:Y:S01]  /*1c4c0*/  S2R R3, SR_CgaCtaId ;  /* 0x0000000000037919 */ /* 0x000e620000008800 */
[----:B------:R-:W-:-:S04]  /*1c4d0*/  MOV R2, 0x400 ;  /* 0x0000040000027802 */ /* 0x000fc80000000f00 */
[----:B-1----:R-:W-:Y:S02]  /*1c4e0*/  LEA R2, R3, R2, 0x18 ;  /* 0x0000000203027211 */ /* 0x002fe400078ec0ff */
[----:B------:R-:W-:-:S03]  /*1c4f0*/  SHF.L.U32 R3, R8, 0x1f, RZ ;  /* 0x0000001f08037819 */ /* 0x000fc600000006ff */
[----:B------:R-:W-:-:S04]  /*1c500*/  IMAD R2, R7, 0x8, R2 ;  /* 0x0000000807027824 */ /* 0x000fc800078e0202 */
[----:B------:R-:W1:Y:S02]  /*1c510*/  SYNCS.PHASECHK.TRANS64.TRYWAIT P0, [R2+URZ+0x34840], R3 ;  /* 0x03484003020075a7 */ /* 0x000e64000800017f */
[----:B-1----:R-:W-:Y:S05]  /*1c520*/  @!P0 BRA `(.L_x_719) ;  /* 0x0000002c00708947 */ /* 0x002fea0003800000 */
.L_x_813:
[----:B0-----:R-:W0:Y:S02]  /*1c530*/  S2R R11, SR_TID.X ;  /* 0x00000000000b7919 */ /* 0x001e240000002100 */
[----:B0-----:R-:W-:-:S04]  /*1c540*/  LOP3.LUT R11, R11, 0x7f, RZ, 0xc0, !PT ;  /* 0x0000007f0b0b7812 */ /* 0x001fc800078ec0ff */
[----:B------:R-:W-:-:S13]  /*1c550*/  ISETP.NE.AND P0, PT, R11, RZ, PT ;  /* 0x000000ff0b00720c */ /* 0x000fda0003f05270 */
[----:B------:R-:W-:Y:S05]  /*1c560*/  @P0 BRA `(.L_x_720) ;  /* 0x00000000001c0947 */ /* 0x000fea0003800000 */
[----:B------:R-:W0:Y:S01]  /*1c570*/  S2R R11, SR_TID.X ;  /* 0x00000000000b7919 */ /* 0x000e220000002100 */
[----:B-1----:R-:W-:-:S04]  /*1c580*/  MOV R3, 0xc000 ;  /* 0x0000c00000037802 */ /* 0x002fc80000000f00 */
[----:B------:R2:W-:Y:S01]  /*1c590*/  SYNCS.ARRIVE.TRANS64 RZ, [R2+URZ+0x34830], R3 ;  /* 0x0348300302ff79a7 */ /* 0x0005e2000800003f */
[----:B0-----:R-:W-:-:S04]  /*1c5a0*/  LOP3.LUT R11, R11, 0x1f, RZ, 0xc0, !PT ;  /* 0x0000001f0b0b7812 */ /* 0x001fc800078ec0ff */
[----:B------:R-:W-:-:S13]  /*1c5b0*/  ISETP.NE.AND P1, PT, R11, RZ, PT ;  /* 0x000000ff0b00720c */ /* 0x000fda0003f25270 */
[----:B--2---:R-:W-:Y:S05]  /*1c5c0*/  @!P1 BRA `(.L_x_720) ;  /* 0x0000000000049947 */ /* 0x004fea0003800000 */
[----:B------:R-:W-:Y:S01]  /*1c5d0*/  BPT.TRAP 0x1 ;  /* 0x000000040000795c */ /* 0x000fe20000300000 */
.L_x_720:
[----:B------:R-:W2:Y:S04]  /*1c5e0*/  LDL R15, [R1+0x8] ;  /* 0x00000800010f7983 */ /* 0x000ea80000100800 */
[----:B------:R-:W3:Y:S01]  /*1c5f0*/  LDL.LU R14, [R1+0xc] ;  /* 0x00000c00010e7983 */ /* 0x000ee20000300800 */
[----:B-1----:R-:W-:-:S03]  /*1c600*/  MOV R3, 0x400 ;  /* 0x0000040000037802 */ /* 0x002fc60000000f00 */
        /* <DEDUP_REMOVED lines=23> */
[----:B---3--:R-:W-:Y:S02]  /*1c780*/  SHF.L.U32 R2, R14, 0x1f, RZ ;  /* 0x0000001f0e027819 */ /* 0x008fe400000006ff */
[----:B----4-:R-:W-:-:S06]  /*1c790*/  LEA R3, R11, R3, 0x3 ;  /* 0x000000030b037211 */ /* 0x010fcc00078e18ff */
        /* <DEDUP_REMOVED lines=9> */
.L_x_814:
        /* <DEDUP_REMOVED lines=8> */
.L_x_722:
        /* <DEDUP_REMOVED lines=16> */
[----:B--2---:R-:W-:Y:S02]  /*1c9b0*/  R2UR UR11, R15 ;  /* 0x000000000f0b72ca */ /* 0x004fe400000e0000 */
[----:B---3--:R-:W-:Y:S02]  /*1c9c0*/  LEA R2, R2, R13, 0xf ;  /* 0x0000000d02027211 */ /* 0x008fe400078e78ff */
[----:B----4-:R-:W-:-:S02]  /*1c9d0*/  R2UR UR5, R11 ;  /* 0x000000000b0572ca */ /* 0x010fc400000e0000 */
[----:B------:R-:W-:-:S11]  /*1c9e0*/  R2UR UR6, R2 ;  /* 0x00000000020672ca */ /* 0x000fd600000e0000 */
[----:B------:R-:W-:Y:S02]  /*1c9f0*/  ULEA UR11, UR11, UR5, 0x7 ;  /* 0x000000050b0b7291 */ /* 0x000fe4000f8e383f */
        /* <DEDUP_REMOVED lines=9> */
.L_x_717:
[----:B------:R-:W-:Y:S05]  /*1ca90*/  BSYNC B1 ;  /* 0x0000000000017941 */ /* 0x000fea0003800000 */
.L_x_716:
[----:B------:R-:W-:Y:S01]  /*1caa0*/  IADD3 R3, R7, 0x1, RZ ;  /* 0x0000000107037810 */ /* 0x000fe20007ffe0ff */
[----:B------:R-:W-:Y:S03]  /*1cab0*/  BSSY B1, `(.L_x_723) ;  /* 0x000007b000017945 */ /* 0x000fe60003800000 */
        /* <DEDUP_REMOVED lines=24> */
[----:B------:R-:W-:-:S05]  /*1cc40*/  IMAD.WIDE.U32 R2, R0, UR6, R2 ;  /* 0x0000000600027c25 */ /* 0x000fca000f8e0002 */
[----:B------:R-:W-:Y:S02]  /*1cc50*/  IADD3 R3, R10, R3, RZ ;  /* 0x000000030a037210 */ /* 0x000fe40007ffe0ff */
[----:B------:R-:W-:-:S04]  /*1cc60*/  LEA R10, P0, R2, UR4, 0x2 ;  /* 0x00000004020a7c11 */ /* 0x000fc8000f8010ff */
[----:B------:R-:W-:-:S05]  /*1cc70*/  LEA.HI.X R11, R2, UR5, R3, 0x2, P0 ;  /* 0x00000005020b7c11 */ /* 0x000fca00080f1403 */
[----:B------:R1:W5:Y:S04]  /*1cc80*/  LDG.E R10, desc[UR36][R10.64] ;  /* 0x000000240a0a7981 */ /* 0x000368000c1e1900 */
.L_x_725:
[----:B------:R-:W2:Y:S01]  /*1cc90*/  S2R R3, SR_CgaCtaId ;  /* 0x0000000000037919 */ /* 0x000ea20000008800 */
[----:B------:R-:W-:-:S04]  /*1cca0*/  MOV R2, 0x400 ;  /* 0x0000040000027802 */ /* 0x000fc80000000f00 */
[----:B--2---:R-:W-:Y:S02]  /*1ccb0*/  LEA R2, R3, R2, 0x18 ;  /* 0x0000000203027211 */ /* 0x004fe400078ec0ff */
[----:B------:R-:W-:-:S03]  /*1ccc0*/  SHF.L.U32 R3, R13, 0x1f, RZ ;  /* 0x0000001f0d037819 */ /* 0x000fc600000006ff */
[----:B------:R-:W-:-:S04]  /*1ccd0*/  IMAD R2, R14, 0x8, R2 ;  /* 0x000000080e027824 */ /* 0x000fc800078e0202 */
[----:B------:R-:W2:Y:S02]  /*1cce0*/  SYNCS.PHASECHK.TRANS64.TRYWAIT P0, [R2+URZ+0x34840], R3 ;  /* 0x03484003020075a7 */ /* 0x000ea4000800017f */
[----:B--2---:R-:W-:Y:S05]  /*1ccf0*/  @!P0 BRA `(.L_x_726) ;  /* 0x0000002400a48947 */ /* 0x004fea0003800000 */
.L_x_815:
        /* <DEDUP_REMOVED lines=11> */
.L_x_727:
        /* <DEDUP_REMOVED lines=15> */
[----:B------:R-:W-:Y:S02]  /*1cea0*/  SHF.L.U32 R8, R8, 0x1f, RZ ;  /* 0x0000001f08087819 */ /* 0x000fe400000006ff */
        /* <DEDUP_REMOVED lines=13> */
[----:B------:R-:W-:Y:S01]  /*1cf80*/  IMAD R2, R7, 0x8, R2 ;  /* 0x0000000807027824 */ /* 0x000fe200078e0202 */
        /* <DEDUP_REMOVED lines=8> */
.L_x_816:
        /* <DEDUP_REMOVED lines=8> */
.L_x_729:
        /* <DEDUP_REMOVED lines=19> */
[----:B------:R-:W-:Y:S02]  /*1d1c0*/  MOV R5, R10 ;  /* 0x0000000a00057202 */ /* 0x000fe40000000f00 */
        /* <DEDUP_REMOVED lines=9> */
.L_x_724:
[----:B------:R-:W-:Y:S05]  /*1d260*/  BSYNC B1 ;  /* 0x0000000000017941 */ /* 0x000fea0003800000 */
.L_x_723:
[C---:B------:R-:W-:Y:S01]  /*1d270*/  ISETP.GT.AND P0, PT, R6.reuse, 0x1, PT ;  /* 0x000000010600780c */ /* 0x040fe20003f04270 */
[----:B------:R-:W-:-:S12]  /*1d280*/  VIADD R6, R6, 0xfffffffe ;  /* 0xfffffffe06067836 */ /* 0x000fd80000000000 */
[----:B------:R-:W-:Y:S05]  /*1d290*/  @P0 BRA `(.L_x_730) ;  /* 0xfffffff000080947 */ /* 0x000fea000383ffff */
.L_x_706:
[----:B------:R-:W-:Y:S05]  /*1d2a0*/  BSYNC B0 ;  /* 0x0000000000007941 */ /* 0x000fea0003800000 */
.L_x_705:
[----:B------:R-:W1:Y:S01]  /*1d2b0*/  S2R R2, SR_TID.X ;  /* 0x0000000000027919 */ /* 0x000e620000002100 */
[----:B------:R-:W-:Y:S01]  /*1d2c0*/  BSSY B0, `(.L_x_731) ;  /* 0x0000010000007945 */ /* 0x000fe20003800000 */
[----:B-1----:R-:W-:-:S04]  /*1d2d0*/  LOP3.LUT R2, R2, 0x1f, RZ, 0xc0, !PT ;  /* 0x0000001f02027812 */ /* 0x002fc800078ec0ff */
[----:B------:R-:W-:-:S13]  /*1d2e0*/  ISETP.NE.AND P0, PT, R2, RZ, PT ;  /* 0x000000ff0200720c */ /* 0x000fda0003f05270 */
[----:B------:R-:W-:Y:S05]  /*1d2f0*/  @P0 BRA `(.L_x_732) ;  /* 0x0000000000300947 */ /* 0x000fea0003800000 */
[----:B------:R-:W1:Y:S01]  /*1d300*/  S2R R3, SR_LANEID ;  /* 0x0000000000037919 */ /* 0x000e620000000000 */
[----:B------:R-:W-:Y:S02]  /*1d310*/  VOTEU.ANY UR4, UPT, PT ;  /* 0x0000000000047886 */ /* 0x000fe400038e0100 */
[----:B------:R-:W1:Y:S08]  /*1d320*/  FLO.U32 R0, UR4 ;  /* 0x0000000400007d00 */ /* 0x000e7000080e0000 */
[----:B------:R-:W2:Y:S01]  /*1d330*/  POPC R7, UR4 ;  /* 0x0000000400077d09 */ /* 0x000ea20008000000 */
[----:B-1----:R-:W-:-:S02]  /*1d340*/  ISETP.EQ.U32.AND P0, PT, R0, R3, PT ;  /* 0x000000030000720c */ /* 0x002fc40003f02070 */
[----:B------:R-:W2:Y:S11]  /*1d350*/  LDC.64 R2, c[0x0][0xc38] ;  /* 0x00030e00ff027b82 */ /* 0x000eb60000000a00 */
[----:B--2---:R-:W2:Y:S01]  /*1d360*/  @P0 ATOMG.E.ADD.STRONG.GPU PT, R3, desc[UR36][R2.64], R7 ;  /* 0x00000007020309a8 */ /* 0x004ea200081ee1e4 */
[----:B------:R-:W1:Y:S02]  /*1d370*/  S2R R6, SR_LTMASK ;  /* 0x0000000000067919 */ /* 0x000e640000003900 */
[----:B-1----:R-:W-:-:S04]  /*1d380*/  LOP3.LUT R6, R6, UR4, RZ, 0xc0, !PT ;  /* 0x0000000406067c12 */ /* 0x002fc8000f8ec0ff */
[----:B------:R-:W1:Y:S01]  /*1d390*/  POPC R9, R6 ;  /* 0x0000000600097309 */ /* 0x000e620000000000 */
[----:B--2---:R-:W1:Y:S02]  /*1d3a0*/  SHFL.IDX PT, R0, R3, R0, 0x1f ;  /* 0x00001f0003007589 */ /* 0x004e6400000e0000 */
[----:B-1----:R-:W-:-:S07]  /*1d3b0*/  IADD3 R16, R0, UR40, R9 ;  /* 0x0000002800107c10 */ /* 0x002fce000fffe009 */
.L_x_732:
[----:B------:R-:W-:Y:S05]  /*1d3c0*/  BSYNC B0 ;  /* 0x0000000000007941 */ /* 0x000fea0003800000 */
.L_x_731:
[----:B------:R-:W-:Y:S04]  /*1d3d0*/  BSSY B0, `(.L_x_733) ;  /* 0x0000032000007945 */ /* 0x000fe80003800000 */
[----:B------:R-:W-:Y:S05]  /*1d3e0*/  @!P6 BRA `(.L_x_734) ;  /* 0x0000000000c0e947 */ /* 0x000fea0003800000 */
[----:B------:R-:W2:Y:S01]  /*1d3f0*/  LDL R2, [R1] ;  /* 0x0000000001027983 */ /* 0x000ea20000100800 */
[----:B------:R-:W-:-:S03]  /*1d400*/  MOV R3, 0x400 ;  /* 0x0000040000037802 */ /* 0x000fc60000000f00 */
[----:B------:R-:W3:Y:S01]  /*1d410*/  LDL R0, [R1+0xc] ;  /* 0x00000c0001007983 */ /* 0x000ee20000100800 */
[----:B------:R-:W1:Y:S02]  /*1d420*/  S2R R6, SR_CgaCtaId ;  /* 0x0000000000067919 */ /* 0x000e640000008800 */
[----:B-1----:R-:W-:-:S04]  /*1d430*/  LEA R3, R6, R3, 0x18 ;  /* 0x0000000306037211 */ /* 0x002fc800078ec0ff */
[----:B--2---:R-:W-:Y:S02]  /*1d440*/  LEA R3, R2, R3, 0x3 ;  /* 0x0000000302037211 */ /* 0x004fe400078e18ff */
[----:B---3--:R-:W-:-:S04]  /*1d450*/  SHF.L.U32 R0, R0, 0x1f, RZ ;  /* 0x0000001f00007819 */ /* 0x008fc800000006ff */
[----:B------:R-:W1:Y:S02]  /*1d460*/  SYNCS.PHASECHK.TRANS64.TRYWAIT P0, [R3+URZ+0x34860], R0 ;  /* 0x03486000030075a7 */ /* 0x000e64000800017f */
[----:B-1----:R-:W-:Y:S05]  /*1d470*/  @!P0 BRA `(.L_x_735) ;  /* 0x0000001c00ec8947 */ /* 0x002fea0003800000 */
.L_x_817:
        /* <DEDUP_REMOVED lines=11> */
.L_x_736:
        /* <DEDUP_REMOVED lines=14> */
[----:B--2---:R-:W-:Y:S02]  /*1d610*/  R2UR UR5, R8 ;  /* 0x00000000080572ca */ /* 0x004fe400000e0000 */
[----:B---3--:R-:W-:Y:S02]  /*1d620*/  LEA R0, R0, R6, 0xf ;  /* 0x0000000600007211 */ /* 0x008fe400078e78ff */
[----:B----4-:R-:W-:Y:S02]  /*1d630*/  R2UR UR11, R2 ;  /* 0x00000000020b72ca */ /* 0x010fe400000e0000 */
        /* <DEDUP_REMOVED lines=11> */
.L_x_734:
[----:B------:R-:W-:Y:S05]  /*1d6f0*/  BSYNC B0 ;  /* 0x0000000000007941 */ /* 0x000fea0003800000 */
.L_x_733:
        /* <DEDUP_REMOVED lines=9> */
.L_x_690:
[----:B------:R-:W-:Y:S05]  /*1d790*/  BSYNC B6 ;  /* 0x0000000000067941 */ /* 0x000fea0003800000 */
.L_x_688:
[----:B------:R-:W-:-:S03]  /*1d7a0*/  UMOV UR4, 0xffffffff ;  /* 0xffffffff00047882 */ /* 0x000fc60000000000 */
[----:B------:R-:W-:Y:S05]  /*1d7b0*/  BRA.DIV UR4, `(.L_x_737) ;  /* 0x0000001e04307947 */ /* 0x000fea000b800000 */
[----:B------:R2:W3:Y:S04]  /*1d7c0*/  SHFL.IDX PT, R4, R16, RZ, 0x1f ;  /* 0x00001fff10047589 */ /* 0x0004e800000e0000 */
[----:B------:R2:W4:Y:S02]  /*1d7d0*/  SHFL.IDX PT, R6, R16, 0x1, 0x1f ;  /* 0x00201f0010067f89 */ /* 0x00052400000e0000 */
.L_x_821:
[----:B0----5:R-:W0:Y:S01]  /*1d7e0*/  S2R R8, SR_TID.X ;  /* 0x0000000000087919 */ /* 0x021e220000002100 */
[----:B------:R-:W-:Y:S01]  /*1d7f0*/  ULDC UR4, c[0x0][0xc14] ;  /* 0x0003050000047ab9 */ /* 0x000fe20000000800 */
[----:B------:R-:W-:Y:S01]  /*1d800*/  BSSY B0, `(.L_x_738) ;  /* 0x000000b000007945 */ /* 0x000fe20003800000 */
[----:B-1----:R-:W-:Y:S01]  /*1d810*/  IMAD.U32 R0, RZ, RZ, UR4 ;  /* 0x00000004ff007e24 */ /* 0x002fe2000f8e00ff */
[----:B------:R-:W-:Y:S02]  /*1d820*/  MOV R17, RZ ;  /* 0x000000ff00117202 */ /* 0x000fe40000000f00 */
[----:B0-----:R-:W-:-:S04]  /*1d830*/  LOP3.LUT R8, R8, 0x1f, RZ, 0xc0, !PT ;  /* 0x0000001f08087812 */ /* 0x001fc800078ec0ff */
[C---:B------:R-:W-:Y:S02]  /*1d840*/  ISETP.NE.AND P0, PT, R8.reuse, 0x1f, PT ;  /* 0x0000001f0800780c */ /* 0x040fe40003f05270 */
[----:B------:R-:W-:-:S04]  /*1d850*/  IADD3 R5, R8, R19, RZ ;  /* 0x0000001308057210 */ /* 0x000fc80007ffe0ff */
[----:B------:R-:W-:-:S13]  /*1d860*/  ISETP.GE.OR P0, PT, R5, R0, !P0 ;  /* 0x000000000500720c */ /* 0x000fda0004706670 */
[----:B------:R-:W-:Y:S05]  /*1d870*/  @P0 BRA `(.L_x_739) ;  /* 0x00000000000c0947 */ /* 0x000fea0003800000 */
[----:B------:R-:W0:Y:S02]  /*1d880*/  LDC.64 R2, c[0x0][0xc58] ;  /* 0x00031600ff027b82 */ /* 0x000e240000000a00 */
[----:B0-----:R-:W-:-:S05]  /*1d890*/  IMAD.WIDE R2, R5, 0x4, R2 ;  /* 0x0000000405027825 */ /* 0x001fca00078e0202 */
[----:B------:R0:W5:Y:S02]  /*1d8a0*/  LDG.E R17, desc[UR36][R2.64] ;  /* 0x0000002402117981 */ /* 0x000164000c1e1900 */
.L_x_739:
[----:B------:R-:W-:Y:S05]  /*1d8b0*/  BSYNC B0 ;  /* 0x0000000000007941 */ /* 0x000fea0003800000 */
.L_x_738:
        /* <DEDUP_REMOVED lines=8> */
[----:B------:R-:W1:Y:S02]  /*1d940*/  SHFL.UP PT, R14, R13, 0x2, RZ ;  /* 0x044000000d0e7989 */ /* 0x000e6400000e00ff */
[----:B-1----:R-:W-:Y:S02]  /*1d950*/  SEL R14, R14, RZ, P1 ;  /* 0x000000ff0e0e7207 */ /* 0x002fe40000800000 */
[----:B------:R-:W-:Y:S02]  /*1d960*/  ISETP.GE.U32.AND P1, PT, R8, 0x8, PT ;  /* 0x000000080800780c */ /* 0x000fe40003f26070 */
[----:B0-----:R-:W-:-:S05]  /*1d970*/  IADD3 R3, R13, R14, RZ ;  /* 0x0000000e0d037210 */ /* 0x001fca0007ffe0ff */
        /* <DEDUP_REMOVED lines=10> */
[----:B------:R0:W1:Y:S02]  /*1da20*/  SHFL.IDX PT, R14, R2, 0x1f, 0x1f ;  /* 0x03e01f00020e7f89 */ /* 0x00006400000e0000 */
.L_x_829:
[----:B------:R-:W-:Y:S02]  /*1da30*/  ULDC UR4, c[0x0][0xc10] ;  /* 0x0003040000047ab9 */ /* 0x000fe40000000800 */
[----:B--2---:R-:W-:-:S05]  /*1da40*/  MOV R16, UR4 ;  /* 0x0000000400107c02 */ /* 0x004fca0008000f00 */
[----:B-1----:R-:W-:-:S04]  /*1da50*/  IMAD R3, R14, R16, RZ ;  /* 0x000000100e037224 */ /* 0x002fc800078e02ff */
[----:B----4-:R-:W-:-:S05]  /*1da60*/  IMAD.IADD R6, R6, 0x1, R3 ;  /* 0x0000000106067824 */ /* 0x010fca00078e0203 */
[----:B---3--:R-:W-:-:S13]  /*1da70*/  ISETP.GT.AND P0, PT, R6, R4, PT ;  /* 0x000000040600720c */ /* 0x008fda0003f04270 */
[----:B------:R-:W-:Y:S05]  /*1da80*/  @P0 BRA `(.L_x_741) ;  /* 0x0000000000b40947 */ /* 0x000fea0003800000 */
[----:B------:R-:W1:Y:S02]  /*1da90*/  LDC R0, c[0x0][0xc14] ;  /* 0x00030500ff007b82 */ /* 0x000e640000000800 */
.L_x_746:
[----:B------:R-:W-:-:S04]  /*1daa0*/  IADD3 R19, R19, 0x1f, RZ ;  /* 0x0000001f13137810 */ /* 0x000fc80007ffe0ff */
[----:B-1----:R-:W-:-:S13]  /*1dab0*/  ISETP.GE.AND P0, PT, R19, R0, PT ;  /* 0x000000001300720c */ /* 0x002fda0003f06270 */
[----:B------:R-:W-:Y:S05]  /*1dac0*/  @P0 BRA `(.L_x_742) ;  /* 0x00000004005c0947 */ /* 0x000fea0003800000 */
[----:B------:R-:W1:Y:S01]  /*1dad0*/  S2R R8, SR_TID.X ;  /* 0x0000000000087919 */ /* 0x000e620000002100 */
[----:B------:R-:W-:Y:S01]  /*1dae0*/  BSSY B0, `(.L_x_743) ;  /* 0x000000a000007945 */ /* 0x000fe20003800000 */
[----:B------:R-:W-:Y:S02]  /*1daf0*/  MOV R17, RZ ;  /* 0x000000ff00117202 */ /* 0x000fe40000000f00 */
[----:B-1----:R-:W-:-:S04]  /*1db00*/  LOP3.LUT R8, R8, 0x1f, RZ, 0xc0, !PT ;  /* 0x0000001f08087812 */ /* 0x002fc800078ec0ff */
[C---:B------:R-:W-:Y:S01]  /*1db10*/  ISETP.NE.AND P1, PT, R8.reuse, 0x1f, PT ;  /* 0x0000001f0800780c */ /* 0x040fe20003f25270 */
[----:B------:R-:W-:-:S05]  /*1db20*/  IMAD.IADD R5, R8, 0x1, R19 ;  /* 0x0000000108057824 */ /* 0x000fca00078e0213 */
[----:B------:R-:W-:-:S13]  /*1db30*/  ISETP.GE.OR P0, PT, R5, R0, !P1 ;  /* 0x000000000500720c */ /* 0x000fda0004f06670 */
[----:B------:R-:W-:Y:S05]  /*1db40*/  @P0 BRA `(.L_x_744) ;  /* 0x00000000000c0947 */ /* 0x000fea0003800000 */
[----:B0-----:R-:W0:Y:S02]  /*1db50*/  LDC.64 R2, c[0x0][0xc58] ;  /* 0x00031600ff027b82 */ /* 0x001e240000000a00 */
[----:B0-----:R-:W-:-:S05]  /*1db60*/  IMAD.WIDE R2, R5, 0x4, R2 ;  /* 0x0000000405027825 */ /* 0x001fca00078e0202 */
[----:B------:R1:W5:Y:S02]  /*1db70*/  LDG.E R17, desc[UR36][R2.64] ;  /* 0x0000002402117981 */ /* 0x000364000c1e1900 */
.L_x_744:
[----:B------:R-:W-:Y:S05]  /*1db80*/  BSYNC B0 ;  /* 0x0000000000007941 */ /* 0x000fea0003800000 */
.L_x_743:
[----:B------:R-:W-:-:S03]  /*1db90*/  UMOV UR4, 0xffffffff ;  /* 0xffffffff00047882 */ /* 0x000fc60000000000 */
[----:B------:R-:W-:Y:S05]  /*1dba0*/  BRA.DIV UR4, `(.L_x_745) ;  /* 0x0000001e04507947 */ /* 0x000fea000b800000 */
[----:B-----5:R-:W2:Y:S01]  /*1dbb0*/  SHFL.UP PT, R14, R17, 0x1, RZ ;  /* 0x04200000110e7989 */ /* 0x020ea200000e00ff */
[C---:B------:R-:W-:Y:S02]  /*1dbc0*/  ISETP.NE.AND P0, PT, R8.reuse, RZ, PT ;  /* 0x000000ff0800720c */ /* 0x040fe40003f05270 */
[----:B------:R-:W-:Y:S02]  /*1dbd0*/  ISETP.GE.U32.AND P1, PT, R8, 0x2, PT ;  /* 0x000000020800780c */ /* 0x000fe40003f26070 */
[----:B--2---:R-:W-:Y:S02]  /*1dbe0*/  SEL R14, R14, RZ, P0 ;  /* 0x000000ff0e0e7207 */ /* 0x004fe40000000000 */
[----:B------:R-:W-:-:S03]  /*1dbf0*/  ISETP.GE.U32.AND P0, PT, R8, 0x4, PT ;  /* 0x000000040800780c */ /* 0x000fc60003f06070 */
[----:B------:R-:W-:-:S05]  /*1dc00*/  IMAD.IADD R13, R17, 0x1, R14 ;  /* 0x00000001110d7824 */ /* 0x000fca00078e020e */
[----:B------:R-:W2:Y:S02]  /*1dc10*/  SHFL.UP PT, R14, R13, 0x2, RZ ;  /* 0x044000000d0e7989 */ /* 0x000ea400000e00ff */
[----:B--2---:R-:W-:Y:S02]  /*1dc20*/  SEL R14, R14, RZ, P1 ;  /* 0x000000ff0e0e7207 */ /* 0x004fe40000800000 */
[----:B------:R-:W-:Y:S02]  /*1dc30*/  ISETP.GE.U32.AND P1, PT, R8, 0x8, PT ;  /* 0x000000080800780c */ /* 0x000fe40003f26070 */
[----:B-1----:R-:W-:-:S05]  /*1dc40*/  IADD3 R3, R13, R14, RZ ;  /* 0x0000000e0d037210 */ /* 0x002fca0007ffe0ff */
[----:B------:R-:W1:Y:S02]  /*1dc50*/  SHFL.UP PT, R14, R3, 0x4, RZ ;  /* 0x04800000030e7989 */ /* 0x000e6400000e00ff */
[----:B-1----:R-:W-:Y:S02]  /*1dc60*/  SEL R14, R14, RZ, P0 ;  /* 0x000000ff0e0e7207 */ /* 0x002fe40000000000 */
[----:B------:R-:W-:-:S03]  /*1dc70*/  ISETP.GE.U32.AND P0, PT, R8, 0x10, PT ;  /* 0x000000100800780c */ /* 0x000fc60003f06070 */
[----:B------:R-:W-:-:S05]  /*1dc80*/  IMAD.IADD R5, R3, 0x1, R14 ;  /* 0x0000000103057824 */ /* 0x000fca00078e020e */
[----:B------:R-:W1:Y:S02]  /*1dc90*/  SHFL.UP PT, R14, R5, 0x8, RZ ;  /* 0x05000000050e7989 */ /* 0x000e6400000e00ff */
[----:B-1----:R-:W-:-:S04]  /*1dca0*/  SEL R14, R14, RZ, P1 ;  /* 0x000000ff0e0e7207 */ /* 0x002fc80000800000 */
[----:B------:R-:W-:-:S05]  /*1dcb0*/  IADD3 R7, R5, R14, RZ ;  /* 0x0000000e05077210 */ /* 0x000fca0007ffe0ff */
[----:B------:R-:W0:Y:S02]  /*1dcc0*/  SHFL.UP PT, R14, R7, 0x10, RZ ;  /* 0x06000000070e7989 */ /* 0x000e2400000e00ff */
[----:B0-----:R-:W-:-:S05]  /*1dcd0*/  SEL R2, R14, RZ, P0 ;  /* 0x000000ff0e027207 */ /* 0x001fca0000000000 */
[----:B------:R-:W-:-:S05]  /*1dce0*/  IMAD.IADD R2, R7, 0x1, R2 ;  /* 0x0000000107027824 */ /* 0x000fca00078e0202 */
[----:B------:R0:W1:Y:S02]  /*1dcf0*/  SHFL.IDX PT, R14, R2, 0x1f, 0x1f ;  /* 0x03e01f00020e7f89 */ /* 0x00006400000e0000 */
.L_x_837:
[----:B------:R-:W-:Y:S02]  /*1dd00*/  ULDC UR4, c[0x0][0xc10] ;  /* 0x0003040000047ab9 */ /* 0x000fe40000000800 */
[----:B------:R-:W-:-:S05]  /*1dd10*/  MOV R16, UR4 ;  /* 0x0000000400107c02 */ /* 0x000fca0008000f00 */
[----:B-1----:R-:W-:-:S04]  /*1dd20*/  IMAD R3, R14, R16, RZ ;  /* 0x000000100e037224 */ /* 0x002fc800078e02ff */
[----:B------:R-:W-:-:S05]  /*1dd30*/  IMAD.IADD R6, R3, 0x1, R6 ;  /* 0x0000000103067824 */ /* 0x000fca00078e0206 */
[----:B------:R-:W-:-:S13]  /*1dd40*/  ISETP.GT.AND P0, PT, R6, R4, PT ;  /* 0x000000040600720c */ /* 0x000fda0003f04270 */
[----:B------:R-:W-:Y:S05]  /*1dd50*/  @!P0 BRA `(.L_x_746) ;  /* 0xfffffffc00508947 */ /* 0x000fea000383ffff */
.L_x_741:
[----:B------:R-:W-:Y:S01]  /*1dd60*/  IADD3 R6, -R3, R6, RZ ;  /* 0x0000000603067210 */ /* 0x000fe20007ffe1ff */
[----:B------:R-:W-:-:S04]  /*1dd70*/  UMOV UR4, 0xffffffff ;  /* 0xffffffff00047882 */ /* 0x000fc80000000000 */
[----:B------:R-:W-:-:S05]  /*1dd80*/  IMAD R3, R2, R16, R6 ;  /* 0x0000001002037224 */ /* 0x000fca00078e0206 */
[----:B------:R-:W-:Y:S01]  /*1dd90*/  ISETP.GT.AND P6, PT, R3, R4, PT ;  /* 0x000000040300720c */ /* 0x000fe20003fc4270 */
[----:B------:R-:W-:-:S12]  /*1dda0*/  BRA.DIV UR4, `(.L_x_747) ;  /* 0x0000001e04a07947 */ /* 0x000fd8000b800000 */
[----:B------:R-:W-:-:S04]  /*1ddb0*/  VOTE.ANY R3, PT, !P6 ;  /* 0x0000000000037806 */ /* 0x000fc800070e0100 */
[----:B------:R-:W1:Y:S02]  /*1ddc0*/  POPC R5, R3 ;  /* 0x0000000300057309 */ /* 0x000e640000000000 */
[----:B-1----:R1:W2:Y:S02]  /*1ddd0*/  SHFL.IDX PT, R17, R17, R5, 0x1f ;  /* 0x00001f0511117589 */ /* 0x0022a400000e0000 */
.L_x_841:
[----:B------:R-:W-:Y:S01]  /*1dde0*/  ISETP.NE.AND P0, PT, R3, RZ, PT ;  /* 0x000000ff0300720c */ /* 0x000fe20003f05270 */
[----:B------:R-:W-:-:S12]  /*1ddf0*/  IMAD.MOV.U32 R14, RZ, RZ, RZ ;  /* 0x000000ffff0e7224 */ /* 0x000fd800078e00ff */
[----:B------:R-:W-:Y:S05]  /*1de00*/  @!P0 BRA `(.L_x_748) ;  /* 0x0000000000108947 */ /* 0x000fea0003800000 */
[----:B------:R-:W-:Y:S01]  /*1de10*/  UMOV UR4, 0xffffffff ;  /* 0xffffffff00047882 */ /* 0x000fe20000000000 */
[----:B------:R-:W-:Y:S02]  /*1de20*/  IADD3 R12, R5, -0x1, RZ ;  /* 0xffffffff050c7810 */ /* 0x000fe40007ffe0ff */
[----:B------:R-:W-:Y:S05]  /*1de30*/  BRA.DIV UR4, `(.L_x_749) ;  /* 0x0000001e04c47947 */ /* 0x000fea000b800000 */
[----:B------:R3:W4:Y:S02]  /*1de40*/  SHFL.IDX PT, R14, R2, R12, 0x1f ;  /* 0x00001f0c020e7589 */ /* 0x00072400000e0000 */
.L_x_748:
[----:B----4-:R-:W-:Y:S01]  /*1de50*/  IMAD R16, R14, R16, R6 ;  /* 0x000000100e107224 */ /* 0x010fe200078e0206 */
[----:B--2---:R-:W-:Y:S01]  /*1de60*/  IABS R6, R17 ;  /* 0x0000001100067213 */ /* 0x004fe20000000000 */
[----:B0--3--:R-:W-:Y:S02]  /*1de70*/  IMAD.MOV.U32 R2, RZ, RZ, RZ ;  /* 0x000000ffff027224 */ /* 0x009fe400078e00ff */
[----:B------:R-:W-:Y:S01]  /*1de80*/  IMAD.IADD R19, R5, 0x1, R19 ;  /* 0x0000000105137824 */ /* 0x000fe200078e0213 */
[----:B------:R-:W0:Y:S08]  /*1de90*/  I2F.RP R7, R6 ;  /* 0x0000000600077306 */ /* 0x000e300000209400 */
[----:B0-----:R-:W0:Y:S02]  /*1dea0*/  MUFU.RCP R7, R7 ;  /* 0x0000000700077308 */ /* 0x001e240000001000 */
[----:B0-----:R-:W-:-:S06]  /*1deb0*/  VIADD R8, R7, 0xffffffe ;  /* 0x0ffffffe07087836 */ /* 0x001fcc0000000000 */
[----:B------:R-:W0:Y:S02]  /*1dec0*/  F2I.FTZ.U32.TRUNC.NTZ R3, R8 ;  /* 0x0000000800037305 */ /* 0x000e24000021f000 */
[----:B0-----:R-:W-:-:S05]  /*1ded0*/  IADD3 R9, RZ, -R3, RZ ;  /* 0x80000003ff097210 */ /* 0x001fca0007ffe0ff */
[----:B------:R-:W-:-:S04]  /*1dee0*/  IMAD R9, R9, R6, RZ ;  /* 0x0000000609097224 */ /* 0x000fc800078e02ff */
[----:B------:R-:W-:Y:S01]  /*1def0*/  IMAD.HI.U32 R3, R3, R9, R2 ;  /* 0x0000000903037227 */ /* 0x000fe200078e0002 */
[----:B------:R-:W-:Y:S02]  /*1df00*/  IADD3 R2, R4, -R16, RZ ;  /* 0x8000001004027210 */ /* 0x000fe40007ffe0ff */
[----:B------:R-:W-:Y:S02]  /*1df10*/  IABS R9, R17 ;  /* 0x0000001100097213 */ /* 0x000fe40000000000 */
[----:B------:R-:W-:-:S03]  /*1df20*/  IABS R4, R2 ;  /* 0x0000000200047213 */ /* 0x000fc60000000000 */
[----:B------:R-:W-:Y:S02]  /*1df30*/  IMAD.MOV R7, RZ, RZ, -R9 ;  /* 0x000000ffff077224 */ /* 0x000fe400078e0a09 */
[----:B------:R-:W-:-:S04]  /*1df40*/  IMAD.HI.U32 R3, R3, R4, RZ ;  /* 0x0000000403037227 */ /* 0x000fc800078e00ff */
[----:B------:R-:W-:Y:S01]  /*1df50*/  IMAD R7, R3, R7, R4 ;  /* 0x0000000703077224 */ /* 0x000fe200078e0204 */
[----:B------:R-:W-:-:S04]  /*1df60*/  LOP3.LUT R4, R2, R17, RZ, 0x3c, !PT ;  /* 0x0000001102047212 */ /* 0x000fc800078e3cff */
[----:B------:R-:W-:-:S13]  /*1df70*/  ISETP.GT.U32.AND P0, PT, R6, R7, PT ;  /* 0x000000070600720c */ /* 0x000fda0003f04070 */
[----:B------:R-:W-:Y:S01]  /*1df80*/  @!P0 IADD3 R7, R7, -R6, RZ ;  /* 0x8000000607078210 */ /* 0x000fe20007ffe0ff */
[----:B------:R-:W-:-:S03]  /*1df90*/  @!P0 VIADD R3, R3, 0x1 ;  /* 0x0000000103038836 */ /* 0x000fc60000000000 */
[----:B------:R-:W-:-:S13]  /*1dfa0*/  ISETP.GE.U32.AND P0, PT, R7, R6, PT ;  /* 0x000000060700720c */ /* 0x000fda0003f06070 */
        /* <DEDUP_REMOVED lines=9> */
.L_x_742:
[----:B------:R-:W-:Y:S01]  /*1e040*/  UMOV UR4, URZ ;  /* 0x0000003f00047c82 */ /* 0x000fe20008000000 */
[----:B------:R-:W-:Y:S01]  /*1e050*/  UMOV UR5, URZ ;  /* 0x0000003f00057c82 */ /* 0x000fe20008000000 */
[----:B------:R-:W-:Y:S01]  /*1e060*/  ULDC UR6, c[0x0][0xc14] ;  /* 0x0003050000067ab9 */ /* 0x000fe20000000800 */
[----:B------:R-:W-:Y:S01]  /*1e070*/  IMAD.MOV.U32 R16, RZ, RZ, R4 ;  /* 0x000000ffff107224 */ /* 0x000fe200078e0004 */
[----:B------:R-:W-:Y:S01]  /*1e080*/  MOV R17, UR4 ;  /* 0x0000000400117c02 */ /* 0x000fe20008000f00 */
[----:B------:R-:W-:Y:S01]  /*1e090*/  IMAD.U32 R18, RZ, RZ, UR5 ;  /* 0x00000005ff127e24 */ /* 0x000fe2000f8e00ff */
[----:B------:R-:W-:-:S07]  /*1e0a0*/  MOV R19, UR6 ;  /* 0x0000000600137c02 */ /* 0x000fce0008000f00 */
.L_x_750:
        /* <DEDUP_REMOVED lines=12> */
.L_x_667:
[----:B0-----:R-:W3:Y:S01]  /*1e170*/  LDL.LU R0, [R1+0x30] ;  /* 0x0000300001007983 */ /* 0x001ee20000300800 */
[----:B------:R-:W-:Y:S01]  /*1e180*/  BSSY B0, `(.L_x_752) ;  /* 0x000000b000007945 */ /* 0x000fe20003800000 */
[----:B-1----:R-:W0:Y:S01]  /*1e190*/  S2R R5, SR_CgaCtaId ;  /* 0x0000000000057919 */ /* 0x002e220000008800 */
[----:B---3--:R-:W-:-:S05]  /*1e1a0*/  VIADD R0, R0, 0x1 ;  /* 0x0000000100007836 */ /* 0x008fca0000000000 */
[----:B--2---:R-:W-:-:S04]  /*1e1b0*/  LEA.HI R2, R0, R0, RZ, 0x1 ;  /* 0x0000000000027211 */ /* 0x004fc800078f08ff */
[----:B------:R-:W-:-:S04]  /*1e1c0*/  LOP3.LUT R3, R2, 0xfffffffe, RZ, 0xc0, !PT ;  /* 0xfffffffe02037812 */ /* 0x000fc800078ec0ff */
[----:B------:R-:W-:Y:S02]  /*1e1d0*/  IADD3 R3, R0, -R3, RZ ;  /* 0x8000000300037210 */ /* 0x000fe40007ffe0ff */
[----:B------:R-:W-:Y:S02]  /*1e1e0*/  MOV R0, 0x400 ;  /* 0x0000040000007802 */ /* 0x000fe40000000f00 */
[----:B------:R-:W-:Y:S02]  /*1e1f0*/  SHF.L.U32 R3, R3, 0x1f, RZ ;  /* 0x0000001f03037819 */ /* 0x000fe400000006ff */
[----:B0-----:R-:W-:-:S04]  /*1e200*/  LEA R0, R5, R0, 0x18 ;  /* 0x0000000005007211 */ /* 0x001fc800078ec0ff */
[----:B------:R-:W0:Y:S02]  /*1e210*/  SYNCS.PHASECHK.TRANS64.TRYWAIT P0, [R0+URZ+0x34820], R3 ;  /* 0x03482003000075a7 */ /* 0x000e24000800017f */
[----:B0-----:R-:W-:Y:S05]  /*1e220*/  @!P0 BRA `(.L_x_753) ;  /* 0x0000001800ec8947 */ /* 0x001fea0003800000 */
.L_x_844:
[----:B------:R-:W-:Y:S05]  /*1e230*/  BSYNC B0 ;  /* 0x0000000000007941 */ /* 0x000fea0003800000 */
.L_x_752:
[----:B------:R-:W-:-:S03]  /*1e240*/  UMOV UR4, 0xffffffff ;  /* 0xffffffff00047882 */ /* 0x000fc60000000000 */
[----:B------:R-:W-:Y:S05]  /*1e250*/  BRA.DIV UR4, `(.L_x_754) ;  /* 0x0000001a04f47947 */ /* 0x000fea000b800000 */
[----:B------:R-:W1:Y:S02]  /*1e260*/  S2R R2, SR_TID.X ;  /* 0x0000000000027919 */ /* 0x000e640000002100 */
[----:B-1----:R-:W-:-:S04]  /*1e270*/  SHF.R.U32.HI R2, RZ, 0x5, R2 ;  /* 0x00000005ff027819 */ /* 0x002fc80000011602 */
[----:B------:R-:W-:-:S05]  /*1e280*/  LOP3.LUT R2, R2, 0x3, RZ, 0xc0, !PT ;  /* 0x0000000302027812 */ /* 0x000fca00078ec0ff */
[----:B------:R1:W2:Y:S02]  /*1e290*/  SHFL.IDX PT, R14, R2, RZ, 0x1f ;  /* 0x00001fff020e7589 */ /* 0x0002a400000e0000 */
.L_x_847:
[----:B--2---:R-:W-:-:S13]  /*1e2a0*/  ISETP.NE.AND P0, PT, R14, RZ, PT ;  /* 0x000000ff0e00720c */ /* 0x004fda0003f05270 */
[----:B------:R-:W-:Y:S05]  /*1e2b0*/  @P0 BRA `(.L_x_448) ;  /* 0x0000000000940947 */ /* 0x000fea0003800000 */
[----:B------:R-:W-:-:S03]  /*1e2c0*/  UMOV UR4, 0xffffffff ;  /* 0xffffffff00047882 */ /* 0x000fc60000000000 */
[----:B------:R-:W-:Y:S05]  /*1e2d0*/  BRA.DIV UR4, `(.L_x_755) ;  /* 0x0000001e04087947 */ /* 0x000fea000b800000 */
[----:B------:R-:W-:-:S13]  /*1e2e0*/  ELECT P6, URZ, PT ;  /* 0x00000000003f782f */ /* 0x000fda00038c0000 */
.L_x_850:
[----:B------:R-:W-:Y:S05]  /*1e2f0*/  @!P6 BRA `(.L_x_448) ;  /* 0x000000000084e947 */ /* 0x000fea0003800000 */
[----:B-1----:R-:W2:Y:S02]  /*1e300*/  LDL.LU R2, [R1+0x3c] ;  /* 0x00003c0001027983 */ /* 0x002ea40000300800 */
[----:B--2---:R-:W-:-:S04]  /*1e310*/  LOP3.LUT R2, R2, 0x2, RZ, 0xfc, !PT ;  /* 0x0000000202027812 */ /* 0x004fc800078efcff */
[----:B------:R-:W-:-:S13]  /*1e320*/  ISETP.NE.AND P2, PT, R2, 0x3, PT ;  /* 0x000000030200780c */ /* 0x000fda0003f45270 */
[----:B------:R-:W-:Y:S05]  /*1e330*/  @!P2 BRA `(.L_x_756) ;  /* 0x000000000004a947 */ /* 0x000fea0003800000 */
[----:B------:R-:W-:Y:S01]  /*1e340*/  BPT.TRAP 0x1 ;  /* 0x000000040000795c */ /* 0x000fe20000300000 */
.L_x_756:
[----:B0-----:R-:W2:Y:S04]  /*1e350*/  LDL R3, [R1] ;  /* 0x0000000001037983 */ /* 0x001ea80000100800 */
[----:B------:R-:W3:Y:S01]  /*1e360*/  LDL.LU R7, [R1+0xc] ;  /* 0x00000c0001077983 */ /* 0x000ee20000300800 */
[----:B------:R-:W-:-:S05]  /*1e370*/  VIADD R2, R0, 0x34840 ;  /* 0x0003484000027836 */ /* 0x000fca0000000000 */
[C---:B--2---:R-:W-:Y:S01]  /*1e380*/  LEA R6, R3.reuse, R2, 0x3 ;  /* 0x0000000203067211 */ /* 0x044fe200078e18ff */
[----:B------:R-:W-:Y:S01]  /*1e390*/  VIADD R3, R3, 0x1 ;  /* 0x0000000103037836 */ /* 0x000fe20000000000 */
[----:B---3--:R-:W-:-:S04]  /*1e3a0*/  SHF.L.U32 R5, R7, 0x1f, RZ ;  /* 0x0000001f07057819 */ /* 0x008fc800000006ff */
[C---:B------:R-:W-:Y:S01]  /*1e3b0*/  ISETP.NE.AND P1, PT, R3.reuse, 0x2, PT ;  /* 0x000000020300780c */ /* 0x040fe20003f25270 */
[----:B------:R-:W0:Y:S03]  /*1e3c0*/  SYNCS.PHASECHK.TRANS64.TRYWAIT P0, [R6+URZ], R5 ;  /* 0x00000005060075a7 */ /* 0x000e26000800017f */
[----:B------:R-:W-:Y:S02]  /*1e3d0*/  SEL R4, RZ, 0x1, P1 ;  /* 0x00000001ff047807 */ /* 0x000fe40000800000 */
[----:B------:R-:W-:Y:S02]  /*1e3e0*/  SEL R3, R3, RZ, P1 ;  /* 0x000000ff03037207 */ /* 0x000fe40000800000 */
[----:B------:R-:W-:Y:S02]  /*1e3f0*/  LOP3.LUT R4, R7, R4, RZ, 0x3c, !PT ;  /* 0x0000000407047212 */ /* 0x000fe400078e3cff */
[----:B------:R-:W-:-:S02]  /*1e400*/  LEA R7, R3, R2, 0x3 ;  /* 0x0000000203077211 */ /* 0x000fc400078e18ff */
[----:B------:R-:W-:Y:S01]  /*1e410*/  SHF.L.U32 R2, R4, 0x1f, RZ ;  /* 0x0000001f04027819 */ /* 0x000fe200000006ff */
[----:B0-----:R-:W-:Y:S06]  /*1e420*/  @!P0 BRA `(.L_x_757) ;  /* 0x0000001800d48947 */ /* 0x001fec0003800000 */
.L_x_851:
[----:B------:R-:W1:Y:S02]  /*1e430*/  SYNCS.PHASECHK.TRANS64.TRYWAIT P0, [R7+URZ], R2 ;  /* 0x00000002070075a7 */ /* 0x000e64000800017f */
[----:B-1----:R-:W-:Y:S05]  /*1e440*/  @!P0 BRA `(.L_x_758) ;  /* 0x0000001800e08947 */ /* 0x002fea0003800000 */
.L_x_852:
[----:B------:R-:W-:Y:S05]  /*1e450*/  @!P2 BRA `(.L_x_759) ;  /* 0x000000000004a947 */ /* 0x000fea0003800000 */
[----:B------:R-:W-:Y:S01]  /*1e460*/  BPT.TRAP 0x1 ;  /* 0x000000040000795c */ /* 0x000fe20000300000 */
.L_x_759:
[----:B------:R-:W2:Y:S01]  /*1e470*/  LDL.LU R4, [R1] ;  /* 0x0000000001047983 */ /* 0x000ea20000300800 */
[----:B------:R-:W-:-:S05]  /*1e480*/  VIADD R0, R0, 0x34860 ;  /* 0x0003486000007836 */ /* 0x000fca0000000000 */
[----:B--2---:R-:W-:-:S04]  /*1e490*/  LEA R4, R4, R0, 0x3 ;  /* 0x0000000004047211 */ /* 0x004fc800078e18ff */
[----:B------:R-:W2:Y:S02]  /*1e4a0*/  SYNCS.PHASECHK.TRANS64.TRYWAIT P0, [R4+URZ], R5 ;  /* 0x00000005040075a7 */ /* 0x000ea4000800017f */
[----:B--2---:R-:W-:Y:S05]  /*1e4b0*/  @!P0 BRA `(.L_x_760) ;  /* 0x0000001800d88947 */ /* 0x004fea0003800000 */
.L_x_853:
[----:B------:R-:W-:-:S07]  /*1e4c0*/  IMAD R3, R3, 0x8, R0 ;  /* 0x0000000803037824 */ /* 0x000fce00078e0200 */
.L_x_761:
[----:B---3--:R3:W4:Y:S02]  /*1e4d0*/  SYNCS.PHASECHK.TRANS64.TRYWAIT P0, [R3+URZ], R2 ;  /* 0x00000002030075a7 */ /* 0x008724000800017f */
[----:B----4-:R-:W-:Y:S05]  /*1e4e0*/  @!P0 NANOSLEEP.SYNCS 0x989680 ;  /* 0x009896800000895d */ /* 0x010fea0003900000 */
[----:B------:R-:W4:Y:S02]  /*1e4f0*/  @!P0 SYNCS.PHASECHK.TRANS64 P0, [R3+URZ], R2 ;  /* 0x00000002030085a7 */ /* 0x000f24000800007f */
[----:B----4-:R-:W-:Y:S05]  /*1e500*/  @!P0 BRA `(.L_x_761) ;  /* 0xfffffffc00f08947 */ /* 0x010fea000383ffff */
.L_x_448:
[----:B------:R-:W-:Y:S05]  /*1e510*/  BSYNC B7 ;  /* 0x0000000000077941 */ /* 0x000fea0003800000 */
.L_x_445:
[----:B------:R-:W-:Y:S05]  /*1e520*/  EXIT ;  /* 0x000000000000794d */ /* 0x000fea0003800000 */
.L_x_466:
[----:B0-----:R0:W1:Y:S02]  /*1e530*/  SYNCS.PHASECHK.TRANS64.TRYWAIT P5, [R3+URZ+0x34890], R0 ;  /* 0x03489000030075a7 */ /* 0x00106400080a017f */
[----:B-1----:R-:W-:Y:S05]  /*1e540*/  @!P5 NANOSLEEP.SYNCS 0x989680 ;  /* 0x009896800000d95d */ /* 0x002fea0003900000 */
[----:B------:R-:W1:Y:S02]  /*1e550*/  @!P5 SYNCS.PHASECHK.TRANS64 P5, [R3+URZ+0x34890], R0 ;  /* 0x034890000300d5a7 */ /* 0x000e6400080a007f */
[----:B-1----:R-:W-:Y:S05]  /*1e560*/  @!P5 BRA `(.L_x_466) ;  /* 0xfffffffc00f0d947 */ /* 0x002fea000383ffff */
[----:B------:R-:W-:Y:S05]  /*1e570*/  BRA `(.L_x_762) ;  /* 0xfffffe4c00ec7947 */ /* 0x000fea000383ffff */
.L_x_520:
[----:B-1----:R1:W3:Y:S02]  /*1e580*/  SYNCS.PHASECHK.TRANS64.TRYWAIT P5, [R3+URZ+0x34890], R0 ;  /* 0x03489000030075a7 */ /* 0x0022e400080a017f */
[----:B---3--:R-:W-:Y:S05]  /*1e590*/  @!P5 NANOSLEEP.SYNCS 0x989680 ;  /* 0x009896800000d95d */ /* 0x008fea0003900000 */
[----:B------:R-:W3:Y:S02]  /*1e5a0*/  @!P5 SYNCS.PHASECHK.TRANS64 P5, [R3+URZ+0x34890], R0 ;  /* 0x034890000300d5a7 */ /* 0x000ee400080a007f */
[----:B---3--:R-:W-:Y:S05]  /*1e5b0*/  @!P5 BRA `(.L_x_520) ;  /* 0xfffffffc00f0d947 */ /* 0x008fea000383ffff */
[----:B------:R-:W-:Y:S05]  /*1e5c0*/  BRA `(.L_x_763) ;  /* 0xfffffe8000747947 */ /* 0x000fea000383ffff */
.L_x_545:
[----:B0-----:R0:W1:Y:S02]  /*1e5d0*/  SYNCS.PHASECHK.TRANS64.TRYWAIT P4, [R3+URZ+0x34890], R0 ;  /* 0x03489000030075a7 */ /* 0x001064000808017f */
[----:B-1----:R-:W-:Y:S05]  /*1e5e0*/  @!P4 NANOSLEEP.SYNCS 0x989680 ;  /* 0x009896800000c95d */ /* 0x002fea0003900000 */
[----:B------:R-:W1:Y:S02]  /*1e5f0*/  @!P4 SYNCS.PHASECHK.TRANS64 P4, [R3+URZ+0x34890], R0 ;  /* 0x034890000300c5a7 */ /* 0x000e64000808007f */
[----:B-1----:R-:W-:Y:S05]  /*1e600*/  @!P4 BRA `(.L_x_545) ;  /* 0xfffffffc00f0c947 */ /* 0x002fea000383ffff */
[----:B------:R-:W-:Y:S05]  /*1e610*/  BRA `(.L_x_764) ;  /* 0xfffffeb000547947 */ /* 0x000fea000383ffff */
.L_x_551:
[----:B--2---:R2:W3:Y:S02]  /*1e620*/  SYNCS.PHASECHK.TRANS64.TRYWAIT P4, [R3+URZ+0x348b0], R0 ;  /* 0x0348b000030075a7 */ /* 0x0044e4000808017f */
[----:B---3--:R-:W-:Y:S05]  /*1e630*/  @!P4 NANOSLEEP.SYNCS 0x989680 ;  /* 0x009896800000c95d */ /* 0x008fea0003900000 */
[----:B------:R-:W3:Y:S02]  /*1e640*/  @!P4 SYNCS.PHASECHK.TRANS64 P4, [R3+URZ+0x348b0], R0 ;  /* 0x0348b0000300c5a7 */ /* 0x000ee4000808007f */
[----:B---3--:R-:W-:Y:S05]  /*1e650*/  @!P4 BRA `(.L_x_551) ;  /* 0xfffffffc00f0c947 */ /* 0x008fea000383ffff */
[----:B------:R-:W-:Y:S05]  /*1e660*/  BRA `(.L_x_765) ;  /* 0xfffffeb400547947 */ /* 0x000fea000383ffff */
.L_x_571:
[----:B------:R-:W-:Y:S01]  /*1e670*/  BSSY B1, `(.L_x_766) ;  /* 0x0000008000017945 */ /* 0x000fe20003800000 */
[----:B------:R-:W-:Y:S01]  /*1e680*/  MOV R13, R38 ;  /* 0x00000026000d7202 */ /* 0x000fe20000000f00 */
[----:B------:R-:W-:Y:S01]  /*1e690*/  IMAD.MOV.U32 R12, RZ, RZ, RZ ;  /* 0x000000ffff0c7224 */ /* 0x000fe200078e00ff */
[----:B------:R-:W-:Y:S01]  /*1e6a0*/  MOV R11, 0x1c1f ;  /* 0x00001c1f000b7802 */ /* 0x000fe20000000f00 */
[----:B------:R-:W-:-:S07]  /*1e6b0*/  IMAD.MOV.U32 R15, RZ, RZ, -0x1 ;  /* 0xffffffffff0f7424 */ /* 0x000fce00078e00ff */
[----:B------:R-:W-:Y:S05]  /*1e6c0*/  WARPSYNC.COLLECTIVE R15, `(.L_x_767) ;  /* 0x000000000f087348 */ /* 0x000fea0003c00000 */
[----:B------:R0:W1:Y:S02]  /*1e6d0*/  SHFL.IDX P6, R14, R13, R12, R11 ;  /* 0x0000000c0d0e7389 */ /* 0x00006400000c000b */
[----:B01----:R-:W-:Y:S01]  /*1e6e0*/  ENDCOLLECTIVE ;  /* 0x000000000000791b */ /* 0x003fe20003800000 */
.L_x_767:
[----:B------:R-:W-:Y:S05]  /*1e6f0*/  BSYNC B1 ;  /* 0x0000000000017941 */ /* 0x000fea0003800000 */
.L_x_766:
[----:B------:R-:W-:Y:S05]  /*1e700*/  BRA `(.L_x_768) ;  /* 0xfffffec8007c7947 */ /* 0x000fea000383ffff */
.L_x_572:
        /* <DEDUP_REMOVED lines=8> */
.L_x_770:
[----:B------:R-:W-:Y:S05]  /*1e790*/  BSYNC B1 ;  /* 0x0000000000017941 */ /* 0x000fea0003800000 */
.L_x_769:
[----:B------:R-:W-:Y:S05]  /*1e7a0*/  BRA `(.L_x_771) ;  /* 0xfffffec800607947 */ /* 0x000fea000383ffff */
.L_x_573:
        /* <DEDUP_REMOVED lines=8> */
.L_x_773:
[----:B------:R-:W-:Y:S05]  /*1e830*/  BSYNC B1 ;  /* 0x0000000000017941 */ /* 0x000fea0003800000 */
.L_x_772:
[----:B------:R-:W-:Y:S05]  /*1e840*/  BRA `(.L_x_774) ;  /* 0xfffffec800447947 */ /* 0x000fea000383ffff */
.L_x_574:
        /* <DEDUP_REMOVED lines=8> */
.L_x_776:
[----:B------:R-:W-:Y:S05]  /*1e8d0*/  BSYNC B1 ;  /* 0x0000000000017941 */ /* 0x000fea0003800000 */
.L_x_775:
[----:B------:R-:W-:Y:S05]  /*1e8e0*/  BRA `(.L_x_777) ;  /* 0xfffffec800287947 */ /* 0x000fea000383ffff */
.L_x_576:
[----:B0-----:R0:W1:Y:S02]  /*1e8f0*/  SYNCS.PHASECHK.TRANS64.TRYWAIT P1, [R2+URZ+0x34800], R5 ;  /* 0x03480005020075a7 */ /* 0x001064000802017f */
[----:B-1----:R-:W-:Y:S05]  /*1e900*/  @!P1 NANOSLEEP.SYNCS 0x989680 ;  /* 0x009896800000995d */ /* 0x002fea0003900000 */
[----:B------:R-:W1:Y:S02]  /*1e910*/  @!P1 SYNCS.PHASECHK.TRANS64 P1, [R2+URZ+0x34800], R5 ;  /* 0x03480005020095a7 */ /* 0x000e64000802007f */
[----:B-1----:R-:W-:Y:S05]  /*1e920*/  @!P1 BRA `(.L_x_576) ;  /* 0xfffffffc00f09947 */ /* 0x002fea000383ffff */
[----:B------:R-:W-:Y:S05]  /*1e930*/  BRA `(.L_x_778) ;  /* 0xfffffec800647947 */ /* 0x000fea000383ffff */
.L_x_602:
        /* <DEDUP_REMOVED lines=8> */
.L_x_780:
[----:B------:R-:W-:Y:S05]  /*1e9c0*/  BSYNC B1 ;  /* 0x0000000000017941 */ /* 0x000fea0003800000 */
.L_x_779:
[----:B------:R-:W-:Y:S05]  /*1e9d0*/  BRA `(.L_x_781) ;  /* 0xfffffeec00d87947 */ /* 0x000fea000383ffff */
.L_x_603:
        /* <DEDUP_REMOVED lines=8> */
.L_x_783:
[----:B------:R-:W-:Y:S05]  /*1ea60*/  BSYNC B1 ;  /* 0x0000000000017941 */ /* 0x000fea0003800000 */
.L_x_782:
[----:B------:R-:W-:Y:S05]  /*1ea70*/  BRA `(.L_x_784) ;  /* 0xfffffeec00bc7947 */ /* 0x000fea000383ffff */
.L_x_604:
        /* <DEDUP_REMOVED lines=8> */
.L_x_786:
[----:B------:R-:W-:Y:S05]  /*1eb00*/  BSYNC B1 ;  /* 0x0000000000017941 */ /* 0x000fea0003800000 */
.L_x_785:
[----:B------:R-:W-:Y:S05]  /*1eb10*/  BRA `(.L_x_787) ;  /* 0xfffffeec00a07947 */ /* 0x000fea000383ffff */
.L_x_605:
        /* <DEDUP_REMOVED lines=8> */
.L_x_789:
[----:B------:R-:W-:Y:S05]  /*1eba0*/  BSYNC B1 ;  /* 0x0000000000017941 */ /* 0x000fea0003800000 */
.L_x_788:
[----:B------:R-:W-:Y:S05]  /*1ebb0*/  BRA `(.L_x_790) ;  /* 0xfffffeec00847947 */ /* 0x000fea000383ffff */
.L_x_607:
[----:B0-----:R0:W1:Y:S02]  /*1ebc0*/  SYNCS.PHASECHK.TRANS64.TRYWAIT P0, [R2+URZ+0x34800], R5 ;  /* 0x03480005020075a7 */ /* 0x001064000800017f */
[----:B-1----:R-:W-:Y:S05]  /*1ebd0*/  @!P0 NANOSLEEP.SYNCS 0x989680 ;  /* 0x009896800000895d */ /* 0x002fea0003900000 */
[----:B------:R-:W1:Y:S02]  /*1ebe0*/  @!P0 SYNCS.PHASECHK.TRANS64 P0, [R2+URZ+0x34800], R5 ;  /* 0x03480005020085a7 */ /* 0x000e64000800007f */
[----:B-1----:R-:W-:Y:S05]  /*1ebf0*/  @!P0 BRA `(.L_x_607) ;  /* 0xfffffffc00f08947 */ /* 0x002fea000383ffff */
[----:B------:R-:W-:Y:S05]  /*1ec00*/  BRA `(.L_x_791) ;  /* 0xfffffeec00c07947 */ /* 0x000fea000383ffff */
.L_x_621:
[----:B-1----:R1:W2:Y:S02]  /*1ec10*/  SYNCS.PHASECHK.TRANS64.TRYWAIT P2, [R0+URZ+0x34830], R3 ;  /* 0x03483003000075a7 */ /* 0x0022a4000804017f */
[----:B--2---:R-:W-:Y:S05]  /*1ec20*/  @!P2 NANOSLEEP.SYNCS 0x989680 ;  /* 0x009896800000a95d */ /* 0x004fea0003900000 */
[----:B------:R-:W2:Y:S02]  /*1ec30*/  @!P2 SYNCS.PHASECHK.TRANS64 P2, [R0+URZ+0x34830], R3 ;  /* 0x034830030000a5a7 */ /* 0x000ea4000804007f */
[----:B--2---:R-:W-:Y:S05]  /*1ec40*/  @!P2 BRA `(.L_x_621) ;  /* 0xfffffffc00f0a947 */ /* 0x004fea000383ffff */
[----:B------:R-:W-:Y:S05]  /*1ec50*/  BRA `(.L_x_620) ;  /* 0xffffff1000ac7947 */ /* 0x000fea000383ffff */
.L_x_628:
[----:B-1----:R1:W2:Y:S02]  /*1ec60*/  SYNCS.PHASECHK.TRANS64.TRYWAIT P2, [R14+URZ+0x34830], R11 ;  /* 0x0348300b0e0075a7 */ /* 0x0022a4000804017f */
[----:B--2---:R-:W-:Y:S05]  /*1ec70*/  @!P2 NANOSLEEP.SYNCS 0x989680 ;  /* 0x009896800000a95d */ /* 0x004fea0003900000 */
[----:B------:R-:W2:Y:S02]  /*1ec80*/  @!P2 SYNCS.PHASECHK.TRANS64 P2, [R14+URZ+0x34830], R11 ;  /* 0x0348300b0e00a5a7 */ /* 0x000ea4000804007f */
[----:B--2---:R-:W-:Y:S05]  /*1ec90*/  @!P2 BRA `(.L_x_628) ;  /* 0xfffffffc00f0a947 */ /* 0x004fea000383ffff */
[----:B------:R-:W-:Y:S05]  /*1eca0*/  BRA `(.L_x_627) ;  /* 0xffffff4400187947 */ /* 0x000fea000383ffff */
.L_x_633:
[----:B-1----:R1:W2:Y:S02]  /*1ecb0*/  SYNCS.PHASECHK.TRANS64.TRYWAIT P2, [R15+URZ+0x34850], R4 ;  /* 0x034850040f0075a7 */ /* 0x0022a4000804017f */
[----:B--2---:R-:W-:Y:S05]  /*1ecc0*/  @!P2 NANOSLEEP.SYNCS 0x989680 ;  /* 0x009896800000a95d */ /* 0x004fea0003900000 */
[----:B------:R-:W2:Y:S02]  /*1ecd0*/  @!P2 SYNCS.PHASECHK.TRANS64 P2, [R15+URZ+0x34850], R4 ;  /* 0x034850040f00a5a7 */ /* 0x000ea4000804007f */
[----:B--2---:R-:W-:Y:S05]  /*1ece0*/  @!P2 BRA `(.L_x_633) ;  /* 0xfffffffc00f0a947 */ /* 0x004fea000383ffff */
[----:B------:R-:W-:Y:S05]  /*1ecf0*/  BRA `(.L_x_632) ;  /* 0xffffff4c00f87947 */ /* 0x000fea000383ffff */
.L_x_639:
[----:B-1----:R1:W2:Y:S02]  /*1ed00*/  SYNCS.PHASECHK.TRANS64.TRYWAIT P0, [R12+URZ+0x34850], R5 ;  /* 0x034850050c0075a7 */ /* 0x0022a4000800017f */
[----:B--2---:R-:W-:Y:S05]  /*1ed10*/  @!P0 NANOSLEEP.SYNCS 0x989680 ;  /* 0x009896800000895d */ /* 0x004fea0003900000 */
[----:B------:R-:W2:Y:S02]  /*1ed20*/  @!P0 SYNCS.PHASECHK.TRANS64 P0, [R12+URZ+0x34850], R5 ;  /* 0x034850050c0085a7 */ /* 0x000ea4000800007f */
[----:B--2---:R-:W-:Y:S05]  /*1ed30*/  @!P0 BRA `(.L_x_639) ;  /* 0xfffffffc00f08947 */ /* 0x004fea000383ffff */
[----:B------:R-:W-:Y:S05]  /*1ed40*/  BRA `(.L_x_638) ;  /* 0xffffff7400187947 */ /* 0x000fea000383ffff */
.L_x_671:
[----:B------:R-:W0:Y:S01]  /*1ed50*/  S2R R9, SR_TID.X ;  /* 0x0000000000097919 */ /* 0x000e220000002100 */
[----:B------:R-:W-:Y:S01]  /*1ed60*/  BSSY B1, `(.L_x_792) ;  /* 0x000000a000017945 */ /* 0x000fe20003800000 */
[----:B------:R-:W-:Y:S01]  /*1ed70*/  IMAD.MOV.U32 R12, RZ, RZ, RZ ;  /* 0x000000ffff0c7224 */ /* 0x000fe200078e00ff */
[----:B------:R-:W-:Y:S01]  /*1ed80*/  MOV R11, 0x1f ;  /* 0x0000001f000b7802 */ /* 0x000fe20000000f00 */
[----:B------:R-:W-:Y:S01]  /*1ed90*/  IMAD.MOV.U32 R15, RZ, RZ, -0x1 ;  /* 0xffffffffff0f7424 */ /* 0x000fe200078e00ff */
[----:B0-----:R-:W-:-:S04]  /*1eda0*/  SHF.R.U32.HI R9, RZ, 0x5, R9 ;  /* 0x00000005ff097819 */ /* 0x001fc80000011609 */
[----:B------:R-:W-:-:S04]  /*1edb0*/  LOP3.LUT R9, R9, 0x3, RZ, 0xc0, !PT ;  /* 0x0000000309097812 */ /* 0x000fc800078ec0ff */
[----:B------:R-:W-:-:S07]  /*1edc0*/  MOV R13, R9 ;  /* 0x00000009000d7202 */ /* 0x000fce0000000f00 */
[----:B-----5:R-:W-:Y:S05]  /*1edd0*/  WARPSYNC.COLLECTIVE R15, `(.L_x_793) ;  /* 0x000000000f087348 */ /* 0x020fea0003c00000 */
[----:B------:R0:W1:Y:S02]  /*1ede0*/  SHFL.IDX P6, R14, R13, R12, R11 ;  /* 0x0000000c0d0e7389 */ /* 0x00006400000c000b */
[----:B01---5:R-:W-:Y:S01]  /*1edf0*/  ENDCOLLECTIVE ;  /* 0x000000000000791b */ /* 0x023fe20003800000 */
.L_x_793:
[----:B------:R-:W-:Y:S05]  /*1ee00*/  BSYNC B1 ;  /* 0x0000000000017941 */ /* 0x000fea0003800000 */
.L_x_792:
[----:B------:R-:W-:Y:S05]  /*1ee10*/  BRA `(.L_x_794) ;  /* 0xffffffa800ec7947 */ /* 0x000fea000383ffff */
.L_x_672:
[----:B------:R-:W-:Y:S01]  /*1ee20*/  BSSY B1, `(.L_x_795) ;  /* 0x0000006000017945 */ /* 0x000fe20003800000 */
[----:B------:R-:W-:-:S07]  /*1ee30*/  MOV R15, 0xffffffff ;  /* 0xffffffff000f7802 */ /* 0x000fce0000000f00 */
[----:B-----5:R-:W-:Y:S05]  /*1ee40*/  WARPSYNC.COLLECTIVE R15, `(.L_x_796) ;  /* 0x000000000f0c7348 */ /* 0x020fea0003c00000 */
[----:B------:R-:W-:Y:S02]  /*1ee50*/  ELECT P6, UR62, PT ;  /* 0x00000000003e782f */ /* 0x000fe400038c0000 */
[----:B------:R-:W-:Y:S01]  /*1ee60*/  MOV R14, UR62 ;  /* 0x0000003e000e7c02 */ /* 0x000fe20008000f00 */
[----:B-----5:R-:W-:Y:S10]  /*1ee70*/  ENDCOLLECTIVE ;  /* 0x000000000000791b */ /* 0x020ff40003800000 */
.L_x_796:
[----:B------:R-:W-:Y:S05]  /*1ee80*/  BSYNC B1 ;  /* 0x0000000000017941 */ /* 0x000fea0003800000 */
.L_x_795:
[----:B------:R-:W-:Y:S05]  /*1ee90*/  BRA `(.L_x_797) ;  /* 0xffffffa800d87947 */ /* 0x000fea000383ffff */
.L_x_674:
[----:B0-----:R0:W1:Y:S02]  /*1eea0*/  SYNCS.PHASECHK.TRANS64.TRYWAIT P0, [R5+URZ+0x34820], R6 ;  /* 0x03482006050075a7 */ /* 0x001064000800017f */
[----:B-1----:R-:W-:Y:S05]  /*1eeb0*/  @!P0 NANOSLEEP.SYNCS 0x989680 ;  /* 0x009896800000895d */ /* 0x002fea0003900000 */
[----:B------:R-:W1:Y:S02]  /*1eec0*/  @!P0 SYNCS.PHASECHK.TRANS64 P0, [R5+URZ+0x34820], R6 ;  /* 0x03482006050085a7 */ /* 0x000e64000800007f */
[----:B-1----:R-:W-:Y:S05]  /*1eed0*/  @!P0 BRA `(.L_x_674) ;  /* 0xfffffffc00f08947 */ /* 0x002fea000383ffff */
[----:B------:R-:W-:Y:S05]  /*1eee0*/  BRA `(.L_x_798) ;  /* 0xffffffa800f47947 */ /* 0x000fea000383ffff */
.L_x_677:
[----:B0-----:R0:W1:Y:S02]  /*1eef0*/  SYNCS.PHASECHK.TRANS64.TRYWAIT P0, [R6+URZ+0x348a0], R9 ;  /* 0x0348a009060075a7 */ /* 0x001064000800017f */
[----:B-1----:R-:W-:Y:S05]  /*1ef00*/  @!P0 NANOSLEEP.SYNCS 0x989680 ;  /* 0x009896800000895d */ /* 0x002fea0003900000 */
[----:B------:R-:W1:Y:S02]  /*1ef10*/  @!P0 SYNCS.PHASECHK.TRANS64 P0, [R6+URZ+0x348a0], R9 ;  /* 0x0348a009060085a7 */ /* 0x000e64000800007f */
[----:B-1----:R-:W-:Y:S05]  /*1ef20*/  @!P0 BRA `(.L_x_677) ;  /* 0xfffffffc00f08947 */ /* 0x002fea000383ffff */
[----:B------:R-:W-:Y:S05]  /*1ef30*/  BRA `(.L_x_799) ;  /* 0xffffffac00047947 */ /* 0x000fea000383ffff */
.L_x_679:
[----:B-1----:R1:W2:Y:S02]  /*1ef40*/  SYNCS.PHASECHK.TRANS64.TRYWAIT P0, [R6+URZ+0x348c0], R9 ;  /* 0x0348c009060075a7 */ /* 0x0022a4000800017f */
[----:B--2---:R-:W-:Y:S05]  /*1ef50*/  @!P0 NANOSLEEP.SYNCS 0x989680 ;  /* 0x009896800000895d */ /* 0x004fea0003900000 */
[----:B------:R-:W2:Y:S02]  /*1ef60*/  @!P0 SYNCS.PHASECHK.TRANS64 P0, [R6+URZ+0x348c0], R9 ;  /* 0x0348c009060085a7 */ /* 0x000ea4000800007f */
[----:B--2---:R-:W-:Y:S05]  /*1ef70*/  @!P0 BRA `(.L_x_679) ;  /* 0xfffffffc00f08947 */ /* 0x004fea000383ffff */
[----:B------:R-:W-:Y:S05]  /*1ef80*/  BRA `(.L_x_800) ;  /* 0xffffffac00947947 */ /* 0x000fea000383ffff */
.L_x_683:
[----:B0-----:R0:W1:Y:S02]  /*1ef90*/  SYNCS.PHASECHK.TRANS64.TRYWAIT P0, [R7+URZ+0x348a0], R8 ;  /* 0x0348a008070075a7 */ /* 0x001064000800017f */
[----:B-1----:R-:W-:Y:S05]  /*1efa0*/  @!P0 NANOSLEEP.SYNCS 0x989680 ;  /* 0x009896800000895d */ /* 0x002fea0003900000 */
[----:B------:R-:W1:Y:S02]  /*1efb0*/  @!P0 SYNCS.PHASECHK.TRANS64 P0, [R7+URZ+0x348a0], R8 ;  /* 0x0348a008070085a7 */ /* 0x000e64000800007f */
[----:B-1----:R-:W-:Y:S05]  /*1efc0*/  @!P0 BRA `(.L_x_683) ;  /* 0xfffffffc00f08947 */ /* 0x002fea000383ffff */
[----:B------:R-:W-:Y:S05]  /*1efd0*/  BRA `(.L_x_801) ;  /* 0xffffffb000707947 */ /* 0x000fea000383ffff */
.L_x_685:
[----:B-1----:R1:W2:Y:S02]  /*1efe0*/  SYNCS.PHASECHK.TRANS64.TRYWAIT P1, [R7+URZ+0x348c0], R8 ;  /* 0x0348c008070075a7 */ /* 0x0022a4000802017f */
[----:B--2---:R-:W-:Y:S05]  /*1eff0*/  @!P1 NANOSLEEP.SYNCS 0x989680 ;  /* 0x009896800000995d */ /* 0x004fea0003900000 */
[----:B------:R-:W2:Y:S02]  /*1f000*/  @!P1 SYNCS.PHASECHK.TRANS64 P1, [R7+URZ+0x348c0], R8 ;  /* 0x0348c008070095a7 */ /* 0x000ea4000802007f */
[----:B--2---:R-:W-:Y:S05]  /*1f010*/  @!P1 BRA `(.L_x_685) ;  /* 0xfffffffc00f09947 */ /* 0x004fea000383ffff */
[----:B------:R-:W-:Y:S05]  /*1f020*/  BRA `(.L_x_802) ;  /* 0xffffffb000f87947 */ /* 0x000fea000383ffff */
.L_x_697:
[----:B------:R-:W0:Y:S01]  /*1f030*/  S2R R3, SR_TID.X ;  /* 0x0000000000037919 */ /* 0x000e220000002100 */
[----:B------:R-:W-:Y:S01]  /*1f040*/  BSSY B0, `(.L_x_803) ;  /* 0x000000a000007945 */ /* 0x000fe20003800000 */
[----:B------:R-:W-:Y:S01]  /*1f050*/  MOV R12, RZ ;  /* 0x000000ff000c7202 */ /* 0x000fe20000000f00 */
[----:B------:R-:W-:Y:S01]  /*1f060*/  IMAD.MOV.U32 R11, RZ, RZ, 0x1f ;  /* 0x0000001fff0b7424 */ /* 0x000fe200078e00ff */
[----:B------:R-:W-:Y:S02]  /*1f070*/  MOV R15, 0xffffffff ;  /* 0xffffffff000f7802 */ /* 0x000fe40000000f00 */
[----:B0-----:R-:W-:-:S04]  /*1f080*/  SHF.R.U32.HI R3, RZ, 0x5, R3 ;  /* 0x00000005ff037819 */ /* 0x001fc80000011603 */
[----:B------:R-:W-:-:S05]  /*1f090*/  LOP3.LUT R3, R3, 0x3, RZ, 0xc0, !PT ;  /* 0x0000000303037812 */ /* 0x000fca00078ec0ff */
[----:B------:R-:W-:-:S07]  /*1f0a0*/  IMAD.MOV.U32 R13, RZ, RZ, R3 ;  /* 0x000000ffff0d7224 */ /* 0x000fce00078e0003 */
[----:B------:R-:W-:Y:S05]  /*1f0b0*/  WARPSYNC.COLLECTIVE R15, `(.L_x_804) ;  /* 0x000000000f087348 */ /* 0x000fea0003c00000 */
[----:B------:R0:W1:Y:S02]  /*1f0c0*/  SHFL.IDX P6, R14, R13, R12, R11 ;  /* 0x0000000c0d0e7389 */ /* 0x00006400000c000b */
[----:B01----:R-:W-:Y:S01]  /*1f0d0*/  ENDCOLLECTIVE ;  /* 0x000000000000791b */ /* 0x003fe20003800000 */
.L_x_804:
[----:B------:R-:W-:Y:S05]  /*1f0e0*/  BSYNC B0 ;  /* 0x0000000000007941 */ /* 0x000fea0003800000 */
.L_x_803:
[----:B------:R-:W-:Y:S05]  /*1f0f0*/  BRA `(.L_x_805) ;  /* 0xffffffbc00f87947 */ /* 0x000fea000383ffff */
.L_x_698:
[----:B------:R-:W-:Y:S01]  /*1f100*/  BSSY B0, `(.L_x_806) ;  /* 0x0000006000007945 */ /* 0x000fe20003800000 */
[----:B------:R-:W-:-:S07]  /*1f110*/  IMAD.MOV.U32 R15, RZ, RZ, -0x1 ;  /* 0xffffffffff0f7424 */ /* 0x000fce00078e00ff */
[----:B------:R-:W-:Y:S05]  /*1f120*/  WARPSYNC.COLLECTIVE R15, `(.L_x_807) ;  /* 0x000000000f0c7348 */ /* 0x000fea0003c00000 */
[----:B------:R-:W-:Y:S02]  /*1f130*/  ELECT P6, UR62, PT ;  /* 0x00000000003e782f */ /* 0x000fe400038c0000 */
[----:B------:R-:W-:Y:S01]  /*1f140*/  MOV R14, UR62 ;  /* 0x0000003e000e7c02 */ /* 0x000fe20008000f00 */
[----:B------:R-:W-:Y:S10]  /*1f150*/  ENDCOLLECTIVE ;  /* 0x000000000000791b */ /* 0x000ff40003800000 */
.L_x_807:
[----:B------:R-:W-:Y:S05]  /*1f160*/  BSYNC B0 ;  /* 0x0000000000007941 */ /* 0x000fea0003800000 */
.L_x_806:
[----:B------:R-:W-:Y:S05]  /*1f170*/  BRA `(.L_x_808) ;  /* 0xffffffbc00f07947 */ /* 0x000fea000383ffff */
.L_x_701:
[----:B0-----:R0:W1:Y:S02]  /*1f180*/  SYNCS.PHASECHK.TRANS64.TRYWAIT P0, [R6+URZ+0x34840], R7 ;  /* 0x03484007060075a7 */ /* 0x001064000800017f */
[----:B-1----:R-:W-:Y:S05]  /*1f190*/  @!P0 NANOSLEEP.SYNCS 0x989680 ;  /* 0x009896800000895d */ /* 0x002fea0003900000 */
[----:B------:R-:W1:Y:S02]  /*1f1a0*/  @!P0 SYNCS.PHASECHK.TRANS64 P0, [R6+URZ+0x34840], R7 ;  /* 0x03484007060085a7 */ /* 0x000e64000800007f */
[----:B-1----:R-:W-:Y:S05]  /*1f1b0*/  @!P0 BRA `(.L_x_701) ;  /* 0xfffffffc00f08947 */ /* 0x002fea000383ffff */
[----:B------:R-:W-:Y:S05]  /*1f1c0*/  BRA `(.L_x_809) ;  /* 0xffffffc000607947 */ /* 0x000fea000383ffff */
.L_x_704:
        /* <DEDUP_REMOVED lines=8> */
.L_x_712:
[----:B0-----:R0:W1:Y:S02]  /*1f250*/  SYNCS.PHASECHK.TRANS64.TRYWAIT P0, [R8+URZ+0x34840], R9 ;  /* 0x03484009080075a7 */ /* 0x001064000800017f */
[----:B-1----:R-:W-:Y:S05]  /*1f260*/  @!P0 NANOSLEEP.SYNCS 0x989680 ;  /* 0x009896800000895d */ /* 0x002fea0003900000 */
[----:B------:R-:W1:Y:S02]  /*1f270*/  @!P0 SYNCS.PHASECHK.TRANS64 P0, [R8+URZ+0x34840], R9 ;  /* 0x03484009080085a7 */ /* 0x000e64000800007f */
[----:B-1----:R-:W-:Y:S05]  /*1f280*/  @!P0 BRA `(.L_x_712) ;  /* 0xfffffffc00f08947 */ /* 0x002fea000383ffff */
[----:B------:R-:W-:Y:S05]  /*1f290*/  BRA `(.L_x_811) ;  /* 0xffffffc800707947 */ /* 0x000fea000383ffff */
.L_x_714:
[----:B0-----:R0:W1:Y:S02]  /*1f2a0*/  SYNCS.PHASECHK.TRANS64.TRYWAIT P0, [R9+URZ+0x60], R8 ;  /* 0x00006008090075a7 */ /* 0x001064000800017f */
[----:B-1----:R-:W-:Y:S05]  /*1f2b0*/  @!P0 NANOSLEEP.SYNCS 0x989680 ;  /* 0x009896800000895d */ /* 0x002fea0003900000 */
[----:B------:R-:W1:Y:S02]  /*1f2c0*/  @!P0 SYNCS.PHASECHK.TRANS64 P0, [R9+URZ+0x60], R8 ;  /* 0x00006008090085a7 */ /* 0x000e64000800007f */
[----:B-1----:R-:W-:Y:S05]  /*1f2d0*/  @!P0 BRA `(.L_x_714) ;  /* 0xfffffffc00f08947 */ /* 0x002fea000383ffff */
[----:B------:R-:W-:Y:S05]  /*1f2e0*/  BRA `(.L_x_812) ;  /* 0xffffffcc001c7947 */ /* 0x000fea000383ffff */
.L_x_719:
[----:B-1----:R1:W2:Y:S02]  /*1f2f0*/  SYNCS.PHASECHK.TRANS64.TRYWAIT P0, [R2+URZ+0x34840], R3 ;  /* 0x03484003020075a7 */ /* 0x0022a4000800017f */
[----:B--2---:R-:W-:Y:S05]  /*1f300*/  @!P0 NANOSLEEP.SYNCS 0x989680 ;  /* 0x009896800000895d */ /* 0x004fea0003900000 */
[----:B------:R-:W2:Y:S02]  /*1f310*/  @!P0 SYNCS.PHASECHK.TRANS64 P0, [R2+URZ+0x34840], R3 ;  /* 0x03484003020085a7 */ /* 0x000ea4000800007f */
[----:B--2---:R-:W-:Y:S05]  /*1f320*/  @!P0 BRA `(.L_x_719) ;  /* 0xfffffffc00f08947 */ /* 0x004fea000383ffff */
[----:B------:R-:W-:Y:S05]  /*1f330*/  BRA `(.L_x_813) ;  /* 0xffffffd0007c7947 */ /* 0x000fea000383ffff */
.L_x_721:
[----:B0-----:R0:W1:Y:S02]  /*1f340*/  SYNCS.PHASECHK.TRANS64.TRYWAIT P1, [R3+URZ+0x60], R2 ;  /* 0x00006002030075a7 */ /* 0x001064000802017f */
[----:B-1----:R-:W-:Y:S05]  /*1f350*/  @!P1 NANOSLEEP.SYNCS 0x989680 ;  /* 0x009896800000995d */ /* 0x002fea0003900000 */
[----:B------:R-:W1:Y:S02]  /*1f360*/  @!P1 SYNCS.PHASECHK.TRANS64 P1, [R3+URZ+0x60], R2 ;  /* 0x00006002030095a7 */ /* 0x000e64000802007f */
[----:B-1----:R-:W-:Y:S05]  /*1f370*/  @!P1 BRA `(.L_x_721) ;  /* 0xfffffffc00f09947 */ /* 0x002fea000383ffff */
[----:B------:R-:W-:Y:S05]  /*1f380*/  BRA `(.L_x_814) ;  /* 0xffffffd400287947 */ /* 0x000fea000383ffff */
.L_x_726:
[----:B--2---:R2:W3:Y:S02]  /*1f390*/  SYNCS.PHASECHK.TRANS64.TRYWAIT P0, [R2+URZ+0x34840], R3 ;  /* 0x03484003020075a7 */ /* 0x0044e4000800017f */
[----:B---3--:R-:W-:Y:S05]  /*1f3a0*/  @!P0 NANOSLEEP.SYNCS 0x989680 ;  /* 0x009896800000895d */ /* 0x008fea0003900000 */
[----:B------:R-:W3:Y:S02]  /*1f3b0*/  @!P0 SYNCS.PHASECHK.TRANS64 P0, [R2+URZ+0x34840], R3 ;  /* 0x03484003020085a7 */ /* 0x000ee4000800007f */
[----:B---3--:R-:W-:Y:S05]  /*1f3c0*/  @!P0 BRA `(.L_x_726) ;  /* 0xfffffffc00f08947 */ /* 0x008fea000383ffff */
[----:B------:R-:W-:Y:S05]  /*1f3d0*/  BRA `(.L_x_815) ;  /* 0xffffffd800487947 */ /* 0x000fea000383ffff */
.L_x_728:
[----:B0-----:R0:W1:Y:S02]  /*1f3e0*/  SYNCS.PHASECHK.TRANS64.TRYWAIT P1, [R2+URZ+0x60], R8 ;  /* 0x00006008020075a7 */ /* 0x001064000802017f */
[----:B-1----:R-:W-:Y:S05]  /*1f3f0*/  @!P1 NANOSLEEP.SYNCS 0x989680 ;  /* 0x009896800000995d */ /* 0x002fea0003900000 */
[----:B------:R-:W1:Y:S02]  /*1f400*/  @!P1 SYNCS.PHASECHK.TRANS64 P1, [R2+URZ+0x60], R8 ;  /* 0x00006008020095a7 */ /* 0x000e64000802007f */
[----:B-1----:R-:W-:Y:S05]  /*1f410*/  @!P1 BRA `(.L_x_728) ;  /* 0xfffffffc00f09947 */ /* 0x002fea000383ffff */
[----:B------:R-:W-:Y:S05]  /*1f420*/  BRA `(.L_x_816) ;  /* 0xffffffd800f87947 */ /* 0x000fea000383ffff */
.L_x_735:
[----:B-1----:R1:W2:Y:S02]  /*1f430*/  SYNCS.PHASECHK.TRANS64.TRYWAIT P0, [R3+URZ+0x34860], R0 ;  /* 0x03486000030075a7 */ /* 0x0022a4000800017f */
[----:B--2---:R-:W-:Y:S05]  /*1f440*/  @!P0 NANOSLEEP.SYNCS 0x989680 ;  /* 0x009896800000895d */ /* 0x004fea0003900000 */
[----:B------:R-:W2:Y:S02]  /*1f450*/  @!P0 SYNCS.PHASECHK.TRANS64 P0, [R3+URZ+0x34860], R0 ;  /* 0x03486000030085a7 */ /* 0x000ea4000800007f */
[----:B--2---:R-:W-:Y:S05]  /*1f460*/  @!P0 BRA `(.L_x_735) ;  /* 0xfffffffc00f08947 */ /* 0x004fea000383ffff */
[----:B------:R-:W-:Y:S05]  /*1f470*/  BRA `(.L_x_817) ;  /* 0xffffffe000007947 */ /* 0x000fea000383ffff */
.L_x_737:
[----:B------:R-:W-:Y:S01]  /*1f480*/  BSSY B0, `(.L_x_818) ;  /* 0x0000008000007945 */ /* 0x000fe20003800000 */
[----:B0-----:R-:W-:Y:S01]  /*1f490*/  MOV R13, R16 ;  /* 0x00000010000d7202 */ /* 0x001fe20000000f00 */
[----:B------:R-:W-:Y:S01]  /*1f4a0*/  IMAD.MOV.U32 R12, RZ, RZ, RZ ;  /* 0x000000ffff0c7224 */ /* 0x000fe200078e00ff */
[----:B------:R-:W-:Y:S01]  /*1f4b0*/  MOV R11, 0x1f ;  /* 0x0000001f000b7802 */ /* 0x000fe20000000f00 */
[----:B------:R-:W-:-:S07]  /*1f4c0*/  IMAD.MOV.U32 R15, RZ, RZ, -0x1 ;  /* 0xffffffffff0f7424 */ /* 0x000fce00078e00ff */
[----:B-1---5:R-:W-:Y:S05]  /*1f4d0*/  WARPSYNC.COLLECTIVE R15, `(.L_x_819) ;  /* 0x000000000f087348 */ /* 0x022fea0003c00000 */
[----:B------:R0:W2:Y:S02]  /*1f4e0*/  SHFL.IDX P6, R14, R13, R12, R11 ;  /* 0x0000000c0d0e7389 */ /* 0x0000a400000c000b */
[----:B012--5:R-:W-:Y:S01]  /*1f4f0*/  ENDCOLLECTIVE ;  /* 0x000000000000791b */ /* 0x027fe20003800000 */
.L_x_819:
[----:B------:R-:W-:Y:S05]  /*1f500*/  BSYNC B0 ;  /* 0x0000000000007941 */ /* 0x000fea0003800000 */
.L_x_818:
[----:B------:R-:W-:Y:S01]  /*1f510*/  IMAD.MOV.U32 R13, RZ, RZ, R16 ;  /* 0x000000ffff0d7224 */ /* 0x000fe200078e0010 */
[----:B------:R-:W-:Y:S01]  /*1f520*/  MOV R12, 0x1 ;  /* 0x00000001000c7802 */ /* 0x000fe20000000f00 */
[----:B------:R-:W-:Y:S01]  /*1f530*/  IMAD.MOV.U32 R11, RZ, RZ, 0x1f ;  /* 0x0000001fff0b7424 */ /* 0x000fe200078e00ff */
[----:B------:R-:W-:Y:S02]  /*1f540*/  MOV R15, 0xffffffff ;  /* 0xffffffff000f7802 */ /* 0x000fe40000000f00 */
[----:B------:R-:W-:-:S07]  /*1f550*/  MOV R4, R14 ;  /* 0x0000000e00047202 */ /* 0x000fce0000000f00 */
[----:B------:R-:W-:Y:S05]  /*1f560*/  WARPSYNC.COLLECTIVE R15, `(.L_x_820) ;  /* 0x000000000f087348 */ /* 0x000fea0003c00000 */
[----:B------:R0:W1:Y:S02]  /*1f570*/  SHFL.IDX P6, R14, R13, R12, R11 ;  /* 0x0000000c0d0e7389 */ /* 0x00006400000c000b */
[----:B01----:R-:W-:Y:S01]  /*1f580*/  ENDCOLLECTIVE ;  /* 0x000000000000791b */ /* 0x003fe20003800000 */
.L_x_820:
[----:B------:R-:W-:Y:S01]  /*1f590*/  IMAD.MOV.U32 R6, RZ, RZ, R14 ;  /* 0x000000ffff067224 */ /* 0x000fe200078e000e */
[----:B------:R-:W-:Y:S06]  /*1f5a0*/  BRA `(.L_x_821) ;  /* 0xffffffe0008c7947 */ /* 0x000fec000383ffff */
.L_x_740:
[----:B------:R-:W-:Y:S01]  /*1f5b0*/  BSSY B0, `(.L_x_822) ;  /* 0x0000008000007945 */ /* 0x000fe20003800000 */
[----:B-----5:R-:W-:Y:S01]  /*1f5c0*/  MOV R13, R17 ;  /* 0x00000011000d7202 */ /* 0x020fe20000000f00 */
[----:B------:R-:W-:Y:S01]  /*1f5d0*/  IMAD.MOV.U32 R12, RZ, RZ, 0x1 ;  /* 0x00000001ff0c7424 */ /* 0x000fe200078e00ff */
[----:B------:R-:W-:Y:S01]  /*1f5e0*/  MOV R11, RZ ;  /* 0x000000ff000b7202 */ /* 0x000fe20000000f00 */
[----:B------:R-:W-:-:S07]  /*1f5f0*/  IMAD.MOV.U32 R15, RZ, RZ, -0x1 ;  /* 0xffffffffff0f7424 */ /* 0x000fce00078e00ff */
[----:B0-234-:R-:W-:Y:S05]  /*1f600*/  WARPSYNC.COLLECTIVE R15, `(.L_x_823) ;  /* 0x000000000f087348 */ /* 0x01dfea0003c00000 */
[----:B------:R1:W0:Y:S02]  /*1f610*/  SHFL.UP P6, R14, R13, R12, R11 ;  /* 0x0400000c0d0e7389 */ /* 0x00022400000c000b */
[----:B01234-:R-:W-:Y:S01]  /*1f620*/  ENDCOLLECTIVE ;  /* 0x000000000000791b */ /* 0x01ffe20003800000 */
.L_x_823:
[----:B------:R-:W-:Y:S05]  /*1f630*/  BSYNC B0 ;  /* 0x0000000000007941 */ /* 0x000fea0003800000 */
.L_x_822:
[----:B------:R-:W-:Y:S01]  /*1f640*/  ISETP.NE.AND P0, PT, R8, RZ, PT ;  /* 0x000000ff0800720c */ /* 0x000fe20003f05270 */
[----:B------:R-:W-:Y:S01]  /*1f650*/  IMAD.MOV.U32 R12, RZ, RZ, 0x2 ;  /* 0x00000002ff0c7424 */ /* 0x000fe200078e00ff */
[----:B------:R-:W-:Y:S01]  /*1f660*/  MOV R11, RZ ;  /* 0x000000ff000b7202 */ /* 0x000fe20000000f00 */
[----:B------:R-:W-:Y:S01]  /*1f670*/  IMAD.MOV.U32 R15, RZ, RZ, -0x1 ;  /* 0xffffffffff0f7424 */ /* 0x000fe200078e00ff */
[----:B------:R-:W-:Y:S02]  /*1f680*/  SEL R14, R14, RZ, P0 ;  /* 0x000000ff0e0e7207 */ /* 0x000fe40000000000 */
[----:B------:R-:W-:Y:S02]  /*1f690*/  ISETP.GE.U32.AND P0, PT, R8, 0x2, PT ;  /* 0x000000020800780c */ /* 0x000fe40003f06070 */
[----:B------:R-:W-:-:S11]  /*1f6a0*/  IADD3 R13, R17, R14, RZ ;  /* 0x0000000e110d7210 */ /* 0x000fd60007ffe0ff */
[----:B------:R-:W-:Y:S05]  /*1f6b0*/  WARPSYNC.COLLECTIVE R15, `(.L_x_824) ;  /* 0x000000000f087348 */ /* 0x000fea0003c00000 */
[----:B------:R0:W1:Y:S02]  /*1f6c0*/  SHFL.UP P6, R14, R13, R12, R11 ;  /* 0x0400000c0d0e7389 */ /* 0x00006400000c000b */
[----:B01----:R-:W-:Y:S01]  /*1f6d0*/  ENDCOLLECTIVE ;  /* 0x000000000000791b */ /* 0x003fe20003800000 */
.L_x_824:
[----:B------:R-:W-:Y:S02]  /*1f6e0*/  MOV R12, 0x4 ;  /* 0x00000004000c7802 */ /* 0x000fe40000000f00 */
[----:B------:R-:W-:Y:S02]  /*1f6f0*/  SEL R14, R14, RZ, P0 ;  /* 0x000000ff0e0e7207 */ /* 0x000fe40000000000 */
[----:B------:R-:W-:Y:S02]  /*1f700*/  ISETP.GE.U32.AND P0, PT, R8, 0x4, PT ;  /* 0x000000040800780c */ /* 0x000fe40003f06070 */
[----:B------:R-:W-:-:S05]  /*1f710*/  IADD3 R3, R13, R14, RZ ;  /* 0x0000000e0d037210 */ /* 0x000fca0007ffe0ff */
[----:B------:R-:W-:-:S07]  /*1f720*/  IMAD.MOV.U32 R13, RZ, RZ, R3 ;  /* 0x000000ffff0d7224 */ /* 0x000fce00078e0003 */
[----:B------:R-:W-:Y:S05]  /*1f730*/  WARPSYNC.COLLECTIVE R15, `(.L_x_825) ;  /* 0x000000000f087348 */ /* 0x000fea0003c00000 */
[----:B------:R0:W1:Y:S02]  /*1f740*/  SHFL.UP P6, R14, R13, R12, R11 ;  /* 0x0400000c0d0e7389 */ /* 0x00006400000c000b */
[----:B01----:R-:W-:Y:S01]  /*1f750*/  ENDCOLLECTIVE ;  /* 0x000000000000791b */ /* 0x003fe20003800000 */
.L_x_825:
        /* <DEDUP_REMOVED lines=8> */
.L_x_826:
        /* <DEDUP_REMOVED lines=8> */
.L_x_827:
[----:B------:R-:W-:Y:S01]  /*1f860*/  IMAD.MOV.U32 R12, RZ, RZ, 0x1f ;  /* 0x0000001fff0c7424 */ /* 0x000fe200078e00ff */
[----:B------:R-:W-:Y:S02]  /*1f870*/  MOV R11, 0x1f ;  /* 0x0000001f000b7802 */ /* 0x000fe40000000f00 */
[----:B------:R-:W-:-:S05]  /*1f880*/  SEL R2, R14, RZ, P0 ;  /* 0x000000ff0e027207 */ /* 0x000fca0000000000 */
[----:B------:R-:W-:-:S05]  /*1f890*/  IMAD.IADD R2, R7, 0x1, R2 ;  /* 0x0000000107027824 */ /* 0x000fca00078e0202 */
[----:B------:R-:W-:-:S07]  /*1f8a0*/  MOV R13, R2 ;  /* 0x00000002000d7202 */ /* 0x000fce0000000f00 */
[----:B------:R-:W-:Y:S05]  /*1f8b0*/  WARPSYNC.COLLECTIVE R15, `(.L_x_828) ;  /* 0x000000000f087348 */ /* 0x000fea0003c00000 */
[----:B------:R0:W1:Y:S02]  /*1f8c0*/  SHFL.IDX P6, R14, R13, R12, R11 ;  /* 0x0000000c0d0e7389 */ /* 0x00006400000c000b */
[----:B01----:R-:W-:Y:S01]  /*1f8d0*/  ENDCOLLECTIVE ;  /* 0x000000000000791b */ /* 0x003fe20003800000 */
.L_x_828:
[----:B------:R-:W-:Y:S05]  /*1f8e0*/  BRA `(.L_x_829) ;  /* 0xffffffe000507947 */ /* 0x000fea000383ffff */
.L_x_745:
[----:B------:R-:W-:Y:S01]  /*1f8f0*/  BSSY B0, `(.L_x_830) ;  /* 0x0000008000007945 */ /* 0x000fe20003800000 */
[----:B-----5:R-:W-:Y:S01]  /*1f900*/  IMAD.MOV.U32 R13, RZ, RZ, R17 ;  /* 0x000000ffff0d7224 */ /* 0x020fe200078e0011 */
[----:B------:R-:W-:Y:S01]  /*1f910*/  MOV R12, 0x1 ;  /* 0x00000001000c7802 */ /* 0x000fe20000000f00 */
[----:B------:R-:W-:Y:S01]  /*1f920*/  IMAD.MOV.U32 R11, RZ, RZ, RZ ;  /* 0x000000ffff0b7224 */ /* 0x000fe200078e00ff */
[----:B------:R-:W-:-:S07]  /*1f930*/  MOV R15, 0xffffffff ;  /* 0xffffffff000f7802 */ /* 0x000fce0000000f00 */
[----:B01----:R-:W-:Y:S05]  /*1f940*/  WARPSYNC.COLLECTIVE R15, `(.L_x_831) ;  /* 0x000000000f087348 */ /* 0x003fea0003c00000 */
[----:B------:R2:W3:Y:S02]  /*1f950*/  SHFL.UP P6, R14, R13, R12, R11 ;  /* 0x0400000c0d0e7389 */ /* 0x0004e400000c000b */
[----:B0123--:R-:W-:Y:S01]  /*1f960*/  ENDCOLLECTIVE ;  /* 0x000000000000791b */ /* 0x00ffe20003800000 */
.L_x_831:
[----:B------:R-:W-:Y:S05]  /*1f970*/  BSYNC B0 ;  /* 0x0000000000007941 */ /* 0x000fea0003800000 */
.L_x_830:
[----:B------:R-:W-:Y:S01]  /*1f980*/  ISETP.NE.AND P0, PT, R8, RZ, PT ;  /* 0x000000ff0800720c */ /* 0x000fe20003f05270 */
[----:B------:R-:W-:Y:S01]  /*1f990*/  IMAD.MOV.U32 R11, RZ, RZ, RZ ;  /* 0x000000ffff0b7224 */ /* 0x000fe200078e00ff */
[----:B------:R-:W-:Y:S02]  /*1f9a0*/  MOV R12, 0x2 ;  /* 0x00000002000c7802 */ /* 0x000fe40000000f00 */
[----:B------:R-:W-:Y:S02]  /*1f9b0*/  SEL R14, R14, RZ, P0 ;  /* 0x000000ff0e0e7207 */ /* 0x000fe40000000000 */
[----:B------:R-:W-:Y:S02]  /*1f9c0*/  MOV R15, 0xffffffff ;  /* 0xffffffff000f7802 */ /* 0x000fe40000000f00 */
[----:B------:R-:W-:Y:S01]  /*1f9d0*/  ISETP.GE.U32.AND P0, PT, R8, 0x2, PT ;  /* 0x000000020800780c */ /* 0x000fe20003f06070 */
[----:B------:R-:W-:-:S12]  /*1f9e0*/  IMAD.IADD R13, R17, 0x1, R14 ;  /* 0x00000001110d7824 */ /* 0x000fd800078e020e */
[----:B------:R-:W-:Y:S05]  /*1f9f0*/  WARPSYNC.COLLECTIVE R15, `(.L_x_832) ;  /* 0x000000000f087348 */ /* 0x000fea0003c00000 */
[----:B------:R0:W1:Y:S02]  /*1fa00*/  SHFL.UP P6, R14, R13, R12, R11 ;  /* 0x0400000c0d0e7389 */ /* 0x00006400000c000b */
[----:B01----:R-:W-:Y:S01]  /*1fa10*/  ENDCOLLECTIVE ;  /* 0x000000000000791b */ /* 0x003fe20003800000 */
.L_x_832:
        /* <DEDUP_REMOVED lines=8> */
.L_x_833:
        /* <DEDUP_REMOVED lines=8> */
.L_x_834:
        /* <DEDUP_REMOVED lines=8> */
.L_x_835:
[----:B------:R-:W-:Y:S01]  /*1fba0*/  MOV R12, 0x1f ;  /* 0x0000001f000c7802 */ /* 0x000fe20000000f00 */
[----:B------:R-:W-:Y:S01]  /*1fbb0*/  IMAD.MOV.U32 R11, RZ, RZ, 0x1f ;  /* 0x0000001fff0b7424 */ /* 0x000fe200078e00ff */
[----:B------:R-:W-:-:S04]  /*1fbc0*/  SEL R2, R14, RZ, P0 ;  /* 0x000000ff0e027207 */ /* 0x000fc80000000000 */
[----:B------:R-:W-:-:S05]  /*1fbd0*/  IADD3 R2, R7, R2, RZ ;  /* 0x0000000207027210 */ /* 0x000fca0007ffe0ff */
[----:B------:R-:W-:-:S07]  /*1fbe0*/  IMAD.MOV.U32 R13, RZ, RZ, R2 ;  /* 0x000000ffff0d7224 */ /* 0x000fce00078e0002 */
[----:B------:R-:W-:Y:S05]  /*1fbf0*/  WARPSYNC.COLLECTIVE R15, `(.L_x_836) ;  /* 0x000000000f087348 */ /* 0x000fea0003c00000 */
[----:B------:R0:W1:Y:S02]  /*1fc00*/  SHFL.IDX P6, R14, R13, R12, R11 ;  /* 0x0000000c0d0e7389 */ /* 0x00006400000c000b */
[----:B01----:R-:W-:Y:S01]  /*1fc10*/  ENDCOLLECTIVE ;  /* 0x000000000000791b */ /* 0x003fe20003800000 */
.L_x_836:
[----:B------:R-:W-:Y:S05]  /*1fc20*/  BRA `(.L_x_837) ;  /* 0xffffffe000347947 */ /* 0x000fea000383ffff */
.L_x_747:
[----:B------:R-:W-:Y:S01]  /*1fc30*/  BSSY B0, `(.L_x_838) ;  /* 0x0000006000007945 */ /* 0x000fe20003800000 */
[----:B------:R-:W-:Y:S02]  /*1fc40*/  PLOP3.LUT P6, PT, P6, PT, PT, 0x8, 0x0 ;  /* 0x000000000000781c */ /* 0x000fe400037ce170 */
[----:B------:R-:W-:-:S11]  /*1fc50*/  MOV R15, 0xffffffff ;  /* 0xffffffff000f7802 */ /* 0x000fd60000000f00 */
[----:B0-----:R-:W-:Y:S05]  /*1fc60*/  WARPSYNC.COLLECTIVE R15, `(.L_x_839) ;  /* 0x000000000f087348 */ /* 0x001fea0003c00000 */
[----:B------:R-:W-:Y:S01]  /*1fc70*/  VOTE.ANY R14, PT, P6 ;  /* 0x00000000000e7806 */ /* 0x000fe200030e0100 */
[----:B0-----:R-:W-:Y:S06]  /*1fc80*/  ENDCOLLECTIVE ;  /* 0x000000000000791b */ /* 0x001fec0003800000 */
.L_x_839:
[----:B------:R-:W-:Y:S05]  /*1fc90*/  BSYNC B0 ;  /* 0x0000000000007941 */ /* 0x000fea0003800000 */
.L_x_838:
[----:B------:R-:W-:Y:S01]  /*1fca0*/  IMAD.MOV.U32 R3, RZ, RZ, R14 ;  /* 0x000000ffff037224 */ /* 0x000fe200078e000e */
[----:B------:R-:W-:Y:S01]  /*1fcb0*/  MOV R13, R17 ;  /* 0x00000011000d7202 */ /* 0x000fe20000000f00 */
[----:B------:R-:W-:Y:S01]  /*1fcc0*/  IMAD.MOV.U32 R15, RZ, RZ, -0x1 ;  /* 0xffffffffff0f7424 */ /* 0x000fe200078e00ff */
[----:B------:R-:W-:Y:S01]  /*1fcd0*/  MOV R11, 0x1f ;  /* 0x0000001f000b7802 */ /* 0x000fe20000000f00 */
[----:B------:R-:W0:Y:S02]  /*1fce0*/  POPC R5, R3 ;  /* 0x0000000300057309 */ /* 0x000e240000000000 */
[----:B0-----:R-:W-:-:S07]  /*1fcf0*/  IMAD.MOV.U32 R12, RZ, RZ, R5 ;  /* 0x000000ffff0c7224 */ /* 0x001fce00078e0005 */
[----:B------:R-:W-:Y:S05]  /*1fd00*/  WARPSYNC.COLLECTIVE R15, `(.L_x_840) ;  /* 0x000000000f087348 */ /* 0x000fea0003c00000 */
[----:B------:R0:W1:Y:S02]  /*1fd10*/  SHFL.IDX P6, R14, R13, R12, R11 ;  /* 0x0000000c0d0e7389 */ /* 0x00006400000c000b */
[----:B01----:R-:W-:Y:S01]  /*1fd20*/  ENDCOLLECTIVE ;  /* 0x000000000000791b */ /* 0x003fe20003800000 */
.L_x_840:
[----:B------:R-:W-:Y:S01]  /*1fd30*/  MOV R17, R14 ;  /* 0x0000000e00117202 */ /* 0x000fe20000000f00 */
[----:B------:R-:W-:Y:S06]  /*1fd40*/  BRA `(.L_x_841) ;  /* 0xffffffe000247947 */ /* 0x000fec000383ffff */
.L_x_749:
[----:B------:R-:W-:Y:S01]  /*1fd50*/  BSSY B0, `(.L_x_842) ;  /* 0x0000007000007945 */ /* 0x000fe20003800000 */
[----:B------:R-:W-:Y:S01]  /*1fd60*/  IMAD.MOV.U32 R13, RZ, RZ, R2 ;  /* 0x000000ffff0d7224 */ /* 0x000fe200078e0002 */
[----:B------:R-:W-:Y:S01]  /*1fd70*/  MOV R11, 0x1f ;  /* 0x0000001f000b7802 */ /* 0x000fe20000000f00 */
[----:B------:R-:W-:-:S07]  /*1fd80*/  IMAD.MOV.U32 R15, RZ, RZ, -0x1 ;  /* 0xffffffffff0f7424 */ /* 0x000fce00078e00ff */
[----:B012---:R-:W-:Y:S05]  /*1fd90*/  WARPSYNC.COLLECTIVE R15, `(.L_x_843) ;  /* 0x000000000f087348 */ /* 0x007fea0003c00000 */
[----:B------:R3:W4:Y:S02]  /*1fda0*/  SHFL.IDX P6, R14, R13, R12, R11 ;  /* 0x0000000c0d0e7389 */ /* 0x00072400000c000b */
[----:B01234-:R-:W-:Y:S01]  /*1fdb0*/  ENDCOLLECTIVE ;  /* 0x000000000000791b */ /* 0x01ffe20003800000 */
.L_x_843:
[----:B------:R-:W-:Y:S05]  /*1fdc0*/  BSYNC B0 ;  /* 0x0000000000007941 */ /* 0x000fea0003800000 */
.L_x_842:
[----:B------:R-:W-:Y:S05]  /*1fdd0*/  BRA `(.L_x_748) ;  /* 0xffffffe0001c7947 */ /* 0x000fea000383ffff */
.L_x_753:
[----:B0-----:R0:W1:Y:S02]  /*1fde0*/  SYNCS.PHASECHK.TRANS64.TRYWAIT P0, [R0+URZ+0x34820], R3 ;  /* 0x03482003000075a7 */ /* 0x001064000800017f */
[----:B-1----:R-:W-:Y:S05]  /*1fdf0*/  @!P0 NANOSLEEP.SYNCS 0x989680 ;  /* 0x009896800000895d */ /* 0x002fea0003900000 */
[----:B------:R-:W1:Y:S02]  /*1fe00*/  @!P0 SYNCS.PHASECHK.TRANS64 P0, [R0+URZ+0x34820], R3 ;  /* 0x03482003000085a7 */ /* 0x000e64000800007f */
[----:B-1----:R-:W-:Y:S05]  /*1fe10*/  @!P0 BRA `(.L_x_753) ;  /* 0xfffffffc00f08947 */ /* 0x002fea000383ffff */
[----:B------:R-:W-:Y:S05]  /*1fe20*/  BRA `(.L_x_844) ;  /* 0xffffffe400007947 */ /* 0x000fea000383ffff */
.L_x_754:
[----:B------:R-:W1:Y:S01]  /*1fe30*/  S2R R2, SR_TID.X ;  /* 0x0000000000027919 */ /* 0x000e620000002100 */
[----:B------:R-:W-:Y:S01]  /*1fe40*/  BSSY B0, `(.L_x_845) ;  /* 0x000000a000007945 */ /* 0x000fe20003800000 */
[----:B------:R-:W-:Y:S01]  /*1fe50*/  IMAD.MOV.U32 R12, RZ, RZ, RZ ;  /* 0x000000ffff0c7224 */ /* 0x000fe200078e00ff */
[----:B------:R-:W-:Y:S01]  /*1fe60*/  MOV R11, 0x1f ;  /* 0x0000001f000b7802 */ /* 0x000fe20000000f00 */
[----:B------:R-:W-:Y:S01]  /*1fe70*/  IMAD.MOV.U32 R15, RZ, RZ, -0x1 ;  /* 0xffffffffff0f7424 */ /* 0x000fe200078e00ff */
[----:B-1----:R-:W-:-:S04]  /*1fe80*/  SHF.R.U32.HI R2, RZ, 0x5, R2 ;  /* 0x00000005ff027819 */ /* 0x002fc80000011602 */
[----:B------:R-:W-:-:S04]  /*1fe90*/  LOP3.LUT R2, R2, 0x3, RZ, 0xc0, !PT ;  /* 0x0000000302027812 */ /* 0x000fc800078ec0ff */
[----:B------:R-:W-:-:S07]  /*1fea0*/  MOV R13, R2 ;  /* 0x00000002000d7202 */ /* 0x000fce0000000f00 */
[----:B0-----:R-:W-:Y:S05]  /*1feb0*/  WARPSYNC.COLLECTIVE R15, `(.L_x_846) ;  /* 0x000000000f087348 */ /* 0x001fea0003c00000 */
[----:B------:R1:W2:Y:S02]  /*1fec0*/  SHFL.IDX P6, R14, R13, R12, R11 ;  /* 0x0000000c0d0e7389 */ /* 0x0002a400000c000b */
[----:B012---:R-:W-:Y:S01]  /*1fed0*/  ENDCOLLECTIVE ;  /* 0x000000000000791b */ /* 0x007fe20003800000 */
.L_x_846:
[----:B------:R-:W-:Y:S05]  /*1fee0*/  BSYNC B0 ;  /* 0x0000000000007941 */ /* 0x000fea0003800000 */
.L_x_845:
[----:B------:R-:W-:Y:S05]  /*1fef0*/  BRA `(.L_x_847) ;  /* 0xffffffe000e87947 */ /* 0x000fea000383ffff */
.L_x_755:
[----:B------:R-:W-:Y:S01]  /*1ff00*/  BSSY B0, `(.L_x_848) ;  /* 0x0000006000007945 */ /* 0x000fe20003800000 */
[----:B------:R-:W-:-:S07]  /*1ff10*/  MOV R15, 0xffffffff ;  /* 0xffffffff000f7802 */ /* 0x000fce0000000f00 */
[----:B01----:R-:W-:Y:S05]  /*1ff20*/  WARPSYNC.COLLECTIVE R15, `(.L_x_849) ;  /* 0x000000000f0c7348 */ /* 0x003fea0003c00000 */
[----:B------:R-:W-:Y:S02]  /*1ff30*/  ELECT P6, UR62, PT ;  /* 0x00000000003e782f */ /* 0x000fe400038c0000 */
[----:B------:R-:W-:Y:S01]  /*1ff40*/  MOV R14, UR62 ;  /* 0x0000003e000e7c02 */ /* 0x000fe20008000f00 */
[----:B01----:R-:W-:Y:S10]  /*1ff50*/  ENDCOLLECTIVE ;  /* 0x000000000000791b */ /* 0x003ff40003800000 */
.L_x_849:
[----:B------:R-:W-:Y:S05]  /*1ff60*/  BSYNC B0 ;  /* 0x0000000000007941 */ /* 0x000fea0003800000 */
.L_x_848:
[----:B------:R-:W-:Y:S05]  /*1ff70*/  BRA `(.L_x_850) ;  /* 0xffffffe000dc7947 */ /* 0x000fea000383ffff */
.L_x_757:
[----:B0-----:R0:W1:Y:S02]  /*1ff80*/  SYNCS.PHASECHK.TRANS64.TRYWAIT P0, [R6+URZ], R5 ;  /* 0x00000005060075a7 */ /* 0x001064000800017f */
[----:B-1----:R-:W-:Y:S05]  /*1ff90*/  @!P0 NANOSLEEP.SYNCS 0x989680 ;  /* 0x009896800000895d */ /* 0x002fea0003900000 */
[----:B------:R-:W1:Y:S02]  /*1ffa0*/  @!P0 SYNCS.PHASECHK.TRANS64 P0, [R6+URZ], R5 ;  /* 0x00000005060085a7 */ /* 0x000e64000800007f */
[----:B-1----:R-:W-:Y:S05]  /*1ffb0*/  @!P0 BRA `(.L_x_757) ;  /* 0xfffffffc00f08947 */ /* 0x002fea000383ffff */
[----:B------:R-:W-:Y:S05]  /*1ffc0*/  BRA `(.L_x_851) ;  /* 0xffffffe400187947 */ /* 0x000fea000383ffff */
.L_x_758:
[----:B-1----:R1:W2:Y:S02]  /*1ffd0*/  SYNCS.PHASECHK.TRANS64.TRYWAIT P0, [R7+URZ], R2 ;  /* 0x00000002070075a7 */ /* 0x0022a4000800017f */
[----:B--2---:R-:W-:Y:S05]  /*1ffe0*/  @!P0 NANOSLEEP.SYNCS 0x989680 ;  /* 0x009896800000895d */ /* 0x004fea0003900000 */
[----:B------:R-:W2:Y:S02]  /*1fff0*/  @!P0 SYNCS.PHASECHK.TRANS64 P0, [R7+URZ], R2 ;  /* 0x00000002070085a7 */ /* 0x000ea4000800007f */
[----:B--2---:R-:W-:Y:S05]  /*20000*/  @!P0 BRA `(.L_x_758) ;  /* 0xfffffffc00f08947 */ /* 0x004fea000383ffff */
[----:B------:R-:W-:Y:S05]  /*20010*/  BRA `(.L_x_852) ;  /* 0xffffffe4000c7947 */ /* 0x000fea000383ffff */
.L_x_760:
[----:B--2---:R2:W3:Y:S02]  /*20020*/  SYNCS.PHASECHK.TRANS64.TRYWAIT P0, [R4+URZ], R5 ;  /* 0x00000005040075a7 */ /* 0x0044e4000800017f */
[----:B---3--:R-:W-:Y:S05]  /*20030*/  @!P0 NANOSLEEP.SYNCS 0x989680 ;  /* 0x009896800000895d */ /* 0x008fea0003900000 */
[----:B------:R-:W3:Y:S02]  /*20040*/  @!P0 SYNCS.PHASECHK.TRANS64 P0, [R4+URZ], R5 ;  /* 0x00000005040085a7 */ /* 0x000ee4000800007f */
[----:B---3--:R-:W-:Y:S05]  /*20050*/  @!P0 BRA `(.L_x_760) ;  /* 0xfffffffc00f08947 */ /* 0x008fea000383ffff */
[----:B------:R-:W-:Y:S05]  /*20060*/  BRA `(.L_x_853) ;  /* 0xffffffe400147947 */ /* 0x000fea000383ffff */
.L_x_854:
        /* <DEDUP_REMOVED lines=9> */
.L_x_2659:


//--------------------- .text._ZN7cutlass13device_kernelIN5flash11enable_sm90INS1_16FlashAttnFwdSm90INS1_25CollectiveMainloopFwdSm90ILi2EN4cute5tupleIJNS5_1CILi1EEES8_S8_EEENS6_IJNS7_ILi128EEENS7_ILi96EEENS7_ILi192EEEEEELi128ENS_6half_tEfNS_4arch4Sm90ELb0ELb1ELb1ELb0ELb0ELb0ELb0ELb1ELb1ELb0ELb0ELb0EEENS1_21CollectiveEpilogueFwdINS6_IJSA_SA_SB_EEES9_SE_SG_Li256ELb0ELb0ELb0ELb0EEENS1_30DynamicPersistentTileSchedulerILi256ELi32ELb0ELb0ELb1EEEEEEEEEvNT_6ParamsE --------------------------
	.section	.text._ZN7cutlass13device_kernelIN5flash11enable_sm90INS1_16FlashAttnFwdSm90INS1_25CollectiveMainloopFwdSm90ILi2EN4cute5tupleIJNS5_1CILi1EEES8_S8_EEENS6_IJNS7_ILi128EEENS7_ILi96EEENS7_ILi192EEEEEELi128ENS_6half_tEfNS_4arch4Sm90ELb0ELb1ELb1ELb0ELb0ELb0ELb0ELb1ELb1ELb0ELb0ELb0EEENS1_21CollectiveEpilogueFwdINS6_IJSA_SA_SB_EEES9_SE_SG_Li256ELb0ELb0ELb0ELb0EEENS1_30DynamicPersistentTileSchedulerILi256ELi32ELb0ELb0ELb1EEEEEEEEEvNT_6ParamsE,"ax",@progbits
	.align	128
.text._ZN7cutlass13device_kernelIN5flash11enable_sm90INS1_16FlashAttnFwdSm90INS1_25CollectiveMainloopFwdSm90ILi2EN4cute5tupleIJNS5_1CILi1EEES8_S8_EEENS6_IJNS7_ILi128EEENS7_ILi96EEENS7_ILi192EEEEEELi128ENS_6half_tEfNS_4arch4Sm90ELb0ELb1ELb1ELb0ELb0ELb0ELb0ELb1ELb1ELb0ELb0ELb0EEENS1_21CollectiveEpilogueFwdINS6_IJSA_SA_SB_EEES9_SE_SG_Li256ELb0ELb0ELb0ELb0EEENS1_30DynamicPersistentTileSchedulerILi256ELi32ELb0ELb0ELb1EEEEEEEEEvNT_6ParamsE:
        .type           _ZN7cutlass13device_kernelIN5flash11enable_sm90INS1_16FlashAttnFwdSm90INS1_25CollectiveMainloopFwdSm90ILi2EN4cute5tupleIJNS5_1CILi1EEES8_S8_EEENS6_IJNS7_ILi128EEENS7_ILi96EEENS7_ILi192EEEEEELi128ENS_6half_tEfNS_4arch4Sm90ELb0ELb1ELb1ELb0ELb0ELb0ELb0ELb1ELb1ELb0ELb0ELb0EEENS1_21CollectiveEpilogueFwdINS6_IJSA_SA_SB_EEES9_SE_SG_Li256ELb0ELb0ELb0ELb0EEENS1_30DynamicPersistentTileSchedulerILi256ELi32ELb0ELb0ELb1EEEEEEEEEvNT_6ParamsE,@function
        .size           _ZN7cutlass13device_kernelIN5flash11enable_sm90INS1_16FlashAttnFwdSm90INS1_25CollectiveMainloopFwdSm90ILi2EN4cute5tupleIJNS5_1CILi1EEES8_S8_EEENS6_IJNS7_ILi128EEENS7_ILi96EEENS7_ILi192EEEEEELi128ENS_6half_tEfNS_4arch4Sm90ELb0ELb1ELb1ELb0ELb0ELb0ELb0ELb1ELb1ELb0ELb0ELb0EEENS1_21CollectiveEpilogueFwdINS6_IJSA_SA_SB_EEES9_SE_SG_Li256ELb0ELb0ELb0ELb0EEENS1_30DynamicPersistentTileSchedulerILi256ELi32ELb0ELb0ELb1EEEEEEEEEvNT_6ParamsE,(.L_x_2660 - _ZN7cutlass13device_kernelIN5flash11enable_sm90INS1_16FlashAttnFwdSm90INS1_25CollectiveMainloopFwdSm90ILi2EN4cute5tupleIJNS5_1CILi1EEES8_S8_EEENS6_IJNS7_ILi128EEENS7_ILi96EEENS7_ILi192EEEEEELi128ENS_6half_tEfNS_4arch4Sm90ELb0ELb1ELb1ELb0ELb0ELb0ELb0ELb1ELb1ELb0ELb0ELb0EEENS1_21CollectiveEpilogueFwdINS6_IJSA_SA_SB_EEES9_SE_SG_Li256ELb0ELb0ELb0ELb0EEENS1_30DynamicPersistentTileSchedulerILi256ELi32ELb0ELb0ELb1EEEEEEEEEvNT_6ParamsE)
        .other          _ZN7cutlass13device_kernelIN5flash11enable_sm90INS1_16FlashAttnFwdSm90INS1_25CollectiveMainloopFwdSm90ILi2EN4cute5tupleIJNS5_1CILi1EEES8_S8_EEENS6_IJNS7_ILi128EEENS7_ILi96EEENS7_ILi192EEEEEELi128ENS_6half_tEfNS_4arch4Sm90ELb0ELb1ELb1ELb0ELb0ELb0ELb0ELb1ELb1ELb0ELb0ELb0EEENS1_21CollectiveEpilogueFwdINS6_IJSA_SA_SB_EEES9_SE_SG_Li256ELb0ELb0ELb0ELb0EEENS1_30DynamicPersistentTileSchedulerILi256ELi32ELb0ELb0ELb1EEEEEEEEEvNT_6ParamsE,@"STO_CUDA_ENTRY STV_DEFAULT"
_ZN7cutlass13device_kernelIN5flash11enable_sm90INS1_16FlashAttnFwdSm90INS1_25CollectiveMainloopFwdSm90ILi2EN4cute5tupleIJNS5_1CILi1EEES8_S8_EEENS6_IJNS7_ILi128EEENS7_ILi96EEENS7_ILi192EEEEEELi128ENS_6half_tEfNS_4arch4Sm90ELb0ELb1ELb1ELb0ELb0ELb0ELb0ELb1ELb1ELb0ELb0ELb0EEENS1_21CollectiveEpilogueFwdINS6_IJSA_SA_SB_EEES9_SE_SG_Li256ELb0ELb0ELb0ELb0EEENS1_30DynamicPersistentTileSchedulerILi256ELi32ELb0ELb0ELb1EEEEEEEEEvNT_6ParamsE:
        /* <DEDUP_REMOVED lines=24> */
.L_x_856:
[----:B------:R-:W-:Y:S05]  /*0180*/  BSYNC B0 ;  /* 0x0000000000007941 */ /* 0x000fea0003800000 */
.L_x_855:
[----:B------:R-:W-:Y:S01]  /*0190*/  VOTEU.ANY UP0, P0 ;  /* 0x00000000003f7886 */ /* 0x000fe20000000100 */
[----:B------:R-:W1:Y:S01]  /*01a0*/  SHFL.IDX PT, R2, R2, RZ, 0x1f ;  /* 0x00001fff02027589 */ /* 0x000e6200000e0000 */
[----:B------:R-:W-:Y:S01]  /*01b0*/  UMOV UR4, 0x1 ;  /* 0x0000000100047882 */ /* 0x000fe20000000000 */
[----:B------:R-:W-:Y:S01]  /*01c0*/  VOTEU.ANY UP1, P0 ;  /* 0x00000000003f7886 */ /* 0x000fe20000020100 */
[----:B------:R-:W-:Y:S01]  /*01d0*/  VOTEU.ANY UP2, P0 ;  /* 0x00000000003f7886 */ /* 0x000fe20000040100 */
[----:B------:R-:W2:Y:S01]  /*01e0*/  @UP0 S2UR UR7, SR_CgaCtaId ;  /* 0x00000000000709c3 */ /* 0x000ea20000008800 */
[----:B------:R-:W3:Y:S01]  /*01f0*/  SHFL.IDX PT, R3, R0, RZ, 0x1f ;  /* 0x00001fff00037589 */ /* 0x000ee200000e0000 */
[----:B------:R-:W-:Y:S01]  /*0200*/  @UP0 UMOV UR6, 0x400 ;  /* 0x0000040000060882 */ /* 0x000fe20000000000 */
[----:B------:R-:W-:-:S04]  /*0210*/  @UP0 UIADD3 UR4, -UR4, 0x100000, URZ ;  /* 0x0010000004040890 */ /* 0x000fc8000fffe13f */
[----:B------:R-:W-:Y:S02]  /*0220*/  @UP0 USHF.L.U32 UR5, UR4, 0xb, URZ ;  /* 0x0000000b04050899 */ /* 0x000fe4000800063f */
[----:B------:R-:W-:Y:S01]  /*0230*/  @UP0 USHF.L.U32 UR4, UR4, 0x1, URZ ;  /* 0x0000000104040899 */ /* 0x000fe2000800063f */
[----:B-1----:R-:W-:Y:S01]  /*0240*/  R2UR UR8, R2 ;  /* 0x00000000020872ca */ /* 0x002fe200000e0000 */
[----:B--2---:R-:W-:Y:S01]  /*0250*/  @UP0 ULEA UR6, UR7, UR6, 0x18 ;  /* 0x0000000607060291 */ /* 0x004fe2000f8ec03f */
[----:B---3--:R-:W-:-:S11]  /*0260*/  ISETP.NE.AND P1, PT, R3, RZ, PT ;  /* 0x000000ff0300720c */ /* 0x008fd60003f25270 */
[----:B------:R-:W-:Y:S01]  /*0270*/  UISETP.NE.AND UP0, UPT, UR8, URZ, UPT ;  /* 0x0000003f0800728c */ /* 0x000fe2000bf05270 */
[----:B------:R-:W1:Y:S02]  /*0280*/  FENCE.VIEW.ASYNC.S ;  /* 0x00000000000073c6 */ /* 0x000e640000000000 */
[----:B-1----:R1:W2:Y:S01]  /*0290*/  @UP1 SYNCS.EXCH.64 URZ, [UR6+0x2a800], UR4 ;  /* 0x02a80004063f15b2 */ /* 0x0022a20008000100 */
[----:B------:R1:W3:Y:S01]  /*02a0*/  @UP2 SYNCS.EXCH.64 URZ, [UR6+0x2a820], UR4 ;  /* 0x02a82004063f25b2 */ /* 0x0002e20008000100 */
[----:B------:R-:W-:Y:S06]  /*02b0*/  @P1 BRA `(.L_x_857) ;  /* 0x0000000000481947 */ /* 0x000fec0003800000 */
        /* <DEDUP_REMOVED lines=18> */
.L_x_857:
        /* <DEDUP_REMOVED lines=22> */
.L_x_858:
        /* <DEDUP_REMOVED lines=14> */
[----:B------:R4:W1:Y:S01]  /*0620*/  SYNCS.EXCH.64 URZ, [UR6+0x2a880], UR4 ;  /* 0x02a88004063f75b2 */ /* 0x0008620008000100 */
[----:B------:R4:W1:Y:S01]  /*0630*/  SYNCS.EXCH.64 URZ, [UR6+0x2a878], UR4 ;  /* 0x02a87804063f75b2 */ /* 0x0008620008000100 */
[----:B------:R4:W1:Y:S02]  /*0640*/  SYNCS.EXCH.64 URZ, [UR6+0x2a888], UR4 ;  /* 0x02a88804063f75b2 */ /* 0x0008640008000100 */
[----:B----4-:R-:W-:Y:S01]  /*0650*/  NOP ;  /* 0x0000000000007918 */ /* 0x010fe20000000000 */
.L_x_859:
        /* <DEDUP_REMOVED lines=22> */
.L_x_860:
        /* <DEDUP_REMOVED lines=22> */
.L_x_861:
[----:B-1----:R-:W-:Y:S01]  /*0920*/  UMOV UR4, 0x1 ;  /* 0x0000000100047882 */ /* 0x002fe20000000000 */
[----:B------:R-:W-:Y:S01]  /*0930*/  PLOP3.LUT P0, PT, PT, PT, UP0, 0x80, 0x0 ;  /* 0x000000000000781c */ /* 0x000fe20003f0f008 */
[----:B------:R-:W-:Y:S01]  /*0940*/  USEL UR4, UR4, 0x2, !UP0 ;  /* 0x0000000204047887 */ /* 0x000fe2000c000000 */
[----:B------:R-:W-:Y:S01]  /*0950*/  NOP ;  /* 0x0000000000007918 */ /* 0x000fe20000000000 */
[----:B------:R-:W-:-:S04]  /*0960*/  ULDC.64 UR60, c[0x0][0x208] ;  /* 0x00008200003c7ab9 */ /* 0x000fc80000000a00 */
[----:B------:R-:W-:-:S05]  /*0970*/  IMAD.U32 R2, RZ, RZ, UR4 ;  /* 0x00000004ff027e24 */ /* 0x000fca000f8e00ff */
[----:B------:R1:W-:Y:S01]  /*0980*/  STL [R1], R2 ;  /* 0x0000000201007387 */ /* 0x0003e20000100800 */
[----:B--23--:R-:W-:Y:S06]  /*0990*/  BAR.SYNC.DEFER_BLOCKING 0x0 ;  /* 0x0000000000007b1d */ /* 0x00cfec0000010000 */
[----:B------:R-:W-:Y:S05]  /*09a0*/  @!P0 BRA `(.L_x_862) ;  /* 0x000000e800c08947 */ /* 0x000fea0003800000 */
.L_x_863:
[----:B------:R-:W-:-:S08]  /*09b0*/  NOP ;  /* 0x0000000000007918 */ /* 0x000fd00000000000 */
[----:B------:R-:W2:Y:S02]  /*09c0*/  USETMAXREG.TRY_ALLOC.CTAPOOL UP0, 0xf0 ;  /* 0x000000f0000079c8 */ /* 0x000ea40008000600 */
[----:B--2---:R-:W-:-:S13]  /*09d0*/  PLOP3.LUT P0, PT, PT, PT, UP0, 0x80, 0x0 ;  /* 0x000000000000781c */ /* 0x004fda0003f0f008 */
[----:B------:R-:W-:Y:S05]  /*09e0*/  @!P0 BRA `(.L_x_863) ;  /* 0xfffffffc00f08947 */ /* 0x000fea000383ffff */
[----:B------:R-:W2:Y:S08]  /*09f0*/  S2UR UR7, SR_CTAID.X ;  /* 0x00000000000779c3 */ /* 0x000eb00000002500 */
[----:B------:R-:W-:Y:S08]  /*0a00*/  BAR.ARV 0x4, 0x120 ;  /* 0x0104800000007b1d */ /* 0x000ff00000002000 */
[----:B------:R-:W2:Y:S08]  /*0a10*/  LDC R0, c[0x0][0xda8] ;  /* 0x00036a00ff007b82 */ /* 0x000eb00000000800 */
[----:B------:R-:W-:Y:S06]  /*0a20*/  BAR.ARV 0x8, 0x120 ;  /* 0x0204800000007b1d */ /* 0x000fec0000002000 */
[----:B--2---:R-:W-:-:S13]  /*0a30*/  ISETP.LE.AND P0, PT, R0, UR7, PT ;  /* 0x0000000700007c0c */ /* 0x004fda000bf03270 */
[----:B------:R-:W-:Y:S05]  /*0a40*/  @P0 EXIT ;  /* 0x000000000000094d */ /* 0x000fea0003800000 */
[----:B------:R-:W2:Y:S01]  /*0a50*/  LDL R3, [R1] ;  /* 0x0000000001037983 */ /* 0x000ea20000100800 */
[----:B------:R-:W3:Y:S01]  /*0a60*/  S2UR UR4, SR_CgaCtaId ;  /* 0x00000000000479c3 */ /* 0x000ee20000008800 */
[----:B------:R-:W-:Y:S01]  /*0a70*/  UMOV UR37, 0x400 ;  /* 0x0000040000257882 */ /* 0x000fe20000000000 */
[----:B------:R-:W-:Y:S01]  /*0a80*/  IMAD.MOV.U32 R164, RZ, RZ, RZ ;  /* 0x000000ffffa47224 */ /* 0x000fe200078e00ff */
[----:B-1----:R-:W1:Y:S01]  /*0a90*/  S2R R2, SR_TID.X ;  /* 0x0000000000027919 */ /* 0x002e620000002100 */
[----:B------:R-:W-:Y:S01]  /*0aa0*/  UMOV UR39, URZ ;  /* 0x0000003f00277c82 */ /* 0x000fe20008000000 */
[----:B------:R-:W-:-:S03]  /*0ab0*/  UMOV UR36, URZ ;  /* 0x0000003f00247c82 */ /* 0x000fc60008000000 */
[----:B------:R-:W4:Y:S01]  /*0ac0*/  S2UR UR6, SR_SWINHI ;  /* 0x00000000000679c3 */ /* 0x000f220000002f00 */
[----:B---3--:R-:W-:-:S07]  /*0ad0*/  ULEA UR37, UR4, UR37, 0x18 ;  /* 0x0000002504257291 */ /* 0x008fce000f8ec03f */
[----:B------:R-:W-:Y:S01]  /*0ae0*/  UMOV UR4, UR37 ;  /* 0x0000002500047c82 */ /* 0x000fe20008000000 */
[----:B----4-:R-:W-:Y:S01]  /*0af0*/  UMOV UR5, UR6 ;  /* 0x0000000600057c82 */ /* 0x010fe20008000000 */
[----:B------:R-:W-:Y:S01]  /*0b00*/  IMAD.U32 R22, RZ, RZ, UR4 ;  /* 0x00000004ff167e24 */ /* 0x000fe2000f8e00ff */
[----:B------:R-:W-:Y:S01]  /*0b10*/  UMOV UR4, UR7 ;  /* 0x0000000700047c82 */ /* 0x000fe20008000000 */
[----:B-1----:R-:W-:Y:S02]  /*0b20*/  VIADD R171, R2, 0xffffff80 ;  /* 0xffffff8002ab7836 */ /* 0x002fe40000000000 */
[----:B------:R-:W-:-:S03]  /*0b30*/  IMAD.U32 R23, RZ, RZ, UR5 ;  /* 0x00000005ff177e24 */ /* 0x000fc6000f8e00ff */
[----:B------:R-:W-:-:S04]  /*0b40*/  SHF.R.S32.HI R0, RZ, 0x1f, R171 ;  /* 0x0000001fff007819 */ /* 0x000fc800000114ab */
[CC--:B------:R-:W-:Y:S02]  /*0b50*/  LEA.HI R2, R0.reuse, R171.reuse, RZ, 0x4 ;  /* 0x000000ab00027211 */ /* 0x0c0fe400078f20ff */
[----:B------:R-:W-:Y:S02]  /*0b60*/  LEA.HI R169, R0, R171, RZ, 0x5 ;  /* 0x000000ab00a97211 */ /* 0x000fe400078f28ff */
[----:B------:R-:W-:Y:S02]  /*0b70*/  SHF.R.S32.HI R5, RZ, 0x4, R2 ;  /* 0x00000004ff057819 */ /* 0x000fe40000011402 */
[----:B------:R-:W-:Y:S02]  /*0b80*/  SHF.R.S32.HI R169, RZ, 0x5, R169 ;  /* 0x00000005ffa97819 */ /* 0x000fe400000114a9 */
[C---:B------:R-:W-:Y:S02]  /*0b90*/  LEA.HI R4, R2.reuse, R5, RZ, 0x1 ;  /* 0x0000000502047211 */ /* 0x040fe400078f08ff */
[----:B------:R-:W-:-:S02]  /*0ba0*/  LOP3.LUT R2, R2, 0x3fffff0, RZ, 0xc0, !PT ;  /* 0x03fffff002027812 */ /* 0x000fc400078ec0ff */
[----:B------:R-:W-:-:S03]  /*0bb0*/  LOP3.LUT R4, R4, 0x1ffffffe, RZ, 0xc0, !PT ;  /* 0x1ffffffe04047812 */ /* 0x000fc600078ec0ff */
[----:B------:R-:W-:Y:S02]  /*0bc0*/  IMAD.IADD R2, R171, 0x1, -R2 ;  /* 0x00000001ab027824 */ /* 0x000fe400078e0a02 */
[----:B------:R-:W-:Y:S02]  /*0bd0*/  IMAD.IADD R4, R5, 0x1, -R4 ;  /* 0x0000000105047824 */ /* 0x000fe400078e0a04 */
[----:B------:R-:W-:-:S04]  /*0be0*/  IMAD R9, R169, 0x10, R2 ;  /* 0x00000010a9097824 */ /* 0x000fc800078e0202 */
[----:B------:R-:W-:Y:S01]  /*0bf0*/  IMAD R4, R9, 0x8, R4 ;  /* 0x0000000809047824 */ /* 0x000fe200078e0204 */
[----:B--2---:R-:W-:Y:S02]  /*0c00*/  R2UR UR8, R3 ;  /* 0x00000000030872ca */ /* 0x004fe400000e0000 */
[CC--:B------:R-:W-:Y:S02]  /*0c10*/  LEA.HI R3, R0.reuse, R171.reuse, RZ, 0x7 ;  /* 0x000000ab00037211 */ /* 0x0c0fe400078f38ff */
[----:B------:R-:W-:Y:S02]  /*0c20*/  LEA.HI R0, R0, R171, RZ, 0x3 ;  /* 0x000000ab00007211 */ /* 0x000fe400078f18ff */
[----:B------:R-:W-:Y:S02]  /*0c30*/  LOP3.LUT R166, R3, 0xffffff80, RZ, 0xc0, !PT ;  /* 0xffffff8003a67812 */ /* 0x000fe400078ec0ff */
[----:B------:R-:W-:Y:S02]  /*0c40*/  SHF.R.S32.HI R168, RZ, 0x7, R3 ;  /* 0x00000007ffa87819 */ /* 0x000fe40000011403 */
[----:B------:R-:W-:Y:S01]  /*0c50*/  LOP3.LUT R2, R0, 0x1ffffff8, RZ, 0xc0, !PT ;  /* 0x1ffffff800027812 */ /* 0x000fe200078ec0ff */
[----:B------:R-:W-:Y:S01]  /*0c60*/  IMAD.IADD R166, R171, 0x1, -R166 ;  /* 0x00000001aba67824 */ /* 0x000fe200078e0aa6 */
[----:B------:R-:W-:Y:S01]  /*0c70*/  LEA.HI R3, R3, R168, RZ, 0x1 ;  /* 0x000000a803037211 */ /* 0x000fe200078f08ff */
[----:B------:R-:W-:Y:S01]  /*0c80*/  ULOP3.LUT UR5, UR8, 0x1, URZ, 0xfc, !UPT ;  /* 0x0000000108057892 */ /* 0x000fe2000f8efc3f */
[----:B------:R-:W-:Y:S01]  /*0c90*/  SHF.R.S32.HI R162, RZ, 0x3, R0 ;  /* 0x00000003ffa27819 */ /* 0x000fe20000011400 */
[----:B------:R-:W-:Y:S01]  /*0ca0*/  IMAD.IADD R2, R171, 0x1, -R2 ;  /* 0x00000001ab027824 */ /* 0x000fe200078e0a02 */
[----:B------:R-:W-:-:S03]  /*0cb0*/  SHF.R.S32.HI R7, RZ, 0x1f, R166 ;  /* 0x0000001fff077819 */ /* 0x000fc600000114a6 */
[----:B------:R-:W-:Y:S01]  /*0cc0*/  IMAD.U32 R170, RZ, RZ, UR5 ;  /* 0x00000005ffaa7e24 */ /* 0x000fe2000f8e00ff */
[CC--:B------:R-:W-:Y:S01]  /*0cd0*/  LEA.HI R6, R7.reuse, R166.reuse, RZ, 0x2 ;  /* 0x000000a607067211 */ /* 0x0c0fe200078f10ff */
[----:B------:R-:W-:Y:S01]  /*0ce0*/  IMAD.SHL.U32 R160, R2, 0x8, RZ ;  /* 0x0000000802a07824 */ /* 0x000fe200078e00ff */
[----:B------:R-:W-:Y:S02]  /*0cf0*/  LEA.HI R7, R7, R166, RZ, 0x5 ;  /* 0x000000a607077211 */ /* 0x000fe400078f28ff */
[--C-:B------:R-:W-:Y:S02]  /*0d00*/  SHF.R.S32.HI R5, RZ, 0x2, R6.reuse ;  /* 0x00000002ff057819 */ /* 0x100fe40000011406 */
[----:B------:R-:W-:Y:S02]  /*0d10*/  SHF.R.S32.HI R8, RZ, 0x1f, R6 ;  /* 0x0000001fff087819 */ /* 0x000fe40000011406 */
[----:B------:R-:W-:Y:S02]  /*0d20*/  SHF.R.S32.HI R7, RZ, 0x5, R7 ;  /* 0x00000005ff077819 */ /* 0x000fe40000011407 */
[----:B------:R-:W-:-:S04]  /*0d30*/  LEA.HI R8, R8, R5, RZ, 0x3 ;  /* 0x0000000508087211 */ /* 0x000fc800078f18ff */
[----:B------:R-:W-:-:S05]  /*0d40*/  LOP3.LUT R8, R8, 0xfffffff8, RZ, 0xc0, !PT ;  /* 0xfffffff808087812 */ /* 0x000fca00078ec0ff */
[----:B------:R-:W-:Y:S01]  /*0d50*/  IMAD.IADD R8, R5, 0x1, -R8 ;  /* 0x0000000105087824 */ /* 0x000fe200078e0a08 */
[----:B------:R-:W-:Y:S01]  /*0d60*/  LOP3.LUT R5, R3, 0x3fffffe, RZ, 0xc0, !PT ;  /* 0x03fffffe03057812 */ /* 0x000fe200078ec0ff */
[----:B------:R-:W-:Y:S02]  /*0d70*/  IMAD.SHL.U32 R3, R4, 0x8, RZ ;  /* 0x0000000804037824 */ /* 0x000fe400078e00ff */
[----:B------:R-:W-:Y:S02]  /*0d80*/  IMAD R8, R7, 0x10, R8 ;  /* 0x0000001007087824 */ /* 0x000fe400078e0208 */
[----:B------:R-:W-:Y:S01]  /*0d90*/  IMAD.WIDE R22, R3, 0x2, R22 ;  /* 0x0000000203167825 */ /* 0x000fe200078e0216 */
[----:B------:R-:W-:-:S03]  /*0da0*/  LOP3.LUT R3, R6, 0x7ffffffc, RZ, 0xc0, !PT ;  /* 0x7ffffffc06037812 */ /* 0x000fc600078ec0ff */
[----:B------:R-:W-:Y:S02]  /*0db0*/  IMAD.IADD R5, R168, 0x1, -R5 ;  /* 0x00000001a8057824 */ /* 0x000fe400078e0a05 */
[----:B------:R-:W-:Y:S02]  /*0dc0*/  IMAD.IADD R16, R166, 0x1, -R3 ;  /* 0x00000001a6107824 */ /* 0x000fe400078e0a03 */
[----:B------:R-:W-:-:S07]  /*0dd0*/  IMAD R167, R5, 0x40, R8 ;  /* 0x0000004005a77824 */ /* 0x000fce00078e0208 */
.L_x_956:
[----:B------:R-:W-:Y:S01]  /*0de0*/  ULDC UR5, c[0x0][0xdd0] ;  /* 0x0003740000057ab9 */ /* 0x000fe20000000800 */
[----:B-1----:R-:W1:Y:S01]  /*0df0*/  LDC R0, c[0x0][0xde8] ;  /* 0x00037a00ff007b82 */ /* 0x002e620000000800 */
[----:B------:R-:W-:Y:S01]  /*0e00*/  UISETP.NE.AND UP0, UPT, UR5, 0x1, UPT ;  /* 0x000000010500788c */ /* 0x000fe2000bf05270 */
[----:B------:R-:W-:-:S10]  /*0e10*/  UMOV UR8, UR4 ;  /* 0x0000000400087c82 */ /* 0x000fd40008000000 */
[----:B------:R-:W-:Y:S01]  /*0e20*/  @UP0 ULDC UR6, c[0x0][0xdd4] ;  /* 0x0003750000060ab9 */ /* 0x000fe20000000800 */
[----:B------:R-:W-:Y:S01]  /*0e30*/  @UP0 ULDC UR9, c[0x0][0xdd8] ;  /* 0x0003760000090ab9 */ /* 0x000fe20000000800 */
[----:B------:R-:W-:-:S04]  /*0e40*/  UIMAD.WIDE.U32 UR6, UR4, UR6, URZ ;  /* 0x00000006040672a5 */ /* 0x000fc8000f8e003f */
[----:B------:R-:W-:-:S04]  /*0e50*/  @UP0 USHF.R.U32.HI UR8, URZ, UR9, UR7 ;  /* 0x000000093f080299 */ /* 0x000fc80008011607 */
[----:B------:R-:W-:Y:S02]  /*0e60*/  UIADD3 UR6, -UR8, URZ, URZ ;  /* 0x0000003f08067290 */ /* 0x000fe4000fffe13f */
[----:B-1----:R-:W-:Y:S02]  /*0e70*/  ISETP.LE.AND P0, PT, R0, UR8, PT ;  /* 0x0000000800007c0c */ /* 0x002fe4000bf03270 */
[----:B------:R-:W-:-:S11]  /*0e80*/  UIMAD UR7, UR5, UR6, UR4 ;  /* 0x00000006050772a4 */ /* 0x000fd6000f8e0204 */
[----:B--234-:R-:W-:Y:S05]  /*0e90*/  @!P0 BRA `(.L_x_864) ;  /* 0x0000000000208947 */ /* 0x01cfea0003800000 */
[----:B------:R-:W-:Y:S01]  /*0ea0*/  ULDC UR6, c[0x0][0xddc] ;  /* 0x0003770000067ab9 */ /* 0x000fe20000000800 */
[----:B------:R-:W-:Y:S01]  /*0eb0*/  UMOV UR46, UR7 ;  /* 0x00000007002e7c82 */ /* 0x000fe20008000000 */
[----:B------:R-:W-:-:S11]  /*0ec0*/  UISETP.NE.AND UP0, UPT, UR6, 0x1, UPT ;  /* 0x000000010600788c */ /* 0x000fd6000bf05270 */
[----:B------:R-:W-:Y:S02]  /*0ed0*/  @UP0 ULDC.64 UR10, c[0x0][0xde0] ;  /* 0x00037800000a0ab9 */ /* 0x000fe40000000a00 */
[----:B------:R-:W-:-:S04]  /*0ee0*/  UIMAD.WIDE.U32 UR4, UR7, UR10, URZ ;  /* 0x0000000a070472a5 */ /* 0x000fc8000f8e003f */
[----:B------:R-:W-:-:S04]  /*0ef0*/  @UP0 USHF.R.U32.HI UR46, URZ, UR11, UR5 ;  /* 0x0000000b3f2e0299 */ /* 0x000fc80008011605 */
[----:B------:R-:W-:Y:S01]  /*0f00*/  UIMAD UR4, UR46, UR6, URZ ;  /* 0x000000062e0472a4 */ /* 0x000fe2000f8e023f */
[----:B------:R-:W-:Y:S11]  /*0f10*/  BRA `(.L_x_865) ;  /* 0x00000000001c7947 */ /* 0x000ff60003800000 */
.L_x_864:
[----:B------:R-:W-:Y:S01]  /*0f20*/  ULDC UR6, c[0x0][0xdc4] ;  /* 0x0003710000067ab9 */ /* 0x000fe20000000800 */
[----:B------:R-:W-:Y:S01]  /*0f30*/  UMOV UR46, UR7 ;  /* 0x00000007002e7c82 */ /* 0x000fe20008000000 */
[----:B------:R-:W-:-:S11]  /*0f40*/  UISETP.NE.AND UP0, UPT, UR6, 0x1, UPT ;  /* 0x000000010600788c */ /* 0x000fd6000bf05270 */
[----:B------:R-:W-:Y:S02]  /*0f50*/  @UP0 ULDC.64 UR10, c[0x0][0xdc8] ;  /* 0x00037200000a0ab9 */ /* 0x000fe40000000a00 */
[----:B------:R-:W-:-:S04]  /*0f60*/  UIMAD.WIDE.U32 UR4, UR7, UR10, URZ ;  /* 0x0000000a070472a5 */ /* 0x000fc8000f8e003f */
[----:B------:R-:W-:-:S04]  /*0f70*/  @UP0 USHF.R.U32.HI UR46, URZ, UR11, UR5 ;  /* 0x0000000b3f2e0299 */ /* 0x000fc80008011605 */
[----:B------:R-:W-:-:S12]  /*0f80*/  UIMAD UR4, UR46, UR6, URZ ;  /* 0x000000062e0472a4 */ /* 0x000fd8000f8e023f */
.L_x_865:
[----:B------:R-:W1:Y:S01]  /*0f90*/  LDC.64 R10, c[0x0][0x9e0] ;  /* 0x00027800ff0a7b82 */ /* 0x000e620000000a00 */
[----:B------:R-:W-:Y:S01]  /*0fa0*/  ULDC UR43, c[0x0][0xdb8] ;  /* 0x00036e00002b7ab9 */ /* 0x000fe20000000800 */
[----:B------:R-:W-:Y:S02]  /*0fb0*/  ULOP3.LUT UR5, URZ, UR46, URZ, 0x33, !UPT ;  /* 0x0000002e3f057292 */ /* 0x000fe4000f8e333f */
[----:B------:R-:W-:Y:S01]  /*0fc0*/  UISETP.NE.AND UP0, UPT, UR43, 0x1, UPT ;  /* 0x000000012b00788c */ /* 0x000fe2000bf05270 */
[----:B------:R-:W-:Y:S01]  /*0fd0*/  ULDC UR6, c[0x0][0xdac] ;  /* 0x00036b0000067ab9 */ /* 0x000fe20000000800 */
[----:B------:R-:W-:Y:S02]  /*0fe0*/  UIADD3 UR4, UR7, -UR4, URZ ;  /* 0x8000000407047290 */ /* 0x000fe4000fffe03f */
[----:B------:R-:W2:Y:S01]  /*0ff0*/  LDC R17, c[0x0][0x404] ;  /* 0x00010100ff117b82 */ /* 0x000ea20000000800 */
[----:B------:R-:W-:Y:S01]  /*1000*/  UIADD3 UR5, UR5, UR6, URZ ;  /* 0x0000000605057290 */ /* 0x000fe2000fffe03f */
[----:B------:R-:W-:Y:S01]  /*1010*/  ULDC UR7, c[0x0][0xdc4] ;  /* 0x0003710000077ab9 */ /* 0x000fe20000000800 */
[----:B------:R-:W-:-:S02]  /*1020*/  ULDC.64 UR10, c[0x0][0x3f8] ;  /* 0x0000fe00000a7ab9 */ /* 0x000fc40000000a00 */
[----:B------:R-:W-:Y:S01]  /*1030*/  USHF.L.U32 UR42, UR5, 0x7, URZ ;  /* 0x00000007052a7899 */ /* 0x000fe2000800063f */
[----:B------:R-:W-:Y:S01]  /*1040*/  ISETP.NE.U32.AND P0, PT, RZ, UR10, PT ;  /* 0x0000000aff007c0c */ /* 0x000fe2000bf05070 */
[----:B------:R-:W-:Y:S01]  /*1050*/  UIMAD UR8, UR8, UR7, UR4 ;  /* 0x00000007080872a4 */ /* 0x000fe2000f8e0204 */
[----:B------:R-:W3:Y:S01]  /*1060*/  LDC R8, c[0x0][0x288] ;  /* 0x0000a200ff087b82 */ /* 0x000ee20000000800 */
[----:B------:R-:W-:Y:S01]  /*1070*/  @UP0 ULDC UR6, c[0x0][0xdc0] ;  /* 0x0003700000060ab9 */ /* 0x000fe20000000800 */
[----:B------:R-:W-:Y:S01]  /*1080*/  @UP0 ULDC UR4, c[0x0][0xdbc] ;  /* 0x00036f0000040ab9 */ /* 0x000fe20000000800 */
[----:B------:R-:W-:Y:S01]  /*1090*/  IMAD.U32 R165, RZ, RZ, UR42 ;  /* 0x0000002affa57e24 */ /* 0x000fe2000f8e00ff */
[----:B------:R-:W-:Y:S01]  /*10a0*/  UIMAD.WIDE.U32 UR4, UR8, UR4, URZ ;  /* 0x00000004080472a5 */ /* 0x000fe2000f8e003f */
[----:B------:R-:W-:Y:S01]  /*10b0*/  ISETP.NE.AND.EX P0, PT, RZ, UR11, PT, P0 ;  /* 0x0000000bff007c0c */ /* 0x000fe2000bf05300 */
[----:B------:R-:W-:Y:S02]  /*10c0*/  UMOV UR44, UR8 ;  /* 0x00000008002c7c82 */ /* 0x000fe40008000000 */
[----:B------:R-:W4:Y:S01]  /*10d0*/  LDC R6, c[0x0][0x2e0] ;  /* 0x0000b800ff067b82 */ /* 0x000f220000000800 */
[----:B-1----:R-:W-:Y:S01]  /*10e0*/  ISETP.GE.AND P1, PT, R11, 0x1, PT ;  /* 0x000000010b00780c */ /* 0x002fe20003f26270 */
[----:B------:R-:W-:-:S04]  /*10f0*/  @UP0 USHF.R.U32.HI UR44, URZ, UR6, UR5 ;  /* 0x000000063f2c0299 */ /* 0x000fc80008011605 */
[----:B------:R-:W-:Y:S01]  /*1100*/  UIADD3 UR4, -UR44, URZ, URZ ;  /* 0x0000003f2c047290 */ /* 0x000fe2000fffe13f */
[----:B--2---:R-:W-:-:S03]  /*1110*/  SEL R17, R17, 0x1, P0 ;  /* 0x0000000111117807 */ /* 0x004fc60000000000 */
[----:B------:R-:W-:Y:S01]  /*1120*/  UIMAD UR43, UR43, UR4, UR8 ;  /* 0x000000042b2b72a4 */ /* 0x000fe2000f8e0208 */
[----:B---3--:R-:W-:-:S05]  /*1130*/  IADD3 R0, R165, 0x80, -R8 ;  /* 0x00000080a5007810 */ /* 0x008fca0007ffe808 */
[CC--:B----4-:R-:W-:Y:S02]  /*1140*/  IMAD R173, R17.reuse, R6.reuse, R0 ;  /* 0x0000000611ad7224 */ /* 0x0d0fe400078e0200 */
[----:B------:R-:W-:Y:S02]  /*1150*/  IMAD R73, R17, R6, RZ ;  /* 0x0000000611497224 */ /* 0x000fe400078e02ff */
[----:B------:R-:W-:Y:S01]  /*1160*/  IMAD.IADD R0, R173, 0x1, R10 ;  /* 0x00000001ad007824 */ /* 0x000fe200078e020a */
[----:B------:R-:W-:Y:S06]  /*1170*/  @!P1 BRA `(.L_x_866) ;  /* 0x0000000000409947 */ /* 0x000fec0003800000 */
[C---:B------:R-:W-:Y:S01]  /*1180*/  ISETP.GT.AND P0, PT, R173.reuse, RZ, PT ;  /* 0x000000ffad00720c */ /* 0x040fe20003f04270 */
[----:B------:R-:W-:-:S12]  /*1190*/  VIADD R2, R173, 0xffffffff ;  /* 0xffffffffad027836 */ /* 0x000fd80000000000 */
[----:B------:R-:W-:Y:S05]  /*11a0*/  @P0 BRA `(.L_x_867) ;  /* 0x00000000001c0947 */ /* 0x000fea0003800000 */
[----:B------:R-:W-:Y:S01]  /*11b0*/  ISETP.NE.AND P0, PT, R11, 0x1, PT ;  /* 0x000000010b00780c */ /* 0x000fe20003f05270 */
[----:B------:R-:W-:-:S12]  /*11c0*/  IMAD.MOV R3, RZ, RZ, -R173 ;  /* 0x000000ffff037224 */ /* 0x000fd800078e0aad */
[----:B------:R-:W1:Y:S02]  /*11d0*/  @P0 LDC.64 R4, c[0x0][0x9e8] ;  /* 0x00027a00ff040b82 */ /* 0x000e640000000a00 */
[----:B-1----:R-:W-:-:S05]  /*11e0*/  @P0 IMAD.HI.U32 R2, R3, R4, RZ ;  /* 0x0000000403020227 */ /* 0x002fca00078e00ff */
[----:B------:R-:W-:-:S04]  /*11f0*/  @P0 SHF.R.U32.HI R3, RZ, R5, R2 ;  /* 0x00000005ff030219 */ /* 0x000fc80000011602 */
[----:B------:R-:W-:Y:S01]  /*1200*/  LOP3.LUT R2, RZ, R3, RZ, 0x33, !PT ;  /* 0x00000003ff027212 */ /* 0x000fe200078e33ff */
[----:B------:R-:W-:Y:S06]  /*1210*/  BRA `(.L_x_868) ;  /* 0x0000000000107947 */ /* 0x000fec0003800000 */
.L_x_867:
[----:B------:R-:W-:-:S13]  /*1220*/  ISETP.NE.AND P0, PT, R11, 0x1, PT ;  /* 0x000000010b00780c */ /* 0x000fda0003f05270 */
[----:B------:R-:W1:Y:S02]  /*1230*/  @P0 LDC.64 R4, c[0x0][0x9e8] ;  /* 0x00027a00ff040b82 */ /* 0x000e640000000a00 */
[----:B-1----:R-:W-:-:S05]  /*1240*/  @P0 IMAD.HI.U32 R4, R2, R4, RZ ;  /* 0x0000000402040227 */ /* 0x002fca00078e00ff */
[----:B------:R-:W-:-:S07]  /*1250*/  @P0 SHF.R.U32.HI R2, RZ, R5, R4 ;  /* 0x00000005ff020219 */ /* 0x000fce0000011604 */
.L_x_868:
[----:B------:R-:W-:-:S05]  /*1260*/  IMAD R3, R2, R11, R11 ;  /* 0x0000000b02037224 */ /* 0x000fca00078e020b */
[----:B------:R-:W-:-:S07]  /*1270*/  VIMNMX R0, R0, R3, PT ;  /* 0x0000000300007248 */ /* 0x000fce0003fe0100 */
.L_x_866:
[----:B------:R-:W-:Y:S01]  /*1280*/  VIADD R2, R0, 0x5f ;  /* 0x0000005f00027836 */ /* 0x000fe20000000000 */
[----:B------:R-:W-:Y:S01]  /*1290*/  IADD3 R4, -R8, UR42, RZ ;  /* 0x0000002a08047c10 */ /* 0x000fe2000fffe1ff */
[----:B------:R-:W-:Y:S01]  /*12a0*/  IMAD R0, R17, R6, 0x5f ;  /* 0x0000005f11007424 */ /* 0x000fe200078e0206 */
[----:B------:R-:W-:Y:S01]  /*12b0*/  ULDC UR4, c[0x0][0x9dc] ;  /* 0x0002770000047ab9 */ /* 0x000fe20000000800 */
[----:B------:R-:W-:-:S04]  /*12c0*/  IMAD.HI R2, R2, 0x2aaaaaab, RZ ;  /* 0x2aaaaaab02027827 */ /* 0x000fc800078e02ff */
[----:B------:R-:W-:Y:S01]  /*12d0*/  IMAD.HI R0, R0, 0x2aaaaaab, RZ ;  /* 0x2aaaaaab00007827 */ /* 0x000fe200078e02ff */
[----:B------:R-:W-:-:S03]  /*12e0*/  SHF.R.U32.HI R5, RZ, 0x1f, R2 ;  /* 0x0000001fff057819 */ /* 0x000fc60000011602 */
[----:B------:R-:W-:Y:S01]  /*12f0*/  IMAD R4, R17, R6, R4 ;  /* 0x0000000611047224 */ /* 0x000fe200078e0204 */
[----:B------:R-:W-:Y:S02]  /*1300*/  SHF.R.U32.HI R3, RZ, 0x1f, R0 ;  /* 0x0000001fff037819 */ /* 0x000fe40000011600 */
[----:B------:R-:W-:Y:S02]  /*1310*/  LEA.HI.SX32 R72, R2, R5, 0x1c ;  /* 0x0000000502487211 */ /* 0x000fe400078fe2ff */
[----:B------:R-:W-:Y:S01]  /*1320*/  LEA.HI.SX32 R3, R0, R3, 0x1c ;  /* 0x0000000300037211 */ /* 0x000fe200078fe2ff */
[----:B------:R-:W-:-:S03]  /*1330*/  VIADD R0, R4, -UR4 ;  /* 0x8000000404007c36 */ /* 0x000fc60008000000 */
[----:B------:R-:W-:Y:S01]  /*1340*/  VIMNMX R72, R3, R72, PT ;  /* 0x0000004803487248 */ /* 0x000fe20003fe0100 */
[----:B------:R-:W-:Y:S06]  /*1350*/  @!P1 BRA `(.L_x_869) ;  /* 0x00000000003c9947 */ /* 0x000fec0003800000 */
[----:B------:R-:W-:-:S13]  /*1360*/  ISETP.GT.AND P0, PT, R4, -0x1, PT ;  /* 0xffffffff0400780c */ /* 0x000fda0003f04270 */
[----:B------:R-:W-:Y:S05]  /*1370*/  @P0 BRA `(.L_x_870) ;  /* 0x00000000001c0947 */ /* 0x000fea0003800000 */
[----:B------:R-:W-:Y:S02]  /*1380*/  ISETP.NE.AND P0, PT, R11, 0x1, PT ;  /* 0x000000010b00780c */ /* 0x000fe40003f05270 */
[----:B------:R-:W-:-:S11]  /*1390*/  LOP3.LUT R3, RZ, R4, RZ, 0x33, !PT ;  /* 0x00000004ff037212 */ /* 0x000fd600078e33ff */
[----:B------:R-:W1:Y:S02]  /*13a0*/  @P0 LDC.64 R6, c[0x0][0x9e8] ;  /* 0x00027a00ff060b82 */ /* 0x000e640000000a00 */
[----:B-1----:R-:W-:-:S05]  /*13b0*/  @P0 IMAD.HI.U32 R2, R3, R6, RZ ;  /* 0x0000000603020227 */ /* 0x002fca00078e00ff */
[----:B------:R-:W-:-:S04]  /*13c0*/  @P0 SHF.R.U32.HI R3, RZ, R7, R2 ;  /* 0x00000007ff030219 */ /* 0x000fc80000011602 */
[----:B------:R-:W-:Y:S01]  /*13d0*/  LOP3.LUT R4, RZ, R3, RZ, 0x33, !PT ;  /* 0x00000003ff047212 */ /* 0x000fe200078e33ff */
[----:B------:R-:W-:Y:S06]  /*13e0*/  BRA `(.L_x_871) ;  /* 0x0000000000107947 */ /* 0x000fec0003800000 */
.L_x_870:
[----:B------:R-:W-:-:S13]  /*13f0*/  ISETP.NE.AND P0, PT, R11, 0x1, PT ;  /* 0x000000010b00780c */ /* 0x000fda0003f05270 */
[----:B------:R-:W1:Y:S02]  /*1400*/  @P0 LDC.64 R2, c[0x0][0x9e8] ;  /* 0x00027a00ff020b82 */ /* 0x000e640000000a00 */
[----:B-1----:R-:W-:-:S05]  /*1410*/  @P0 IMAD.HI.U32 R2, R4, R2, RZ ;  /* 0x0000000204020227 */ /* 0x002fca00078e00ff */
[----:B------:R-:W-:-:S07]  /*1420*/  @P0 SHF.R.U32.HI R4, RZ, R3, R2 ;  /* 0x00000003ff040219 */ /* 0x000fce0000011602 */
.L_x_871:
[----:B------:R-:W-:-:S05]  /*1430*/  IMAD R3, R4, R11, RZ ;  /* 0x0000000b04037224 */ /* 0x000fca00078e02ff */
[----:B------:R-:W-:-:S07]  /*1440*/  VIMNMX R0, R0, R3, !PT ;  /* 0x0000000300007248 */ /* 0x000fce0007fe0100 */
.L_x_869:
[----:B------:R-:W-:Y:S01]  /*1450*/  IMAD.HI R2, R0, 0x2aaaaaab, RZ ;  /* 0x2aaaaaab00027827 */ /* 0x000fe200078e02ff */
[----:B------:R-:W-:Y:S02]  /*1460*/  PLOP3.LUT P0, PT, PT, PT, PT, 0x80, 0x0 ;  /* 0x000000000000781c */ /* 0x000fe40003f0f070 */
[----:B------:R-:W-:Y:S02]  /*1470*/  CS2R R86, SRZ ;  /* 0x0000000000567805 */ /* 0x000fe4000001ff00 */
[----:B------:R-:W-:Y:S01]  /*1480*/  CS2R R84, SRZ ;  /* 0x0000000000547805 */ /* 0x000fe2000001ff00 */
[----:B------:R-:W-:Y:S01]  /*1490*/  IMAD.MOV.U32 R0, RZ, RZ, RZ ;  /* 0x000000ffff007224 */ /* 0x000fe200078e00ff */
[----:B------:R-:W-:Y:S02]  /*14a0*/  SHF.R.U32.HI R3, RZ, 0x1f, R2 ;  /* 0x0000001fff037819 */ /* 0x000fe40000011602 */
[----:B------:R-:W-:Y:S02]  /*14b0*/  CS2R R82, SRZ ;  /* 0x0000000000527805 */ /* 0x000fe4000001ff00 */
[----:B------:R-:W-:-:S02]  /*14c0*/  CS2R R80, SRZ ;  /* 0x0000000000507805 */ /* 0x000fc4000001ff00 */
[----:B------:R-:W-:Y:S02]  /*14d0*/  CS2R R78, SRZ ;  /* 0x00000000004e7805 */ /* 0x000fe4000001ff00 */
[----:B------:R-:W-:Y:S02]  /*14e0*/  LEA.HI.SX32 R3, R2, R3, 0x1c ;  /* 0x0000000302037211 */ /* 0x000fe400078fe2ff */
[----:B------:R-:W-:Y:S02]  /*14f0*/  CS2R R76, SRZ ;  /* 0x00000000004c7805 */ /* 0x000fe4000001ff00 */
[----:B------:R-:W-:Y:S02]  /*1500*/  CS2R R74, SRZ ;  /* 0x00000000004a7805 */ /* 0x000fe4000001ff00 */
[----:B------:R-:W-:Y:S02]  /*1510*/  CS2R R28, SRZ ;  /* 0x00000000001c7805 */ /* 0x000fe4000001ff00 */
[----:B------:R-:W-:-:S02]  /*1520*/  VIMNMX R19, RZ, R3, !PT ;  /* 0x00000003ff137248 */ /* 0x000fc40007fe0100 */
[----:B------:R-:W-:Y:S02]  /*1530*/  CS2R R70, SRZ ;  /* 0x0000000000467805 */ /* 0x000fe4000001ff00 */
[----:B------:R-:W-:Y:S02]  /*1540*/  CS2R R68, SRZ ;  /* 0x0000000000447805 */ /* 0x000fe4000001ff00 */
[----:B------:R-:W-:Y:S02]  /*1550*/  CS2R R66, SRZ ;  /* 0x0000000000427805 */ /* 0x000fe4000001ff00 */
[----:B------:R-:W-:Y:S02]  /*1560*/  ISETP.GT.AND P1, PT, R72, R19, PT ;  /* 0x000000134800720c */ /* 0x000fe40003f24270 */
        /* <DEDUP_REMOVED lines=20> */
[----:B------:R-:W-:Y:S01]  /*16b0*/  CS2R R8, SRZ ;  /* 0x0000000000087805 */ /* 0x000fe2000001ff00 */
[----:B------:R-:W-:-:S02]  /*16c0*/  IMAD.MOV.U32 R25, RZ, RZ, RZ ;  /* 0x000000ffff197224 */ /* 0x000fc400078e00ff */
[----:B------:R-:W-:Y:S01]  /*16d0*/  IMAD.MOV.U32 R10, RZ, RZ, RZ ;  /* 0x000000ffff0a7224 */ /* 0x000fe200078e00ff */
[----:B------:R-:W-:Y:S06]  /*16e0*/  @!P1 BRA `(.L_x_872) ;  /* 0x000000c800d89947 */ /* 0x000fec0003800000 */
[----:B------:R-:W1:Y:S01]  /*16f0*/  SHFL.IDX PT, R0, R168, RZ, 0x1f ;  /* 0x00001fffa8007589 */ /* 0x000e6200000e0000 */
[----:B------:R-:W-:-:S04]  /*1700*/  UIADD3 UR6, UR37, 0xc400, URZ ;  /* 0x0000c40025067890 */ /* 0x000fc8000fffe03f */
[----:B------:R-:W-:-:S06]  /*1710*/  ULOP3.LUT UP0, URZ, UR6, 0x1bf, URZ, 0xc0, !UPT ;  /* 0x000001bf063f7892 */ /* 0x000fcc000f80c03f */
[----:B------:R-:W-:Y:S02]  /*1720*/  PLOP3.LUT P0, PT, PT, PT, UP0, 0x80, 0x0 ;  /* 0x000000000000781c */ /* 0x000fe40003f0f008 */
[----:B-1----:R-:W-:-:S13]  /*1730*/  R2UR UR4, R0 ;  /* 0x00000000000472ca */ /* 0x002fda00000e0000 */
[----:B------:R-:W-:-:S04]  /*1740*/  ULEA.HI UR5, UR4, UR4, URZ, 0x1 ;  /* 0x0000000404057291 */ /* 0x000fc8000f8f083f */
        /* <DEDUP_REMOVED lines=13> */
[----:B------:R-:W-:Y:S02]  /*1820*/  IMAD.U32 R10, RZ, RZ, UR6 ;  /* 0x00000006ff0a7e24 */ /* 0x000fe4000f8e00ff */
[----:B------:R-:W-:Y:S02]  /*1830*/  IMAD.U32 R6, RZ, RZ, UR4 ;  /* 0x00000004ff067e24 */ /* 0x000fe4000f8e00ff */
[----:B------:R-:W-:-:S02]  /*1840*/  IMAD.U32 R7, RZ, RZ, UR5 ;  /* 0x00000005ff077e24 */ /* 0x000fc4000f8e00ff */
[----:B------:R-:W-:Y:S02]  /*1850*/  IMAD.U32 R11, RZ, RZ, UR7 ;  /* 0x00000007ff0b7e24 */ /* 0x000fe4000f8e00ff */
[----:B------:R-:W-:Y:S02]  /*1860*/  IMAD.MOV.U32 R8, RZ, RZ, 0x70 ;  /* 0x00000070ff087424 */ /* 0x000fe400078e00ff */
[----:B------:R-:W-:Y:S02]  /*1870*/  IMAD.MOV.U32 R12, RZ, RZ, 0x1 ;  /* 0x00000001ff0c7424 */ /* 0x000fe400078e00ff */
[----:B-1----:R-:W-:-:S07]  /*1880*/  IMAD.MOV.U32 R13, RZ, RZ, RZ ;  /* 0x000000ffff0d7224 */ /* 0x002fce00078e00ff */
[----:B------:R-:W-:-:S07]  /*1890*/  LEPC R20, `(.L_x_873) ;  /* 0x000000001014794e */ /* 0x000fce0000000000 */
[----:B--2---:R-:W-:Y:S05]  /*18a0*/  CALL.ABS.NOINC R2 ;  /* 0x0000000002007343 */ /* 0x004fea0003c00000 */
.L_x_873:
[----:B------:R-:W-:Y:S02]  /*18b0*/  LEA.HI R0, R164, R164, RZ, 0x1 ;  /* 0x000000a4a4007211 */ /* 0x000fe400078f08ff */
[----:B------:R-:W-:Y:S02]  /*18c0*/  R2UR UR4, R170 ;  /* 0x00000000aa0472ca */ /* 0x000fe400000e0000 */
[----:B------:R-:W-:-:S05]  /*18d0*/  LOP3.LUT R3, R0, 0xfffffffe, RZ, 0xc0, !PT ;  /* 0xfffffffe00037812 */ /* 0x000fca00078ec0ff */
[----:B------:R-:W-:-:S05]  /*18e0*/  IMAD.IADD R0, R164, 0x1, -R3 ;  /* 0x00000001a4007824 */ /* 0x000fca00078e0a03 */
[----:B------:R-:W-:Y:S01]  /*18f0*/  SHF.L.U32 R0, R0, 0x1f, RZ ;  /* 0x0000001f00007819 */ /* 0x000fe200000006ff */
[----:B------:R-:W-:-:S03]  /*1900*/  IMAD.U32 R2, RZ, RZ, UR4 ;  /* 0x00000004ff027e24 */ /* 0x000fc6000f8e00ff */
[----:B------:R-:W1:Y:S02]  /*1910*/  SYNCS.PHASECHK.TRANS64.TRYWAIT P1, [UR37+0x2a800], R0 ;  /* 0x02a80000ff0075a7 */ /* 0x000e640008020165 */
[----:B------:R-:W-:Y:S01]  /*1920*/  ISETP.NE.AND P0, PT, R2, 0x3, PT ;  /* 0x000000030200780c */ /* 0x000fe20003f05270 */
[----:B-1----:R-:W-:-:S12]  /*1930*/  @!P1 BRA `(.L_x_874) ;  /* 0x0000010c00dc9947 */ /* 0x002fd80003800000 */
.L_x_1021:
[----:B------:R-:W-:Y:S05]  /*1940*/  @!P0 BRA `(.L_x_875) ;  /* 0x0000000000048947 */ /* 0x000fea0003800000 */
[----:B------:R-:W-:Y:S01]  /*1950*/  BPT.TRAP 0x1 ;  /* 0x000000040000795c */ /* 0x000fe20000300000 */
.L_x_875:
[----:B-1----:R-:W-:Y:S02]  /*1960*/  IMAD.U32 R3, RZ, RZ, UR36 ;  /* 0x00000024ff037e24 */ /* 0x002fe4000f8e00ff */
[----:B------:R-:W-:-:S03]  /*1970*/  IMAD.U32 R0, RZ, RZ, UR39 ;  /* 0x00000027ff007e24 */ /* 0x000fc6000f8e00ff */
[----:B------:R-:W-:Y:S02]  /*1980*/  LEA R3, R3, UR37, 0x3 ;  /* 0x0000002503037c11 */ /* 0x000fe4000f8e18ff */
[----:B------:R-:W-:-:S04]  /*1990*/  SHF.L.U32 R0, R0, 0x1f, RZ ;  /* 0x0000001f00007819 */ /* 0x000fc800000006ff */
[----:B------:R1:W2:Y:S01]  /*19a0*/  SYNCS.PHASECHK.TRANS64.TRYWAIT P1, [R3+URZ+0x2a830], R0 ;  /* 0x02a83000030075a7 */ /* 0x0002a2000802017f */
[----:B------:R-:W-:Y:S05]  /*19b0*/  @!P0 BRA `(.L_x_876) ;  /* 0x0000000000048947 */ /* 0x000fea0003800000 */
[----:B------:R-:W-:Y:S01]  /*19c0*/  BPT.TRAP 0x1 ;  /* 0x000000040000795c */ /* 0x000fe20000300000 */
.L_x_876:
[----:B------:R-:W3:Y:S01]  /*19d0*/  S2R R2, SR_TID.X ;  /* 0x0000000000027919 */ /* 0x000ee20000002100 */
[----:B------:R-:W-:Y:S02]  /*19e0*/  LOP3.LUT R18, R18, 0xffefffff, RZ, 0xc0, !PT ;  /* 0xffefffff12127812 */ /* 0x000fe400078ec0ff */
[----:B---3--:R-:W-:-:S13]  /*19f0*/  LOP3.LUT P2, RZ, R2, 0x7f, RZ, 0xc0, !PT ;  /* 0x0000007f02ff7812 */ /* 0x008fda000784c0ff */
[----:B------:R-:W-:Y:S01]  /*1a00*/  @P2 LOP3.LUT R18, R18, 0x100000, RZ, 0xfc, !PT ;  /* 0x0010000012122812 */ /* 0x000fe200078efcff */
[----:B--2---:R-:W-:Y:S06]  /*1a10*/  @P1 BRA `(.L_x_877) ;  /* 0x0000000000081947 */ /* 0x004fec0003800000 */
[----:B------:R-:W2:Y:S02]  /*1a20*/  SYNCS.PHASECHK.TRANS64.TRYWAIT P1, [R3+URZ+0x2a830], R0 ;  /* 0x02a83000030075a7 */ /* 0x000ea4000802017f */
[----:B--2---:R-:W-:Y:S05]  /*1a30*/  @!P1 BRA `(.L_x_878) ;  /* 0x0000010c00b49947 */ /* 0x004fea0003800000 */
.L_x_877:
        /* <DEDUP_REMOVED lines=10> */
[----:B------:R-:W3:Y:S01]  /*1ae0*/  S2R R82, SR_TID.X ;  /* 0x0000000000527919 */ /* 0x000ee20000002100 */
[----:B------:R-:W-:Y:S01]  /*1af0*/  UMOV UR17, 0x40000040 ;  /* 0x4000004000117882 */ /* 0x000fe20000000000 */
[----:B------:R-:W-:Y:S01]  /*1b00*/  UMOV UR19, 0x40000040 ;  /* 0x4000004000137882 */ /* 0x000fe20000000000 */
[----:B------:R-:W-:Y:S01]  /*1b10*/  ULOP3.LUT UR38, UR4, 0x10000, URZ, 0xfc, !UPT ;  /* 0x0001000004267892 */ /* 0x000fe2000f8efc3f */
[----:B-12---:R-:W1:Y:S01]  /*1b20*/  LDC R0, c[0x0][0x288] ;  /* 0x0000a200ff007b82 */ /* 0x006e620000000800 */
[----:B------:R-:W-:Y:S01]  /*1b30*/  ULOP3.LUT UR4, UR40, 0x10000, URZ, 0xfc, !UPT ;  /* 0x0001000028047892 */ /* 0x000fe2000f8efc3f */
[----:B------:R-:W-:Y:S01]  /*1b40*/  LOP3.LUT R18, R18, 0xfff7ffff, RZ, 0xc0, !PT ;  /* 0xfff7ffff12127812 */ /* 0x000fe200078ec0ff */
[----:B------:R-:W-:-:S02]  /*1b50*/  UIMAD UR5, UR36, 0x900, UR38 ;  /* 0x00000900240578a4 */ /* 0x000fc4000f8e0226 */
[----:B------:R-:W-:Y:S02]  /*1b60*/  UIADD3 UR6, UR4, 0x2, URZ ;  /* 0x0000000204067890 */ /* 0x000fe4000fffe03f */
[----:B------:R-:W-:Y:S01]  /*1b70*/  UIADD3 UR7, UR5, 0x2, URZ ;  /* 0x0000000205077890 */ /* 0x000fe2000fffe03f */
[----:B------:R-:W-:Y:S02]  /*1b80*/  UMOV UR8, UR4 ;  /* 0x0000000400087c82 */ /* 0x000fe40008000000 */
[----:B------:R-:W-:Y:S01]  /*1b90*/  UMOV UR10, UR5 ;  /* 0x00000005000a7c82 */ /* 0x000fe20008000000 */
[----:B------:R-:W-:Y:S01]  /*1ba0*/  IMAD.U32 R10, RZ, RZ, UR8 ;  /* 0x00000008ff0a7e24 */ /* 0x000fe2000f8e00ff */
[----:B------:R-:W-:Y:S01]  /*1bb0*/  HGMMA.64x96x16.F32 R24, gdesc[UR8], RZ, !UPT, gsb0 ;  /* 0x01600000081879f0 */ /* 0x000fe2000c0008ff */
[----:B------:R-:W-:Y:S01]  /*1bc0*/  UMOV UR8, UR6 ;  /* 0x0000000600087c82 */ /* 0x000fe20008000000 */
[----:B------:R-:W-:Y:S01]  /*1bd0*/  UMOV UR9, 0x40000040 ;  /* 0x4000004000097882 */ /* 0x000fe20000000000 */
[----:B------:R-:W-:Y:S01]  /*1be0*/  UMOV UR10, UR7 ;  /* 0x00000007000a7c82 */ /* 0x000fe20008000000 */
[----:B------:R-:W-:Y:S01]  /*1bf0*/  UMOV UR11, 0x40000040 ;  /* 0x40000040000b7882 */ /* 0x000fe20000000000 */
[----:B------:R-:W-:Y:S01]  /*1c00*/  UIADD3 UR6, UR4, 0x4, URZ ;  /* 0x0000000404067890 */ /* 0x000fe2000fffe03f */
[----:B------:R-:W-:Y:S01]  /*1c10*/  IMAD.U32 R8, RZ, RZ, UR8 ;  /* 0x00000008ff087e24 */ /* 0x000fe2000f8e00ff */
[----:B------:R-:W-:Y:S01]  /*1c20*/  UIADD3 UR7, UR5, 0x4, URZ ;  /* 0x0000000405077890 */ /* 0x000fe2000fffe03f */
[----:B------:R-:W-:Y:S01]  /*1c30*/  IMAD.U32 R9, RZ, RZ, UR9 ;  /* 0x00000009ff097e24 */ /* 0x000fe2000f8e00ff */
[----:B------:R-:W-:-:S02]  /*1c40*/  UIADD3 UR12, UR4, 0x400, URZ ;  /* 0x00000400040c7890 */ /* 0x000fc4000fffe03f */
[----:B------:R-:W-:Y:S02]  /*1c50*/  UIADD3 UR14, UR5, 0x300, URZ ;  /* 0x00000300050e7890 */ /* 0x000fe4000fffe03f */
[----:B------:R-:W-:Y:S02]  /*1c60*/  UIADD3 UR16, UR4, 0x402, URZ ;  /* 0x0000040204107890 */ /* 0x000fe4000fffe03f */
[----:B------:R-:W-:Y:S01]  /*1c70*/  UIADD3 UR18, UR5, 0x302, URZ ;  /* 0x0000030205127890 */ /* 0x000fe2000fffe03f */
[----:B---3--:R-:W-:Y:S01]  /*1c80*/  LOP3.LUT P1, RZ, R82, 0x7f, RZ, 0xc0, !PT ;  /* 0x0000007f52ff7812 */ /* 0x008fe2000782c0ff */
        /* <DEDUP_REMOVED lines=9> */
[----:B------:R-:W-:Y:S01]  /*1d20*/  @!P1 VIADD R3, R3, 0x2a840 ;  /* 0x0002a84003039836 */ /* 0x000fe20000000000 */
[----:B------:R-:W-:Y:S01]  /*1d30*/  UIADD3 UR30, UR5, 0x600, URZ ;  /* 0x00000600051e7890 */ /* 0x000fe2000fffe03f */
[----:B------:R-:W-:Y:S01]  /*1d40*/  UMOV UR29, 0x40000040 ;  /* 0x40000040001d7882 */ /* 0x000fe20000000000 */
[----:B------:R-:W-:Y:S01]  /*1d50*/  UMOV UR31, 0x40000040 ;  /* 0x40000040001f7882 */ /* 0x000fe20000000000 */
[----:B------:R-:W-:Y:S01]  /*1d60*/  UIADD3 UR32, UR4, 0x802, URZ ;  /* 0x0000080204207890 */ /* 0x000fe2000fffe03f */
[----:B------:R-:W-:Y:S01]  /*1d70*/  @!P1 PRMT R3, RZ, 0x654, R3 ;  /* 0x00000654ff039816 */ /* 0x000fe20000000003 */
        /* <DEDUP_REMOVED lines=11> */
[----:B------:R-:W-:Y:S02]  /*1e30*/  ULDC.64 UR40, c[0x0][0x9d8] ;  /* 0x0002760000287ab9 */ /* 0x000fe40000000a00 */
[----:B------:R-:W-:Y:S01]  /*1e40*/  ULOP3.LUT UR41, URZ, UR41, URZ, 0x33, !UPT ;  /* 0x000000293f297292 */ /* 0x000fe2000f8e333f */
[----:B------:R-:W-:-:S02]  /*1e50*/  WARPGROUP.DEPBAR.LE gsb0, 0x0 ;  /* 0x00008000000079c5 */ /* 0x000fc40000010000 */
[----:B------:R-:W-:-:S06]  /*1e60*/  WARPGROUP.ARRIVE ;  /* 0x00000000000079c5 */ /* 0x000fcc0000000000 */
[----:B------:R-:W-:Y:S01]  /*1e70*/  HGMMA.64x96x16.F32 R24, gdesc[UR8], R24, gsb0 ;  /* 0x01600000081879f0 */ /* 0x000fe20008000818 */
[----:B------:R-:W-:Y:S01]  /*1e80*/  UMOV UR8, UR6 ;  /* 0x0000000600087c82 */ /* 0x000fe20008000000 */
[----:B------:R-:W-:Y:S01]  /*1e90*/  UMOV UR9, 0x40000040 ;  /* 0x4000004000097882 */ /* 0x000fe20000000000 */
[----:B------:R-:W-:Y:S01]  /*1ea0*/  UMOV UR10, UR7 ;  /* 0x00000007000a7c82 */ /* 0x000fe20008000000 */
[----:B------:R-:W-:Y:S01]  /*1eb0*/  UMOV UR11, 0x40000040 ;  /* 0x40000040000b7882 */ /* 0x000fe20000000000 */
[----:B------:R-:W-:Y:S02]  /*1ec0*/  IMAD.U32 R6, RZ, RZ, UR8 ;  /* 0x00000008ff067e24 */ /* 0x000fe4000f8e00ff */
[----:B------:R-:W-:Y:S01]  /*1ed0*/  IMAD.U32 R7, RZ, RZ, UR9 ;  /* 0x00000009ff077e24 */ /* 0x000fe2000f8e00ff */
[----:B------:R-:W-:Y:S02]  /*1ee0*/  WARPGROUP.DEPBAR.LE gsb0, 0x0 ;  /* 0x00008000000079c5 */ /* 0x000fe40000010000 */
[----:B------:R-:W-:-:S06]  /*1ef0*/  WARPGROUP.ARRIVE ;  /* 0x00000000000079c5 */ /* 0x000fcc0000000000 */
[----:B------:R-:W-:Y:S01]  /*1f00*/  HGMMA.64x96x16.F32 R24, gdesc[UR8], R24, gsb0 ;  /* 0x01600000081879f0 */ /* 0x000fe20008000818 */
[----:B------:R-:W-:Y:S02]  /*1f10*/  UIADD3 UR8, UR4, 0x6, URZ ;  /* 0x0000000604087890 */ /* 0x000fe4000fffe03f */
[----:B------:R-:W-:Y:S01]  /*1f20*/  UIADD3 UR10, UR5, 0x6, URZ ;  /* 0x00000006050a7890 */ /* 0x000fe2000fffe03f */
[----:B------:R-:W-:Y:S01]  /*1f30*/  UMOV UR9, 0x40000040 ;  /* 0x4000004000097882 */ /* 0x000fe20000000000 */
[----:B------:R-:W-:Y:S01]  /*1f40*/  UMOV UR11, 0x40000040 ;  /* 0x40000040000b7882 */ /* 0x000fe20000000000 */
[----:B------:R-:W-:Y:S02]  /*1f50*/  WARPGROUP.DEPBAR.LE gsb0, 0x0 ;  /* 0x00008000000079c5 */ /* 0x000fe40000010000 */
[----:B------:R-:W-:-:S06]  /*1f60*/  WARPGROUP.ARRIVE ;  /* 0x00000000000079c5 */ /* 0x000fcc0000000000 */
[----:B------:R-:W-:Y:S03]  /*1f70*/  HGMMA.64x96x16.F32 R24, gdesc[UR8], R24, gsb0 ;  /* 0x01600000081879f0 */ /* 0x000fe60008000818 */
        /* <DEDUP_REMOVED lines=25> */
[----:B------:R-:W-:Y:S01]  /*2110*/  FMUL.FTZ R25, R25, UR40 ;  /* 0x0000002819197c20 */ /* 0x000fe20008410000 */
[----:B------:R-:W-:Y:S01]  /*2120*/  FMUL.FTZ R46, R46, UR40 ;  /* 0x000000282e2e7c20 */ /* 0x000fe20008410000 */
[----:B------:R-:W-:Y:S01]  /*2130*/  FMUL.FTZ R4, R24, UR40 ;  /* 0x0000002818047c20 */ /* 0x000fe20008410000 */
[----:B------:R-:W-:Y:S01]  /*2140*/  FMUL.FTZ R53, R53, UR40 ;  /* 0x0000002835357c20 */ /* 0x000fe20008410000 */
[----:B------:R2:W3:Y:S01]  /*2150*/  MUFU.TANH R74, R25 ;  /* 0x00000019004a7308 */ /* 0x0004e20000002400 */
[----:B------:R-:W-:Y:S01]  /*2160*/  FMUL.FTZ R62, R62, UR40 ;  /* 0x000000283e3e7c20 */ /* 0x000fe20008410000 */
[----:B------:R-:W-:Y:S01]  /*2170*/  FMUL.FTZ R2, R27, UR40 ;  /* 0x000000281b027c20 */ /* 0x000fe20008410000 */
[----:B------:R-:W-:-:S02]  /*2180*/  IMAD R27, R72, -0x60, R73 ;  /* 0xffffffa0481b7824 */ /* 0x000fc400078e0249 */
[----:B------:R-:W-:Y:S01]  /*2190*/  FMUL.FTZ R29, R29, UR40 ;  /* 0x000000281d1d7c20 */ /* 0x000fe20008410000 */
[----:B------:R1:W-:Y:S01]  /*21a0*/  @!P1 SYNCS.ARRIVE.TRANS64.RED.A1T0 RZ, [R3+URZ], RZ ;  /* 0x000000ff03ff99a7 */ /* 0x0003e2000810043f */
[----:B------:R-:W-:Y:S01]  /*21b0*/  FMUL.FTZ R5, R26, UR40 ;  /* 0x000000281a057c20 */ /* 0x000fe20008410000 */
[----:B------:R-:W-:Y:S01]  /*21c0*/  FMUL.FTZ R12, R30, UR40 ;  /* 0x000000281e0c7c20 */ /* 0x000fe20008410000 */
[----:B------:R-:W4:Y:S01]  /*21d0*/  MUFU.TANH R78, R46 ;  /* 0x0000002e004e7308 */ /* 0x000f220000002400 */
[----:B------:R-:W-:Y:S01]  /*21e0*/  FMUL.FTZ R14, R31, UR40 ;  /* 0x000000281f0e7c20 */ /* 0x000fe20008410000 */
[----:B------:R-:W-:Y:S01]  /*21f0*/  FMUL.FTZ R32, R32, UR40 ;  /* 0x0000002820207c20 */ /* 0x000fe20008410000 */
[----:B------:R-:W-:Y:S01]  /*2200*/  FMUL.FTZ R33, R33, UR40 ;  /* 0x0000002821217c20 */ /* 0x000fe20008410000 */
[----:B------:R-:W-:Y:S01]  /*2210*/  FMUL.FTZ R20, R34, UR40 ;  /* 0x0000002822147c20 */ /* 0x000fe20008410000 */
[----:B--2---:R-:W2:Y:S01]  /*2220*/  LDC.64 R24, c[0x0][0x9e0] ;  /* 0x00027800ff187b82 */ /* 0x004ea20000000a00 */
[----:B-1----:R-:W-:Y:S01]  /*2230*/  IADD3 R3, -R0, 0x61, R27 ;  /* 0x0000006100037810 */ /* 0x002fe20007ffe11b */
        /* <DEDUP_REMOVED lines=9> */
[----:B------:R5:W1:Y:S01]  /*22d0*/  MUFU.TANH R53, R62 ;  /* 0x0000003e00357308 */ /* 0x000a620000002400 */
        /* <DEDUP_REMOVED lines=8> */
[----:B-----5:R-:W5:Y:S01]  /*2360*/  LDC R62, c[0x0][0x2e0] ;  /* 0x0000b800ff3e7b82 */ /* 0x020f620000000800 */
[----:B------:R-:W-:Y:S01]  /*2370*/  FMUL.FTZ R55, R55, UR40 ;  /* 0x0000002837377c20 */ /* 0x000fe20008410000 */
        /* <DEDUP_REMOVED lines=11> */
[----:B---3--:R-:W-:-:S02]  /*2430*/  IMAD.MOV.U32 R29, RZ, RZ, -0x60 ;  /* 0xffffffa0ff1d7424 */ /* 0x008fc400078e00ff */
[----:B------:R-:W-:Y:S01]  /*2440*/  FMUL.FTZ R28, R28, UR40 ;  /* 0x000000281c1c7c20 */ /* 0x000fe20008410000 */
[----:B------:R-:W-:Y:S01]  /*2450*/  FMUL.FTZ R64, R64, UR40 ;  /* 0x0000002840407c20 */ /* 0x000fe20008410000 */
[----:B--2---:R-:W-:Y:S01]  /*2460*/  ISETP.GE.AND P1, PT, R25, 0x1, PT ;  /* 0x000000011900780c */ /* 0x004fe20003f26270 */
[----:B------:R2:W3:Y:S01]  /*2470*/  MUFU.TANH R79, R50 ;  /* 0x00000032004f7308 */ /* 0x0004e20000002400 */
[----:B------:R-:W-:Y:S01]  /*2480*/  FMUL.FTZ R42, R42, UR40 ;  /* 0x000000282a2a7c20 */ /* 0x000fe20008410000 */
[----:B------:R-:W-:Y:S01]  /*2490*/  FMUL.FTZ R54, R54, UR40 ;  /* 0x0000002836367c20 */ /* 0x000fe20008410000 */
[----:B------:R-:W-:Y:S01]  /*24a0*/  FMUL.FTZ R57, R57, UR40 ;  /* 0x0000002839397c20 */ /* 0x000fe20008410000 */
[----:B------:R-:W-:Y:S01]  /*24b0*/  FMUL.FTZ R58, R58, UR40 ;  /* 0x000000283a3a7c20 */ /* 0x000fe20008410000 */
[----:B------:R-:W-:Y:S02]  /*24c0*/  IMAD R31, R16, -0x2, R3 ;  /* 0xfffffffe101f7824 */ /* 0x000fe400078e0203 */
[----:B------:R-:W-:Y:S01]  /*24d0*/  FMUL.FTZ R38, R38, UR40 ;  /* 0x0000002826267c20 */ /* 0x000fe20008410000 */
[----:B------:R-:W-:Y:S01]  /*24e0*/  FMUL.FTZ R60, R60, UR40 ;  /* 0x000000283c3c7c20 */ /* 0x000fe20008410000 */
[----:B------:R-:W1:Y:S01]  /*24f0*/  MUFU.TANH R4, R4 ;  /* 0x0000000400047308 */ /* 0x000e620000002400 */
[----:B--2---:R-:W-:-:S02]  /*2500*/  IMAD R50, R72, R29, 0x60 ;  /* 0x0000006048327424 */ /* 0x004fc400078e021d */
[----:B------:R-:W-:Y:S01]  /*2510*/  VIADD R3, R167, UR42 ;  /* 0x0000002aa7037c36 */ /* 0x000fe20008000000 */
[----:B------:R-:W-:Y:S01]  /*2520*/  @P1 LOP3.LUT R18, R18, 0x80000, RZ, 0xfc, !PT ;  /* 0x0008000012121812 */ /* 0x000fe200078efcff */
[----:B-----5:R-:W-:-:S03]  /*2530*/  IMAD R29, R17, R62, R50 ;  /* 0x0000003e111d7224 */ /* 0x020fc600078e0232 */
[----:B------:R-:W2:Y:S08]  /*2540*/  MUFU.TANH R5, R5 ;  /* 0x0000000500057308 */ /* 0x000eb00000002400 */
[----:B------:R-:W1:Y:S08]  /*2550*/  MUFU.TANH R2, R2 ;  /* 0x0000000200027308 */ /* 0x000e700000002400 */
        /* <DEDUP_REMOVED lines=34> */
[----:B------:R5:W1:Y:S08]  /*2780*/  MUFU.TANH R80, R54 ;  /* 0x0000003600507308 */ /* 0x000a700000002400 */
[----:B------:R4:W1:Y:S01]  /*2790*/  MUFU.TANH R42, R57 ;  /* 0x00000039002a7308 */ /* 0x0008620000002400 */
[----:B-----5:R-:W-:-:S07]  /*27a0*/  IMAD R54, R16, -0x2, R29 ;  /* 0xfffffffe10367824 */ /* 0x020fce00078e021d */
[----:B------:R5:W1:Y:S01]  /*27b0*/  MUFU.TANH R81, R58 ;  /* 0x0000003a00517308 */ /* 0x000a620000002400 */
[----:B----4-:R-:W-:-:S05]  /*27c0*/  IMAD.IADD R57, R31, 0x1, R24 ;  /* 0x000000011f397824 */ /* 0x010fca00078e0218 */
[----:B------:R-:W-:Y:S02]  /*27d0*/  VIADDMNMX R30, R3, R57, R54, PT ;  /* 0x00000039031e7246 */ /* 0x000fe40003800136 */
[----:B------:R-:W4:Y:S01]  /*27e0*/  MUFU.TANH R35, R38 ;  /* 0x0000002600237308 */ /* 0x000f220000002400 */
[----:B-----5:R-:W-:-:S04]  /*27f0*/  VIADD R58, R31, UR41 ;  /* 0x000000291f3a7c36 */ /* 0x020fc80008000000 */
[----:B------:R-:W-:-:S03]  /*2800*/  IMAD.IADD R29, R58, 0x1, R3 ;  /* 0x000000013a1d7824 */ /* 0x000fc600078e0203 */
[----:B------:R5:W1:Y:S02]  /*2810*/  MUFU.TANH R38, R60 ;  /* 0x0000003c00267308 */ /* 0x000a640000002400 */
[----:B-----5:R-:W-:Y:S01]  /*2820*/  IMAD R60, R16, -0x2, R50 ;  /* 0xfffffffe103c7824 */ /* 0x020fe200078e0232 */
[----:B--234-:R-:W-:Y:S06]  /*2830*/  @!P1 BRA `(.L_x_879) ;  /* 0x0000000000509947 */ /* 0x01cfec0003800000 */
[----:B------:R-:W-:Y:S01]  /*2840*/  IMAD R31, R17, R62, R3 ;  /* 0x0000003e111f7224 */ /* 0x000fe200078e0203 */
[----:B------:R-:W-:Y:S03]  /*2850*/  BSSY B0, `(.L_x_880) ;  /* 0x000000f000007945 */ /* 0x000fe60003800000 */
[----:B------:R-:W-:-:S05]  /*2860*/  IMAD.IADD R31, R31, 0x1, -R0 ;  /* 0x000000011f1f7824 */ /* 0x000fca00078e0a00 */
[----:B------:R-:W-:-:S13]  /*2870*/  ISETP.GT.AND P1, PT, R31, -0x1, PT ;  /* 0xffffffff1f00780c */ /* 0x000fda0003f24270 */
[----:B------:R-:W-:Y:S05]  /*2880*/  @P1 BRA `(.L_x_881) ;  /* 0x00000000001c1947 */ /* 0x000fea0003800000 */
[----:B------:R-:W-:Y:S02]  /*2890*/  ISETP.NE.AND P1, PT, R25, 0x1, PT ;  /* 0x000000011900780c */ /* 0x000fe40003f25270 */
[----:B------:R-:W-:-:S11]  /*28a0*/  LOP3.LUT R31, RZ, R31, RZ, 0x33, !PT ;  /* 0x0000001fff1f7212 */ /* 0x000fd600078e33ff */
[----:B------:R-:W2:Y:S02]  /*28b0*/  @P1 LDC.64 R66, c[0x0][0x9e8] ;  /* 0x00027a00ff421b82 */ /* 0x000ea40000000a00 */
[----:B--2---:R-:W-:-:S05]  /*28c0*/  @P1 IMAD.HI.U32 R28, R31, R66, RZ ;  /* 0x000000421f1c1227 */ /* 0x004fca00078e00ff */
[----:B------:R-:W-:-:S04]  /*28d0*/  @P1 SHF.R.U32.HI R31, RZ, R67, R28 ;  /* 0x00000043ff1f1219 */ /* 0x000fc8000001161c */
[----:B------:R-:W-:Y:S01]  /*28e0*/  LOP3.LUT R31, RZ, R31, RZ, 0x33, !PT ;  /* 0x0000001fff1f7212 */ /* 0x000fe200078e33ff */
[----:B------:R-:W-:Y:S06]  /*28f0*/  BRA `(.L_x_882) ;  /* 0x0000000000107947 */ /* 0x000fec0003800000 */
.L_x_881:
[----:B------:R-:W-:-:S13]  /*2900*/  ISETP.NE.AND P1, PT, R25, 0x1, PT ;  /* 0x000000011900780c */ /* 0x000fda0003f25270 */
[----:B------:R-:W2:Y:S02]  /*2910*/  @P1 LDC.64 R66, c[0x0][0x9e8] ;  /* 0x00027a00ff421b82 */ /* 0x000ea40000000a00 */
[----:B--2---:R-:W-:-:S05]  /*2920*/  @P1 IMAD.HI.U32 R28, R31, R66, RZ ;  /* 0x000000421f1c1227 */ /* 0x004fca00078e00ff */
[----:B------:R-:W-:-:S07]  /*2930*/  @P1 SHF.R.U32.HI R31, RZ, R67, R28 ;  /* 0x00000043ff1f1219 */ /* 0x000fce000001161c */
.L_x_882:
[----:B------:R-:W-:Y:S05]  /*2940*/  BSYNC B0 ;  /* 0x0000000000007941 */ /* 0x000fea0003800000 */
.L_x_880:
[----:B------:R-:W-:-:S05]  /*2950*/  IMAD R28, R31, R25, R60 ;  /* 0x000000191f1c7224 */ /* 0x000fca00078e023c */
[----:B------:R-:W-:Y:S02]  /*2960*/  VIMNMX R29, R29, R28, !PT ;  /* 0x0000001c1d1d7248 */ /* 0x000fe40007fe0100 */
[----:B------:R-:W-:-:S07]  /*2970*/  VIADDMNMX R30, R28, R25, R30, PT ;  /* 0x000000191c1e7246 */ /* 0x000fce000380011e */
.L_x_879:
[C---:B------:R-:W-:Y:S02]  /*2980*/  ISETP.GE.AND P6, PT, R50.reuse, 0x9, PT ;  /* 0x000000093200780c */ /* 0x040fe40003fc6270 */
[----:B------:R-:W-:Y:S02]  /*2990*/  ISETP.GE.AND P1, PT, R50, 0x2, PT ;  /* 0x000000023200780c */ /* 0x000fe40003f26270 */
[C---:B------:R-:W-:Y:S02]  /*29a0*/  ISETP.GT.AND P2, PT, R29.reuse, 0x8, !P6 ;  /* 0x000000081d00780c */ /* 0x040fe40007744270 */
[----:B------:R-:W-:Y:S02]  /*29b0*/  ISETP.GT.AND P3, PT, R29, 0x1, !P1 ;  /* 0x000000011d00780c */ /* 0x000fe40004f64270 */
[----:B------:R-:W-:Y:S02]  /*29c0*/  ISETP.LT.OR P2, PT, R30, 0x9, P2 ;  /* 0x000000091e00780c */ /* 0x000fe40001741670 */
[----:B------:R-:W-:-:S02]  /*29d0*/  ISETP.GE.AND P4, PT, R50, 0xa, PT ;  /* 0x0000000a3200780c */ /* 0x000fc40003f86270 */
[----:B-1----:R-:W-:Y:S02]  /*29e0*/  FSEL R86, R75, -INF , !P2 ;  /* 0xff8000004b567808 */ /* 0x002fe40005000000 */
[----:B------:R-:W-:Y:S02]  /*29f0*/  ISETP.LT.OR P3, PT, R30, 0x2, P3 ;  /* 0x000000021e00780c */ /* 0x000fe40001f61670 */
[----:B------:R-:W-:Y:S02]  /*2a00*/  ISETP.GT.AND P2, PT, R29, 0x9, !P4 ;  /* 0x000000091d00780c */ /* 0x000fe40006744270 */
[----:B------:R-:W-:Y:S02]  /*2a10*/  FSEL R84, R74, -INF , !P3 ;  /* 0xff8000004a547808 */ /* 0x000fe40005800000 */
[----:B------:R-:W-:Y:S02]  /*2a20*/  ISETP.LT.OR P2, PT, R30, 0xa, P2 ;  /* 0x0000000a1e00780c */ /* 0x000fe40001741670 */
[----:B------:R-:W-:-:S02]  /*2a30*/  ISETP.GE.AND P3, PT, R50, 0x11, PT ;  /* 0x000000113200780c */ /* 0x000fc40003f66270 */
[----:B------:R-:W-:Y:S02]  /*2a40*/  FSEL R88, R76, -INF , !P2 ;  /* 0xff8000004c587808 */ /* 0x000fe40005000000 */
[----:B------:R-:W-:Y:S02]  /*2a50*/  ISETP.GT.AND P2, PT, R29, 0x10, !P3 ;  /* 0x000000101d00780c */ /* 0x000fe40005f44270 */
[----:B------:R-:W-:Y:S02]  /*2a60*/  P2R R66, PR, RZ, 0x8 ;  /* 0x00000008ff427803 */ /* 0x000fe40000000000 */
[----:B------:R-:W-:Y:S02]  /*2a70*/  ISETP.LT.OR P2, PT, R30, 0x11, P2 ;  /* 0x000000111e00780c */ /* 0x000fe40001741670 */
[----:B------:R-:W-:Y:S02]  /*2a80*/  ISETP.GE.AND P3, PT, R50, 0x12, PT ;  /* 0x000000123200780c */ /* 0x000fe40003f66270 */
[----:B------:R-:W-:-:S02]  /*2a90*/  FSEL R90, R32, -INF , !P2 ;  /* 0xff800000205a7808 */ /* 0x000fc40005000000 */
[----:B------:R-:W-:Y:S02]  /*2aa0*/  ISETP.GT.AND P2, PT, R29, 0x11, !P3 ;  /* 0x000000111d00780c */ /* 0x000fe40005f44270 */
[----:B------:R-:W-:Y:S02]  /*2ab0*/  P2R R67, PR, RZ, 0x8 ;  /* 0x00000008ff437803 */ /* 0x000fe40000000000 */
[----:B------:R-:W-:Y:S02]  /*2ac0*/  ISETP.LT.OR P2, PT, R30, 0x12, P2 ;  /* 0x000000121e00780c */ /* 0x000fe40001741670 */
[----:B------:R-:W-:Y:S02]  /*2ad0*/  ISETP.GE.AND P3, PT, R50, 0x19, PT ;  /* 0x000000193200780c */ /* 0x000fe40003f66270 */
[----:B------:R-:W-:Y:S02]  /*2ae0*/  FSEL R92, R33, -INF , !P2 ;  /* 0xff800000215c7808 */ /* 0x000fe40005000000 */
[----:B------:R-:W-:-:S02]  /*2af0*/  ISETP.GT.AND P2, PT, R29, 0x18, !P3 ;  /* 0x000000181d00780c */ /* 0x000fc40005f44270 */
[----:B------:R-:W-:Y:S02]  /*2b00*/  P2R R33, PR, RZ, 0x8 ;  /* 0x00000008ff217803 */ /* 0x000fe40000000000 */
[----:B------:R-:W-:Y:S02]  /*2b10*/  ISETP.LT.OR P2, PT, R30, 0x19, P2 ;  /* 0x000000191e00780c */ /* 0x000fe40001741670 */
[----:B------:R-:W-:Y:S02]  /*2b20*/  ISETP.GE.AND P3, PT, R50, 0x1a, PT ;  /* 0x0000001a3200780c */ /* 0x000fe40003f66270 */
[----:B------:R-:W-:Y:S02]  /*2b30*/  FSEL R94, R36, -INF , !P2 ;  /* 0xff800000245e7808 */ /* 0x000fe40005000000 */
[----:B------:R-:W-:Y:S02]  /*2b40*/  ISETP.GT.AND P2, PT, R29, 0x19, !P3 ;  /* 0x000000191d00780c */ /* 0x000fe40005f44270 */
[----:B------:R-:W-:-:S02]  /*2b50*/  P2R R70, PR, RZ, 0x8 ;  /* 0x00000008ff467803 */ /* 0x000fc40000000000 */
[----:B------:R-:W-:Y:S02]  /*2b60*/  ISETP.LT.OR P2, PT, R30, 0x1a, P2 ;  /* 0x0000001a1e00780c */ /* 0x000fe40001741670 */
[----:B------:R-:W-:Y:S02]  /*2b70*/  ISETP.GE.AND P3, PT, R50, 0x21, PT ;  /* 0x000000213200780c */ /* 0x000fe40003f66270 */
[----:B------:R-:W-:Y:S02]  /*2b80*/  FSEL R96, R37, -INF , !P2 ;  /* 0xff80000025607808 */ /* 0x000fe40005000000 */
[----:B------:R-:W-:Y:S02]  /*2b90*/  ISETP.GT.AND P2, PT, R29, 0x20, !P3 ;  /* 0x000000201d00780c */ /* 0x000fe40005f44270 */
[----:B------:R-:W-:Y:S02]  /*2ba0*/  P2R R37, PR, RZ, 0x8 ;  /* 0x00000008ff257803 */ /* 0x000fe40000000000 */
[----:B------:R-:W-:-:S02]  /*2bb0*/  ISETP.LT.OR P2, PT, R30, 0x21, P2 ;  /* 0x000000211e00780c */ /* 0x000fc40001741670 */
[----:B------:R-:W-:Y:S02]  /*2bc0*/  ISETP.GE.AND P3, PT, R50, 0x22, PT ;  /* 0x000000223200780c */ /* 0x000fe40003f66270 */
[----:B------:R-:W-:Y:S02]  /*2bd0*/  FSEL R98, R40, -INF , !P2 ;  /* 0xff80000028627808 */ /* 0x000fe40005000000 */
[----:B------:R-:W-:Y:S02]  /*2be0*/  ISETP.GT.AND P2, PT, R29, 0x21, !P3 ;  /* 0x000000211d00780c */ /* 0x000fe40005f44270 */
[----:B------:R-:W-:Y:S02]  /*2bf0*/  P2R R71, PR, RZ, 0x8 ;  /* 0x00000008ff477803 */ /* 0x000fe40000000000 */
        /* <DEDUP_REMOVED lines=38> */
[C---:B------:R-:W-:Y:S02]  /*2e60*/  ISETP.GT.AND P2, PT, R29.reuse, 0x41, !P3 ;  /* 0x000000411d00780c */ /* 0x040fe40005f44270 */
        /* <DEDUP_REMOVED lines=17> */
[----:B------:R-:W-:Y:S02]  /*2f80*/  P2R R64, PR, RZ, 0x10 ;  /* 0x00000010ff407803 */ /* 0x000fe40000000000 */
[----:B------:R-:W-:Y:S02]  /*2f90*/  FSEL R34, R34, -INF , !P2 ;  /* 0xff80000022227808 */ /* 0x000fe40005000000 */
[----:B------:R-:W-:-:S04]  /*2fa0*/  ISETP.GE.AND P2, PT, R50, 0x52, PT ;  /* 0x000000523200780c */ /* 0x000fc80003f46270 */
[----:B------:R-:W-:-:S04]  /*2fb0*/  ISETP.GT.AND P3, PT, R29, 0x51, !P2 ;  /* 0x000000511d00780c */ /* 0x000fc80005764270 */
[----:B------:R-:W-:-:S04]  /*2fc0*/  ISETP.LT.OR P3, PT, R30, 0x52, P3 ;  /* 0x000000521e00780c */ /* 0x000fc80001f61670 */
[----:B------:R-:W-:Y:S02]  /*2fd0*/  FSEL R32, R65, -INF , !P3 ;  /* 0xff80000041207808 */ /* 0x000fe40005800000 */
[----:B------:R-:W-:-:S04]  /*2fe0*/  ISETP.GE.AND P3, PT, R50, 0x59, PT ;  /* 0x000000593200780c */ /* 0x000fc80003f66270 */
[----:B------:R-:W-:-:S04]  /*2ff0*/  ISETP.GT.AND P4, PT, R29, 0x58, !P3 ;  /* 0x000000581d00780c */ /* 0x000fc80005f84270 */
[----:B------:R-:W-:-:S04]  /*3000*/  ISETP.LT.OR P4, PT, R30, 0x59, P4 ;  /* 0x000000591e00780c */ /* 0x000fc80002781670 */
[----:B------:R-:W-:Y:S02]  /*3010*/  FSEL R28, R68, -INF , !P4 ;  /* 0xff800000441c7808 */ /* 0x000fe40006000000 */
[----:B------:R-:W-:-:S04]  /*3020*/  ISETP.GE.AND P4, PT, R50, 0x1, PT ;  /* 0x000000013200780c */ /* 0x000fc80003f86270 */
[----:B------:R-:W-:-:S04]  /*3030*/  ISETP.GT.AND P5, PT, R29, RZ, !P4 ;  /* 0x000000ff1d00720c */ /* 0x000fc800067a4270 */
[----:B------:R-:W-:-:S04]  /*3040*/  ISETP.LT.OR P5, PT, R30, 0x1, P5 ;  /* 0x000000011e00780c */ /* 0x000fc80002fa1670 */
[----:B------:R-:W-:Y:S01]  /*3050*/  FSEL R82, R4, -INF , !P5 ;  /* 0xff80000004527808 */ /* 0x000fe20006800000 */
[----:B------:R-:W-:Y:S01]  /*3060*/  VIADD R4, R3, 0x8 ;  /* 0x0000000803047836 */ /* 0x000fe20000000000 */
[----:B------:R-:W-:-:S04]  /*3070*/  ISETP.GE.AND P5, PT, R50, 0x5a, PT ;  /* 0x0000005a3200780c */ /* 0x000fc80003fa6270 */
[----:B------:R-:W-:Y:S02]  /*3080*/  P2R R65, PR, RZ, 0x20 ;  /* 0x00000020ff417803 */ /* 0x000fe40000000000 */
[----:B------:R-:W-:Y:S01]  /*3090*/  ISETP.GT.AND P5, PT, R29, 0x59, !P5 ;  /* 0x000000591d00780c */ /* 0x000fe20006fa4270 */
[----:B------:R-:W-:Y:S01]  /*30a0*/  IMAD.IADD R29, R58, 0x1, R4 ;  /* 0x000000013a1d7824 */ /* 0x000fe200078e0204 */
[----:B------:R-:W-:Y:S02]  /*30b0*/  VIADDMNMX R50, R4, R57, R54, PT ;  /* 0x0000003904327246 */ /* 0x000fe40003800136 */
[----:B------:R-:W-:-:S04]  /*30c0*/  ISETP.LT.OR P5, PT, R30, 0x5a, P5 ;  /* 0x0000005a1e00780c */ /* 0x000fc80002fa1670 */
[----:B------:R-:W-:Y:S02]  /*30d0*/  FSEL R30, R69, -INF , !P5 ;  /* 0xff800000451e7808 */ /* 0x000fe40006800000 */
[----:B------:R-:W-:-:S13]  /*30e0*/  ISETP.GE.AND P5, PT, R25, 0x1, PT ;  /* 0x000000011900780c */ /* 0x000fda0003fa6270 */
[----:B------:R-:W-:Y:S05]  /*30f0*/  @!P5 BRA `(.L_x_883) ;  /* 0x000000000050d947 */ /* 0x000fea0003800000 */
[----:B------:R-:W-:Y:S01]  /*3100*/  IMAD R31, R17, R62, R4 ;  /* 0x0000003e111f7224 */ /* 0x000fe200078e0204 */
[----:B------:R-:W-:Y:S03]  /*3110*/  BSSY B0, `(.L_x_884) ;  /* 0x000000f000007945 */ /* 0x000fe60003800000 */
[----:B------:R-:W-:-:S05]  /*3120*/  IMAD.IADD R31, R31, 0x1, -R0 ;  /* 0x000000011f1f7824 */ /* 0x000fca00078e0a00 */
        /* <DEDUP_REMOVED lines=9> */
.L_x_885:
[----:B------:R-:W-:-:S13]  /*31c0*/  ISETP.NE.AND P5, PT, R25, 0x1, PT ;  /* 0x000000011900780c */ /* 0x000fda0003fa5270 */
[----:B------:R-:W1:Y:S02]  /*31d0*/  @P5 LDC.64 R40, c[0x0][0x9e8] ;  /* 0x00027a00ff285b82 */ /* 0x000e640000000a00 */
[----:B-1----:R-:W-:-:S05]  /*31e0*/  @P5 IMAD.HI.U32 R40, R31, R40, RZ ;  /* 0x000000281f285227 */ /* 0x002fca00078e00ff */
[----:B------:R-:W-:-:S07]  /*31f0*/  @P5 SHF.R.U32.HI R31, RZ, R41, R40 ;  /* 0x00000029ff1f5219 */ /* 0x000fce0000011628 */
.L_x_886:
[----:B------:R-:W-:Y:S05]  /*3200*/  BSYNC B0 ;  /* 0x0000000000007941 */ /* 0x000fea0003800000 */
.L_x_884:
[----:B------:R-:W-:-:S05]  /*3210*/  IMAD R40, R31, R25, R60 ;  /* 0x000000191f287224 */ /* 0x000fca00078e023c */
[----:B------:R-:W-:Y:S02]  /*3220*/  VIMNMX R29, R29, R40, !PT ;  /* 0x000000281d1d7248 */ /* 0x000fe40007fe0100 */
[----:B------:R-:W-:-:S07]  /*3230*/  VIADDMNMX R50, R40, R25, R50, PT ;  /* 0x0000001928327246 */ /* 0x000fce0003800132 */
.L_x_883:
[C---:B------:R-:W-:Y:S01]  /*3240*/  ISETP.GT.AND P1, PT, R29.reuse, 0x1, !P1 ;  /* 0x000000011d00780c */ /* 0x040fe20004f24270 */
[----:B------:R-:W-:Y:S01]  /*3250*/  ULDC UR4, c[0x0][0x988] ;  /* 0x0002620000047ab9 */ /* 0x000fe20000000800 */
[----:B------:R-:W-:Y:S02]  /*3260*/  ISETP.GT.AND P6, PT, R29, 0x8, !P6 ;  /* 0x000000081d00780c */ /* 0x000fe400077c4270 */
[C---:B------:R-:W-:Y:S02]  /*3270*/  ISETP.LT.OR P1, PT, R50.reuse, 0x2, P1 ;  /* 0x000000023200780c */ /* 0x040fe40000f21670 */
[----:B------:R-:W-:Y:S02]  /*3280*/  ISETP.LT.OR P6, PT, R50, 0x9, P6 ;  /* 0x000000093200780c */ /* 0x000fe400037c1670 */
[----:B------:R-:W-:Y:S02]  /*3290*/  FSEL R31, R2, -INF , !P1 ;  /* 0xff800000021f7808 */ /* 0x000fe40004800000 */
[----:B------:R-:W-:-:S02]  /*32a0*/  ISETP.NE.AND P1, PT, R64, RZ, PT ;  /* 0x000000ff4000720c */ /* 0x000fc40003f25270 */
[----:B------:R-:W-:Y:S02]  /*32b0*/  FSEL R54, R12, -INF , !P6 ;  /* 0xff8000000c367808 */ /* 0x000fe40007000000 */
[----:B------:R-:W-:Y:S02]  /*32c0*/  ISETP.GT.AND P1, PT, R29, 0x9, !P1 ;  /* 0x000000091d00780c */ /* 0x000fe40004f24270 */
[----:B------:R-:W-:Y:S02]  /*32d0*/  ISETP.NE.AND P6, PT, R33, RZ, PT ;  /* 0x000000ff2100720c */ /* 0x000fe40003fc5270 */
[----:B------:R-:W-:Y:S02]  /*32e0*/  ISETP.LT.OR P1, PT, R50, 0xa, P1 ;  /* 0x0000000a3200780c */ /* 0x000fe40000f21670 */
[----:B------:R-:W-:Y:S02]  /*32f0*/  ISETP.NE.AND P5, PT, R70, RZ, PT ;  /* 0x000000ff4600720c */ /* 0x000fe40003fa5270 */
[----:B------:R-:W-:-:S02]  /*3300*/  FSEL R56, R14, -INF , !P1 ;  /* 0xff8000000e387808 */ /* 0x000fc40004800000 */
[----:B------:R-:W-:Y:S02]  /*3310*/  ISETP.NE.AND P1, PT, R66, RZ, PT ;  /* 0x000000ff4200720c */ /* 0x000fe40003f25270 */
[C---:B------:R-:W-:Y:S02]  /*3320*/  ISETP.GT.AND P4, PT, R29.reuse, RZ, !P4 ;  /* 0x000000ff1d00720c */ /* 0x040fe40006784270 */
[C---:B------:R-:W-:Y:S02]  /*3330*/  ISETP.GT.AND P1, PT, R29.reuse, 0x10, !P1 ;  /* 0x000000101d00780c */ /* 0x040fe40004f24270 */
[C---:B------:R-:W-:Y:S02]  /*3340*/  ISETP.LT.OR P4, PT, R50.reuse, 0x1, P4 ;  /* 0x000000013200780c */ /* 0x040fe40002781670 */
[----:B------:R-:W-:Y:S02]  /*3350*/  ISETP.LT.OR P1, PT, R50, 0x11, P1 ;  /* 0x000000113200780c */ /* 0x000fe40000f21670 */
[----:B------:R-:W-:-:S02]  /*3360*/  ISETP.GT.AND P2, PT, R29, 0x51, !P2 ;  /* 0x000000511d00780c */ /* 0x000fc40005744270 */
[----:B------:R-:W-:Y:S02]  /*3370*/  FSEL R58, R20, -INF , !P1 ;  /* 0xff800000143a7808 */ /* 0x000fe40004800000 */
[----:B------:R-:W-:Y:S02]  /*3380*/  ISETP.NE.AND P1, PT, R67, RZ, PT ;  /* 0x000000ff4300720c */ /* 0x000fe40003f25270 */
[C---:B------:R-:W-:Y:S02]  /*3390*/  ISETP.GT.AND P3, PT, R29.reuse, 0x58, !P3 ;  /* 0x000000581d00780c */ /* 0x040fe40005f64270 */
[----:B------:R-:W-:Y:S02]  /*33a0*/  ISETP.GT.AND P1, PT, R29, 0x11, !P1 ;  /* 0x000000111d00780c */ /* 0x000fe40004f24270 */
[C---:B------:R-:W-:Y:S02]  /*33b0*/  ISETP.LT.OR P2, PT, R50.reuse, 0x52, P2 ;  /* 0x000000523200780c */ /* 0x040fe40001741670 */
[----:B------:R-:W-:-:S02]  /*33c0*/  ISETP.LT.OR P1, PT, R50, 0x12, P1 ;  /* 0x000000123200780c */ /* 0x000fc40000f21670 */
[----:B------:R-:W-:Y:S02]  /*33d0*/  ISETP.LT.OR P3, PT, R50, 0x59, P3 ;  /* 0x000000593200780c */ /* 0x000fe40001f61670 */
[----:B------:R-:W-:Y:S01]  /*33e0*/  FSEL R60, R21, -INF , !P1 ;  /* 0xff800000153c7808 */ /* 0x000fe20004800000 */
[----:B------:R-:W-:Y:S01]  /*33f0*/  IMAD.U32 R21, RZ, RZ, UR4 ;  /* 0x00000004ff157e24 */ /* 0x000fe2000f8e00ff */
[----:B------:R-:W-:Y:S02]  /*3400*/  ISETP.GT.AND P1, PT, R29, 0x18, !P6 ;  /* 0x000000181d00780c */ /* 0x000fe40007724270 */
[----:B------:R-:W-:Y:S02]  /*3410*/  ISETP.NE.AND P6, PT, R76, RZ, PT ;  /* 0x000000ff4c00720c */ /* 0x000fe40003fc5270 */
[----:B------:R-:W-:Y:S02]  /*3420*/  ISETP.LT.OR P1, PT, R50, 0x19, P1 ;  /* 0x000000193200780c */ /* 0x000fe40000f21670 */
[----:B------:R-:W-:-:S02]  /*3430*/  FSEL R26, R26, -INF , !P3 ;  /* 0xff8000001a1a7808 */ /* 0x000fc40005800000 */
[----:B------:R-:W-:Y:S02]  /*3440*/  FSEL R62, R35, -INF , !P1 ;  /* 0xff800000233e7808 */ /* 0x000fe40004800000 */
[----:B------:R-:W-:Y:S02]  /*3450*/  ISETP.GT.AND P1, PT, R29, 0x19, !P5 ;  /* 0x000000191d00780c */ /* 0x000fe40006f24270 */
[----:B------:R-:W-:Y:S02]  /*3460*/  ISETP.NE.AND P5, PT, R85, RZ, PT ;  /* 0x000000ff5500720c */ /* 0x000fe40003fa5270 */
[----:B------:R-:W-:-:S04]  /*3470*/  ISETP.LT.OR P1, PT, R50, 0x1a, P1 ;  /* 0x0000001a3200780c */ /* 0x000fc80000f21670 */
[----:B------:R-:W-:Y:S02]  /*3480*/  FSEL R64, R39, -INF , !P1 ;  /* 0xff80000027407808 */ /* 0x000fe40004800000 */
[----:B------:R-:W-:-:S04]  /*3490*/  ISETP.NE.AND P1, PT, R37, RZ, PT ;  /* 0x000000ff2500720c */ /* 0x000fc80003f25270 */
[----:B------:R-:W-:-:S04]  /*34a0*/  ISETP.GT.AND P1, PT, R29, 0x20, !P1 ;  /* 0x000000201d00780c */ /* 0x000fc80004f24270 */
        /* <DEDUP_REMOVED lines=26> */
[----:B------:R-:W-:Y:S02]  /*3650*/  ISETP.NE.AND P1, PT, R52, RZ, PT ;  /* 0x000000ff3400720c */ /* 0x000fe40003f25270 */
[----:B------:R-:W-:Y:S02]  /*3660*/  FSEL R52, R5, -INF , !P4 ;  /* 0xff80000005347808 */ /* 0x000fe40006000000 */
[----:B------:R-:W-:Y:S02]  /*3670*/  FMNMX.FTZ R5, R82, R84, !PT ;  /* 0x0000005452057209 */ /* 0x000fe40007810000 */
[----:B------:R-:W-:Y:S02]  /*3680*/  ISETP.GT.AND P1, PT, R29, 0x39, !P1 ;  /* 0x000000391d00780c */ /* 0x000fe40004f24270 */
[----:B------:R-:W-:-:S02]  /*3690*/  FMNMX.FTZ R5, R86, R5, !PT ;  /* 0x0000000556057209 */ /* 0x000fc40007810000 */
[----:B------:R-:W-:Y:S02]  /*36a0*/  ISETP.LT.OR P1, PT, R50, 0x3a, P1 ;  /* 0x0000003a3200780c */ /* 0x000fe40000f21670 */
[----:B------:R-:W-:Y:S02]  /*36b0*/  FMNMX.FTZ R5, R88, R5, !PT ;  /* 0x0000000558057209 */ /* 0x000fe40007810000 */
[----:B------:R-:W-:Y:S02]  /*36c0*/  FSEL R40, R55, -INF , !P1 ;  /* 0xff80000037287808 */ /* 0x000fe40004800000 */
[----:B------:R-:W-:Y:S02]  /*36d0*/  FMNMX.FTZ R5, R90, R5, !PT ;  /* 0x000000055a057209 */ /* 0x000fe40007810000 */
[----:B------:R-:W-:Y:S02]  /*36e0*/  ISETP.NE.AND P1, PT, R83, RZ, PT ;  /* 0x000000ff5300720c */ /* 0x000fe40003f25270 */
[----:B------:R-:W-:-:S02]  /*36f0*/  FMNMX.FTZ R5, R92, R5, !PT ;  /* 0x000000055c057209 */ /* 0x000fc40007810000 */
[----:B------:R-:W-:Y:S02]  /*3700*/  ISETP.GT.AND P1, PT, R29, 0x40, !P1 ;  /* 0x000000401d00780c */ /* 0x000fe40004f24270 */
[----:B------:R-:W-:Y:S02]  /*3710*/  FMNMX.FTZ R5, R94, R5, !PT ;  /* 0x000000055e057209 */ /* 0x000fe40007810000 */
[----:B------:R-:W-:Y:S02]  /*3720*/  ISETP.LT.OR P1, PT, R50, 0x41, P1 ;  /* 0x000000413200780c */ /* 0x000fe40000f21670 */
[----:B------:R-:W-:Y:S02]  /*3730*/  FMNMX.FTZ R5, R96, R5, !PT ;  /* 0x0000000560057209 */ /* 0x000fe40007810000 */
[----:B------:R-:W-:Y:S02]  /*3740*/  FSEL R20, R81, -INF , !P1 ;  /* 0xff80000051147808 */ /* 0x000fe40004800000 */
        /* <DEDUP_REMOVED lines=13> */
[----:B------:R-:W-:Y:S02]  /*3820*/  ISETP.NE.AND P5, PT, R87, RZ, PT ;  /* 0x000000ff5700720c */ /* 0x000fe40003fa5270 */
[----:B------:R-:W-:Y:S02]  /*3830*/  FMNMX.FTZ R5, R46, R5, !PT ;  /* 0x000000052e057209 */ /* 0x000fe40007810000 */
[----:B------:R-:W-:Y:S02]  /*3840*/  ISETP.NE.AND P6, PT, R61, RZ, PT ;  /* 0x000000ff3d00720c */ /* 0x000fe40003fc5270 */
        /* <DEDUP_REMOVED lines=8> */
[----:B------:R-:W1:Y:S02]  /*38d0*/  SHFL.BFLY PT, R14, R5, 0x2, 0x1f ;  /* 0x0c401f00050e7f89 */ /* 0x000e6400000e0000 */
[----:B-1----:R-:W-:Y:S02]  /*38e0*/  FMNMX.FTZ R33, R5, R14, !PT ;  /* 0x0000000e05217209 */ /* 0x002fe40007810000 */
[----:B------:R-:W-:-:S03]  /*38f0*/  FMNMX.FTZ R5, R52, R31, !PT ;  /* 0x0000001f34057209 */ /* 0x000fc60007810000 */
[----:B------:R-:W1:Y:S01]  /*3900*/  SHFL.BFLY PT, R14, R33, 0x1, 0x1f ;  /* 0x0c201f00210e7f89 */ /* 0x000e6200000e0000 */
[----:B------:R-:W-:-:S04]  /*3910*/  FMNMX.FTZ R5, R54, R5, !PT ;  /* 0x0000000536057209 */ /* 0x000fc80007810000 */
[----:B------:R-:W-:-:S04]  /*3920*/  FMNMX.FTZ R5, R56, R5, !PT ;  /* 0x0000000538057209 */ /* 0x000fc80007810000 */
[----:B------:R-:W-:-:S04]  /*3930*/  FMNMX.FTZ R5, R58, R5, !PT ;  /* 0x000000053a057209 */ /* 0x000fc80007810000 */
[----:B------:R-:W-:-:S04]  /*3940*/  FMNMX.FTZ R5, R60, R5, !PT ;  /* 0x000000053c057209 */ /* 0x000fc80007810000 */
[----:B------:R-:W-:-:S04]  /*3950*/  FMNMX.FTZ R5, R62, R5, !PT ;  /* 0x000000053e057209 */ /* 0x000fc80007810000 */
[----:B------:R-:W-:Y:S02]  /*3960*/  FMNMX.FTZ R5, R64, R5, !PT ;  /* 0x0000000540057209 */ /* 0x000fe40007810000 */
        /* <DEDUP_REMOVED lines=8> */
[----:B------:R-:W-:Y:S01]  /*39f0*/  ISETP.GT.AND P1, PT, R29, 0x49, !P5 ;  /* 0x000000491d00780c */ /* 0x000fe20006f24270 */
[--C-:B------:R-:W-:Y:S01]  /*3a00*/  FFMA.FTZ R33, R82, R21, -R35.reuse ;  /* 0x0000001552217223 */ /* 0x100fe20000010823 */
[----:B------:R-:W-:Y:S01]  /*3a10*/  FMNMX.FTZ R5, R76, R5, !PT ;  /* 0x000000054c057209 */ /* 0x000fe20007810000 */
[-CC-:B------:R-:W-:Y:S01]  /*3a20*/  FFMA.FTZ R37, R84, R21.reuse, -R35.reuse ;  /* 0x0000001554257223 */ /* 0x180fe20000010823 */
[----:B------:R-:W-:Y:S01]  /*3a30*/  ISETP.LT.OR P1, PT, R50, 0x4a, P1 ;  /* 0x0000004a3200780c */ /* 0x000fe20000f21670 */
[--C-:B------:R-:W-:Y:S01]  /*3a40*/  FFMA.FTZ R39, R86, R21, -R35.reuse ;  /* 0x0000001556277223 */ /* 0x100fe20000010823 */
[----:B------:R-:W-:Y:S01]  /*3a50*/  FMNMX.FTZ R5, R78, R5, !PT ;  /* 0x000000054e057209 */ /* 0x000fe20007810000 */
[----:B------:R-:W-:Y:S01]  /*3a60*/  MUFU.EX2 R33, R33 ;  /* 0x0000002100217308 */ /* 0x000fe20000000800 */
[----:B------:R-:W-:Y:S01]  /*3a70*/  FSEL R80, R63, -INF , !P1 ;  /* 0xff8000003f507808 */ /* 0x000fe20004800000 */
[--C-:B------:R-:W-:Y:S01]  /*3a80*/  FFMA.FTZ R41, R88, R21, -R35.reuse ;  /* 0x0000001558297223 */ /* 0x100fe20000010823 */
[----:B------:R-:W-:Y:S01]  /*3a90*/  FMNMX.FTZ R5, R48, R5, !PT ;  /* 0x0000000530057209 */ /* 0x000fe20007810000 */
[-CC-:B------:R-:W-:Y:S01]  /*3aa0*/  FFMA.FTZ R43, R90, R21.reuse, -R35.reuse ;  /* 0x000000155a2b7223 */ /* 0x180fe20000010823 */
[----:B------:R-:W-:Y:S01]  /*3ab0*/  ISETP.GT.AND P1, PT, R29, 0x50, !P6 ;  /* 0x000000501d00780c */ /* 0x000fe20007724270 */
[--C-:B------:R-:W-:Y:S01]  /*3ac0*/  FFMA.FTZ R30, R30, R21, -R35.reuse ;  /* 0x000000151e1e7223 */ /* 0x100fe20000010823 */
[----:B------:R-:W-:Y:S01]  /*3ad0*/  FMNMX.FTZ R5, R40, R5, !PT ;  /* 0x0000000528057209 */ /* 0x000fe20007810000 */
[----:B------:R1:W2:Y:S01]  /*3ae0*/  MUFU.EX2 R156, R37 ;  /* 0x00000025009c7308 */ /* 0x0002a20000000800 */
[----:B------:R-:W-:Y:S01]  /*3af0*/  ISETP.LT.OR P1, PT, R50, 0x51, P1 ;  /* 0x000000513200780c */ /* 0x000fe20000f21670 */
[--C-:B------:R-:W-:Y:S01]  /*3b00*/  FFMA.FTZ R45, R94, R21, -R35.reuse ;  /* 0x000000155e2d7223 */ /* 0x100fe20000010823 */
[----:B------:R-:W-:Y:S01]  /*3b10*/  FMNMX.FTZ R5, R20, R5, !PT ;  /* 0x0000000514057209 */ /* 0x000fe20007810000 */
[-CC-:B------:R-:W-:Y:S01]  /*3b20*/  FFMA.FTZ R46, R46, R21.reuse, -R35.reuse ;  /* 0x000000152e2e7223 */ /* 0x180fe20000010823 */
[----:B------:R-:W-:Y:S01]  /*3b30*/  ISETP.NE.AND P5, PT, R65, RZ, PT ;  /* 0x000000ff4100720c */ /* 0x000fe20003fa5270 */
[--C-:B------:R-:W-:Y:S01]  /*3b40*/  FFMA.FTZ R44, R44, R21, -R35.reuse ;  /* 0x000000152c2c7223 */ /* 0x100fe20000010823 */
[----:B------:R-:W-:Y:S01]  /*3b50*/  FMNMX.FTZ R5, R12, R5, !PT ;  /* 0x000000050c057209 */ /* 0x000fe20007810000 */
[----:B------:R-:W3:Y:S01]  /*3b60*/  MUFU.EX2 R39, R39 ;  /* 0x0000002700277308 */ /* 0x000ee20000000800 */
[----:B------:R-:W-:Y:S01]  /*3b70*/  FSEL R82, R15, -INF , !P1 ;  /* 0xff8000000f527808 */ /* 0x000fe20004800000 */
[--C-:B------:R-:W-:Y:S01]  /*3b80*/  FFMA.FTZ R15, R102, R21, -R35.reuse ;  /* 0x00000015660f7223 */ /* 0x100fe20000010823 */
[----:B------:R-:W-:Y:S01]  /*3b90*/  FMNMX.FTZ R5, R2, R5, !PT ;  /* 0x0000000502057209 */ /* 0x000fe20007810000 */
[-CC-:B-1----:R-:W-:Y:S01]  /*3ba0*/  FFMA.FTZ R37, R92, R21.reuse, -R35.reuse ;  /* 0x000000155c257223 */ /* 0x182fe20000010823 */
[----:B------:R-:W-:Y:S01]  /*3bb0*/  ISETP.GT.AND P4, PT, R29, 0x59, !P5 ;  /* 0x000000591d00780c */ /* 0x000fe20006f84270 */
[--C-:B------:R-:W-:Y:S01]  /*3bc0*/  FFMA.FTZ R29, R98, R21, -R35.reuse ;  /* 0x00000015621d7223 */ /* 0x100fe20000010823 */
[----:B------:R-:W-:Y:S01]  /*3bd0*/  FMNMX.FTZ R5, R80, R5, !PT ;  /* 0x0000000550057209 */ /* 0x000fe20007810000 */
[----:B------:R-:W-:Y:S01]  /*3be0*/  MUFU.EX2 R150, R15 ;  /* 0x0000000f00967308 */ /* 0x000fe20000000800 */
[----:B------:R-:W-:Y:S01]  /*3bf0*/  FSEL R84, R13, -INF , !P2 ;  /* 0xff8000000d547808 */ /* 0x000fe20005000000 */
[--C-:B------:R-:W-:Y:S01]  /*3c00*/  FFMA.FTZ R13, R100, R21, -R35.reuse ;  /* 0x00000015640d7223 */ /* 0x100fe20000010823 */
[----:B------:R-:W-:Y:S01]  /*3c10*/  FMNMX.FTZ R5, R82, R5, !PT ;  /* 0x0000000552057209 */ /* 0x000fe20007810000 */
[-CC-:B------:R-:W-:Y:S01]  /*3c20*/  FFMA.FTZ R42, R42, R21.reuse, -R35.reuse ;  /* 0x000000152a2a7223 */ /* 0x180fe20000010823 */
[----:B------:R-:W-:Y:S01]  /*3c30*/  ISETP.LT.OR P4, PT, R50, 0x5a, P4 ;  /* 0x0000005a3200780c */ /* 0x000fe20002781670 */
[--C-:B------:R-:W-:Y:S01]  /*3c40*/  FFMA.FTZ R38, R38, R21, -R35.reuse ;  /* 0x0000001526267223 */ /* 0x100fe20000010823 */
[----:B------:R-:W-:Y:S01]  /*3c50*/  FMNMX.FTZ R5, R84, R5, !PT ;  /* 0x0000000554057209 */ /* 0x000fe20007810000 */
[----:B------:R1:W-:Y:S01]  /*3c60*/  MUFU.EX2 R148, R13 ;  /* 0x0000000d00947308 */ /* 0x0003e20000000800 */
[----:B------:R-:W-:Y:S01]  /*3c70*/  FSEL R50, R27, -INF , !P4 ;  /* 0xff8000001b327808 */ /* 0x000fe20006000000 */
[--C-:B------:R-:W-:Y:S01]  /*3c80*/  FFMA.FTZ R27, R104, R21, -R35.reuse ;  /* 0x00000015681b7223 */ /* 0x100fe20000010823 */
[----:B------:R-:W-:Y:S01]  /*3c90*/  FMNMX.FTZ R5, R26, R5, !PT ;  /* 0x000000051a057209 */ /* 0x000fe20007810000 */
[-CC-:B------:R-:W-:Y:S01]  /*3ca0*/  FFMA.FTZ R36, R36, R21.reuse, -R35.reuse ;  /* 0x0000001524247223 */ /* 0x180fe20000010823 */
[-CC-:B------:R-:W-:Y:S01]  /*3cb0*/  FFMA.FTZ R34, R34, R21.reuse, -R35.reuse ;  /* 0x0000001522227223 */ /* 0x180fe20000010823 */
[--C-:B------:R-:W-:Y:S01]  /*3cc0*/  FFMA.FTZ R32, R32, R21, -R35.reuse ;  /* 0x0000001520207223 */ /* 0x100fe20000010823 */
[----:B------:R-:W-:Y:S01]  /*3cd0*/  FMNMX.FTZ R5, R50, R5, !PT ;  /* 0x0000000532057209 */ /* 0x000fe20007810000 */
[----:B------:R4:W5:Y:S01]  /*3ce0*/  MUFU.EX2 R158, R41 ;  /* 0x00000029009e7308 */ /* 0x0009620000000800 */
[-CC-:B-1----:R-:W-:Y:S01]  /*3cf0*/  FFMA.FTZ R13, R108, R21.reuse, -R35.reuse ;  /* 0x000000156c0d7223 */ /* 0x182fe20000010823 */
[-CC-:B------:R-:W-:Y:S01]  /*3d00*/  FFMA.FTZ R28, R28, R21.reuse, -R35.reuse ;  /* 0x000000151c1c7223 */ /* 0x180fe20000010823 */
[----:B------:R-:W-:Y:S01]  /*3d10*/  ISETP.GE.AND P5, PT, R25, 0x1, PT ;  /* 0x000000011900780c */ /* 0x000fe20003fa6270 */
[----:B------:R-:W1:Y:S04]  /*3d20*/  SHFL.BFLY PT, R86, R5, 0x2, 0x1f ;  /* 0x0c401f0005567f89 */ /* 0x000e6800000e0000 */
[----:B------:R-:W-:Y:S01]  /*3d30*/  MUFU.EX2 R144, R13 ;  /* 0x0000000d00907308 */ /* 0x000fe20000000800 */
[----:B----4-:R-:W-:-:S07]  /*3d40*/  FFMA.FTZ R41, R96, R21, -R35 ;  /* 0x0000001560297223 */ /* 0x010fce0000010823 */
[----:B------:R-:W4:Y:S08]  /*3d50*/  MUFU.EX2 R43, R43 ;  /* 0x0000002b002b7308 */ /* 0x000f300000000800 */
[----:B------:R2:W4:Y:S01]  /*3d60*/  MUFU.EX2 R152, R37 ;  /* 0x0000002500987308 */ /* 0x0005220000000800 */
[----:B-1----:R-:W-:-:S07]  /*3d70*/  FMNMX.FTZ R86, R5, R86, !PT ;  /* 0x0000005605567209 */ /* 0x002fce0007810000 */
[----:B------:R1:W-:Y:S01]  /*3d80*/  MUFU.EX2 R154, R41 ;  /* 0x00000029009a7308 */ /* 0x0003e20000000800 */
[----:B------:R-:W3:Y:S01]  /*3d90*/  SHFL.BFLY PT, R15, R86, 0x1, 0x1f ;  /* 0x0c201f00560f7f89 */ /* 0x000ee200000e0000 */
[----:B--2---:R-:W-:-:S06]  /*3da0*/  FFMA.FTZ R37, R106, R21, -R35 ;  /* 0x000000156a257223 */ /* 0x004fcc0000010823 */
[----:B------:R-:W2:Y:S01]  /*3db0*/  MUFU.EX2 R45, R45 ;  /* 0x0000002d002d7308 */ /* 0x000ea20000000800 */
[----:B-1----:R-:W-:-:S07]  /*3dc0*/  FFMA.FTZ R41, R110, R21, -R35 ;  /* 0x000000156e297223 */ /* 0x002fce0000010823 */
[----:B------:R1:W-:Y:S08]  /*3dd0*/  MUFU.EX2 R35, R30 ;  /* 0x0000001e00237308 */ /* 0x0003f00000000800 */
[----:B------:R-:W2:Y:S01]  /*3de0*/  MUFU.EX2 R29, R29 ;  /* 0x0000001d001d7308 */ /* 0x000ea20000000800 */
[----:B---3--:R-:W-:Y:S01]  /*3df0*/  FMNMX.FTZ R15, R86, R15, !PT ;  /* 0x0000000f560f7209 */ /* 0x008fe20007810000 */
[----:B-1----:R-:W-:Y:S01]  /*3e00*/  FADD.FTZ R30, R33, R156 ;  /* 0x0000009c211e7221 */ /* 0x002fe20000010000 */
[----:B------:R-:W-:-:S02]  /*3e10*/  F2FP.F16.F32.PACK_AB R156, R156, R33 ;  /* 0x000000219c9c723e */ /* 0x000fc400000000ff */
[C---:B------:R-:W-:Y:S01]  /*3e20*/  FSETP.NEU.FTZ.AND P1, PT, R15.reuse, -INF , PT ;  /* 0xff8000000f00780b */ /* 0x040fe20003f3d000 */
[----:B------:R-:W-:Y:S02]  /*3e30*/  FMUL.FTZ R13, R15, R21 ;  /* 0x000000150f0d7220 */ /* 0x000fe40000410000 */
[----:B------:R1:W-:Y:S03]  /*3e40*/  MUFU.EX2 R49, R32 ;  /* 0x0000002000317308 */ /* 0x0003e60000000800 */
[----:B------:R-:W-:Y:S01]  /*3e50*/  FSEL R51, R13, RZ, P1 ;  /* 0x000000ff0d337208 */ /* 0x000fe20000800000 */
[----:B------:R-:W-:-:S04]  /*3e60*/  FADD.FTZ R13, R39, R30 ;  /* 0x0000001e270d7221 */ /* 0x000fc80000010000 */
[-CC-:B------:R-:W-:Y:S01]  /*3e70*/  FFMA.FTZ R52, R52, R21.reuse, -R51.reuse ;  /* 0x0000001534347223 */ /* 0x180fe20000010833 */
[-CC-:B------:R-:W-:Y:S01]  /*3e80*/  FFMA.FTZ R31, R31, R21.reuse, -R51.reuse ;  /* 0x000000151f1f7223 */ /* 0x180fe20000010833 */
[-CC-:B------:R-:W-:Y:S01]  /*3e90*/  FFMA.FTZ R54, R54, R21.reuse, -R51.reuse ;  /* 0x0000001536367223 */ /* 0x180fe20000010833 */
[-CC-:B------:R-:W-:Y:S01]  /*3ea0*/  FFMA.FTZ R56, R56, R21.reuse, -R51.reuse ;  /* 0x0000001538387223 */ /* 0x180fe20000010833 */
[-C--:B------:R-:W-:Y:S01]  /*3eb0*/  FFMA.FTZ R58, R58, R21.reuse, -R51 ;  /* 0x000000153a3a7223 */ /* 0x080fe20000010833 */
[----:B-----5:R-:W-:Y:S01]  /*3ec0*/  FADD.FTZ R30, R158, R13 ;  /* 0x0000000d9e1e7221 */ /* 0x020fe20000010000 */
[----:B------:R-:W-:Y:S01]  /*3ed0*/  MUFU.EX2 R52, R52 ;  /* 0x0000003400347308 */ /* 0x000fe20000000800 */
[-CC-:B------:R-:W-:Y:S01]  /*3ee0*/  FFMA.FTZ R60, R60, R21.reuse, -R51.reuse ;  /* 0x000000153c3c7223 */ /* 0x180fe20000010833 */
[-CC-:B------:R-:W-:Y:S01]  /*3ef0*/  FFMA.FTZ R62, R62, R21.reuse, -R51.reuse ;  /* 0x000000153e3e7223 */ /* 0x180fe20000010833 */
[----:B----4-:R-:W-:Y:S01]  /*3f00*/  FADD.FTZ R13, R43, R30 ;  /* 0x0000001e2b0d7221 */ /* 0x010fe20000010000 */
[-CC-:B------:R-:W-:Y:S01]  /*3f10*/  FFMA.FTZ R64, R64, R21.reuse, -R51.reuse ;  /* 0x0000001540407223 */ /* 0x180fe20000010833 */
[-CC-:B------:R-:W-:Y:S01]  /*3f20*/  FFMA.FTZ R66, R66, R21.reuse, -R51.reuse ;  /* 0x0000001542427223 */ /* 0x180fe20000010833 */
[-C--:B------:R-:W-:Y:S01]  /*3f30*/  FFMA.FTZ R68, R68, R21.reuse, -R51 ;  /* 0x0000001544447223 */ /* 0x080fe20000010833 */
[----:B------:R-:W-:Y:S01]  /*3f40*/  FADD.FTZ R30, R152, R13 ;  /* 0x0000000d981e7221 */ /* 0x000fe20000010000 */
[----:B------:R-:W3:Y:S01]  /*3f50*/  MUFU.EX2 R31, R31 ;  /* 0x0000001f001f7308 */ /* 0x000ee20000000800 */
[-CC-:B------:R-:W-:Y:S01]  /*3f60*/  FFMA.FTZ R70, R70, R21.reuse, -R51.reuse ;  /* 0x0000001546467223 */ /* 0x180fe20000010833 */
[-CC-:B------:R-:W-:Y:S01]  /*3f70*/  FFMA.FTZ R74, R74, R21.reuse, -R51.reuse ;  /* 0x000000154a4a7223 */ /* 0x180fe20000010833 */
[----:B--2---:R-:W-:Y:S01]  /*3f80*/  FADD.FTZ R53, R45, R30 ;  /* 0x0000001e2d357221 */ /* 0x004fe20000010000 */
[-CC-:B------:R-:W-:Y:S01]  /*3f90*/  FFMA.FTZ R76, R76, R21.reuse, -R51.reuse ;  /* 0x000000154c4c7223 */ /* 0x180fe20000010833 */
[-CC-:B------:R-:W-:Y:S01]  /*3fa0*/  FFMA.FTZ R78, R78, R21.reuse, -R51.reuse ;  /* 0x000000154e4e7223 */ /* 0x180fe20000010833 */
[-C--:B------:R-:W-:Y:S01]  /*3fb0*/  FFMA.FTZ R48, R48, R21.reuse, -R51 ;  /* 0x0000001530307223 */ /* 0x080fe20000010833 */
[----:B-1----:R-:W-:Y:S01]  /*3fc0*/  FADD.FTZ R32, R154, R53 ;  /* 0x000000359a207221 */ /* 0x002fe20000010000 */
[----:B------:R-:W1:Y:S01]  /*3fd0*/  MUFU.EX2 R54, R54 ;  /* 0x0000003600367308 */ /* 0x000e620000000800 */
[-CC-:B------:R-:W-:Y:S01]  /*3fe0*/  FFMA.FTZ R40, R40, R21.reuse, -R51.reuse ;  /* 0x0000001528287223 */ /* 0x180fe20000010833 */
[-CC-:B------:R-:W-:Y:S01]  /*3ff0*/  FFMA.FTZ R20, R20, R21.reuse, -R51.reuse ;  /* 0x0000001514147223 */ /* 0x180fe20000010833 */
[----:B------:R-:W-:Y:S01]  /*4000*/  FADD.FTZ R53, R29, R32 ;  /* 0x000000201d357221 */ /* 0x000fe20000010000 */
[-CC-:B------:R-:W-:Y:S01]  /*4010*/  FFMA.FTZ R12, R12, R21.reuse, -R51.reuse ;  /* 0x000000150c0c7223 */ /* 0x180fe20000010833 */
[-CC-:B------:R-:W-:Y:S01]  /*4020*/  FFMA.FTZ R2, R2, R21.reuse, -R51.reuse ;  /* 0x0000001502027223 */ /* 0x180fe20000010833 */
[-C--:B------:R-:W-:Y:S01]  /*4030*/  FFMA.FTZ R80, R80, R21.reuse, -R51 ;  /* 0x0000001550507223 */ /* 0x080fe20000010833 */
[----:B------:R-:W-:Y:S01]  /*4040*/  FADD.FTZ R53, R148, R53 ;  /* 0x0000003594357221 */ /* 0x000fe20000010000 */
[----:B------:R-:W2:Y:S01]  /*4050*/  MUFU.EX2 R159, R56 ;  /* 0x00000038009f7308 */ /* 0x000ea20000000800 */
[----:B---3--:R-:W-:Y:S01]  /*4060*/  FADD.FTZ R13, R52, R31 ;  /* 0x0000001f340d7221 */ /* 0x008fe20000010000 */
[-C--:B------:R-:W-:Y:S01]  /*4070*/  FFMA.FTZ R82, R82, R21.reuse, -R51 ;  /* 0x0000001552527223 */ /* 0x080fe20000010833 */
[----:B------:R-:W-:Y:S01]  /*4080*/  FADD.FTZ R32, R150, R53 ;  /* 0x0000003596207221 */ /* 0x000fe20000010000 */
[-CC-:B------:R-:W-:Y:S01]  /*4090*/  FFMA.FTZ R84, R84, R21.reuse, -R51.reuse ;  /* 0x0000001554547223 */ /* 0x180fe20000010833 */
[-CC-:B------:R-:W-:Y:S01]  /*40a0*/  FFMA.FTZ R26, R26, R21.reuse, -R51.reuse ;  /* 0x000000151a1a7223 */ /* 0x180fe20000010833 */
[----:B------:R-:W-:Y:S01]  /*40b0*/  FFMA.FTZ R50, R50, R21, -R51 ;  /* 0x0000001532327223 */ /* 0x000fe20000010833 */
[----:B------:R-:W-:Y:S01]  /*40c0*/  F2FP.F16.F32.PACK_AB R158, R158, R39 ;  /* 0x000000279e9e723e */ /* 0x000fe200000000ff */
[----:B------:R-:W3:Y:S01]  /*40d0*/  MUFU.EX2 R58, R58 ;  /* 0x0000003a003a7308 */ /* 0x000ee20000000800 */
[----:B-1----:R-:W-:Y:S01]  /*40e0*/  FADD.FTZ R30, R54, R13 ;  /* 0x0000000d361e7221 */ /* 0x002fe20000010000 */
[----:B------:R-:W-:-:S02]  /*40f0*/  F2FP.F16.F32.PACK_AB R148, R148, R29 ;  /* 0x0000001d9494723e */ /* 0x000fc400000000ff */
[----:B------:R-:W-:Y:S02]  /*4100*/  F2FP.F16.F32.PACK_AB R152, R152, R43 ;  /* 0x0000002b9898723e */ /* 0x000fe400000000ff */
[----:B------:R-:W-:Y:S02]  /*4110*/  F2FP.F16.F32.PACK_AB R154, R154, R45 ;  /* 0x0000002d9a9a723e */ /* 0x000fe400000000ff */
[----:B------:R-:W1:Y:S01]  /*4120*/  MUFU.EX2 R153, R60 ;  /* 0x0000003c00997308 */ /* 0x000e620000000800 */
[----:B--2---:R-:W-:Y:S01]  /*4130*/  FADD.FTZ R13, R159, R30 ;  /* 0x0000001e9f0d7221 */ /* 0x004fe20000010000 */
[----:B------:R-:W-:Y:S02]  /*4140*/  F2FP.F16.F32.PACK_AB R157, R31, R52 ;  /* 0x000000341f9d723e */ /* 0x000fe400000000ff */
[----:B------:R-:W-:-:S04]  /*4150*/  F2FP.F16.F32.PACK_AB R159, R159, R54 ;  /* 0x000000369f9f723e */ /* 0x000fc800000000ff */
[----:B------:R-:W2:Y:S01]  /*4160*/  MUFU.EX2 R62, R62 ;  /* 0x0000003e003e7308 */ /* 0x000ea20000000800 */
[----:B---3--:R-:W-:-:S07]  /*4170*/  FADD.FTZ R30, R58, R13 ;  /* 0x0000000d3a1e7221 */ /* 0x008fce0000010000 */
[----:B------:R-:W3:Y:S01]  /*4180*/  MUFU.EX2 R155, R64 ;  /* 0x00000040009b7308 */ /* 0x000ee20000000800 */
[C---:B-1----:R-:W-:Y:S01]  /*4190*/  FADD.FTZ R13, R153.reuse, R30 ;  /* 0x0000001e990d7221 */ /* 0x042fe20000010000 */
[----:B------:R-:W-:-:S06]  /*41a0*/  F2FP.F16.F32.PACK_AB R153, R153, R58 ;  /* 0x0000003a9999723e */ /* 0x000fcc00000000ff */
[----:B------:R-:W1:Y:S01]  /*41b0*/  MUFU.EX2 R66, R66 ;  /* 0x0000004200427308 */ /* 0x000e620000000800 */
[----:B--2---:R-:W-:Y:S01]  /*41c0*/  FADD.FTZ R30, R62, R13 ;  /* 0x0000000d3e1e7221 */ /* 0x004fe20000010000 */
[----:B------:R-:W-:-:S06]  /*41d0*/  IMAD.IADD R13, R73, 0x1, -R0 ;  /* 0x00000001490d7824 */ /* 0x000fcc00078e0a00 */
        /* <DEDUP_REMOVED lines=14> */
[C---:B--2---:R-:W-:Y:S01]  /*42c0*/  FADD.FTZ R51, R151.reuse, R0 ;  /* 0x0000000097337221 */ /* 0x044fe20000010000 */
[----:B------:R-:W-:-:S06]  /*42d0*/  F2FP.F16.F32.PACK_AB R151, R151, R70 ;  /* 0x000000469797723e */ /* 0x000fcc00000000ff */
[----:B------:R-:W2:Y:S01]  /*42e0*/  MUFU.EX2 R145, R78 ;  /* 0x0000004e00917308 */ /* 0x000ea20000000800 */
[----:B---3--:R-:W-:-:S04]  /*42f0*/  FADD.FTZ R55, R37, R32 ;  /* 0x0000002025377221 */ /* 0x008fc80000010000 */
[C---:B------:R-:W-:Y:S01]  /*4300*/  FADD.FTZ R30, R144.reuse, R55 ;  /* 0x00000037901e7221 */ /* 0x040fe20000010000 */
[----:B------:R-:W-:Y:S02]  /*4310*/  F2FP.F16.F32.PACK_AB R144, R144, R37 ;  /* 0x000000259090723e */ /* 0x000fe400000000ff */
        /* <DEDUP_REMOVED lines=8> */
[----:B-1----:R-:W-:-:S07]  /*43a0*/  FADD.FTZ R0, R48, R33 ;  /* 0x0000002130007221 */ /* 0x002fce0000010000 */
[----:B------:R-:W-:Y:S01]  /*43b0*/  MUFU.EX2 R44, R44 ;  /* 0x0000002c002c7308 */ /* 0x000fe20000000800 */
[C---:B--2---:R-:W-:Y:S01]  /*43c0*/  FADD.FTZ R55, R46.reuse, R55 ;  /* 0x000000372e377221 */ /* 0x044fe20000010000 */
[----:B------:R-:W-:-:S06]  /*43d0*/  F2FP.F16.F32.PACK_AB R146, R46, R41 ;  /* 0x000000292e92723e */ /* 0x000fcc00000000ff */
[----:B------:R-:W1:Y:S01]  /*43e0*/  MUFU.EX2 R20, R20 ;  /* 0x0000001400147308 */ /* 0x000e620000000800 */
[C---:B---3--:R-:W-:Y:S01]  /*43f0*/  FADD.FTZ R27, R147.reuse, R0 ;  /* 0x00000000931b7221 */ /* 0x048fe20000010000 */
[----:B------:R-:W-:-:S06]  /*4400*/  F2FP.F16.F32.PACK_AB R147, R147, R48 ;  /* 0x000000309393723e */ /* 0x000fcc00000000ff */
[----:B------:R-:W2:Y:S08]  /*4410*/  MUFU.EX2 R5, R42 ;  /* 0x0000002a00057308 */ /* 0x000eb00000000800 */
[----:B------:R3:W4:Y:S01]  /*4420*/  MUFU.EX2 R141, R12 ;  /* 0x0000000c008d7308 */ /* 0x0007220000000800 */
[----:B-1----:R-:W-:-:S07]  /*4430*/  FADD.FTZ R0, R20, R27 ;  /* 0x0000001b14007221 */ /* 0x002fce0000010000 */
[----:B------:R-:W1:Y:S01]  /*4440*/  MUFU.EX2 R38, R38 ;  /* 0x0000002600267308 */ /* 0x000e620000000800 */
[----:B---3--:R-:W-:Y:S01]  /*4450*/  FADD.FTZ R12, R44, R55 ;  /* 0x000000372c0c7221 */ /* 0x008fe20000010000 */
[----:B--2---:R-:W-:-:S03]  /*4460*/  F2FP.F16.F32.PACK_AB R140, R5, R44 ;  /* 0x0000002c058c723e */ /* 0x004fc600000000ff */
[----:B------:R-:W-:-:S03]  /*4470*/  FADD.FTZ R39, R5, R12 ;  /* 0x0000000c05277221 */ /* 0x000fc60000010000 */
[----:B------:R-:W2:Y:S01]  /*4480*/  MUFU.EX2 R2, R2 ;  /* 0x0000000200027308 */ /* 0x000ea20000000800 */
[C---:B----4-:R-:W-:Y:S01]  /*4490*/  FADD.FTZ R5, R141.reuse, R0 ;  /* 0x000000008d057221 */ /* 0x050fe20000010000 */
[----:B------:R-:W-:Y:S01]  /*44a0*/  F2FP.F16.F32.PACK_AB R141, R141, R20 ;  /* 0x000000148d8d723e */ /* 0x000fe200000000ff */
[----:B------:R-:W-:-:S05]  /*44b0*/  VIADD R20, R72, 0xfffffffe ;  /* 0xfffffffe48147836 */ /* 0x000fca0000000000 */
        /* <DEDUP_REMOVED lines=8> */
[C---:B-1----:R-:W-:Y:S01]  /*4540*/  FADD.FTZ R5, R143.reuse, R0 ;  /* 0x000000008f057221 */ /* 0x042fe20000010000 */
[----:B------:R-:W-:-:S06]  /*4550*/  F2FP.F16.F32.PACK_AB R143, R143, R2 ;  /* 0x000000028f8f723e */ /* 0x000fcc00000000ff */
[----:B------:R-:W1:Y:S01]  /*4560*/  MUFU.EX2 R137, R84 ;  /* 0x0000005400897308 */ /* 0x000e620000000800 */
[----:B--2---:R-:W-:Y:S01]  /*4570*/  FADD.FTZ R12, R34, R29 ;  /* 0x0000001d220c7221 */ /* 0x004fe20000010000 */
[----:B------:R-:W-:-:S03]  /*4580*/  F2FP.F16.F32.PACK_AB R136, R49, R34 ;  /* 0x000000223188723e */ /* 0x000fc600000000ff */
[----:B------:R-:W-:-:S03]  /*4590*/  FADD.FTZ R27, R49, R12 ;  /* 0x0000000c311b7221 */ /* 0x000fc60000010000 */
[----:B------:R-:W2:Y:S01]  /*45a0*/  MUFU.EX2 R28, R28 ;  /* 0x0000001c001c7308 */ /* 0x000ea20000000800 */
[----:B---3--:R-:W-:-:S07]  /*45b0*/  FADD.FTZ R0, R82, R5 ;  /* 0x0000000552007221 */ /* 0x008fce0000010000 */
[----:B------:R-:W3:Y:S01]  /*45c0*/  MUFU.EX2 R26, R26 ;  /* 0x0000001a001a7308 */ /* 0x000ee20000000800 */
[C---:B-1----:R-:W-:Y:S01]  /*45d0*/  FADD.FTZ R5, R137.reuse, R0 ;  /* 0x0000000089057221 */ /* 0x042fe20000010000 */
[----:B------:R-:W-:-:S06]  /*45e0*/  F2FP.F16.F32.PACK_AB R137, R137, R82 ;  /* 0x000000528989723e */ /* 0x000fcc00000000ff */
[----:B------:R-:W1:Y:S01]  /*45f0*/  MUFU.EX2 R139, R50 ;  /* 0x00000032008b7308 */ /* 0x000e620000000800 */
[----:B--2---:R-:W-:Y:S01]  /*4600*/  FADD.FTZ R12, R28, R27 ;  /* 0x0000001b1c0c7221 */ /* 0x004fe20000010000 */
[----:B------:R-:W-:Y:S01]  /*4610*/  VIADD R27, R13, UR42 ;  /* 0x0000002a0d1b7c36 */ /* 0x000fe20008000000 */
[C---:B------:R-:W-:Y:S02]  /*4620*/  F2FP.F16.F32.PACK_AB R138, R35.reuse, R28 ;  /* 0x0000001c238a723e */ /* 0x040fe400000000ff */
[----:B------:R-:W-:Y:S01]  /*4630*/  FADD.FTZ R12, R35, R12 ;  /* 0x0000000c230c7221 */ /* 0x000fe20000010000 */
[----:B------:R-:W-:Y:S02]  /*4640*/  IMAD.IADD R24, R27, 0x1, R24 ;  /* 0x000000011b187824 */ /* 0x000fe400078e0218 */
[----:B---3--:R-:W-:-:S04]  /*4650*/  FADD.FTZ R0, R26, R5 ;  /* 0x000000051a007221 */ /* 0x008fc80000010000 */
[C---:B-1----:R-:W-:Y:S01]  /*4660*/  FADD.FTZ R5, R139.reuse, R0 ;  /* 0x000000008b057221 */ /* 0x042fe20000010000 */
[----:B------:R-:W-:Y:S01]  /*4670*/  F2FP.F16.F32.PACK_AB R139, R139, R26 ;  /* 0x0000001a8b8b723e */ /* 0x000fe200000000ff */
        /* <DEDUP_REMOVED lines=11> */
.L_x_888:
[----:B------:R-:W-:-:S13]  /*4730*/  ISETP.NE.AND P1, PT, R25, 0x1, PT ;  /* 0x000000011900780c */ /* 0x000fda0003f25270 */
[----:B------:R-:W1:Y:S02]  /*4740*/  @P1 LDC.64 R26, c[0x0][0x9e8] ;  /* 0x00027a00ff1a1b82 */ /* 0x000e640000000a00 */
[----:B-1----:R-:W-:-:S05]  /*4750*/  @P1 IMAD.HI.U32 R2, R0, R26, RZ ;  /* 0x0000001a00021227 */ /* 0x002fca00078e00ff */
[----:B------:R-:W-:-:S07]  /*4760*/  @P1 SHF.R.U32.HI R0, RZ, R27, R2 ;  /* 0x0000001bff001219 */ /* 0x000fce0000011602 */
.L_x_889:
[----:B------:R-:W-:-:S05]  /*4770*/  IMAD R25, R0, R25, R25 ;  /* 0x0000001900197224 */ /* 0x000fca00078e0219 */
[----:B------:R-:W-:-:S07]  /*4780*/  VIMNMX R24, R24, R25, PT ;  /* 0x0000001918187248 */ /* 0x000fce0003fe0100 */
.L_x_887:
[----:B------:R-:W-:Y:S01]  /*4790*/  IMAD.HI R24, R24, 0x2aaaaaab, RZ ;  /* 0x2aaaaaab18187827 */ /* 0x000fe200078e02ff */
[----:B------:R-:W-:Y:S02]  /*47a0*/  CS2R R86, SRZ ;  /* 0x0000000000567805 */ /* 0x000fe4000001ff00 */
[----:B------:R-:W-:Y:S02]  /*47b0*/  CS2R R84, SRZ ;  /* 0x0000000000547805 */ /* 0x000fe4000001ff00 */
[----:B------:R-:W-:Y:S01]  /*47c0*/  CS2R R82, SRZ ;  /* 0x0000000000527805 */ /* 0x000fe2000001ff00 */
[----:B------:R-:W-:Y:S01]  /*47d0*/  IMAD.MOV.U32 R2, RZ, RZ, 0x3f800000 ;  /* 0x3f800000ff027424 */ /* 0x000fe200078e00ff */
[----:B------:R-:W-:Y:S01]  /*47e0*/  SHF.R.U32.HI R25, RZ, 0x1f, R24 ;  /* 0x0000001fff197819 */ /* 0x000fe20000011618 */
[----:B------:R-:W-:Y:S01]  /*47f0*/  IMAD.MOV.U32 R0, RZ, RZ, 0x3f800000 ;  /* 0x3f800000ff007424 */ /* 0x000fe200078e00ff */
[----:B------:R-:W-:Y:S02]  /*4800*/  CS2R R80, SRZ ;  /* 0x0000000000507805 */ /* 0x000fe4000001ff00 */
[----:B------:R-:W-:-:S02]  /*4810*/  CS2R R78, SRZ ;  /* 0x00000000004e7805 */ /* 0x000fc4000001ff00 */
[----:B------:R-:W-:Y:S02]  /*4820*/  LEA.HI.SX32 R24, R24, R25, 0x1c ;  /* 0x0000001918187211 */ /* 0x000fe400078fe2ff */
[----:B------:R-:W-:Y:S02]  /*4830*/  CS2R R76, SRZ ;  /* 0x00000000004c7805 */ /* 0x000fe4000001ff00 */
[----:B------:R-:W-:Y:S02]  /*4840*/  CS2R R74, SRZ ;  /* 0x00000000004a7805 */ /* 0x000fe4000001ff00 */
[----:B------:R-:W-:Y:S02]  /*4850*/  CS2R R72, SRZ ;  /* 0x0000000000487805 */ /* 0x000fe4000001ff00 */
[----:B------:R-:W-:Y:S02]  /*4860*/  VIMNMX R175, R19, R24, !PT ;  /* 0x0000001813af7248 */ /* 0x000fe40007fe0100 */
[----:B------:R-:W-:-:S02]  /*4870*/  CS2R R70, SRZ ;  /* 0x0000000000467805 */ /* 0x000fc4000001ff00 */
[----:B------:R-:W-:Y:S02]  /*4880*/  CS2R R68, SRZ ;  /* 0x0000000000447805 */ /* 0x000fe4000001ff00 */
[----:B------:R-:W-:Y:S02]  /*4890*/  CS2R R66, SRZ ;  /* 0x0000000000427805 */ /* 0x000fe4000001ff00 */
        /* <DEDUP_REMOVED lines=21> */
[----:B------:R-:W-:Y:S01]  /*49f0*/  CS2R R24, SRZ ;  /* 0x0000000000187805 */ /* 0x000fe2000001ff00 */
[----:B------:R-:W-:Y:S06]  /*4a00*/  @!P1 BRA `(.L_x_890) ;  /* 0x0000003000e09947 */ /* 0x000fec0003800000 */
[----:B------:R-:W-:Y:S01]  /*4a10*/  IMAD.IADD R172, R3, 0x1, R13 ;  /* 0x0000000103ac7824 */ /* 0x000fe200078e020d */
[----:B------:R-:W-:Y:S01]  /*4a20*/  ULDC UR45, c[0x0][0x9e4] ;  /* 0x00027900002d7ab9 */ /* 0x000fe20000000800 */
[----:B------:R-:W-:Y:S01]  /*4a30*/  IMAD.MOV.U32 R2, RZ, RZ, 0x3f800000 ;  /* 0x3f800000ff027424 */ /* 0x000fe200078e00ff */
[----:B------:R-:W-:Y:S01]  /*4a40*/  ULDC UR58, c[0x0][0x2e0] ;  /* 0x0000b800003a7ab9 */ /* 0x000fe20000000800 */
[----:B------:R-:W-:Y:S01]  /*4a50*/  IMAD.MOV.U32 R87, RZ, RZ, RZ ;  /* 0x000000ffff577224 */ /* 0x000fe200078e00ff */
[----:B------:R-:W-:Y:S01]  /*4a60*/  ULDC UR4, c[0x0][0x9d8] ;  /* 0x0002760000047ab9 */ /* 0x000fe20000000800 */
[----:B------:R-:W-:-:S05]  /*4a70*/  ULDC UR47, c[0x0][0x9e0] ;  /* 0x00027800002f7ab9 */ /* 0x000fca0000000800 */
.L_x_907:
[----:B------:R-:W-:-:S04]  /*4a80*/  UIADD3 UR5, UR36, 0x1, URZ ;  /* 0x0000000124057890 */ /* 0x000fc8000fffe03f */
[----:B------:R-:W-:-:S04]  /*4a90*/  UISETP.NE.AND UP0, UPT, UR5, 0x2, UPT ;  /* 0x000000020500788c */ /* 0x000fc8000bf05270 */
[----:B------:R-:W-:Y:S02]  /*4aa0*/  USEL UR40, URZ, 0x1, UP0 ;  /* 0x000000013f287887 */ /* 0x000fe40008000000 */
[----:B------:R-:W-:Y:S02]  /*4ab0*/  USEL UR5, UR5, URZ, UP0 ;  /* 0x0000003f05057287 */ /* 0x000fe40008000000 */
[----:B------:R-:W-:Y:S01]  /*4ac0*/  ULOP3.LUT UR40, UR39, UR40, URZ, 0x3c, !UPT ;  /* 0x0000002827287292 */ /* 0x000fe2000f8e3c3f */
[----:B------:R-:W-:Y:S11]  /*4ad0*/  @!P0 BRA `(.L_x_891) ;  /* 0x0000000000048947 */ /* 0x000ff60003800000 */
[----:B------:R-:W-:Y:S01]  /*4ae0*/  BPT.TRAP 0x1 ;  /* 0x000000040000795c */ /* 0x000fe20000300000 */
.L_x_891:
[----:B------:R-:W-:Y:S01]  /*4af0*/  ULEA UR7, UR5, UR37, 0x3 ;  /* 0x0000002505077291 */ /* 0x000fe2000f8e183f */
[----:B------:R-:W-:-:S05]  /*4b00*/  IMAD.U32 R21, RZ, RZ, UR40 ;  /* 0x00000028ff157e24 */ /* 0x000fca000f8e00ff */
[----:B------:R-:W-:-:S04]  /*4b10*/  SHF.L.U32 R21, R21, 0x1f, RZ ;  /* 0x0000001f15157819 */ /* 0x000fc800000006ff */
[----:B------:R1:W2:Y:S01]  /*4b20*/  SYNCS.PHASECHK.TRANS64.TRYWAIT P1, [UR7+0x2a830], R21 ;  /* 0x02a83015ff0075a7 */ /* 0x0002a20008020147 */
[----:B------:R-:W-:Y:S05]  /*4b30*/  @!P0 BRA `(.L_x_892) ;  /* 0x0000000000048947 */ /* 0x000fea0003800000 */
[----:B------:R-:W-:Y:S01]  /*4b40*/  BPT.TRAP 0x1 ;  /* 0x000000040000795c */ /* 0x000fe20000300000 */
.L_x_892:
[----:B--2---:R-:W-:Y:S05]  /*4b50*/  @P1 BRA `(.L_x_893) ;  /* 0x0000000000081947 */ /* 0x004fea0003800000 */
[----:B------:R-:W2:Y:S02]  /*4b60*/  SYNCS.PHASECHK.TRANS64.TRYWAIT P1, [UR7+0x2a830], R21 ;  /* 0x02a83015ff0075a7 */ /* 0x000ea40008020147 */
[----:B--2---:R-:W-:Y:S05]  /*4b70*/  @!P1 BRA `(.L_x_894) ;  /* 0x000000dc00789947 */ /* 0x004fea0003800000 */
.L_x_893:
[----:B------:R-:W-:Y:S01]  /*4b80*/  R2UR UR52, R10 ;  /* 0x000000000a3472ca */ /* 0x000fe200000e0000 */
[----:B------:R-:W-:Y:S01]  /*4b90*/  UIMAD UR6, UR5, 0x900, UR38 ;  /* 0x00000900050678a4 */ /* 0x000fe2000f8e0226 */
[----:B------:R-:W-:Y:S01]  /*4ba0*/  R2UR UR53, R11 ;  /* 0x000000000b3572ca */ /* 0x000fe200000e0000 */
[----:B--2---:R-:W-:Y:S01]  /*4bb0*/  WARPGROUP.ARRIVE ;  /* 0x00000000000079c5 */ /* 0x004fe20000000000 */
        /* <DEDUP_REMOVED lines=11> */
[----:B------:R-:W-:Y:S01]  /*4c70*/  HGMMA.64x96x16.F32 R88, gdesc[UR52], RZ, !UPT, gsb0 ;  /* 0x01600000345879f0 */ /* 0x000fe2000c0008ff */
[----:B------:R-:W-:Y:S01]  /*4c80*/  R2UR UR52, R8 ;  /* 0x00000000083472ca */ /* 0x000fe200000e0000 */
[----:B------:R-:W-:Y:S01]  /*4c90*/  UIADD3 UR54, UR6, 0x2, URZ ;  /* 0x0000000206367890 */ /* 0x000fe2000fffe03f */
[----:B------:R-:W-:Y:S01]  /*4ca0*/  R2UR UR53, R9 ;  /* 0x00000000093572ca */ /* 0x000fe200000e0000 */
        /* <DEDUP_REMOVED lines=74> */
[----:B------:R-:W-:Y:S01]  /*5150*/  HGMMA.64x96x16.F32 R88, gdesc[UR52], R88, gsb0 ;  /* 0x01600000345879f0 */ /* 0x000fe20008000858 */
[----:B------:R-:W-:Y:S01]  /*5160*/  R2UR UR52, R6 ;  /* 0x00000000063472ca */ /* 0x000fe200000e0000 */
[----:B------:R-:W-:Y:S01]  /*5170*/  UIADD3 UR54, UR6, 0x4, URZ ;  /* 0x0000000406367890 */ /* 0x000fe2000fffe03f */
[----:B------:R-:W-:Y:S01]  /*5180*/  R2UR UR53, R7 ;  /* 0x00000000073572ca */ /* 0x000fe200000e0000 */
[----:B------:R-:W-:Y:S01]  /*5190*/  UMOV UR55, 0x40000040 ;  /* 0x4000004000377882 */ /* 0x000fe20000000000 */
[----:B------:R-:W-:Y:S02]  /*51a0*/  WARPGROUP.DEPBAR.LE gsb0, 0x0 ;  /* 0x00008000000079c5 */ /* 0x000fe40000010000 */
[----:B------:R-:W-:-:S09]  /*51b0*/  WARPGROUP.ARRIVE ;  /* 0x00000000000079c5 */ /* 0x000fd20000000000 */
[----:B------:R-:W-:Y:S01]  /*51c0*/  HGMMA.64x96x16.F32 R88, gdesc[UR52], R88, gsb0 ;  /* 0x01600000345879f0 */ /* 0x000fe20008000858 */
[----:B------:R-:W-:Y:S01]  /*51d0*/  UIADD3 UR54, UR6, 0x606, URZ ;  /* 0x0000060606367890 */ /* 0x000fe2000fffe03f */
[----:B------:R-:W-:Y:S01]  /*51e0*/  UMOV UR52, UR56 ;  /* 0x0000003800347c82 */ /* 0x000fe20008000000 */
[----:B------:R-:W-:Y:S01]  /*51f0*/  UMOV UR53, UR57 ;  /* 0x0000003900357c82 */ /* 0x000fe20008000000 */
        /* <DEDUP_REMOVED lines=29> */
[----:B------:R-:W-:Y:S05]  /*53d0*/  @!P0 BRA `(.L_x_895) ;  /* 0x0000000000048947 */ /* 0x000fea0003800000 */
[----:B------:R-:W-:Y:S01]  /*53e0*/  BPT.TRAP 0x1 ;  /* 0x000000040000795c */ /* 0x000fe20000300000 */
.L_x_895:
[----:B------:R-:W-:Y:S01]  /*53f0*/  ULEA UR6, UR36, UR37, 0x3 ;  /* 0x0000002524067291 */ /* 0x000fe2000f8e183f */
[----:B------:R-:W-:-:S05]  /*5400*/  IMAD.U32 R0, RZ, RZ, UR39 ;  /* 0x00000027ff007e24 */ /* 0x000fca000f8e00ff */
[----:B------:R-:W-:-:S04]  /*5410*/  SHF.L.U32 R0, R0, 0x1f, RZ ;  /* 0x0000001f00007819 */ /* 0x000fc800000006ff */
[----:B------:R2:W3:Y:S01]  /*5420*/  SYNCS.PHASECHK.TRANS64.TRYWAIT P1, [UR6+0x2a850], R0 ;  /* 0x02a85000ff0075a7 */ /* 0x0004e20008020146 */
[----:B------:R-:W-:Y:S05]  /*5430*/  @!P0 BRA `(.L_x_896) ;  /* 0x0000000000048947 */ /* 0x000fea0003800000 */
[----:B------:R-:W-:Y:S01]  /*5440*/  BPT.TRAP 0x1 ;  /* 0x000000040000795c */ /* 0x000fe20000300000 */
.L_x_896:
[----:B---3--:R-:W-:Y:S05]  /*5450*/  @P1 BRA `(.L_x_897) ;  /* 0x0000000000081947 */ /* 0x008fea0003800000 */
[----:B------:R-:W3:Y:S02]  /*5460*/  SYNCS.PHASECHK.TRANS64.TRYWAIT P1, [UR6+0x2a850], R0 ;  /* 0x02a85000ff0075a7 */ /* 0x000ee40008020146 */
[----:B---3--:R-:W-:Y:S05]  /*5470*/  @!P1 BRA `(.L_x_898) ;  /* 0x000000d400509947 */ /* 0x008fea0003800000 */
.L_x_897:
[----:B------:R-:W-:Y:S01]  /*5480*/  UIADD3 UR10, UR37, 0x400, URZ ;  /* 0x00000400250a7890 */ /* 0x000fe2000fffe03f */
[----:B------:R-:W-:Y:S01]  /*5490*/  WARPGROUP.ARRIVE ;  /* 0x00000000000079c5 */ /* 0x000fe20000000000 */
[----:B------:R-:W-:-:S05]  /*54a0*/  UMOV UR11, 0x40000040 ;  /* 0x40000040000b7882 */ /* 0x000fca0000000000 */
[----:B------:R-:W3:Y:S01]  /*54b0*/  S2R R179, SR_TID.X ;  /* 0x0000000000b37919 */ /* 0x000ee20000002100 */
[----:B------:R-:W-:Y:S01]  /*54c0*/  USHF.R.U32.HI UR10, URZ, 0x4, UR10 ;  /* 0x000000043f0a7899 */ /* 0x000fe2000801160a */
[----:B-1----:R-:W-:Y:S01]  /*54d0*/  FMUL.FTZ R21, R88, UR4 ;  /* 0x0000000458157c20 */ /* 0x002fe20008410000 */
[----:B------:R-:W-:Y:S01]  /*54e0*/  FMUL.FTZ R88, R94, UR4 ;  /* 0x000000045e587c20 */ /* 0x000fe20008410000 */
[----:B------:R-:W-:Y:S01]  /*54f0*/  FMUL.FTZ R94, R106, UR4 ;  /* 0x000000046a5e7c20 */ /* 0x000fe20008410000 */
[----:B------:R-:W-:Y:S01]  /*5500*/  ULOP3.LUT UR10, UR10, 0x3fff, URZ, 0xc0, !UPT ;  /* 0x00003fff0a0a7892 */ /* 0x000fe2000f8ec03f */
[----:B------:R-:W-:Y:S01]  /*5510*/  FMUL.FTZ R176, R127, UR4 ;  /* 0x000000047fb07c20 */ /* 0x000fe20008410000 */
[----:B------:R-:W-:Y:S02]  /*5520*/  IMAD R127, R20, -0x60, RZ ;  /* 0xffffffa0147f7824 */ /* 0x000fe400078e02ff */
[----:B--2---:R-:W-:Y:S01]  /*5530*/  FMUL.FTZ R0, R90, UR4 ;  /* 0x000000045a007c20 */ /* 0x004fe20008410000 */
[----:B------:R-:W-:Y:S01]  /*5540*/  ULOP3.LUT UR10, UR10, 0x3000000, URZ, 0xfc, !UPT ;  /* 0x030000000a0a7892 */ /* 0x000fe2000f8efc3f */
[----:B------:R-:W-:Y:S01]  /*5550*/  FMUL.FTZ R2, R91, UR4 ;  /* 0x000000045b027c20 */ /* 0x000fe20008410000 */
[----:B------:R-:W-:Y:S01]  /*5560*/  FMUL.FTZ R90, R98, UR4 ;  /* 0x00000004625a7c20 */ /* 0x000fe20008410000 */
[----:B------:R-:W-:Y:S01]  /*5570*/  FMUL.FTZ R91, R99, UR4 ;  /* 0x00000004635b7c20 */ /* 0x000fe20008410000 */
[----:B------:R-:W-:Y:S01]  /*5580*/  UIMAD UR14, UR36, 0x600, UR10 ;  /* 0x00000600240e78a4 */ /* 0x000fe2000f8e020a */
[----:B------:R-:W-:Y:S01]  /*5590*/  FMUL.FTZ R100, R100, UR4 ;  /* 0x0000000464647c20 */ /* 0x000fe20008410000 */
[----:B------:R-:W-:Y:S01]  /*55a0*/  FMUL.FTZ R101, R101, UR4 ;  /* 0x0000000465657c20 */ /* 0x000fe20008410000 */
[----:B------:R-:W-:Y:S01]  /*55b0*/  FMUL.FTZ R98, R114, UR4 ;  /* 0x0000000472627c20 */ /* 0x000fe20008410000 */
[----:B------:R-:W-:Y:S01]  /*55c0*/  FMUL.FTZ R99, R115, UR4 ;  /* 0x0000000473637c20 */ /* 0x000fe20008410000 */
[----:B------:R-:W-:Y:S01]  /*55d0*/  FMUL.FTZ R120, R120, UR4 ;  /* 0x0000000478787c20 */ /* 0x000fe20008410000 */
[----:B------:R-:W-:Y:S01]  /*55e0*/  FMUL.FTZ R121, R121, UR4 ;  /* 0x0000000479797c20 */ /* 0x000fe20008410000 */
[----:B------:R-:W-:Y:S01]  /*55f0*/  UMOV UR10, UR14 ;  /* 0x0000000e000a7c82 */ /* 0x000fe20008000000 */
[----:B------:R-:W-:Y:S01]  /*5600*/  FMUL.FTZ R125, R125, UR4 ;  /* 0x000000047d7d7c20 */ /* 0x000fe20008410000 */
[----:B------:R-:W-:Y:S01]  /*5610*/  HGMMA.64x128x16.F32 R24, R156, gdesc[UR8].tnspB, R24, gsb0 ;  /* 0x41e000089c187df0 */ /* 0x000fe20008000818 */
[----:B------:R-:W-:Y:S01]  /*5620*/  UIADD3 UR10, UR14, 0x80, URZ ;  /* 0x000000800e0a7890 */ /* 0x000fe2000fffe03f */
[----:B------:R-:W-:Y:S01]  /*5630*/  FMUL.FTZ R174, R126, UR4 ;  /* 0x000000047eae7c20 */ /* 0x000fe20008410000 */
[----:B------:R-:W-:Y:S01]  /*5640*/  UMOV UR11, 0x40000040 ;  /* 0x40000040000b7882 */ /* 0x000fe20000000000 */
[----:B------:R-:W-:Y:S01]  /*5650*/  FMUL.FTZ R129, R129, UR4 ;  /* 0x0000000481817c20 */ /* 0x000fe20008410000 */
[----:B------:R-:W-:Y:S01]  /*5660*/  FMUL.FTZ R178, R130, UR4 ;  /* 0x0000000482b27c20 */ /* 0x000fe20008410000 */
[----:B------:R-:W-:Y:S01]  /*5670*/  FMUL.FTZ R133, R133, UR4 ;  /* 0x0000000485857c20 */ /* 0x000fe20008410000 */
[----:B------:R-:W-:Y:S01]  /*5680*/  FMUL.FTZ R124, R124, UR4 ;  /* 0x000000047c7c7c20 */ /* 0x000fe20008410000 */
[----:B------:R-:W-:Y:S01]  /*5690*/  FMUL.FTZ R128, R128, UR4 ;  /* 0x0000000480807c20 */ /* 0x000fe20008410000 */
[----:B------:R-:W-:Y:S01]  /*56a0*/  FMUL.FTZ R132, R132, UR4 ;  /* 0x0000000484847c20 */ /* 0x000fe20008410000 */
[----:B---3--:R-:W-:Y:S01]  /*56b0*/  LOP3.LUT P2, RZ, R179, 0x7f, RZ, 0xc0, !PT ;  /* 0x0000007fb3ff7812 */ /* 0x008fe2000784c0ff */
[----:B------:R-:W-:Y:S01]  /*56c0*/  FMUL.FTZ R134, R134, UR4 ;  /* 0x0000000486867c20 */ /* 0x000fe20008410000 */
[----:B------:R-:W-:Y:S01]  /*56d0*/  LOP3.LUT P1, RZ, R18, 0x80000, RZ, 0xc0, !PT ;  /* 0x0008000012ff7812 */ /* 0x000fe2000782c0ff */
[----:B------:R-:W1:Y:S08]  /*56e0*/  MUFU.TANH R21, R21 ;  /* 0x0000001500157308 */ /* 0x000e700000002400 */
[----:B------:R-:W2:Y:S08]  /*56f0*/  MUFU.TANH R0, R0 ;  /* 0x0000000000007308 */ /* 0x000eb00000002400 */
[----:B------:R-:W3:Y:S08]  /*5700*/  MUFU.TANH R2, R2 ;  /* 0x0000000200027308 */ /* 0x000ef00000002400 */
[----:B------:R-:W4:Y:S08]  /*5710*/  MUFU.TANH R88, R88 ;  /* 0x0000005800587308 */ /* 0x000f300000002400 */
        /* <DEDUP_REMOVED lines=12> */
[----:B------:R-:W1:Y:S01]  /*57e0*/  MUFU.TANH R178, R178 ;  /* 0x000000b200b27308 */ /* 0x000e620000002400 */
[----:B------:R-:W-:-:S02]  /*57f0*/  WARPGROUP.DEPBAR.LE gsb0, 0x0 ;  /* 0x00008000000079c5 */ /* 0x000fc40000010000 */
[----:B------:R-:W-:Y:S01]  /*5800*/  WARPGROUP.ARRIVE ;  /* 0x00000000000079c5 */ /* 0x000fe20000000000 */
[----:B------:R-:W-:-:S04]  /*5810*/  FMUL.FTZ R156, R123, UR4 ;  /* 0x000000047b9c7c20 */ /* 0x000fc80008410000 */
[----:B------:R1:W1:Y:S01]  /*5820*/  MUFU.TANH R123, R132 ;  /* 0x00000084007b7308 */ /* 0x0002620000002400 */
[----:B------:R-:W-:Y:S01]  /*5830*/  HGMMA.64x128x16.F32 R24, R152, gdesc[UR8].tnspB, R24, gsb0 ;  /* 0x41e0000898187df0 */ /* 0x000fe20008000818 */
[----:B------:R-:W-:Y:S01]  /*5840*/  UIADD3 UR10, UR14, 0x100, URZ ;  /* 0x000001000e0a7890 */ /* 0x000fe2000fffe03f */
[----:B------:R-:W-:-:S05]  /*5850*/  UMOV UR11, 0x40000040 ;  /* 0x40000040000b7882 */ /* 0x000fca0000000000 */
[----:B------:R-:W1:Y:S08]  /*5860*/  MUFU.TANH R156, R156 ;  /* 0x0000009c009c7308 */ /* 0x000e700000002400 */
[----:B------:R-:W1:Y:S01]  /*5870*/  MUFU.TANH R133, R133 ;  /* 0x0000008500857308 */ /* 0x000e620000002400 */
[----:B------:R-:W-:Y:S02]  /*5880*/  WARPGROUP.DEPBAR.LE gsb0, 0x0 ;  /* 0x00008000000079c5 */ /* 0x000fe40000010000 */
[----:B------:R-:W-:Y:S01]  /*5890*/  WARPGROUP.ARRIVE ;  /* 0x00000000000079c5 */ /* 0x000fe20000000000 */
[----:B------:R-:W-:-:S05]  /*58a0*/  FMUL.FTZ R154, R122, UR4 ;  /* 0x000000047a9a7c20 */ /* 0x000fca0008410000 */
[----:B------:R-:W-:Y:S01]  /*58b0*/  HGMMA.64x128x16.F32 R24, R148, gdesc[UR8].tnspB, R24, gsb0 ;  /* 0x41e0000894187df0 */ /* 0x000fe20008000818 */
[----:B------:R-:W-:Y:S01]  /*58c0*/  UIADD3 UR10, UR14, 0x180, URZ ;  /* 0x000001800e0a7890 */ /* 0x000fe2000fffe03f */
[----:B------:R-:W1:Y:S01]  /*58d0*/  MUFU.TANH R154, R154 ;  /* 0x0000009a009a7308 */ /* 0x000e620000002400 */
[----:B------:R-:W-:Y:S01]  /*58e0*/  UMOV UR11, 0x40000040 ;  /* 0x40000040000b7882 */ /* 0x000fe20000000000 */
[----:B------:R-:W-:Y:S02]  /*58f0*/  WARPGROUP.DEPBAR.LE gsb0, 0x0 ;  /* 0x00008000000079c5 */ /* 0x000fe40000010000 */
[----:B------:R-:W-:Y:S01]  /*5900*/  WARPGROUP.ARRIVE ;  /* 0x00000000000079c5 */ /* 0x000fe20000000000 */
[----:B------:R-:W-:Y:S01]  /*5910*/  FMUL.FTZ R148, R97, UR4 ;  /* 0x0000000461947c20 */ /* 0x000fe20008410000 */
[----:B------:R-:W-:Y:S01]  /*5920*/  FMUL.FTZ R97, R111, UR4 ;  /* 0x000000046f617c20 */ /* 0x000fe20008410000 */
[----:B------:R-:W-:Y:S01]  /*5930*/  FMUL.FTZ R150, R104, UR4 ;  /* 0x0000000468967c20 */ /* 0x000fe20008410000 */
[----:B------:R-:W-:Y:S01]  /*5940*/  FMUL.FTZ R111, R113, UR4 ;  /* 0x00000004716f7c20 */ /* 0x000fe20008410000 */
[----:B------:R-:W-:Y:S01]  /*5950*/  FMUL.FTZ R113, R117, UR4 ;  /* 0x0000000475717c20 */ /* 0x000fe20008410000 */
[----:B------:R-:W-:Y:S01]  /*5960*/  HGMMA.64x128x16.F32 R24, R144, gdesc[UR8].tnspB, R24, gsb0 ;  /* 0x41e0000890187df0 */ /* 0x000fe20008000818 */
[----:B------:R-:W-:Y:S01]  /*5970*/  UIADD3 UR10, UR14, 0x200, URZ ;  /* 0x000002000e0a7890 */ /* 0x000fe2000fffe03f */
[----:B------:R-:W-:Y:S01]  /*5980*/  FMUL.FTZ R104, R131, UR4 ;  /* 0x0000000483687c20 */ /* 0x000fe20008410000 */
[----:B------:R-:W-:Y:S01]  /*5990*/  UMOV UR11, 0x40000040 ;  /* 0x40000040000b7882 */ /* 0x000fe20000000000 */
        /* <DEDUP_REMOVED lines=25> */
[----:B------:R-:W-:Y:S01]  /*5b30*/  IMAD R108, R17, UR58, R127 ;  /* 0x0000003a116c7c24 */ /* 0x000fe2000f8e027f */
[----:B------:R1:W1:Y:S08]  /*5b40*/  MUFU.TANH R118, R121 ;  /* 0x0000007900767308 */ /* 0x0002700000002400 */
        /* <DEDUP_REMOVED lines=16> */
[----:B------:R-:W-:-:S02]  /*5c50*/  WARPGROUP.DEPBAR.LE gsb0, 0x0 ;  /* 0x00008000000079c5 */ /* 0x000fc40000010000 */
[----:B------:R-:W-:Y:S01]  /*5c60*/  WARPGROUP.ARRIVE ;  /* 0x00000000000079c5 */ /* 0x000fe20000000000 */
[----:B------:R-:W-:Y:S01]  /*5c70*/  FMUL.FTZ R141, R109, UR4 ;  /* 0x000000046d8d7c20 */ /* 0x000fe20008410000 */
[----:B------:R-:W-:Y:S01]  /*5c80*/  FMUL.FTZ R140, R105, UR4 ;  /* 0x00000004698c7c20 */ /* 0x000fe20008410000 */
[----:B------:R-:W5:Y:S01]  /*5c90*/  LDC R109, c[0x0][0x288] ;  /* 0x0000a200ff6d7b82 */ /* 0x000f620000000800 */
[----:B------:R-:W-:Y:S02]  /*5ca0*/  IMAD.U32 R105, RZ, RZ, UR7 ;  /* 0x00000007ff697e24 */ /* 0x000fe4000f8e00ff */
[----:B------:R-:W-:Y:S01]  /*5cb0*/  HGMMA.64x128x16.F32 R24, R136, gdesc[UR8].tnspB, R24, gsb0 ;  /* 0x41e0000888187df0 */ /* 0x000fe20008000818 */
[----:B------:R-:W1:Y:S01]  /*5cc0*/  MUFU.TANH R141, R141 ;  /* 0x0000008d008d7308 */ /* 0x000e620000002400 */
[----:B------:R-:W-:-:S05]  /*5cd0*/  @!P2 VIADD R105, R105, 0x2a840 ;  /* 0x0002a8406969a836 */ /* 0x000fca0000000000 */
[----:B------:R-:W-:Y:S02]  /*5ce0*/  @!P2 PRMT R106, RZ, 0x654, R105 ;  /* 0x00000654ff6aa816 */ /* 0x000fe40000000069 */
[----:B------:R-:W1:Y:S08]  /*5cf0*/  MUFU.TANH R140, R140 ;  /* 0x0000008c008c7308 */ /* 0x000e700000002400 */
[----:B------:R1:W1:Y:S01]  /*5d00*/  MUFU.TANH R105, R134 ;  /* 0x0000008600697308 */ /* 0x0002620000002400 */
[----:B-----5:R-:W-:-:S05]  /*5d10*/  IADD3 R109, R108, 0x1, -R109 ;  /* 0x000000016c6d7810 */ /* 0x020fca0007ffe86d */
[----:B------:R-:W-:-:S04]  /*5d20*/  IMAD R109, R16, -0x2, R109 ;  /* 0xfffffffe106d7824 */ /* 0x000fc800078e026d */
[----:B------:R-:W-:-:S04]  /*5d30*/  VIADD R131, R109, UR47 ;  /* 0x0000002f6d837c36 */ /* 0x000fc80008000000 */
[----:B------:R-:W-:Y:S01]  /*5d40*/  IMAD.IADD R115, R3, 0x1, R131 ;  /* 0x0000000103737824 */ /* 0x000fe200078e0283 */
[----:B------:R-:W-:Y:S02]  /*5d50*/  WARPGROUP.DEPBAR.LE gsb0, 0x0 ;  /* 0x00008000000079c5 */ /* 0x000fe40000010000 */
[----:B------:R5:W-:Y:S01]  /*5d60*/  @!P2 SYNCS.ARRIVE.TRANS64.RED.A1T0 RZ, [R106+URZ], RZ ;  /* 0x000000ff6affa9a7 */ /* 0x000be2000810043f */
[----:B------:R-:W-:Y:S02]  /*5d70*/  IMAD R138, R16, -0x2, R127 ;  /* 0xfffffffe108a7824 */ /* 0x000fe400078e027f */
[----:B-----5:R-:W-:Y:S01]  /*5d80*/  FMUL.FTZ R106, R135, UR4 ;  /* 0x00000004876a7c20 */ /* 0x020fe20008410000 */
[----:B------:R-:W-:-:S04]  /*5d90*/  VIADD R135, R109, UR41 ;  /* 0x000000296d877c36 */ /* 0x000fc80008000000 */
[----:B------:R-:W-:Y:S01]  /*5da0*/  IMAD.IADD R117, R3, 0x1, R135 ;  /* 0x0000000103757824 */ /* 0x000fe200078e0287 */
[----:B------:R-:W1:Y:S01]  /*5db0*/  MUFU.TANH R106, R106 ;  /* 0x0000006a006a7308 */ /* 0x000e620000002400 */
[----:B--234-:R-:W-:Y:S05]  /*5dc0*/  @!P1 BRA `(.L_x_899) ;  /* 0x0000000000589947 */ /* 0x01cfea0003800000 */
[----:B------:R-:W-:Y:S01]  /*5dd0*/  ISETP.GT.AND P1, PT, R172, -0x1, PT ;  /* 0xffffffffac00780c */ /* 0x000fe20003f24270 */
[----:B------:R-:W-:-:S12]  /*5de0*/  BSSY B0, `(.L_x_900) ;  /* 0x0000011000007945 */ /* 0x000fd80003800000 */
[----:B------:R-:W-:Y:S05]  /*5df0*/  @P1 BRA `(.L_x_901) ;  /* 0x0000000000201947 */ /* 0x000fea0003800000 */
[----:B------:R-:W-:Y:S01]  /*5e00*/  IMAD.U32 R137, RZ, RZ, UR45 ;  /* 0x0000002dff897e24 */ /* 0x000fe2000f8e00ff */
[----:B------:R-:W-:-:S04]  /*5e10*/  LOP3.LUT R119, RZ, R172, RZ, 0x33, !PT ;  /* 0x000000acff777212 */ /* 0x000fc800078e33ff */
[----:B------:R-:W-:-:S13]  /*5e20*/  ISETP.NE.AND P1, PT, R137, 0x1, PT ;  /* 0x000000018900780c */ /* 0x000fda0003f25270 */
[----:B------:R-:W2:Y:S02]  /*5e30*/  @P1 LDC.64 R108, c[0x0][0x9e8] ;  /* 0x00027a00ff6c1b82 */ /* 0x000ea40000000a00 */
[----:B--2---:R-:W-:-:S05]  /*5e40*/  @P1 IMAD.HI.U32 R108, R119, R108, RZ ;  /* 0x0000006c776c1227 */ /* 0x004fca00078e00ff */
[----:B------:R-:W-:-:S04]  /*5e50*/  @P1 SHF.R.U32.HI R119, RZ, R109, R108 ;  /* 0x0000006dff771219 */ /* 0x000fc8000001166c */
[----:B------:R-:W-:Y:S01]  /*5e60*/  LOP3.LUT R108, RZ, R119, RZ, 0x33, !PT ;  /* 0x00000077ff6c7212 */ /* 0x000fe200078e33ff */
[----:B------:R-:W-:Y:S06]  /*5e70*/  BRA `(.L_x_902) ;  /* 0x00000000001c7947 */ /* 0x000fec0003800000 */
.L_x_901:
[----:B------:R-:W-:-:S05]  /*5e80*/  IMAD.U32 R137, RZ, RZ, UR45 ;  /* 0x0000002dff897e24 */ /* 0x000fca000f8e00ff */
[----:B------:R-:W-:-:S13]  /*5e90*/  ISETP.NE.AND P1, PT, R137, 0x1, PT ;  /* 0x000000018900780c */ /* 0x000fda0003f25270 */
[----:B------:R-:W2:Y:S01]  /*5ea0*/  @P1 LDC.64 R108, c[0x0][0x9e8] ;  /* 0x00027a00ff6c1b82 */ /* 0x000ea20000000a00 */
[----:B------:R-:W-:-:S04]  /*5eb0*/  @P1 IMAD.IADD R119, R3, 0x1, R13 ;  /* 0x0000000103771824 */ /* 0x000fc800078e020d */
[----:B--2---:R-:W-:-:S04]  /*5ec0*/  @P1 IMAD.HI.U32 R114, R119, R108, RZ ;  /* 0x0000006c77721227 */ /* 0x004fc800078e00ff */
[----:B------:R-:W-:Y:S01]  /*5ed0*/  IMAD.MOV.U32 R108, RZ, RZ, R172 ;  /* 0x000000ffff6c7224 */ /* 0x000fe200078e00ac */
[----:B------:R-:W-:-:S07]  /*5ee0*/  @P1 SHF.R.U32.HI R108, RZ, R109, R114 ;  /* 0x0000006dff6c1219 */ /* 0x000fce0000011672 */
.L_x_902:
[----:B------:R-:W-:Y:S05]  /*5ef0*/  BSYNC B0 ;  /* 0x0000000000007941 */ /* 0x000fea0003800000 */
.L_x_900:
[----:B------:R-:W-:-:S05]  /*5f00*/  IMAD R108, R108, R137, R138 ;  /* 0x000000896c6c7224 */ /* 0x000fca00078e028a */
[----:B------:R-:W-:Y:S02]  /*5f10*/  VIADDMNMX R115, R108, R137, R115, PT ;  /* 0x000000896c737246 */ /* 0x000fe40003800173 */
[----:B------:R-:W-:-:S07]  /*5f20*/  VIMNMX R117, R117, R108, !PT ;  /* 0x0000006c75757248 */ /* 0x000fce0007fe0100 */
.L_x_899:
        /* <DEDUP_REMOVED lines=32> */
[----:B------:R-:W-:Y:S01]  /*6130*/  FSEL R158, R101, -INF , !P3 ;  /* 0xff800000659e7808 */ /* 0x000fe20005800000 */
[----:B------:R-:W-:Y:S01]  /*6140*/  IMAD.IADD R101, R4, 0x1, R131 ;  /* 0x0000000104657824 */ /* 0x000fe200078e0283 */
        /* <DEDUP_REMOVED lines=14> */
[----:B------:R-:W-:Y:S01]  /*6230*/  FSEL R132, R107, -INF , !P3 ;  /* 0xff8000006b847808 */ /* 0x000fe20005800000 */
[----:B------:R-:W-:Y:S01]  /*6240*/  IMAD.IADD R107, R4, 0x1, R135 ;  /* 0x00000001046b7824 */ /* 0x000fe200078e0287 */
        /* <DEDUP_REMOVED lines=58> */
[----:B------:R-:W-:Y:S02]  /*65f0*/  P2R R113, PR, RZ, 0x40 ;  /* 0x00000040ff717803 */ /* 0x000fe40000000000 */
[----:B------:R-:W-:-:S04]  /*6600*/  ISETP.GT.AND P6, PT, R117, RZ, !P6 ;  /* 0x000000ff7500720c */ /* 0x000fc800077c4270 */
[----:B------:R-:W-:-:S04]  /*6610*/  ISETP.LT.OR P6, PT, R115, 0x1, P6 ;  /* 0x000000017300780c */ /* 0x000fc800037c1670 */
[----:B------:R-:W-:Y:S02]  /*6620*/  FSEL R109, R21, -INF , !P6 ;  /* 0xff800000156d7808 */ /* 0x000fe40007000000 */
[----:B------:R-:W-:-:S04]  /*6630*/  ISETP.GE.AND P6, PT, R127, 0x5a, PT ;  /* 0x0000005a7f00780c */ /* 0x000fc80003fc6270 */
[----:B------:R-:W-:Y:S02]  /*6640*/  P2R R121, PR, RZ, 0x40 ;  /* 0x00000040ff797803 */ /* 0x000fe40000000000 */
[----:B------:R-:W-:-:S04]  /*6650*/  ISETP.GT.AND P6, PT, R117, 0x59, !P6 ;  /* 0x000000597500780c */ /* 0x000fc800077c4270 */
[----:B------:R-:W-:-:S04]  /*6660*/  ISETP.LT.OR P6, PT, R115, 0x5a, P6 ;  /* 0x0000005a7300780c */ /* 0x000fc800037c1670 */
[----:B------:R-:W-:Y:S02]  /*6670*/  FSEL R110, R133, -INF , !P6 ;  /* 0xff800000856e7808 */ /* 0x000fe40007000000 */
[----:B------:R-:W-:-:S13]  /*6680*/  LOP3.LUT P6, RZ, R18, 0x80000, RZ, 0xc0, !PT ;  /* 0x0008000012ff7812 */ /* 0x000fda00078cc0ff */
[----:B------:R-:W-:Y:S05]  /*6690*/  @!P6 BRA `(.L_x_903) ;  /* 0x000000000054e947 */ /* 0x000fea0003800000 */
[----:B------:R-:W-:Y:S01]  /*66a0*/  IMAD.IADD R21, R4, 0x1, R13 ;  /* 0x0000000104157824 */ /* 0x000fe200078e020d */
[----:B------:R-:W-:Y:S04]  /*66b0*/  BSSY B0, `(.L_x_904) ;  /* 0x0000010000007945 */ /* 0x000fe80003800000 */
[----:B------:R-:W-:-:S13]  /*66c0*/  ISETP.GT.AND P6, PT, R21, -0x1, PT ;  /* 0xffffffff1500780c */ /* 0x000fda0003fc4270 */
[----:B------:R-:W-:Y:S05]  /*66d0*/  @P6 BRA `(.L_x_905) ;  /* 0x0000000000206947 */ /* 0x000fea0003800000 */
[----:B------:R-:W-:Y:S01]  /*66e0*/  IMAD.U32 R111, RZ, RZ, UR45 ;  /* 0x0000002dff6f7e24 */ /* 0x000fe2000f8e00ff */
[----:B------:R-:W-:-:S04]  /*66f0*/  LOP3.LUT R21, RZ, R21, RZ, 0x33, !PT ;  /* 0x00000015ff157212 */ /* 0x000fc800078e33ff */
[----:B------:R-:W-:-:S13]  /*6700*/  ISETP.NE.AND P6, PT, R111, 0x1, PT ;  /* 0x000000016f00780c */ /* 0x000fda0003fc5270 */
[----:B------:R-:W1:Y:S02]  /*6710*/  @P6 LDC.64 R136, c[0x0][0x9e8] ;  /* 0x00027a00ff886b82 */ /* 0x000e640000000a00 */
[----:B-1----:R-:W-:-:S05]  /*6720*/  @P6 IMAD.HI.U32 R136, R21, R136, RZ ;  /* 0x0000008815886227 */ /* 0x002fca00078e00ff */
[----:B------:R-:W-:-:S04]  /*6730*/  @P6 SHF.R.U32.HI R21, RZ, R137, R136 ;  /* 0x00000089ff156219 */ /* 0x000fc80000011688 */
[----:B------:R-:W-:Y:S01]  /*6740*/  LOP3.LUT R21, RZ, R21, RZ, 0x33, !PT ;  /* 0x00000015ff157212 */ /* 0x000fe200078e33ff */
[----:B------:R-:W-:Y:S06]  /*6750*/  BRA `(.L_x_906) ;  /* 0x0000000000147947 */ /* 0x000fec0003800000 */
.L_x_905:
[----:B------:R-:W-:-:S05]  /*6760*/  IMAD.U32 R111, RZ, RZ, UR45 ;  /* 0x0000002dff6f7e24 */ /* 0x000fca000f8e00ff */
[----:B------:R-:W-:-:S13]  /*6770*/  ISETP.NE.AND P6, PT, R111, 0x1, PT ;  /* 0x000000016f00780c */ /* 0x000fda0003fc5270 */
[----:B------:R-:W1:Y:S02]  /*6780*/  @P6 LDC.64 R136, c[0x0][0x9e8] ;  /* 0x00027a00ff886b82 */ /* 0x000e640000000a00 */
[----:B-1----:R-:W-:-:S05]  /*6790*/  @P6 IMAD.HI.U32 R136, R21, R136, RZ ;  /* 0x0000008815886227 */ /* 0x002fca00078e00ff */
[----:B------:R-:W-:-:S07]  /*67a0*/  @P6 SHF.R.U32.HI R21, RZ, R137, R136 ;  /* 0x00000089ff156219 */ /* 0x000fce0000011688 */
.L_x_906:
[----:B------:R-:W-:Y:S05]  /*67b0*/  BSYNC B0 ;  /* 0x0000000000007941 */ /* 0x000fea0003800000 */
.L_x_904:
[----:B------:R-:W-:-:S05]  /*67c0*/  IMAD R136, R21, R111, R138 ;  /* 0x0000006f15887224 */ /* 0x000fca00078e028a */
[----:B------:R-:W-:Y:S02]  /*67d0*/  VIADDMNMX R101, R136, R111, R101, PT ;  /* 0x0000006f88657246 */ /* 0x000fe40003800165 */
[----:B------:R-:W-:-:S07]  /*67e0*/  VIMNMX R107, R107, R136, !PT ;  /* 0x000000886b6b7248 */ /* 0x000fce0007fe0100 */
.L_x_903:
[C---:B------:R-:W-:Y:S01]  /*67f0*/  ISETP.GT.AND P1, PT, R107.reuse, 0x1, !P1 ;  /* 0x000000016b00780c */ /* 0x040fe20004f24270 */
[----:B------:R-:W-:Y:S01]  /*6800*/  UMOV UR39, UR40 ;  /* 0x0000002800277c82 */ /* 0x000fe20008000000 */
[----:B------:R-:W-:Y:S01]  /*6810*/  ISETP.GT.AND P2, PT, R107, 0x8, !P2 ;  /* 0x000000086b00780c */ /* 0x000fe20005744270 */
[----:B------:R-:W-:Y:S01]  /*6820*/  UMOV UR36, UR5 ;  /* 0x0000000500247c82 */ /* 0x000fe20008000000 */
        /* <DEDUP_REMOVED lines=11> */
[----:B------:R-:W-:Y:S02]  /*68e0*/  FMNMX.FTZ R21, R109, R14, !PT ;  /* 0x0000000e6d157209 */ /* 0x000fe40007810000 */
[----:B------:R-:W-:Y:S02]  /*68f0*/  ISETP.GT.AND P1, PT, R107, 0x10, !P1 ;  /* 0x000000106b00780c */ /* 0x000fe40004f24270 */
[----:B------:R-:W-:Y:S02]  /*6900*/  FMNMX.FTZ R21, R190, R21, !PT ;  /* 0x00000015be157209 */ /* 0x000fe40007810000 */
[----:B------:R-:W-:Y:S02]  /*6910*/  ISETP.LT.OR P1, PT, R101, 0x11, P1 ;  /* 0x000000116500780c */ /* 0x000fe40000f21670 */
[----:B------:R-:W-:-:S02]  /*6920*/  FMNMX.FTZ R21, R188, R21, !PT ;  /* 0x00000015bc157209 */ /* 0x000fc40007810000 */
[----:B------:R-:W-:Y:S02]  /*6930*/  FSEL R136, R90, -INF , !P1 ;  /* 0xff8000005a887808 */ /* 0x000fe40004800000 */
[----:B------:R-:W-:Y:S02]  /*6940*/  ISETP.NE.AND P1, PT, R142, RZ, PT ;  /* 0x000000ff8e00720c */ /* 0x000fe40003f25270 */
[----:B------:R-:W-:Y:S02]  /*6950*/  FMNMX.FTZ R21, R186, R21, !PT ;  /* 0x00000015ba157209 */ /* 0x000fe40007810000 */
[----:B------:R-:W-:Y:S02]  /*6960*/  ISETP.GT.AND P1, PT, R107, 0x11, !P1 ;  /* 0x000000116b00780c */ /* 0x000fe40004f24270 */
[----:B------:R-:W-:Y:S02]  /*6970*/  FMNMX.FTZ R21, R184, R21, !PT ;  /* 0x00000015b8157209 */ /* 0x000fe40007810000 */
[----:B------:R-:W-:-:S02]  /*6980*/  ISETP.LT.OR P1, PT, R101, 0x12, P1 ;  /* 0x000000126500780c */ /* 0x000fc40000f21670 */
[----:B------:R-:W-:Y:S02]  /*6990*/  FMNMX.FTZ R21, R182, R21, !PT ;  /* 0x00000015b6157209 */ /* 0x000fe40007810000 */
[----:B------:R-:W-:Y:S02]  /*69a0*/  FSEL R144, R91, -INF , !P1 ;  /* 0xff8000005b907808 */ /* 0x000fe40004800000 */
[----:B------:R-:W-:Y:S02]  /*69b0*/  ISETP.NE.AND P1, PT, R143, RZ, PT ;  /* 0x000000ff8f00720c */ /* 0x000fe40003f25270 */
[----:B------:R-:W-:Y:S02]  /*69c0*/  FMNMX.FTZ R21, R180, R21, !PT ;  /* 0x00000015b4157209 */ /* 0x000fe40007810000 */
[----:B------:R-:W-:Y:S02]  /*69d0*/  ISETP.GT.AND P1, PT, R107, 0x18, !P1 ;  /* 0x000000186b00780c */ /* 0x000fe40004f24270 */
[----:B------:R-:W-:-:S02]  /*69e0*/  FMNMX.FTZ R21, R158, R21, !PT ;  /* 0x000000159e157209 */ /* 0x000fc40007810000 */
[----:B------:R-:W-:Y:S02]  /*69f0*/  ISETP.LT.OR P1, PT, R101, 0x19, P1 ;  /* 0x000000196500780c */ /* 0x000fe40000f21670 */
[----:B------:R-:W-:Y:S02]  /*6a00*/  FMNMX.FTZ R21, R150, R21, !PT ;  /* 0x0000001596157209 */ /* 0x000fe40007810000 */
[----:B------:R-:W-:Y:S02]  /*6a10*/  FSEL R92, R92, -INF , !P1 ;  /* 0xff8000005c5c7808 */ /* 0x000fe40004800000 */
[----:B------:R-:W-:Y:S02]  /*6a20*/  ISETP.GT.AND P1, PT, R107, 0x19, !P2 ;  /* 0x000000196b00780c */ /* 0x000fe40005724270 */
[----:B------:R-:W-:Y:S02]  /*6a30*/  ISETP.NE.AND P2, PT, R140, RZ, PT ;  /* 0x000000ff8c00720c */ /* 0x000fe40003f45270 */
[----:B------:R-:W-:-:S02]  /*6a40*/  ISETP.LT.OR P1, PT, R101, 0x1a, P1 ;  /* 0x0000001a6500780c */ /* 0x000fc40000f21670 */
[----:B------:R-:W-:Y:S02]  /*6a50*/  FMNMX.FTZ R21, R134, R21, !PT ;  /* 0x0000001586157209 */ /* 0x000fe40007810000 */
[----:B------:R-:W-:Y:S02]  /*6a60*/  FSEL R142, R93, -INF , !P1 ;  /* 0xff8000005d8e7808 */ /* 0x000fe40004800000 */
        /* <DEDUP_REMOVED lines=19> */
[----:B------:R-:W-:Y:S02]  /*6ba0*/  ISETP.NE.AND P1, PT, R151, RZ, PT ;  /* 0x000000ff9700720c */ /* 0x000fe40003f25270 */
[----:B------:R-:W-:Y:S02]  /*6bb0*/  FMNMX.FTZ R21, R116, R21, !PT ;  /* 0x0000001574157209 */ /* 0x000fe40007810000 */
[----:B------:R-:W-:-:S02]  /*6bc0*/  ISETP.GT.AND P1, PT, R107, 0x29, !P1 ;  /* 0x000000296b00780c */ /* 0x000fc40004f24270 */
[----:B------:R-:W-:Y:S02]  /*6bd0*/  FMNMX.FTZ R21, R114, R21, !PT ;  /* 0x0000001572157209 */ /* 0x000fe40007810000 */
[----:B------:R-:W-:Y:S02]  /*6be0*/  ISETP.LT.OR P1, PT, R101, 0x2a, P1 ;  /* 0x0000002a6500780c */ /* 0x000fe40000f21670 */
[----:B------:R-:W-:Y:S02]  /*6bf0*/  FMNMX.FTZ R21, R112, R21, !PT ;  /* 0x0000001570157209 */ /* 0x000fe40007810000 */
[----:B------:R-:W-:Y:S02]  /*6c00*/  FSEL R138, R97, -INF , !P1 ;  /* 0xff800000618a7808 */ /* 0x000fe40004800000 */
[----:B------:R-:W-:Y:S02]  /*6c10*/  ISETP.NE.AND P1, PT, R141, RZ, PT ;  /* 0x000000ff8d00720c */ /* 0x000fe40003f25270 */
[----:B------:R-:W-:-:S02]  /*6c20*/  FMNMX.FTZ R21, R108, R21, !PT ;  /* 0x000000156c157209 */ /* 0x000fc40007810000 */
[----:B------:R-:W-:Y:S02]  /*6c30*/  ISETP.GT.AND P1, PT, R107, 0x30, !P1 ;  /* 0x000000306b00780c */ /* 0x000fe40004f24270 */
[----:B------:R-:W-:Y:S02]  /*6c40*/  FMNMX.FTZ R21, R100, R21, !PT ;  /* 0x0000001564157209 */ /* 0x000fe40007810000 */
[----:B------:R-:W-:Y:S02]  /*6c50*/  ISETP.LT.OR P1, PT, R101, 0x31, P1 ;  /* 0x000000316500780c */ /* 0x000fe40000f21670 */
[----:B------:R-:W-:Y:S02]  /*6c60*/  FMNMX.FTZ R89, R110, R21, !PT ;  /* 0x000000156e597209 */ /* 0x000fe40007810000 */
[----:B------:R-:W-:Y:S01]  /*6c70*/  FSEL R98, R98, -INF , !P1 ;  /* 0xff80000062627808 */ /* 0x000fe20004800000 */
[----:B------:R-:W1:Y:S01]  /*6c80*/  LDC R21, c[0x0][0x988] ;  /* 0x00026200ff157b82 */ /* 0x000e620000000800 */
[----:B------:R-:W-:Y:S01]  /*6c90*/  ISETP.NE.AND P1, PT, R152, RZ, PT ;  /* 0x000000ff9800720c */ /* 0x000fe20003f25270 */
[----:B------:R-:W2:Y:S01]  /*6ca0*/  SHFL.BFLY PT, R90, R89, 0x2, 0x1f ;  /* 0x0c401f00595a7f89 */ /* 0x000ea200000e0000 */
[----:B------:R-:W-:-:S02]  /*6cb0*/  ISETP.NE.AND P6, PT, R177, RZ, PT ;  /* 0x000000ffb100720c */ /* 0x000fc40003fc5270 */
[C---:B------:R-:W-:Y:S02]  /*6cc0*/  ISETP.GT.AND P1, PT, R107.reuse, 0x31, !P1 ;  /* 0x000000316b00780c */ /* 0x040fe40004f24270 */
[----:B------:R-:W-:Y:S02]  /*6cd0*/  ISETP.GT.AND P3, PT, R107, 0x50, !P3 ;  /* 0x000000506b00780c */ /* 0x000fe40005f64270 */
[C---:B------:R-:W-:Y:S02]  /*6ce0*/  ISETP.LT.OR P1, PT, R101.reuse, 0x32, P1 ;  /* 0x000000326500780c */ /* 0x040fe40000f21670 */
[----:B------:R-:W-:Y:S02]  /*6cf0*/  ISETP.LT.OR P3, PT, R101, 0x51, P3 ;  /* 0x000000516500780c */ /* 0x000fe40001f61670 */
[----:B------:R-:W-:Y:S02]  /*6d00*/  FSEL R88, R99, -INF , !P1 ;  /* 0xff80000063587808 */ /* 0x000fe40004800000 */
[----:B------:R-:W-:-:S02]  /*6d10*/  ISETP.NE.AND P1, PT, R153, RZ, PT ;  /* 0x000000ff9900720c */ /* 0x000fc40003f25270 */
[C---:B------:R-:W-:Y:S02]  /*6d20*/  ISETP.GT.AND P4, PT, R107.reuse, 0x51, !P4 ;  /* 0x000000516b00780c */ /* 0x040fe40006784270 */
[----:B------:R-:W-:Y:S02]  /*6d30*/  ISETP.GT.AND P1, PT, R107, 0x38, !P1 ;  /* 0x000000386b00780c */ /* 0x000fe40004f24270 */
[----:B------:R-:W-:Y:S02]  /*6d40*/  FSEL R178, R178, -INF , !P3 ;  /* 0xff800000b2b27808 */ /* 0x000fe40005800000 */
[----:B------:R-:W-:Y:S02]  /*6d50*/  ISETP.LT.OR P1, PT, R101, 0x39, P1 ;  /* 0x000000396500780c */ /* 0x000fe40000f21670 */
[----:B------:R-:W-:Y:S02]  /*6d60*/  ISETP.GT.AND P5, PT, R107, 0x58, !P5 ;  /* 0x000000586b00780c */ /* 0x000fe40006fa4270 */
[----:B------:R-:W-:-:S02]  /*6d70*/  FSEL R102, R102, -INF , !P1 ;  /* 0xff80000066667808 */ /* 0x000fc40004800000 */
[----:B------:R-:W-:Y:S02]  /*6d80*/  ISETP.NE.AND P1, PT, R155, RZ, PT ;  /* 0x000000ff9b00720c */ /* 0x000fe40003f25270 */
[----:B--2---:R-:W-:Y:S02]  /*6d90*/  FMNMX.FTZ R91, R89, R90, !PT ;  /* 0x0000005a595b7209 */ /* 0x004fe40007810000 */
[----:B------:R-:W-:Y:S02]  /*6da0*/  ISETP.GT.AND P1, PT, R107, 0x39, !P1 ;  /* 0x000000396b00780c */ /* 0x000fe40004f24270 */
[C---:B------:R-:W-:Y:S01]  /*6db0*/  ISETP.LT.OR P4, PT, R101.reuse, 0x52, P4 ;  /* 0x000000526500780c */ /* 0x040fe20002781670 */
[----:B------:R-:W2:Y:S01]  /*6dc0*/  SHFL.BFLY PT, R90, R91, 0x1, 0x1f ;  /* 0x0c201f005b5a7f89 */ /* 0x000ea200000e0000 */
[C---:B------:R-:W-:Y:S02]  /*6dd0*/  ISETP.LT.OR P1, PT, R101.reuse, 0x3a, P1 ;  /* 0x0000003a6500780c */ /* 0x040fe40000f21670 */
[----:B------:R-:W-:-:S02]  /*6de0*/  ISETP.LT.OR P5, PT, R101, 0x59, P5 ;  /* 0x000000596500780c */ /* 0x000fc40002fa1670 */
[----:B------:R-:W-:Y:S02]  /*6df0*/  FSEL R152, R103, -INF , !P1 ;  /* 0xff80000067987808 */ /* 0x000fe40004800000 */
[----:B------:R-:W-:-:S04]  /*6e00*/  ISETP.NE.AND P1, PT, R157, RZ, PT ;  /* 0x000000ff9d00720c */ /* 0x000fc80003f25270 */
[----:B------:R-:W-:-:S04]  /*6e10*/  ISETP.GT.AND P1, PT, R107, 0x40, !P1 ;  /* 0x000000406b00780c */ /* 0x000fc80004f24270 */
[----:B------:R-:W-:-:S04]  /*6e20*/  ISETP.LT.OR P1, PT, R101, 0x41, P1 ;  /* 0x000000416500780c */ /* 0x000fc80000f21670 */
[----:B------:R-:W-:Y:S02]  /*6e30*/  FSEL R154, R154, -INF , !P1 ;  /* 0xff8000009a9a7808 */ /* 0x000fe40004800000 */
[----:B------:R-:W-:Y:S02]  /*6e40*/  ISETP.NE.AND P1, PT, R159, RZ, PT ;  /* 0x000000ff9f00720c */ /* 0x000fe40003f25270 */
[----:B--2---:R-:W-:Y:S02]  /*6e50*/  FMNMX.FTZ R90, R91, R90, !PT ;  /* 0x0000005a5b5a7209 */ /* 0x004fe40007810000 */
[----:B------:R-:W-:-:S04]  /*6e60*/  ISETP.GT.AND P1, PT, R107, 0x41, !P1 ;  /* 0x000000416b00780c */ /* 0x000fc80004f24270 */
[----:B------:R-:W-:-:S04]  /*6e70*/  ISETP.LT.OR P1, PT, R101, 0x42, P1 ;  /* 0x000000426500780c */ /* 0x000fc80000f21670 */
[----:B------:R-:W-:Y:S02]  /*6e80*/  FSEL R156, R156, -INF , !P1 ;  /* 0xff8000009c9c7808 */ /* 0x000fe40004800000 */
[----:B------:R-:W-:-:S04]  /*6e90*/  ISETP.GT.AND P1, PT, R107, 0x48, !P2 ;  /* 0x000000486b00780c */ /* 0x000fc80005724270 */
[----:B------:R-:W-:-:S04]  /*6ea0*/  ISETP.LT.OR P1, PT, R101, 0x49, P1 ;  /* 0x000000496500780c */ /* 0x000fc80000f21670 */
[----:B------:R-:W-:Y:S02]  /*6eb0*/  FSEL R174, R174, -INF , !P1 ;  /* 0xff800000aeae7808 */ /* 0x000fe40004800000 */
[----:B------:R-:W-:Y:S02]  /*6ec0*/  ISETP.GT.AND P1, PT, R107, 0x49, !P6 ;  /* 0x000000496b00780c */ /* 0x000fe40007724270 */
[----:B------:R-:W-:Y:S02]  /*6ed0*/  ISETP.NE.AND P6, PT, R113, RZ, PT ;  /* 0x000000ff7100720c */ /* 0x000fe40003fc5270 */
[----:B------:R-:W-:-:S04]  /*6ee0*/  ISETP.LT.OR P1, PT, R101, 0x4a, P1 ;  /* 0x0000004a6500780c */ /* 0x000fc80000f21670 */
[----:B------:R-:W-:Y:S02]  /*6ef0*/  FSEL R176, R176, -INF , !P1 ;  /* 0xff800000b0b07808 */ /* 0x000fe40004800000 */
[----:B------:R-:W-:Y:S02]  /*6f00*/  ISETP.GT.AND P1, PT, R107, RZ, !P6 ;  /* 0x000000ff6b00720c */ /* 0x000fe40007724270 */
[----:B------:R-:W-:Y:S02]  /*6f10*/  ISETP.NE.AND P6, PT, R121, RZ, PT ;  /* 0x000000ff7900720c */ /* 0x000fe40003fc5270 */
[----:B------:R-:W-:Y:S02]  /*6f20*/  ISETP.LT.OR P1, PT, R101, 0x1, P1 ;  /* 0x000000016500780c */ /* 0x000fe40000f21670 */
[----:B------:R-:W-:Y:S02]  /*6f30*/  ISETP.GT.AND P2, PT, R107, 0x59, !P6 ;  /* 0x000000596b00780c */ /* 0x000fe40007744270 */
[----:B------:R-:W-:Y:S01]  /*6f40*/  FSEL R192, R0, -INF , !P1 ;  /* 0xff80000000c07808 */ /* 0x000fe20004800000 */
[C---:B-1----:R-:W-:Y:S01]  /*6f50*/  FMUL.FTZ R0, R90.reuse, R21 ;  /* 0x000000155a007220 */ /* 0x042fe20000410000 */
[----:B------:R-:W-:-:S02]  /*6f60*/  FSETP.NEU.FTZ.AND P1, PT, R90, -INF , PT ;  /* 0xff8000005a00780b */ /* 0x000fc40003f3d000 */
[----:B------:R-:W-:Y:S02]  /*6f70*/  FMNMX.FTZ R89, R192, R15, !PT ;  /* 0x0000000fc0597209 */ /* 0x000fe40007810000 */
[----:B------:R-:W-:Y:S02]  /*6f80*/  FSEL R115, R0, RZ, P1 ;  /* 0x000000ff00737208 */ /* 0x000fe40000800000 */
[----:B------:R-:W-:Y:S02]  /*6f90*/  FMNMX.FTZ R91, R148, R89, !PT ;  /* 0x00000059945b7209 */ /* 0x000fe40007810000 */
[----:B------:R-:W-:Y:S01]  /*6fa0*/  ISETP.LT.OR P2, PT, R101, 0x5a, P2 ;  /* 0x0000005a6500780c */ /* 0x000fe20001741670 */
[--C-:B------:R-:W-:Y:S01]  /*6fb0*/  FFMA.FTZ R103, R134, R21, -R115.reuse ;  /* 0x0000001586677223 */ /* 0x100fe20000010873 */
[----:B------:R-:W-:Y:S01]  /*6fc0*/  FMNMX.FTZ R91, R2, R91, !PT ;  /* 0x0000005b025b7209 */ /* 0x000fe20007810000 */
[-CC-:B------:R-:W-:Y:S01]  /*6fd0*/  FFMA.FTZ R0, R180, R21.reuse, -R115.reuse ;  /* 0x00000015b4007223 */ /* 0x180fe20000010873 */
[----:B------:R-:W-:Y:S01]  /*6fe0*/  FSEL R134, R104, -INF , !P4 ;  /* 0xff80000068867808 */ /* 0x000fe20006000000 */
[--C-:B------:R-:W-:Y:S01]  /*6ff0*/  FFMA.FTZ R180, R158, R21, -R115.reuse ;  /* 0x000000159eb47223 */ /* 0x100fe20000010873 */
[----:B------:R-:W-:Y:S01]  /*7000*/  FMNMX.FTZ R91, R146, R91, !PT ;  /* 0x0000005b925b7209 */ /* 0x000fe20007810000 */
[-CC-:B------:R-:W-:Y:S01]  /*7010*/  FFMA.FTZ R109, R109, R21.reuse, -R115.reuse ;  /* 0x000000156d6d7223 */ /* 0x180fe20000010873 */
[----:B------:R-:W-:Y:S01]  /*7020*/  FSEL R158, R105, -INF , !P5 ;  /* 0xff800000699e7808 */ /* 0x000fe20006800000 */
[--C-:B------:R-:W-:Y:S01]  /*7030*/  FFMA.FTZ R190, R190, R21, -R115.reuse ;  /* 0x00000015bebe7223 */ /* 0x100fe20000010873 */
[----:B------:R-:W-:Y:S01]  /*7040*/  FMNMX.FTZ R91, R136, R91, !PT ;  /* 0x0000005b885b7209 */ /* 0x000fe20007810000 */
[----:B------:R1:W-:Y:S01]  /*7050*/  MUFU.EX2 R89, R109 ;  /* 0x0000006d00597308 */ /* 0x0003e20000000800 */
[----:B------:R-:W-:Y:S01]  /*7060*/  FSEL R106, R106, -INF , !P2 ;  /* 0xff8000006a6a7808 */ /* 0x000fe20005000000 */
[--C-:B------:R-:W-:Y:S01]  /*7070*/  FFMA.FTZ R188, R188, R21, -R115.reuse ;  /* 0x00000015bcbc7223 */ /* 0x100fe20000010873 */
[----:B------:R-:W-:Y:S01]  /*7080*/  FMNMX.FTZ R93, R144, R91, !PT ;  /* 0x0000005b905d7209 */ /* 0x000fe20007810000 */
[-CC-:B------:R-:W-:Y:S01]  /*7090*/  FFMA.FTZ R186, R186, R21.reuse, -R115.reuse ;  /* 0x00000015baba7223 */ /* 0x180fe20000010873 */
[----:B------:R-:W-:Y:S01]  /*70a0*/  FSEL R113, R90, RZ, P1 ;  /* 0x000000ff5a717208 */ /* 0x000fe20000800000 */
[--C-:B------:R-:W-:Y:S01]  /*70b0*/  FFMA.FTZ R184, R184, R21, -R115.reuse ;  /* 0x00000015b8b87223 */ /* 0x100fe20000010873 */
[----:B------:R-:W-:Y:S01]  /*70c0*/  FMNMX.FTZ R93, R92, R93, !PT ;  /* 0x0000005d5c5d7209 */ /* 0x000fe20007810000 */
[----:B------:R-:W-:Y:S01]  /*70d0*/  MUFU.EX2 R190, R190 ;  /* 0x000000be00be7308 */ /* 0x000fe20000000800 */
[-CC-:B-1----:R-:W-:Y:S01]  /*70e0*/  FFMA.FTZ R109, R112, R21.reuse, -R115.reuse ;  /* 0x00000015706d7223 */ /* 0x182fe20000010873 */
[--C-:B------:R-:W-:Y:S01]  /*70f0*/  FFMA.FTZ R112, R100, R21, -R115.reuse ;  /* 0x0000001564707223 */ /* 0x100fe20000010873 */
[----:B------:R-:W-:Y:S01]  /*7100*/  FMNMX.FTZ R93, R142, R93, !PT ;  /* 0x0000005d8e5d7209 */ /* 0x000fe20007810000 */
[-CC-:B------:R-:W-:Y:S01]  /*7110*/  FFMA.FTZ R182, R182, R21.reuse, -R115.reuse ;  /* 0x00000015b6b67223 */ /* 0x180fe20000010873 */
[-CC-:B------:R-:W-:Y:S01]  /*7120*/  FFMA.FTZ R150, R150, R21.reuse, -R115.reuse ;  /* 0x0000001596967223 */ /* 0x180fe20000010873 */
[--C-:B------:R-:W-:Y:S01]  /*7130*/  FFMA.FTZ R126, R126, R21, -R115.reuse ;  /* 0x000000157e7e7223 */ /* 0x100fe20000010873 */
[----:B------:R-:W-:Y:S01]  /*7140*/  FMNMX.FTZ R93, R94, R93, !PT ;  /* 0x0000005d5e5d7209 */ /* 0x000fe20007810000 */
[----:B------:R-:W-:Y:S01]  /*7150*/  MUFU.EX2 R91, R188 ;  /* 0x000000bc005b7308 */ /* 0x000fe20000000800 */
[-CC-:B------:R-:W-:Y:S01]  /*7160*/  FFMA.FTZ R101, R122, R21.reuse, -R115.reuse ;  /* 0x000000157a657223 */ /* 0x180fe20000010873 */
[--C-:B------:R-:W-:Y:S01]  /*7170*/  FFMA.FTZ R122, R130, R21, -R115.reuse ;  /* 0x00000015827a7223 */ /* 0x100fe20000010873 */
[----:B------:R-:W-:Y:S01]  /*7180*/  FMNMX.FTZ R95, R140, R93, !PT ;  /* 0x0000005d8c5f7209 */ /* 0x000fe20007810000 */
[-CC-:B------:R-:W-:Y:S01]  /*7190*/  FFMA.FTZ R105, R120, R21.reuse, -R115.reuse ;  /* 0x0000001578697223 */ /* 0x180fe20000010873 */
[----:B------:R-:W-:Y:S01]  /*71a0*/  LOP3.LUT P6, RZ, R179, 0x7f, RZ, 0xc0, !PT ;  /* 0x0000007fb3ff7812 */ /* 0x000fe200078cc0ff */
[--C-:B------:R-:W-:Y:S01]  /*71b0*/  FFMA.FTZ R118, R118, R21, -R115.reuse ;  /* 0x0000001576767223 */ /* 0x100fe20000010873 */
[----:B------:R-:W-:Y:S01]  /*71c0*/  FMNMX.FTZ R95, R96, R95, !PT ;  /* 0x0000005f605f7209 */ /* 0x000fe20007810000 */
[----:B------:R-:W-:Y:S01]  /*71d0*/  MUFU.EX2 R186, R186 ;  /* 0x000000ba00ba7308 */ /* 0x000fe20000000800 */
[-CC-:B------:R-:W-:Y:S01]  /*71e0*/  FFMA.FTZ R114, R114, R21.reuse, -R115.reuse ;  /* 0x0000001572727223 */ /* 0x180fe20000010873 */
[----:B------:R-:W-:Y:S01]  /*71f0*/  FFMA.FTZ R108, R108, R21, -R115 ;  /* 0x000000156c6c7223 */ /* 0x000fe20000010873 */
        /* <DEDUP_REMOVED lines=14> */
[----:B------:R1:W-:Y:S03]  /*72e0*/  MUFU.EX2 R97, R150 ;  /* 0x0000009600617308 */ /* 0x0003e60000000800 */
[----:B------:R-:W-:-:S04]  /*72f0*/  FMNMX.FTZ R99, R134, R99, !PT ;  /* 0x0000006386637209 */ /* 0x000fc80007810000 */
[----:B------:R-:W-:Y:S01]  /*7300*/  FMNMX.FTZ R99, R158, R99, !PT ;  /* 0x000000639e637209 */ /* 0x000fe20007810000 */
[----:B------:R2:W-:Y:S01]  /*7310*/  MUFU.EX2 R104, R103 ;  /* 0x0000006700687308 */ /* 0x0005e20000000800 */
[----:B-1----:R-:W-:Y:S02]  /*7320*/  FFMA.FTZ R150, R132, R21, -R115 ;  /* 0x0000001584967223 */ /* 0x002fe40000010873 */
[----:B------:R-:W-:-:S05]  /*7330*/  FMNMX.FTZ R0, R106, R99, !PT ;  /* 0x000000636a007209 */ /* 0x000fca0007810000 */
[----:B------:R-:W1:Y:S01]  /*7340*/  SHFL.BFLY PT, R107, R0, 0x2, 0x1f ;  /* 0x0c401f00006b7f89 */ /* 0x000e6200000e0000 */
[----:B------:R-:W-:Y:S01]  /*7350*/  MUFU.EX2 R150, R150 ;  /* 0x0000009600967308 */ /* 0x000fe20000000800 */
[-CC-:B--2---:R-:W-:Y:S01]  /*7360*/  FFMA.FTZ R103, R124, R21.reuse, -R115.reuse ;  /* 0x000000157c677223 */ /* 0x184fe20000010873 */
[----:B------:R-:W-:-:S06]  /*7370*/  FFMA.FTZ R124, R128, R21, -R115 ;  /* 0x00000015807c7223 */ /* 0x000fcc0000010873 */
[----:B------:R-:W-:Y:S08]  /*7380*/  MUFU.EX2 R99, R126 ;  /* 0x0000007e00637308 */ /* 0x000ff00000000800 */
[----:B------:R-:W-:Y:S01]  /*7390*/  MUFU.EX2 R101, R101 ;  /* 0x0000006500657308 */ /* 0x000fe20000000800 */
[----:B-1----:R-:W-:Y:S01]  /*73a0*/  FMNMX.FTZ R111, R0, R107, !PT ;  /* 0x0000006b006f7209 */ /* 0x002fe20007810000 */
[----:B------:R-:W-:-:S06]  /*73b0*/  FFMA.FTZ R107, R116, R21, -R115 ;  /* 0x00000015746b7223 */ /* 0x000fcc0000010873 */
[----:B------:R-:W-:Y:S01]  /*73c0*/  MUFU.EX2 R122, R122 ;  /* 0x0000007a007a7308 */ /* 0x000fe20000000800 */
[----:B------:R-:W1:Y:S07]  /*73d0*/  SHFL.BFLY PT, R0, R111, 0x1, 0x1f ;  /* 0x0c201f006f007f89 */ /* 0x000e6e00000e0000 */
[----:B------:R-:W-:Y:S08]  /*73e0*/  MUFU.EX2 R103, R103 ;  /* 0x0000006700677308 */ /* 0x000ff00000000800 */
[----:B------:R-:W-:Y:S08]  /*73f0*/  MUFU.EX2 R124, R124 ;  /* 0x0000007c007c7308 */ /* 0x000ff00000000800 */
[----:B------:R-:W-:Y:S01]  /*7400*/  MUFU.EX2 R105, R105 ;  /* 0x0000006900697308 */ /* 0x000fe20000000800 */
[----:B-1----:R-:W-:Y:S01]  /*7410*/  FMNMX.FTZ R100, R111, R0, !PT ;  /* 0x000000006f647209 */ /* 0x002fe20007810000 */
[----:B------:R-:W-:Y:S01]  /*7420*/  FADD.FTZ R0, -R113, R14 ;  /* 0x0000000e71007221 */ /* 0x000fe20000010100 */
[----:B------:R-:W-:-:S02]  /*7430*/  FFMA.FTZ R14, R110, R21, -R115 ;  /* 0x000000156e0e7223 */ /* 0x000fc40000010873 */
[C---:B------:R-:W-:Y:S01]  /*7440*/  FSETP.NEU.FTZ.AND P1, PT, R100.reuse, -INF , PT ;  /* 0xff8000006400780b */ /* 0x040fe20003f3d000 */
[-C--:B------:R-:W-:Y:S01]  /*7450*/  FMUL.FTZ R110, R100, R21.reuse ;  /* 0x00000015646e7220 */ /* 0x080fe20000410000 */
[----:B------:R-:W-:Y:S01]  /*7460*/  FMUL.FTZ R0, R0, R21 ;  /* 0x0000001500007220 */ /* 0x000fe20000410000 */
[----:B------:R1:W-:Y:S03]  /*7470*/  MUFU.EX2 R111, R112 ;  /* 0x00000070006f7308 */ /* 0x0003e60000000800 */
[----:B------:R-:W-:-:S05]  /*7480*/  FSEL R113, R110, RZ, P1 ;  /* 0x000000ff6e717208 */ /* 0x000fca0000800000 */
[-CC-:B------:R-:W-:Y:S01]  /*7490*/  FFMA.FTZ R159, R2, R21.reuse, -R113.reuse ;  /* 0x00000015029f7223 */ /* 0x180fe20000010871 */
[----:B------:R-:W-:Y:S01]  /*74a0*/  FSEL R2, R100, RZ, P1 ;  /* 0x000000ff64027208 */ /* 0x000fe20000800000 */
[----:B------:R-:W2:Y:S01]  /*74b0*/  MUFU.EX2 R0, R0 ;  /* 0x0000000000007308 */ /* 0x000ea20000000800 */
[-CC-:B------:R-:W-:Y:S01]  /*74c0*/  FFMA.FTZ R157, R192, R21.reuse, -R113.reuse ;  /* 0x00000015c09d7223 */ /* 0x180fe20000010871 */
[-CC-:B------:R-:W-:Y:S01]  /*74d0*/  FFMA.FTZ R110, R148, R21.reuse, -R113.reuse ;  /* 0x00000015946e7223 */ /* 0x180fe20000010871 */
[-C--:B-1----:R-:W-:Y:S01]  /*74e0*/  FFMA.FTZ R112, R146, R21.reuse, -R113 ;  /* 0x0000001592707223 */ /* 0x082fe20000010871 */
[----:B------:R-:W-:Y:S01]  /*74f0*/  FADD.FTZ R2, -R2, R15 ;  /* 0x0000000f02027221 */ /* 0x000fe20000010100 */
[-CC-:B------:R-:W-:Y:S01]  /*7500*/  FFMA.FTZ R153, R136, R21.reuse, -R113.reuse ;  /* 0x0000001588997223 */ /* 0x180fe20000010871 */
[-CC-:B------:R-:W-:Y:S01]  /*7510*/  FFMA.FTZ R116, R144, R21.reuse, -R113.reuse ;  /* 0x0000001590747223 */ /* 0x180fe20000010871 */
[-CC-:B------:R-:W-:Y:S01]  /*7520*/  FFMA.FTZ R155, R92, R21.reuse, -R113.reuse ;  /* 0x000000155c9b7223 */ /* 0x180fe20000010871 */
[-C--:B------:R-:W-:Y:S01]  /*7530*/  FMUL.FTZ R2, R2, R21.reuse ;  /* 0x0000001502027220 */ /* 0x080fe20000410000 */
[----:B------:R-:W-:Y:S01]  /*7540*/  MUFU.EX2 R157, R157 ;  /* 0x0000009d009d7308 */ /* 0x000fe20000000800 */
[-CC-:B------:R-:W-:Y:S01]  /*7550*/  FFMA.FTZ R92, R142, R21.reuse, -R113.reuse ;  /* 0x000000158e5c7223 */ /* 0x180fe20000010871 */
[-CC-:B------:R-:W-:Y:S01]  /*7560*/  FFMA.FTZ R145, R98, R21.reuse, -R113.reuse ;  /* 0x0000001562917223 */ /* 0x180fe20000010871 */
[-CC-:B------:R-:W-:Y:S01]  /*7570*/  FFMA.FTZ R149, R94, R21.reuse, -R113.reuse ;  /* 0x000000155e957223 */ /* 0x180fe20000010871 */
[-CC-:B------:R-:W-:Y:S01]  /*7580*/  FFMA.FTZ R94, R140, R21.reuse, -R113.reuse ;  /* 0x000000158c5e7223 */ /* 0x180fe20000010871 */
[-CC-:B------:R-:W-:Y:S01]  /*7590*/  FFMA.FTZ R151, R96, R21.reuse, -R113.reuse ;  /* 0x0000001560977223 */ /* 0x180fe20000010871 */
[-CC-:B------:R-:W-:Y:S01]  /*75a0*/  FFMA.FTZ R96, R138, R21.reuse, -R113.reuse ;  /* 0x000000158a607223 */ /* 0x180fe20000010871 */
[-C--:B------:R-:W-:Y:S01]  /*75b0*/  FFMA.FTZ R88, R88, R21.reuse, -R113 ;  /* 0x0000001558587223 */ /* 0x080fe20000010871 */
[----:B------:R-:W1:Y:S01]  /*75c0*/  MUFU.EX2 R2, R2 ;  /* 0x0000000200027308 */ /* 0x000e620000000800 */
[----:B--2---:R-:W-:Y:S01]  /*75d0*/  FFMA.FTZ R15, R0, R12, R89 ;  /* 0x0000000c000f7223 */ /* 0x004fe20000010059 */
[-CC-:B------:R-:W-:Y:S01]  /*75e0*/  FFMA.FTZ R102, R102, R21.reuse, -R113.reuse ;  /* 0x0000001566667223 */ /* 0x180fe20000010871 */
[-CC-:B------:R-:W-:Y:S01]  /*75f0*/  FFMA.FTZ R152, R152, R21.reuse, -R113.reuse ;  /* 0x0000001598987223 */ /* 0x180fe20000010871 */
[-C--:B------:R-:W-:Y:S01]  /*7600*/  FFMA.FTZ R154, R154, R21.reuse, -R113 ;  /* 0x000000159a9a7223 */ /* 0x080fe20000010871 */
[----:B------:R-:W-:Y:S01]  /*7610*/  FADD.FTZ R12, R190, R15 ;  /* 0x0000000fbe0c7221 */ /* 0x000fe20000010000 */
[-CC-:B------:R-:W-:Y:S01]  /*7620*/  FFMA.FTZ R156, R156, R21.reuse, -R113.reuse ;  /* 0x000000159c9c7223 */ /* 0x180fe20000010871 */
[-CC-:B------:R-:W-:Y:S01]  /*7630*/  FFMA.FTZ R174, R174, R21.reuse, -R113.reuse ;  /* 0x00000015aeae7223 */ /* 0x180fe20000010871 */
[----:B------:R-:W2:Y:S01]  /*7640*/  MUFU.EX2 R110, R110 ;  /* 0x0000006e006e7308 */ /* 0x000ea20000000800 */
[----:B------:R-:W-:Y:S01]  /*7650*/  FADD.FTZ R15, R91, R12 ;  /* 0x0000000c5b0f7221 */ /* 0x000fe20000010000 */
[-CC-:B------:R-:W-:Y:S01]  /*7660*/  FFMA.FTZ R176, R176, R21.reuse, -R113.reuse ;  /* 0x00000015b0b07223 */ /* 0x180fe20000010871 */
[-CC-:B------:R-:W-:Y:S01]  /*7670*/  FFMA.FTZ R178, R178, R21.reuse, -R113.reuse ;  /* 0x00000015b2b27223 */ /* 0x180fe20000010871 */
[-C--:B------:R-:W-:Y:S01]  /*7680*/  FFMA.FTZ R134, R134, R21.reuse, -R113 ;  /* 0x0000001586867223 */ /* 0x080fe20000010871 */
[----:B------:R-:W-:Y:S01]  /*7690*/  FADD.FTZ R12, R186, R15 ;  /* 0x0000000fba0c7221 */ /* 0x000fe20000010000 */
[----:B------:R-:W-:Y:S01]  /*76a0*/  FFMA.FTZ R106, R106, R21, -R113 ;  /* 0x000000156a6a7223 */ /* 0x000fe20000010871 */
[----:B------:R-:W-:Y:S01]  /*76b0*/  ISETP.GT.AND P1, PT, R20, R175, PT ;  /* 0x000000af1400720c */ /* 0x000fe20003f24270 */
[----:B------:R-:W3:Y:S01]  /*76c0*/  MUFU.EX2 R159, R159 ;  /* 0x0000009f009f7308 */ /* 0x000ee20000000800 */
[----:B-1----:R-:W-:Y:S01]  /*76d0*/  FFMA.FTZ R5, R2, R5, R157 ;  /* 0x0000000502057223 */ /* 0x002fe2000001009d */
[----:B------:R-:W-:Y:S01]  /*76e0*/  FADD.FTZ R15, R93, R12 ;  /* 0x0000000c5d0f7221 */ /* 0x000fe20000010000 */
[----:B------:R-:W-:Y:S01]  /*76f0*/  F2FP.F16.F32.PACK_AB R148, R104, R97 ;  /* 0x000000616894723e */ /* 0x000fe200000000ff */
[----:B------:R-:W-:Y:S01]  /*7700*/  VIADD R20, R20, 0xffffffff ;  /* 0xffffffff14147836 */ /* 0x000fe20000000000 */
[----:B------:R-:W-:Y:S01]  /*7710*/  F2FP.F16.F32.PACK_AB R144, R122, R101 ;  /* 0x000000657a90723e */ /* 0x000fe200000000ff */
[----:B------:R-:W-:Y:S01]  /*7720*/  FADD.FTZ R98, R182, R15 ;  /* 0x0000000fb6627221 */ /* 0x000fe20000010000 */
[----:B------:R-:W-:Y:S01]  /*7730*/  F2FP.F16.F32.PACK_AB R146, R124, R103 ;  /* 0x000000677c92723e */ /* 0x000fe200000000ff */
[----:B------:R-:W1:Y:S01]  /*7740*/  MUFU.EX2 R112, R112 ;  /* 0x0000007000707308 */ /* 0x000e620000000800 */
[C---:B--2---:R-:W-:Y:S01]  /*7750*/  FADD.FTZ R12, R110.reuse, R5 ;  /* 0x000000056e0c7221 */ /* 0x044fe20000010000 */
[----:B------:R-:W-:Y:S01]  /*7760*/  FADD.FTZ R15, R95, R98 ;  /* 0x000000625f0f7221 */ /* 0x000fe20000010000 */
[----:B------:R-:W-:-:S03]  /*7770*/  F2FP.F16.F32.PACK_AB R157, R110, R157 ;  /* 0x0000009d6e9d723e */ /* 0x000fc600000000ff */
[----:B------:R-:W-:Y:S02]  /*7780*/  FADD.FTZ R98, R180, R15 ;  /* 0x0000000fb4627221 */ /* 0x000fe40000010000 */
[----:B------:R-:W2:Y:S01]  /*7790*/  MUFU.EX2 R153, R153 ;  /* 0x0000009900997308 */ /* 0x000ea20000000800 */
[----:B---3--:R-:W-:Y:S01]  /*77a0*/  FADD.FTZ R5, R159, R12 ;  /* 0x0000000c9f057221 */ /* 0x008fe20000010000 */
[----:B------:R-:W-:Y:S01]  /*77b0*/  FADD.FTZ R15, R97, R98 ;  /* 0x00000062610f7221 */ /* 0x000fe20000010000 */
[----:B------:R-:W-:-:S03]  /*77c0*/  IMAD.U32 R98, RZ, RZ, UR6 ;  /* 0x00000006ff627e24 */ /* 0x000fc6000f8e00ff */
[----:B------:R-:W-:Y:S01]  /*77d0*/  FADD.FTZ R15, R104, R15 ;  /* 0x0000000f680f7221 */ /* 0x000fe20000010000 */
[----:B------:R-:W-:Y:S01]  /*77e0*/  @!P6 VIADD R98, R98, 0x2a860 ;  /* 0x0002a8606262e836 */ /* 0x000fe20000000000 */
[----:B------:R-:W3:Y:S01]  /*77f0*/  MUFU.EX2 R116, R116 ;  /* 0x0000007400747308 */ /* 0x000ee20000000800 */
[C---:B-1----:R-:W-:Y:S01]  /*7800*/  FADD.FTZ R12, R112.reuse, R5 ;  /* 0x00000005700c7221 */ /* 0x042fe20000010000 */
[----:B------:R-:W-:Y:S02]  /*7810*/  F2FP.F16.F32.PACK_AB R159, R112, R159 ;  /* 0x0000009f709f723e */ /* 0x000fe400000000ff */
[----:B------:R-:W-:-:S04]  /*7820*/  @!P6 PRMT R98, RZ, 0x654, R98 ;  /* 0x00000654ff62e816 */ /* 0x000fc80000000062 */
[----:B------:R-:W1:Y:S01]  /*7830*/  MUFU.EX2 R155, R155 ;  /* 0x0000009b009b7308 */ /* 0x000e620000000800 */
[----:B--2---:R-:W-:Y:S01]  /*7840*/  FADD.FTZ R5, R153, R12 ;  /* 0x0000000c99057221 */ /* 0x004fe20000010000 */
[----:B------:R2:W-:Y:S06]  /*7850*/  @!P6 SYNCS.ARRIVE.TRANS64.RED.A1T0 RZ, [R98+URZ], RZ ;  /* 0x000000ff62ffe9a7 */ /* 0x0005ec000810043f */
[----:B------:R-:W4:Y:S01]  /*7860*/  MUFU.EX2 R92, R92 ;  /* 0x0000005c005c7308 */ /* 0x000f220000000800 */
[C---:B---3--:R-:W-:Y:S01]  /*7870*/  FADD.FTZ R12, R116.reuse, R5 ;  /* 0x00000005740c7221 */ /* 0x048fe20000010000 */
[----:B------:R-:W-:-:S06]  /*7880*/  F2FP.F16.F32.PACK_AB R153, R116, R153 ;  /* 0x000000997499723e */ /* 0x000fcc00000000ff */
[----:B------:R-:W3:Y:S01]  /*7890*/  MUFU.EX2 R149, R149 ;  /* 0x0000009500957308 */ /* 0x000ee20000000800 */
[----:B-1----:R-:W-:-:S07]  /*78a0*/  FADD.FTZ R5, R155, R12 ;  /* 0x0000000c9b057221 */ /* 0x002fce0000010000 */
[----:B------:R-:W1:Y:S01]  /*78b0*/  MUFU.EX2 R94, R94 ;  /* 0x0000005e005e7308 */ /* 0x000e620000000800 */
[C---:B----4-:R-:W-:Y:S01]  /*78c0*/  FADD.FTZ R12, R92.reuse, R5 ;  /* 0x000000055c0c7221 */ /* 0x050fe20000010000 */
[----:B------:R-:W-:-:S06]  /*78d0*/  F2FP.F16.F32.PACK_AB R155, R92, R155 ;  /* 0x0000009b5c9b723e */ /* 0x000fcc00000000ff */
[----:B------:R-:W4:Y:S01]  /*78e0*/  MUFU.EX2 R151, R151 ;  /* 0x0000009700977308 */ /* 0x000f220000000800 */
[----:B---3--:R-:W-:-:S07]  /*78f0*/  FADD.FTZ R5, R149, R12 ;  /* 0x0000000c95057221 */ /* 0x008fce0000010000 */
[----:B------:R3:W-:Y:S01]  /*7900*/  MUFU.EX2 R117, R88 ;  /* 0x0000005800757308 */ /* 0x0007e20000000800 */
[----:B-1----:R-:W-:Y:S01]  /*7910*/  FADD.FTZ R12, R94, R5 ;  /* 0x000000055e0c7221 */ /* 0x002fe20000010000 */
[----:B------:R-:W-:Y:S01]  /*7920*/  FFMA.FTZ R5, R158, R21, -R113 ;  /* 0x000000159e057223 */ /* 0x000fe20000010871 */
[----:B------:R-:W-:Y:S02]  /*7930*/  F2FP.F16.F32.PACK_AB R158, R186, R91 ;  /* 0x0000005bba9e723e */ /* 0x000fe400000000ff */
[----:B------:R-:W-:-:S03]  /*7940*/  F2FP.F16.F32.PACK_AB R149, R94, R149 ;  /* 0x000000955e95723e */ /* 0x000fc600000000ff */
[----:B------:R-:W1:Y:S01]  /*7950*/  MUFU.EX2 R96, R96 ;  /* 0x0000006000607308 */ /* 0x000e620000000800 */
[----:B---3--:R-:W-:Y:S01]  /*7960*/  FADD.FTZ R88, R150, R15 ;  /* 0x0000000f96587221 */ /* 0x008fe20000010000 */
[----:B------:R-:W-:-:S03]  /*7970*/  F2FP.F16.F32.PACK_AB R150, R99, R150 ;  /* 0x000000966396723e */ /* 0x000fc600000000ff */
[----:B------:R-:W-:-:S03]  /*7980*/  FADD.FTZ R88, R99, R88 ;  /* 0x0000005863587221 */ /* 0x000fc60000010000 */
[----:B------:R-:W3:Y:S01]  /*7990*/  MUFU.EX2 R145, R145 ;  /* 0x0000009100917308 */ /* 0x000ee20000000800 */
[----:B------:R-:W-:-:S04]  /*79a0*/  FADD.FTZ R15, R101, R88 ;  /* 0x00000058650f7221 */ /* 0x000fc80000010000 */
[----:B------:R-:W-:Y:S01]  /*79b0*/  FADD.FTZ R88, R122, R15 ;  /* 0x0000000f7a587221 */ /* 0x000fe20000010000 */
[----:B----4-:R-:W-:Y:S02]  /*79c0*/  FADD.FTZ R15, R151, R12 ;  /* 0x0000000c970f7221 */ /* 0x010fe40000010000 */
[----:B------:R-:W4:Y:S01]  /*79d0*/  MUFU.EX2 R118, R118 ;  /* 0x0000007600767308 */ /* 0x000f220000000800 */
[----:B------:R-:W-:Y:S01]  /*79e0*/  FADD.FTZ R115, R103, R88 ;  /* 0x0000005867737221 */ /* 0x000fe20000010000 */
[C---:B-1----:R-:W-:Y:S01]  /*79f0*/  FADD.FTZ R12, R96.reuse, R15 ;  /* 0x0000000f600c7221 */ /* 0x042fe20000010000 */
[----:B------:R-:W-:Y:S02]  /*7a00*/  F2FP.F16.F32.PACK_AB R151, R96, R151 ;  /* 0x000000976097723e */ /* 0x000fe400000000ff */
[----:B------:R-:W-:-:S03]  /*7a10*/  FADD.FTZ R88, R124, R115 ;  /* 0x000000737c587221 */ /* 0x000fc60000010000 */
[----:B------:R-:W1:Y:S01]  /*7a20*/  MUFU.EX2 R147, R102 ;  /* 0x0000006600937308 */ /* 0x000e620000000800 */
[----:B---3--:R-:W-:Y:S01]  /*7a30*/  FADD.FTZ R12, R145, R12 ;  /* 0x0000000c910c7221 */ /* 0x008fe20000010000 */
[----:B------:R-:W-:Y:S01]  /*7a40*/  FADD.FTZ R15, R105, R88 ;  /* 0x00000058690f7221 */ /* 0x000fe20000010000 */
[C---:B------:R-:W-:Y:S02]  /*7a50*/  F2FP.F16.F32.PACK_AB R145, R117.reuse, R145 ;  /* 0x000000917591723e */ /* 0x040fe400000000ff */
[----:B------:R-:W-:-:S03]  /*7a60*/  FADD.FTZ R12, R117, R12 ;  /* 0x0000000c750c7221 */ /* 0x000fc60000010000 */
[----:B------:R-:W3:Y:S01]  /*7a70*/  MUFU.EX2 R107, R107 ;  /* 0x0000006b006b7308 */ /* 0x000ee20000000800 */
[C---:B----4-:R-:W-:Y:S01]  /*7a80*/  FADD.FTZ R88, R118.reuse, R15 ;  /* 0x0000000f76587221 */ /* 0x050fe20000010000 */
[----:B------:R-:W-:-:S06]  /*7a90*/  F2FP.F16.F32.PACK_AB R140, R118, R105 ;  /* 0x00000069768c723e */ /* 0x000fcc00000000ff */
[----:B------:R4:W5:Y:S01]  /*7aa0*/  MUFU.EX2 R119, R152 ;  /* 0x0000009800777308 */ /* 0x0009620000000800 */
[----:B-1----:R-:W-:-:S07]  /*7ab0*/  FADD.FTZ R12, R147, R12 ;  /* 0x0000000c930c7221 */ /* 0x002fce0000010000 */
[----:B------:R-:W1:Y:S01]  /*7ac0*/  MUFU.EX2 R114, R114 ;  /* 0x0000007200727308 */ /* 0x000e620000000800 */
[----:B---3--:R-:W-:Y:S01]  /*7ad0*/  FADD.FTZ R15, R107, R88 ;  /* 0x000000586b0f7221 */ /* 0x008fe20000010000 */
[----:B----4-:R-:W-:-:S06]  /*7ae0*/  F2FP.F16.F32.PACK_AB R152, R182, R93 ;  /* 0x0000005db698723e */ /* 0x010fcc00000000ff */
[----:B------:R3:W4:Y:S01]  /*7af0*/  MUFU.EX2 R141, R154 ;  /* 0x0000009a008d7308 */ /* 0x0007220000000800 */
[C---:B-----5:R-:W-:Y:S01]  /*7b00*/  FADD.FTZ R12, R119.reuse, R12 ;  /* 0x0000000c770c7221 */ /* 0x060fe20000010000 */
[----:B------:R-:W-:-:S06]  /*7b10*/  F2FP.F16.F32.PACK_AB R147, R119, R147 ;  /* 0x000000937793723e */ /* 0x000fcc00000000ff */
[----:B------:R-:W5:Y:S01]  /*7b20*/  MUFU.EX2 R109, R109 ;  /* 0x0000006d006d7308 */ /* 0x000f620000000800 */
[----:B-1----:R-:W-:Y:S01]  /*7b30*/  FADD.FTZ R88, R114, R15 ;  /* 0x0000000f72587221 */ /* 0x002fe20000010000 */
[----:B---3--:R-:W-:Y:S02]  /*7b40*/  F2FP.F16.F32.PACK_AB R154, R180, R95 ;  /* 0x0000005fb49a723e */ /* 0x008fe400000000ff */
[----:B------:R-:W-:-:S04]  /*7b50*/  F2FP.F16.F32.PACK_AB R142, R114, R107 ;  /* 0x0000006b728e723e */ /* 0x000fc800000000ff */
[----:B--2---:R1:W2:Y:S01]  /*7b60*/  MUFU.EX2 R98, R156 ;  /* 0x0000009c00627308 */ /* 0x0042a20000000800 */
[----:B----4-:R-:W-:-:S07]  /*7b70*/  FADD.FTZ R12, R141, R12 ;  /* 0x0000000c8d0c7221 */ /* 0x010fce0000010000 */
[----:B------:R-:W3:Y:S01]  /*7b80*/  MUFU.EX2 R108, R108 ;  /* 0x0000006c006c7308 */ /* 0x000ee20000000800 */
[----:B-----5:R-:W-:Y:S01]  /*7b90*/  FADD.FTZ R15, R109, R88 ;  /* 0x000000586d0f7221 */ /* 0x020fe20000010000 */
[----:B-1----:R-:W-:-:S06]  /*7ba0*/  F2FP.F16.F32.PACK_AB R156, R190, R89 ;  /* 0x00000059be9c723e */ /* 0x002fcc00000000ff */
[----:B------:R-:W1:Y:S01]  /*7bb0*/  MUFU.EX2 R143, R174 ;  /* 0x000000ae008f7308 */ /* 0x000e620000000800 */
[C---:B--2---:R-:W-:Y:S01]  /*7bc0*/  FADD.FTZ R12, R98.reuse, R12 ;  /* 0x0000000c620c7221 */ /* 0x044fe20000010000 */
[----:B------:R-:W-:-:S06]  /*7bd0*/  F2FP.F16.F32.PACK_AB R141, R98, R141 ;  /* 0x0000008d628d723e */ /* 0x000fcc00000000ff */
[----:B------:R-:W2:Y:S01]  /*7be0*/  MUFU.EX2 R176, R176 ;  /* 0x000000b000b07308 */ /* 0x000ea20000000800 */
[C---:B---3--:R-:W-:Y:S01]  /*7bf0*/  FADD.FTZ R88, R108.reuse, R15 ;  /* 0x0000000f6c587221 */ /* 0x048fe20000010000 */
[----:B------:R-:W-:-:S03]  /*7c00*/  F2FP.F16.F32.PACK_AB R136, R108, R109 ;  /* 0x0000006d6c88723e */ /* 0x000fc600000000ff */
[----:B------:R-:W-:-:S03]  /*7c10*/  FADD.FTZ R89, R111, R88 ;  /* 0x000000586f597221 */ /* 0x000fc60000010000 */
        /* <DEDUP_REMOVED lines=13> */
[----:B------:R-:W-:Y:S01]  /*7cf0*/  F2FP.F16.F32.PACK_AB R138, R14, R111 ;  /* 0x0000006f0e8a723e */ /* 0x000fe200000000ff */
[----:B------:R-:W-:Y:S02]  /*7d00*/  IMAD.MOV.U32 R14, RZ, RZ, R90 ;  /* 0x000000ffff0e7224 */ /* 0x000fe400078e005a */
[C---:B-1----:R-:W-:Y:S01]  /*7d10*/  FADD.FTZ R5, R106.reuse, R15 ;  /* 0x0000000f6a057221 */ /* 0x042fe20000010000 */
[----:B------:R-:W-:Y:S01]  /*7d20*/  F2FP.F16.F32.PACK_AB R139, R106, R102 ;  /* 0x000000666a8b723e */ /* 0x000fe200000000ff */
[----:B------:R-:W-:Y:S01]  /*7d30*/  IMAD.MOV.U32 R15, RZ, RZ, R100 ;  /* 0x000000ffff0f7224 */ /* 0x000fe200078e0064 */
[----:B------:R-:W-:Y:S06]  /*7d40*/  @P1 BRA `(.L_x_907) ;  /* 0xffffffcc004c1947 */ /* 0x000fec000383ffff */
[----:B------:R-:W-:Y:S01]  /*7d50*/  IMAD.MOV.U32 R15, RZ, RZ, R100 ;  /* 0x000000ffff0f7224 */ /* 0x000fe200078e0064 */
[----:B------:R-:W-:Y:S01]  /*7d60*/  UMOV UR36, UR5 ;  /* 0x0000000500247c82 */ /* 0x000fe20008000000 */
[----:B------:R-:W-:Y:S01]  /*7d70*/  IMAD.MOV.U32 R14, RZ, RZ, R90 ;  /* 0x000000ffff0e7224 */ /* 0x000fe200078e005a */
[----:B------:R-:W-:-:S06]  /*7d80*/  UMOV UR39, UR40 ;  /* 0x0000002800277c82 */ /* 0x000fcc0008000000 */
.L_x_890:
[----:B------:R-:W1:Y:S01]  /*7d90*/  LDC R172, c[0x0][0x9e4] ;  /* 0x00027900ffac7b82 */ /* 0x000e620000000800 */
[----:B------:R-:W-:Y:S02]  /*7da0*/  ULDC UR4, c[0x0][0x9dc] ;  /* 0x0002770000047ab9 */ /* 0x000fe40000000800 */
[----:B------:R-:W-:Y:S01]  /*7db0*/  VIADD R88, R173, -UR4 ;  /* 0x80000004ad587c36 */ /* 0x000fe20008000000 */
[----:B-1----:R-:W-:-:S13]  /*7dc0*/  ISETP.GE.AND P1, PT, R172, 0x1, PT ;  /* 0x00000001ac00780c */ /* 0x002fda0003f26270 */
[----:B------:R-:W-:Y:S05]  /*7dd0*/  @!P1 BRA `(.L_x_908) ;  /* 0x00000000003c9947 */ /* 0x000fea0003800000 */
        /* <DEDUP_REMOVED lines=9> */
.L_x_909:
[----:B------:R-:W-:-:S13]  /*7e70*/  ISETP.NE.AND P1, PT, R172, 0x1, PT ;  /* 0x00000001ac00780c */ /* 0x000fda0003f25270 */
[----:B------:R-:W1:Y:S02]  /*7e80*/  @P1 LDC.64 R90, c[0x0][0x9e8] ;  /* 0x00027a00ff5a1b82 */ /* 0x000e640000000a00 */
[----:B-1----:R-:W-:-:S05]  /*7e90*/  @P1 IMAD.HI.U32 R90, R173, R90, RZ ;  /* 0x0000005aad5a1227 */ /* 0x002fca00078e00ff */
[----:B------:R-:W-:-:S07]  /*7ea0*/  @P1 SHF.R.U32.HI R173, RZ, R91, R90 ;  /* 0x0000005bffad1219 */ /* 0x000fce000001165a */
.L_x_910:
[----:B------:R-:W-:-:S05]  /*7eb0*/  IMAD R173, R173, R172, RZ ;  /* 0x000000acadad7224 */ /* 0x000fca00078e02ff */
[----:B------:R-:W-:-:S07]  /*7ec0*/  VIMNMX R88, R88, R173, !PT ;  /* 0x000000ad58587248 */ /* 0x000fce0007fe0100 */
.L_x_908:
[----:B------:R-:W-:-:S04]  /*7ed0*/  VIADD R88, R88, 0x5f ;  /* 0x0000005f58587836 */ /* 0x000fc80000000000 */
[----:B------:R-:W-:-:S05]  /*7ee0*/  IMAD.HI R88, R88, 0x2aaaaaab, RZ ;  /* 0x2aaaaaab58587827 */ /* 0x000fca00078e02ff */
[----:B------:R-:W-:-:S04]  /*7ef0*/  SHF.R.U32.HI R89, RZ, 0x1f, R88 ;  /* 0x0000001fff597819 */ /* 0x000fc80000011658 */
[----:B------:R-:W-:-:S04]  /*7f00*/  LEA.HI.SX32 R88, R88, R89, 0x1c ;  /* 0x0000005958587211 */ /* 0x000fc800078fe2ff */
[----:B------:R-:W-:-:S04]  /*7f10*/  VIMNMX R173, R19, R88, !PT ;  /* 0x0000005813ad7248 */ /* 0x000fc80007fe0100 */
[----:B------:R-:W-:-:S13]  /*7f20*/  ISETP.GE.AND P1, PT, R20, R173, PT ;  /* 0x000000ad1400720c */ /* 0x000fda0003f26270 */
[----:B------:R-:W-:Y:S05]  /*7f30*/  @!P1 BRA `(.L_x_911) ;  /* 0x0000002000909947 */ /* 0x000fea0003800000 */
[----:B------:R-:W-:Y:S01]  /*7f40*/  IMAD.MOV.U32 R174, RZ, RZ, R15 ;  /* 0x000000ffffae7224 */ /* 0x000fe200078e000f */
[----:B------:R-:W-:Y:S01]  /*7f50*/  UMOV UR7, UR39 ;  /* 0x0000002700077c82 */ /* 0x000fe20008000000 */
[----:B------:R-:W-:Y:S01]  /*7f60*/  IMAD.MOV.U32 R175, RZ, RZ, R14 ;  /* 0x000000ffffaf7224 */ /* 0x000fe200078e000e */
[----:B------:R-:W-:Y:S01]  /*7f70*/  UMOV UR4, UR36 ;  /* 0x0000002400047c82 */ /* 0x000fe20008000000 */
[----:B------:R-:W-:-:S05]  /*7f80*/  ULDC UR5, c[0x0][0x9d8] ;  /* 0x0002760000057ab9 */ /* 0x000fca0000000800 */
.L_x_920:
[----:B------:R-:W-:-:S04]  /*7f90*/  UIADD3 UR36, UR4, 0x1, URZ ;  /* 0x0000000104247890 */ /* 0x000fc8000fffe03f */
[----:B------:R-:W-:-:S04]  /*7fa0*/  UISETP.NE.AND UP0, UPT, UR36, 0x2, UPT ;  /* 0x000000022400788c */ /* 0x000fc8000bf05270 */
[----:B------:R-:W-:Y:S02]  /*7fb0*/  USEL UR39, URZ, 0x1, UP0 ;  /* 0x000000013f277887 */ /* 0x000fe40008000000 */
[----:B------:R-:W-:Y:S02]  /*7fc0*/  USEL UR36, UR36, URZ, UP0 ;  /* 0x0000003f24247287 */ /* 0x000fe40008000000 */
[----:B------:R-:W-:Y:S01]  /*7fd0*/  ULOP3.LUT UR39, UR7, UR39, URZ, 0x3c, !UPT ;  /* 0x0000002707277292 */ /* 0x000fe2000f8e3c3f */
[----:B------:R-:W-:Y:S11]  /*7fe0*/  @!P0 BRA `(.L_x_912) ;  /* 0x0000000000048947 */ /* 0x000ff60003800000 */
[----:B------:R-:W-:Y:S01]  /*7ff0*/  BPT.TRAP 0x1 ;  /* 0x000000040000795c */ /* 0x000fe20000300000 */
.L_x_912:
[----:B------:R-:W-:Y:S01]  /*8000*/  ULEA UR6, UR36, UR37, 0x3 ;  /* 0x0000002524067291 */ /* 0x000fe2000f8e183f */
[----:B------:R-:W-:-:S05]  /*8010*/  IMAD.U32 R14, RZ, RZ, UR39 ;  /* 0x00000027ff0e7e24 */ /* 0x000fca000f8e00ff */
[----:B------:R-:W-:-:S04]  /*8020*/  SHF.L.U32 R14, R14, 0x1f, RZ ;  /* 0x0000001f0e0e7819 */ /* 0x000fc800000006ff */
[----:B------:R1:W2:Y:S01]  /*8030*/  SYNCS.PHASECHK.TRANS64.TRYWAIT P1, [UR6+0x2a830], R14 ;  /* 0x02a8300eff0075a7 */ /* 0x0002a20008020146 */
[----:B------:R-:W-:Y:S05]  /*8040*/  @!P0 BRA `(.L_x_913) ;  /* 0x0000000000048947 */ /* 0x000fea0003800000 */
[----:B------:R-:W-:Y:S01]  /*8050*/  BPT.TRAP 0x1 ;  /* 0x000000040000795c */ /* 0x000fe20000300000 */
.L_x_913:
[----:B--2---:R-:W-:Y:S05]  /*8060*/  @P1 BRA `(.L_x_914) ;  /* 0x0000000000081947 */ /* 0x004fea0003800000 */
[----:B------:R-:W2:Y:S02]  /*8070*/  SYNCS.PHASECHK.TRANS64.TRYWAIT P1, [UR6+0x2a830], R14 ;  /* 0x02a8300eff0075a7 */ /* 0x000ea40008020146 */
[----:B--2---:R-:W-:Y:S05]  /*8080*/  @!P1 BRA `(.L_x_915) ;  /* 0x000000a800649947 */ /* 0x004fea0003800000 */
.L_x_914:
        /* <DEDUP_REMOVED lines=135> */
.L_x_916:
[----:B------:R-:W-:Y:S01]  /*8900*/  ULEA UR10, UR4, UR37, 0x3 ;  /* 0x00000025040a7291 */ /* 0x000fe2000f8e183f */
[----:B------:R-:W-:-:S05]  /*8910*/  IMAD.U32 R0, RZ, RZ, UR7 ;  /* 0x00000007ff007e24 */ /* 0x000fca000f8e00ff */
[----:B------:R-:W-:-:S04]  /*8920*/  SHF.L.U32 R0, R0, 0x1f, RZ ;  /* 0x0000001f00007819 */ /* 0x000fc800000006ff */
[----:B------:R3:W4:Y:S01]  /*8930*/  SYNCS.PHASECHK.TRANS64.TRYWAIT P1, [UR10+0x2a850], R0 ;  /* 0x02a85000ff0075a7 */ /* 0x000722000802014a */
[----:B------:R-:W-:Y:S05]  /*8940*/  @!P0 BRA `(.L_x_917) ;  /* 0x0000000000048947 */ /* 0x000fea0003800000 */
[----:B------:R-:W-:Y:S01]  /*8950*/  BPT.TRAP 0x1 ;  /* 0x000000040000795c */ /* 0x000fe20000300000 */
.L_x_917:
[----:B----4-:R-:W-:Y:S05]  /*8960*/  @P1 BRA `(.L_x_918) ;  /* 0x0000000000081947 */ /* 0x010fea0003800000 */
[----:B------:R-:W4:Y:S02]  /*8970*/  SYNCS.PHASECHK.TRANS64.TRYWAIT P1, [UR10+0x2a850], R0 ;  /* 0x02a85000ff0075a7 */ /* 0x000f24000802014a */
[----:B----4-:R-:W-:Y:S05]  /*8980*/  @!P1 BRA `(.L_x_919) ;  /* 0x000000a0003c9947 */ /* 0x010fea0003800000 */
.L_x_918:
[----:B------:R-:W-:Y:S01]  /*8990*/  UIADD3 UR6, UR37, 0x400, URZ ;  /* 0x0000040025067890 */ /* 0x000fe2000fffe03f */
[----:B------:R-:W-:Y:S01]  /*89a0*/  WARPGROUP.ARRIVE ;  /* 0x00000000000079c5 */ /* 0x000fe20000000000 */
[----:B------:R-:W-:Y:S01]  /*89b0*/  UMOV UR7, 0x40000040 ;  /* 0x4000004000077882 */ /* 0x000fe20000000000 */
[----:B------:R-:W-:Y:S01]  /*89c0*/  FMUL.FTZ R2, R88, UR5 ;  /* 0x0000000558027c20 */ /* 0x000fe20008410000 */
        /* <DEDUP_REMOVED lines=12> */
[----:B------:R-:W-:Y:S01]  /*8a90*/  UIMAD UR4, UR4, 0x600, UR6 ;  /* 0x00000600040478a4 */ /* 0x000fe2000f8e0206 */
[----:B------:R-:W4:Y:S01]  /*8aa0*/  MUFU.TANH R176, R176 ;  /* 0x000000b000b07308 */ /* 0x000f220000002400 */
        /* <DEDUP_REMOVED lines=9> */
[----:B------:R-:W5:Y:S01]  /*8b40*/  MUFU.TANH R178, R178 ;  /* 0x000000b200b27308 */ /* 0x000f620000002400 */
[----:B------:R-:W-:Y:S01]  /*8b50*/  UMOV UR7, 0x40000040 ;  /* 0x4000004000077882 */ /* 0x000fe20000000000 */
[----:B--2---:R-:W-:Y:S01]  /*8b60*/  FMNMX.FTZ R15, R2, R175, !PT ;  /* 0x000000af020f7209 */ /* 0x004fe20007810000 */
[----:B------:R-:W-:Y:S01]  /*8b70*/  FMUL.FTZ R120, R120, UR5 ;  /* 0x0000000578787c20 */ /* 0x000fe20008410000 */
[----:B------:R-:W-:Y:S01]  /*8b80*/  FMUL.FTZ R124, R124, UR5 ;  /* 0x000000057c7c7c20 */ /* 0x000fe20008410000 */
[----:B------:R-:W-:Y:S01]  /*8b90*/  FMUL.FTZ R128, R128, UR5 ;  /* 0x0000000580807c20 */ /* 0x000fe20008410000 */
[----:B------:R-:W-:Y:S01]  /*8ba0*/  FMUL.FTZ R196, R129, UR5 ;  /* 0x0000000581c47c20 */ /* 0x000fe20008410000 */
[----:B----4-:R-:W-:Y:S01]  /*8bb0*/  FMNMX.FTZ R15, R176, R15, !PT ;  /* 0x0000000fb00f7209 */ /* 0x010fe20007810000 */
        /* <DEDUP_REMOVED lines=9> */
[----:B-----5:R-:W-:Y:S01]  /*8c50*/  FMNMX.FTZ R15, R178, R15, !PT ;  /* 0x0000000fb20f7209 */ /* 0x020fe20007810000 */
[----:B------:R-:W-:Y:S01]  /*8c60*/  FMUL.FTZ R98, R99, UR5 ;  /* 0x0000000563627c20 */ /* 0x000fe20008410000 */
[----:B------:R-:W-:Y:S01]  /*8c70*/  FMUL.FTZ R104, R106, UR5 ;  /* 0x000000056a687c20 */ /* 0x000fe20008410000 */
[----:B------:R-:W-:Y:S01]  /*8c80*/  FMUL.FTZ R106, R107, UR5 ;  /* 0x000000056b6a7c20 */ /* 0x000fe20008410000 */
[----:B------:R-:W-:Y:S01]  /*8c90*/  FMUL.FTZ R200, R111, UR5 ;  /* 0x000000056fc87c20 */ /* 0x000fe20008410000 */
[----:B------:R-:W-:Y:S01]  /*8ca0*/  FMUL.FTZ R114, R114, UR5 ;  /* 0x0000000572727c20 */ /* 0x000fe20008410000 */
[----:B------:R-:W-:Y:S01]  /*8cb0*/  FMUL.FTZ R202, R115, UR5 ;  /* 0x0000000573ca7c20 */ /* 0x000fe20008410000 */
[----:B------:R-:W-:Y:S01]  /*8cc0*/  MUFU.TANH R184, R184 ;  /* 0x000000b800b87308 */ /* 0x000fe20000002400 */
[----:B--2---:R-:W-:Y:S01]  /*8cd0*/  FMNMX.FTZ R15, R180, R15, !PT ;  /* 0x0000000fb40f7209 */ /* 0x004fe20007810000 */
[----:B------:R-:W-:Y:S01]  /*8ce0*/  FMUL.FTZ R118, R118, UR5 ;  /* 0x0000000576767c20 */ /* 0x000fe20008410000 */
[----:B------:R-:W-:Y:S01]  /*8cf0*/  FMUL.FTZ R204, R119, UR5 ;  /* 0x0000000577cc7c20 */ /* 0x000fe20008410000 */
[----:B------:R-:W-:Y:S01]  /*8d00*/  FMUL.FTZ R122, R122, UR5 ;  /* 0x000000057a7a7c20 */ /* 0x000fe20008410000 */
[----:B------:R-:W-:Y:S01]  /*8d10*/  FMUL.FTZ R126, R126, UR5 ;  /* 0x000000057e7e7c20 */ /* 0x000fe20008410000 */
[----:B------:R-:W-:Y:S01]  /*8d20*/  FMUL.FTZ R130, R130, UR5 ;  /* 0x0000000582827c20 */ /* 0x000fe20008410000 */
[----:B------:R-:W-:Y:S01]  /*8d30*/  FMUL.FTZ R206, R131, UR5 ;  /* 0x0000000583ce7c20 */ /* 0x000fe20008410000 */
[----:B------:R-:W-:Y:S01]  /*8d40*/  MUFU.TANH R186, R186 ;  /* 0x000000ba00ba7308 */ /* 0x000fe20000002400 */
[----:B----4-:R-:W-:Y:S01]  /*8d50*/  FMNMX.FTZ R15, R182, R15, !PT ;  /* 0x0000000fb60f7209 */ /* 0x010fe20007810000 */
[----:B------:R-:W-:Y:S01]  /*8d60*/  FMUL.FTZ R134, R134, UR5 ;  /* 0x0000000586867c20 */ /* 0x000fe20008410000 */
[----:B------:R-:W2:Y:S01]  /*8d70*/  LDC R21, c[0x0][0x988] ;  /* 0x00026200ff157b82 */ /* 0x000ea20000000800 */
[----:B------:R-:W-:Y:S01]  /*8d80*/  FMUL.FTZ R208, R135, UR5 ;  /* 0x0000000587d07c20 */ /* 0x000fe20008410000 */
[----:B------:R-:W4:Y:S01]  /*8d90*/  S2R R177, SR_TID.X ;  /* 0x0000000000b17919 */ /* 0x000f220000002100 */
[----:B------:R-:W-:-:S02]  /*8da0*/  IMAD.U32 R115, RZ, RZ, UR10 ;  /* 0x0000000aff737e24 */ /* 0x000fc4000f8e00ff */
[----:B------:R-:W-:Y:S08]  /*8db0*/  MUFU.TANH R188, R188 ;  /* 0x000000bc00bc7308 */ /* 0x000ff00000002400 */
[----:B------:R-:W-:Y:S08]  /*8dc0*/  MUFU.TANH R190, R190 ;  /* 0x000000be00be7308 */ /* 0x000ff00000002400 */
[----:B------:R-:W-:Y:S08]  /*8dd0*/  MUFU.TANH R192, R192 ;  /* 0x000000c000c07308 */ /* 0x000ff00000002400 */
[----:B------:R-:W-:Y:S01]  /*8de0*/  MUFU.TANH R110, R110 ;  /* 0x0000006e006e7308 */ /* 0x000fe20000002400 */
[----:B----4-:R-:W-:-:S07]  /*8df0*/  LOP3.LUT P1, RZ, R177, 0x7f, RZ, 0xc0, !PT ;  /* 0x0000007fb1ff7812 */ /* 0x010fce000782c0ff */
        /* <DEDUP_REMOVED lines=14> */
[----:B------:R-:W-:Y:S01]  /*8ee0*/  FMUL.FTZ R100, R102, UR5 ;  /* 0x0000000566647c20 */ /* 0x000fe20008410000 */
[----:B------:R-:W-:Y:S01]  /*8ef0*/  FMUL.FTZ R102, R103, UR5 ;  /* 0x0000000567667c20 */ /* 0x000fe20008410000 */
[----:B------:R-:W-:Y:S01]  /*8f00*/  HGMMA.64x128x16.F32 R24, R152, gdesc[UR4].tnspB, R24, gsb0 ;  /* 0x41e0000498187df0 */ /* 0x000fe20008000818 */
[----:B------:R-:W-:Y:S01]  /*8f10*/  UIADD3 UR6, UR4, 0x100, URZ ;  /* 0x0000010004067890 */ /* 0x000fe2000fffe03f */
[----:B------:R-:W-:-:S03]  /*8f20*/  UMOV UR7, 0x40000040 ;  /* 0x4000004000077882 */ /* 0x000fc60000000000 */
[----:B------:R-:W4:Y:S08]  /*8f30*/  MUFU.TANH R156, R156 ;  /* 0x0000009c009c7308 */ /* 0x000f300000002400 */
[----:B------:R-:W5:Y:S08]  /*8f40*/  MUFU.TANH R158, R158 ;  /* 0x0000009e009e7308 */ /* 0x000f700000002400 */
[----:B------:R-:W-:Y:S01]  /*8f50*/  MUFU.TANH R90, R90 ;  /* 0x0000005a005a7308 */ /* 0x000fe20000002400 */
[----:B----4-:R-:W-:-:S07]  /*8f60*/  FMNMX.FTZ R15, R156, R15, !PT ;  /* 0x0000000f9c0f7209 */ /* 0x010fce0007810000 */
[----:B------:R-:W-:Y:S01]  /*8f70*/  MUFU.TANH R92, R92 ;  /* 0x0000005c005c7308 */ /* 0x000fe20000002400 */
[----:B-----5:R-:W-:-:S04]  /*8f80*/  FMNMX.FTZ R15, R158, R15, !PT ;  /* 0x0000000f9e0f7209 */ /* 0x020fc80007810000 */
        /* <DEDUP_REMOVED lines=14> */
[----:B------:R-:W-:-:S07]  /*9070*/  FMNMX.FTZ R15, R120, R15, !PT ;  /* 0x0000000f780f7209 */ /* 0x000fce0007810000 */
        /* <DEDUP_REMOVED lines=17> */
[----:B------:R-:W4:Y:S08]  /*9190*/  MUFU.TANH R152, R152 ;  /* 0x0000009800987308 */ /* 0x000f300000002400 */
[----:B------:R-:W5:Y:S08]  /*91a0*/  MUFU.TANH R154, R154 ;  /* 0x0000009a009a7308 */ /* 0x000f700000002400 */
[----:B------:R-:W-:Y:S01]  /*91b0*/  MUFU.TANH R130, R130 ;  /* 0x0000008200827308 */ /* 0x000fe20000002400 */
[----:B----4-:R-:W-:-:S04]  /*91c0*/  FMNMX.FTZ R15, R152, R15, !PT ;  /* 0x0000000f980f7209 */ /* 0x010fc80007810000 */
[----:B------:R-:W-:-:S03]  /*91d0*/  FMNMX.FTZ R15, R124, R15, !PT ;  /* 0x0000000f7c0f7209 */ /* 0x000fc60007810000 */
[----:B------:R-:W-:Y:S01]  /*91e0*/  MUFU.TANH R206, R206 ;  /* 0x000000ce00ce7308 */ /* 0x000fe20000002400 */
[----:B-----5:R-:W-:-:S04]  /*91f0*/  FMNMX.FTZ R15, R154, R15, !PT ;  /* 0x0000000f9a0f7209 */ /* 0x020fc80007810000 */
[----:B------:R-:W-:-:S03]  /*9200*/  FMNMX.FTZ R15, R128, R15, !PT ;  /* 0x0000000f800f7209 */ /* 0x000fc60007810000 */
[----:B------:R-:W-:Y:S01]  /*9210*/  MUFU.TANH R134, R134 ;  /* 0x0000008600867308 */ /* 0x000fe20000002400 */
[----:B------:R-:W-:-:S04]  /*9220*/  FMNMX.FTZ R15, R196, R15, !PT ;  /* 0x0000000fc40f7209 */ /* 0x000fc80007810000 */
[----:B------:R-:W-:-:S03]  /*9230*/  FMNMX.FTZ R15, R132, R15, !PT ;  /* 0x0000000f840f7209 */ /* 0x000fc60007810000 */
[----:B------:R-:W-:Y:S01]  /*9240*/  MUFU.TANH R208, R208 ;  /* 0x000000d000d07308 */ /* 0x000fe20000002400 */
[----:B------:R-:W-:-:S05]  /*9250*/  FMNMX.FTZ R15, R198, R15, !PT ;  /* 0x0000000fc60f7209 */ /* 0x000fca0007810000 */
[----:B---3--:R-:W3:Y:S02]  /*9260*/  SHFL.BFLY PT, R0, R15, 0x2, 0x1f ;  /* 0x0c401f000f007f89 */ /* 0x008ee400000e0000 */
[----:B---3--:R-:W-:-:S05]  /*9270*/  FMNMX.FTZ R0, R15, R0, !PT ;  /* 0x000000000f007209 */ /* 0x008fca0007810000 */
[----:B------:R-:W1:Y:S02]  /*9280*/  SHFL.BFLY PT, R15, R0, 0x1, 0x1f ;  /* 0x0c201f00000f7f89 */ /* 0x000e6400000e0000 */
[----:B-1----:R-:W-:Y:S02]  /*9290*/  FMNMX.FTZ R14, R0, R15, !PT ;  /* 0x0000000f000e7209 */ /* 0x002fe40007810000 */
[----:B------:R-:W-:-:S03]  /*92a0*/  FMNMX.FTZ R15, R88, R174, !PT ;  /* 0x000000ae580f7209 */ /* 0x000fc60007810000 */
[----:B--2---:R-:W-:Y:S01]  /*92b0*/  FMUL.FTZ R91, R14, R21 ;  /* 0x000000150e5b7220 */ /* 0x004fe20000410000 */
[----:B------:R-:W-:Y:S01]  /*92c0*/  FMNMX.FTZ R15, R90, R15, !PT ;  /* 0x0000000f5a0f7209 */ /* 0x000fe20007810000 */
[----:B------:R-:W-:Y:S01]  /*92d0*/  FADD.FTZ R0, -R14, R175 ;  /* 0x000000af0e007221 */ /* 0x000fe20000010100 */
[----:B------:R-:W-:Y:S02]  /*92e0*/  IMAD.MOV.U32 R175, RZ, RZ, R14 ;  /* 0x000000ffffaf7224 */ /* 0x000fe400078e000e */
        /* <DEDUP_REMOVED lines=27> */
[----:B------:R-:W-:-:S02]  /*94a0*/  WARPGROUP.DEPBAR.LE gsb0, 0x0 ;  /* 0x00008000000079c5 */ /* 0x000fc40000010000 */
[----:B------:R-:W-:Y:S01]  /*94b0*/  WARPGROUP.ARRIVE ;  /* 0x00000000000079c5 */ /* 0x000fe20000000000 */
[----:B------:R-:W-:Y:S01]  /*94c0*/  FMNMX.FTZ R15, R106, R15, !PT ;  /* 0x0000000f6a0f7209 */ /* 0x000fe20007810000 */
[----:B------:R-:W-:Y:S01]  /*94d0*/  FMUL.FTZ R148, R123, UR5 ;  /* 0x000000057b947c20 */ /* 0x000fe20008410000 */
[----:B------:R-:W-:Y:S01]  /*94e0*/  FMUL.FTZ R150, R127, UR5 ;  /* 0x000000057f967c20 */ /* 0x000fe20008410000 */
[--C-:B------:R-:W-:Y:S01]  /*94f0*/  FFMA.FTZ R113, R132, R21, -R91.reuse ;  /* 0x0000001584717223 */ /* 0x100fe2000001085b */
[----:B------:R-:W-:Y:S01]  /*9500*/  FMNMX.FTZ R15, R108, R15, !PT ;  /* 0x0000000f6c0f7209 */ /* 0x000fe20007810000 */
[----:B------:R-:W-:Y:S01]  /*9510*/  HGMMA.64x128x16.F32 R24, R144, gdesc[UR4].tnspB, R24, gsb0 ;  /* 0x41e0000490187df0 */ /* 0x000fe20008000818 */
[----:B------:R-:W-:Y:S01]  /*9520*/  UIADD3 UR6, UR4, 0x200, URZ ;  /* 0x0000020004067890 */ /* 0x000fe2000fffe03f */
[----:B------:R-:W1:Y:S01]  /*9530*/  MUFU.TANH R148, R148 ;  /* 0x0000009400947308 */ /* 0x000e620000002400 */
[----:B------:R-:W-:Y:S01]  /*9540*/  UMOV UR7, 0x40000040 ;  /* 0x4000004000077882 */ /* 0x000fe20000000000 */
[----:B------:R-:W-:Y:S01]  /*9550*/  FMNMX.FTZ R15, R200, R15, !PT ;  /* 0x0000000fc80f7209 */ /* 0x000fe20007810000 */
[----:B------:R-:W-:Y:S01]  /*9560*/  UIADD3 UR4, UR4, 0x280, URZ ;  /* 0x0000028004047890 */ /* 0x000fe2000fffe03f */
[-C--:B------:R-:W-:Y:S01]  /*9570*/  FFMA.FTZ R128, R198, R21.reuse, -R91 ;  /* 0x00000015c6807223 */ /* 0x080fe2000001085b */
[----:B------:R-:W-:Y:S01]  /*9580*/  FMUL.FTZ R0, R0, R21 ;  /* 0x0000001500007220 */ /* 0x000fe20000410000 */
[----:B------:R-:W-:-:S02]  /*9590*/  FMNMX.FTZ R15, R114, R15, !PT ;  /* 0x0000000f720f7209 */ /* 0x000fc40007810000 */
[----:B------:R-:W2:Y:S02]  /*95a0*/  MUFU.TANH R150, R150 ;  /* 0x0000009600967308 */ /* 0x000ea40000002400 */
[----:B------:R-:W-:-:S04]  /*95b0*/  FMNMX.FTZ R15, R202, R15, !PT ;  /* 0x0000000fca0f7209 */ /* 0x000fc80007810000 */
[----:B------:R-:W-:Y:S02]  /*95c0*/  FMNMX.FTZ R15, R118, R15, !PT ;  /* 0x0000000f760f7209 */ /* 0x000fe40007810000 */
[----:B------:R-:W-:Y:S02]  /*95d0*/  MUFU.EX2 R0, R0 ;  /* 0x0000000000007308 */ /* 0x000fe40000000800 */
[----:B------:R-:W-:-:S04]  /*95e0*/  FMNMX.FTZ R15, R204, R15, !PT ;  /* 0x0000000fcc0f7209 */ /* 0x000fc80007810000 */
[----:B------:R-:W-:Y:S02]  /*95f0*/  FMNMX.FTZ R15, R122, R15, !PT ;  /* 0x0000000f7a0f7209 */ /* 0x000fe40007810000 */
[----:B------:R-:W-:Y:S02]  /*9600*/  MUFU.EX2 R89, R89 ;  /* 0x0000005900597308 */ /* 0x000fe40000000800 */
[----:B-1----:R-:W-:-:S04]  /*9610*/  FMNMX.FTZ R15, R148, R15, !PT ;  /* 0x0000000f940f7209 */ /* 0x002fc80007810000 */
[----:B------:R-:W-:Y:S02]  /*9620*/  FMNMX.FTZ R15, R126, R15, !PT ;  /* 0x0000000f7e0f7209 */ /* 0x000fe40007810000 */
[----:B------:R-:W-:Y:S02]  /*9630*/  MUFU.EX2 R176, R176 ;  /* 0x000000b000b07308 */ /* 0x000fe40000000800 */
[----:B--2---:R-:W-:-:S04]  /*9640*/  FMNMX.FTZ R15, R150, R15, !PT ;  /* 0x0000000f960f7209 */ /* 0x004fc80007810000 */
[----:B------:R-:W-:Y:S02]  /*9650*/  FMNMX.FTZ R15, R130, R15, !PT ;  /* 0x0000000f820f7209 */ /* 0x000fe40007810000 */
[----:B------:R-:W-:Y:S02]  /*9660*/  MUFU.EX2 R93, R93 ;  /* 0x0000005d005d7308 */ /* 0x000fe40000000800 */
[----:B------:R-:W-:-:S04]  /*9670*/  FMNMX.FTZ R15, R206, R15, !PT ;  /* 0x0000000fce0f7209 */ /* 0x000fc80007810000 */
[----:B------:R-:W-:Y:S02]  /*9680*/  FMNMX.FTZ R15, R134, R15, !PT ;  /* 0x0000000f860f7209 */ /* 0x000fe40007810000 */
[----:B------:R-:W1:Y:S02]  /*9690*/  MUFU.EX2 R178, R178 ;  /* 0x000000b200b27308 */ /* 0x000e640000000800 */
[----:B------:R-:W-:-:S05]  /*96a0*/  FMNMX.FTZ R15, R208, R15, !PT ;  /* 0x0000000fd00f7209 */ /* 0x000fca0007810000 */
[----:B------:R-:W2:Y:S01]  /*96b0*/  SHFL.BFLY PT, R2, R15, 0x2, 0x1f ;  /* 0x0c401f000f027f89 */ /* 0x000ea200000e0000 */
[----:B------:R-:W-:Y:S08]  /*96c0*/  MUFU.EX2 R95, R95 ;  /* 0x0000005f005f7308 */ /* 0x000ff00000000800 */
[----:B------:R-:W-:Y:S01]  /*96d0*/  MUFU.EX2 R97, R97 ;  /* 0x0000006100617308 */ /* 0x000fe20000000800 */
[----:B-1----:R-:W-:-:S07]  /*96e0*/  F2FP.F16.F32.PACK_AB R158, R178, R93 ;  /* 0x0000005db29e723e */ /* 0x002fce00000000ff */
[----:B------:R-:W-:Y:S01]  /*96f0*/  MUFU.EX2 R99, R99 ;  /* 0x0000006300637308 */ /* 0x000fe20000000800 */
[----:B--2---:R-:W-:-:S07]  /*9700*/  FMNMX.FTZ R2, R15, R2, !PT ;  /* 0x000000020f027209 */ /* 0x004fce0007810000 */
[----:B------:R-:W-:Y:S01]  /*9710*/  MUFU.EX2 R180, R180 ;  /* 0x000000b400b47308 */ /* 0x000fe20000000800 */
[----:B------:R-:W1:Y:S07]  /*9720*/  SHFL.BFLY PT, R15, R2, 0x1, 0x1f ;  /* 0x0c201f00020f7f89 */ /* 0x000e6e00000e0000 */
[----:B------:R-:W-:Y:S08]  /*9730*/  MUFU.EX2 R101, R101 ;  /* 0x0000006500657308 */ /* 0x000ff00000000800 */
[----:B------:R-:W-:Y:S08]  /*9740*/  MUFU.EX2 R182, R182 ;  /* 0x000000b600b67308 */ /* 0x000ff00000000800 */
[----:B------:R-:W-:Y:S01]  /*9750*/  MUFU.EX2 R103, R103 ;  /* 0x0000006700677308 */ /* 0x000fe20000000800 */
[----:B-1----:R-:W-:-:S07]  /*9760*/  FMNMX.FTZ R15, R2, R15, !PT ;  /* 0x0000000f020f7209 */ /* 0x002fce0007810000 */
[----:B------:R-:W-:Y:S01]  /*9770*/  MUFU.EX2 R110, R110 ;  /* 0x0000006e006e7308 */ /* 0x000fe20000000800 */
[----:B------:R-:W-:Y:S01]  /*9780*/  FADD.FTZ R2, -R15, R174 ;  /* 0x000000ae0f027221 */ /* 0x000fe20000010100 */
[----:B------:R-:W-:-:S03]  /*9790*/  IMAD.MOV.U32 R174, RZ, RZ, R15 ;  /* 0x000000ffffae7224 */ /* 0x000fc600078e000f */
[----:B------:R-:W-:-:S03]  /*97a0*/  FMUL.FTZ R2, R2, R21 ;  /* 0x0000001502027220 */ /* 0x000fc60000410000 */
[----:B------:R-:W-:Y:S08]  /*97b0*/  MUFU.EX2 R105, R105 ;  /* 0x0000006900697308 */ /* 0x000ff00000000800 */
[----:B------:R-:W-:Y:S08]  /*97c0*/  MUFU.EX2 R2, R2 ;  /* 0x0000000200027308 */ /* 0x000ff00000000800 */
[----:B------:R-:W-:Y:S01]  /*97d0*/  MUFU.EX2 R112, R112 ;  /* 0x0000007000707308 */ /* 0x000fe20000000800 */
[----:B------:R-:W-:-:S02]  /*97e0*/  WARPGROUP.DEPBAR.LE gsb0, 0x0 ;  /* 0x00008000000079c5 */ /* 0x000fc40000010000 */
[----:B------:R-:W-:Y:S01]  /*97f0*/  WARPGROUP.ARRIVE ;  /* 0x00000000000079c5 */ /* 0x000fe20000000000 */
[-CC-:B------:R-:W-:Y:S01]  /*9800*/  FFMA.FTZ R144, R156, R21.reuse, -R91.reuse ;  /* 0x000000159c907223 */ /* 0x180fe2000001085b */
[-C--:B------:R-:W-:Y:S01]  /*9810*/  FFMA.FTZ R146, R184, R21.reuse, -R91 ;  /* 0x00000015b8927223 */ /* 0x080fe2000001085b */
[----:B------:R-:W-:Y:S01]  /*9820*/  FMUL.FTZ R91, R15, R21 ;  /* 0x000000150f5b7220 */ /* 0x000fe20000410000 */
[----:B------:R-:W-:Y:S01]  /*9830*/  F2FP.F16.F32.PACK_AB R156, R176, R89 ;  /* 0x00000059b09c723e */ /* 0x000fe200000000ff */
[----:B------:R-:W-:Y:S01]  /*9840*/  MUFU.EX2 R107, R107 ;  /* 0x0000006b006b7308 */ /* 0x000fe20000000800 */
[----:B------:R-:W-:Y:S01]  /*9850*/  HGMMA.64x128x16.F32 R24, R140, gdesc[UR4].tnspB, R24, gsb0 ;  /* 0x41e000048c187df0 */ /* 0x000fe20008000818 */
[----:B------:R-:W-:Y:S01]  /*9860*/  UMOV UR6, UR4 ;  /* 0x0000000400067c82 */ /* 0x000fe20008000000 */
[----:B------:R-:W-:Y:S01]  /*9870*/  UMOV UR7, 0x40000040 ;  /* 0x4000004000077882 */ /* 0x000fe20000000000 */
[-CC-:B------:R-:W-:Y:S01]  /*9880*/  FFMA.FTZ R88, R88, R21.reuse, -R91.reuse ;  /* 0x0000001558587223 */ /* 0x180fe2000001085b */
[-CC-:B------:R-:W-:Y:S01]  /*9890*/  FFMA.FTZ R90, R90, R21.reuse, -R91.reuse ;  /* 0x000000155a5a7223 */ /* 0x180fe2000001085b */
[-CC-:B------:R-:W-:Y:S01]  /*98a0*/  FFMA.FTZ R92, R92, R21.reuse, -R91.reuse ;  /* 0x000000155c5c7223 */ /* 0x180fe2000001085b */
[-CC-:B------:R-:W-:Y:S01]  /*98b0*/  FFMA.FTZ R94, R94, R21.reuse, -R91.reuse ;  /* 0x000000155e5e7223 */ /* 0x180fe2000001085b */
[----:B------:R1:W2:Y:S01]  /*98c0*/  MUFU.EX2 R157, R88 ;  /* 0x00000058009d7308 */ /* 0x0002a20000000800 */
[-CC-:B------:R-:W-:Y:S01]  /*98d0*/  FFMA.FTZ R96, R96, R21.reuse, -R91.reuse ;  /* 0x0000001560607223 */ /* 0x180fe2000001085b */
[-CC-:B------:R-:W-:Y:S01]  /*98e0*/  FFMA.FTZ R98, R98, R21.reuse, -R91.reuse ;  /* 0x0000001562627223 */ /* 0x180fe2000001085b */
[-CC-:B------:R-:W-:Y:S01]  /*98f0*/  FFMA.FTZ R100, R100, R21.reuse, -R91.reuse ;  /* 0x0000001564647223 */ /* 0x180fe2000001085b */
[-CC-:B------:R-:W-:Y:S01]  /*9900*/  FFMA.FTZ R102, R102, R21.reuse, -R91.reuse ;  /* 0x0000001566667223 */ /* 0x180fe2000001085b */
[-CC-:B------:R-:W-:Y:S01]  /*9910*/  FFMA.FTZ R104, R104, R21.reuse, -R91.reuse ;  /* 0x0000001568687223 */ /* 0x180fe2000001085b */
[-CC-:B------:R-:W-:Y:S01]  /*9920*/  FFMA.FTZ R106, R106, R21.reuse, -R91.reuse ;  /* 0x000000156a6a7223 */ /* 0x180fe2000001085b */
[----:B------:R-:W-:Y:S01]  /*9930*/  FFMA.FTZ R108, R108, R21, -R91 ;  /* 0x000000156c6c7223 */ /* 0x000fe2000001085b */
[----:B------:R-:W3:Y:S01]  /*9940*/  MUFU.EX2 R90, R90 ;  /* 0x0000005a005a7308 */ /* 0x000ee20000000800 */
[----:B-1----:R-:W-:-:S02]  /*9950*/  IMAD.U32 R88, RZ, RZ, UR36 ;  /* 0x00000024ff587e24 */ /* 0x002fc4000f8e00ff */
[-CC-:B------:R-:W-:Y:S01]  /*9960*/  FFMA.FTZ R200, R200, R21.reuse, -R91.reuse ;  /* 0x00000015c8c87223 */ /* 0x180fe2000001085b */
[-CC-:B------:R-:W-:Y:S01]  /*9970*/  FFMA.FTZ R114, R114, R21.reuse, -R91.reuse ;  /* 0x0000001572727223 */ /* 0x180fe2000001085b */
[-CC-:B------:R-:W-:Y:S01]  /*9980*/  FFMA.FTZ R202, R202, R21.reuse, -R91.reuse ;  /* 0x00000015caca7223 */ /* 0x180fe2000001085b */
[-CC-:B------:R-:W-:Y:S01]  /*9990*/  FFMA.FTZ R118, R118, R21.reuse, -R91.reuse ;  /* 0x0000001576767223 */ /* 0x180fe2000001085b */
[----:B------:R-:W-:Y:S01]  /*99a0*/  @!P1 LEA R88, R88, UR37, 0x3 ;  /* 0x0000002558589c11 */ /* 0x000fe2000f8e18ff */
[----:B------:R-:W-:Y:S01]  /*99b0*/  FFMA.FTZ R204, R204, R21, -R91 ;  /* 0x00000015cccc7223 */ /* 0x000fe2000001085b */
[----:B------:R-:W1:Y:S01]  /*99c0*/  MUFU.EX2 R92, R92 ;  /* 0x0000005c005c7308 */ /* 0x000e620000000800 */
[----:B--2---:R-:W-:Y:S01]  /*99d0*/  FFMA.FTZ R5, R2, R5, R157 ;  /* 0x0000000502057223 */ /* 0x004fe2000001009d */
[-CC-:B------:R-:W-:Y:S01]  /*99e0*/  FFMA.FTZ R122, R122, R21.reuse, -R91.reuse ;  /* 0x000000157a7a7223 */ /* 0x180fe2000001085b */
[----:B------:R-:W-:Y:S02]  /*99f0*/  @!P1 VIADD R88, R88, 0x2a840 ;  /* 0x0002a84058589836 */ /* 0x000fe40000000000 */
[-CC-:B------:R-:W-:Y:S01]  /*9a00*/  FFMA.FTZ R148, R148, R21.reuse, -R91.reuse ;  /* 0x0000001594947223 */ /* 0x180fe2000001085b */
[-CC-:B------:R-:W-:Y:S01]  /*9a10*/  FFMA.FTZ R126, R126, R21.reuse, -R91.reuse ;  /* 0x000000157e7e7223 */ /* 0x180fe2000001085b */
[-CC-:B------:R-:W-:Y:S01]  /*9a20*/  FFMA.FTZ R150, R150, R21.reuse, -R91.reuse ;  /* 0x0000001596967223 */ /* 0x180fe2000001085b */
[-C--:B------:R-:W-:Y:S01]  /*9a30*/  FFMA.FTZ R130, R130, R21.reuse, -R91 ;  /* 0x0000001582827223 */ /* 0x080fe2000001085b */
[----:B------:R-:W-:Y:S01]  /*9a40*/  @!P1 PRMT R88, RZ, 0x654, R88 ;  /* 0x00000654ff589816 */ /* 0x000fe20000000058 */
[----:B------:R-:W2:Y:S01]  /*9a50*/  MUFU.EX2 R94, R94 ;  /* 0x0000005e005e7308 */ /* 0x000ea20000000800 */
[----:B---3--:R-:W-:Y:S01]  /*9a60*/  FADD.FTZ R5, R90, R5 ;  /* 0x000000055a057221 */ /* 0x008fe20000010000 */
[-CC-:B------:R-:W-:Y:S01]  /*9a70*/  FFMA.FTZ R206, R206, R21.reuse, -R91.reuse ;  /* 0x00000015cece7223 */ /* 0x180fe2000001085b */
[-CC-:B------:R-:W-:Y:S01]  /*9a80*/  FFMA.FTZ R134, R134, R21.reuse, -R91.reuse ;  /* 0x0000001586867223 */ /* 0x180fe2000001085b */
[----:B------:R-:W-:Y:S01]  /*9a90*/  FFMA.FTZ R91, R208, R21, -R91 ;  /* 0x00000015d05b7223 */ /* 0x000fe2000001085b */
[----:B------:R-:W-:Y:S01]  /*9aa0*/  UMOV UR4, UR36 ;  /* 0x0000002400047c82 */ /* 0x000fe20008000000 */
[----:B------:R-:W-:-:S02]  /*9ab0*/  F2FP.F16.F32.PACK_AB R157, R90, R157 ;  /* 0x0000009d5a9d723e */ /* 0x000fc400000000ff */
        /* <DEDUP_REMOVED lines=8> */
[----:B-1----:R-:W-:-:S07]  /*9b40*/  F2FP.F16.F32.PACK_AB R152, R144, R95 ;  /* 0x0000005f9098723e */ /* 0x002fce00000000ff */
        /* <DEDUP_REMOVED lines=16> */
[----:B--2---:R-:W-:-:S07]  /*9c50*/  FADD.FTZ R5, R108, R5 ;  /* 0x000000056c057221 */ /* 0x004fce0000010000 */
[----:B------:R-:W2:Y:S01]  /*9c60*/  MUFU.EX2 R145, R202 ;  /* 0x000000ca00917308 */ /* 0x000ea20000000800 */
[C---:B---3--:R-:W-:Y:S01]  /*9c70*/  FADD.FTZ R5, R151.reuse, R5 ;  /* 0x0000000597057221 */ /* 0x048fe20000010000 */
[----:B------:R-:W-:-:S06]  /*9c80*/  F2FP.F16.F32.PACK_AB R151, R151, R108 ;  /* 0x0000006c9797723e */ /* 0x000fcc00000000ff */
[----:B------:R-:W3:Y:S01]  /*9c90*/  MUFU.EX2 R118, R118 ;  /* 0x0000007600767308 */ /* 0x000ee20000000800 */
[----:B-1----:R-:W-:Y:S01]  /*9ca0*/  FADD.FTZ R5, R114, R5 ;  /* 0x0000000572057221 */ /* 0x002fe20000010000 */
[----:B------:R-:W-:Y:S02]  /*9cb0*/  WARPGROUP.DEPBAR.LE gsb0, 0x0 ;  /* 0x00008000000079c5 */ /* 0x000fe40000010000 */
[----:B------:R-:W-:-:S04]  /*9cc0*/  WARPGROUP.ARRIVE ;  /* 0x00000000000079c5 */ /* 0x000fc80000000000 */
[----:B------:R-:W1:Y:S01]  /*9cd0*/  MUFU.EX2 R147, R204 ;  /* 0x000000cc00937308 */ /* 0x000e620000000800 */
[C---:B--2---:R-:W-:Y:S01]  /*9ce0*/  FADD.FTZ R5, R145.reuse, R5 ;  /* 0x0000000591057221 */ /* 0x044fe20000010000 */
[----:B------:R-:W-:Y:S01]  /*9cf0*/  F2FP.F16.F32.PACK_AB R145, R145, R114 ;  /* 0x000000729191723e */ /* 0x000fe200000000ff */
[----:B------:R-:W-:Y:S01]  /*9d00*/  HGMMA.64x128x16.F32 R24, R136, gdesc[UR4].tnspB, R24, gsb0 ;  /* 0x41e0000488187df0 */ /* 0x000fe20008000818 */
[----:B------:R-:W-:-:S04]  /*9d10*/  UMOV UR7, UR39 ;  /* 0x0000002700077c82 */ /* 0x000fc80008000000 */
[----:B------:R-:W2:Y:S01]  /*9d20*/  MUFU.EX2 R122, R122 ;  /* 0x0000007a007a7308 */ /* 0x000ea20000000800 */
[----:B---3--:R-:W-:-:S07]  /*9d30*/  FADD.FTZ R5, R118, R5 ;  /* 0x0000000576057221 */ /* 0x008fce0000010000 */
[----:B------:R-:W3:Y:S01]  /*9d40*/  MUFU.EX2 R116, R116 ;  /* 0x0000007400747308 */ /* 0x000ee20000000800 */
[C---:B-1----:R-:W-:Y:S01]  /*9d50*/  FADD.FTZ R5, R147.reuse, R5 ;  /* 0x0000000593057221 */ /* 0x042fe20000010000 */
[----:B------:R-:W-:-:S06]  /*9d60*/  F2FP.F16.F32.PACK_AB R147, R147, R118 ;  /* 0x000000769393723e */ /* 0x000fcc00000000ff */
[----:B------:R1:W4:Y:S01]  /*9d70*/  MUFU.EX2 R141, R148 ;  /* 0x00000094008d7308 */ /* 0x0003220000000800 */
[----:B--2---:R-:W-:-:S07]  /*9d80*/  FADD.FTZ R5, R122, R5 ;  /* 0x000000057a057221 */ /* 0x004fce0000010000 */
[----:B------:R-:W-:Y:S01]  /*9d90*/  MUFU.EX2 R109, R109 ;  /* 0x0000006d006d7308 */ /* 0x000fe20000000800 */
[----:B-1----:R-:W-:Y:S02]  /*9da0*/  F2FP.F16.F32.PACK_AB R148, R180, R99 ;  /* 0x00000063b494723e */ /* 0x002fe400000000ff */
[----:B---3--:R-:W-:-:S05]  /*9db0*/  F2FP.F16.F32.PACK_AB R140, R116, R107 ;  /* 0x0000006b748c723e */ /* 0x008fca00000000ff */
[----:B------:R-:W1:Y:S01]  /*9dc0*/  MUFU.EX2 R126, R126 ;  /* 0x0000007e007e7308 */ /* 0x000e620000000800 */
[C---:B----4-:R-:W-:Y:S01]  /*9dd0*/  FADD.FTZ R5, R141.reuse, R5 ;  /* 0x000000058d057221 */ /* 0x050fe20000010000 */
[----:B------:R-:W-:-:S06]  /*9de0*/  F2FP.F16.F32.PACK_AB R141, R141, R122 ;  /* 0x0000007a8d8d723e */ /* 0x000fcc00000000ff */
[----:B------:R-:W2:Y:S08]  /*9df0*/  MUFU.EX2 R120, R120 ;  /* 0x0000007800787308 */ /* 0x000eb00000000800 */
[----:B------:R3:W4:Y:S01]  /*9e00*/  MUFU.EX2 R143, R150 ;  /* 0x00000096008f7308 */ /* 0x0007220000000800 */
[----:B-1----:R-:W-:-:S07]  /*9e10*/  FADD.FTZ R5, R126, R5 ;  /* 0x000000057e057221 */ /* 0x002fce0000010000 */
[----:B------:R-:W-:Y:S01]  /*9e20*/  MUFU.EX2 R111, R111 ;  /* 0x0000006f006f7308 */ /* 0x000fe20000000800 */
[----:B---3--:R-:W-:Y:S02]  /*9e30*/  F2FP.F16.F32.PACK_AB R150, R182, R101 ;  /* 0x00000065b696723e */ /* 0x008fe400000000ff */
[----:B--2---:R-:W-:-:S05]  /*9e40*/  F2FP.F16.F32.PACK_AB R142, R120, R109 ;  /* 0x0000006d788e723e */ /* 0x004fca00000000ff */
[----:B------:R-:W1:Y:S01]  /*9e50*/  MUFU.EX2 R130, R130 ;  /* 0x0000008200827308 */ /* 0x000e620000000800 */
[C---:B----4-:R-:W-:Y:S01]  /*9e60*/  FADD.FTZ R5, R143.reuse, R5 ;  /* 0x000000058f057221 */ /* 0x050fe20000010000 */
[----:B------:R-:W-:-:S06]  /*9e70*/  F2FP.F16.F32.PACK_AB R143, R143, R126 ;  /* 0x0000007e8f8f723e */ /* 0x000fcc00000000ff */
[----:B------:R-:W2:Y:S08]  /*9e80*/  MUFU.EX2 R124, R124 ;  /* 0x0000007c007c7308 */ /* 0x000eb00000000800 */
[----:B------:R-:W-:Y:S01]  /*9e90*/  MUFU.EX2 R113, R113 ;  /* 0x0000007100717308 */ /* 0x000fe20000000800 */
[----:B-1----:R-:W-:-:S07]  /*9ea0*/  FADD.FTZ R5, R130, R5 ;  /* 0x0000000582057221 */ /* 0x002fce0000010000 */
[----:B------:R-:W-:Y:S08]  /*9eb0*/  MUFU.EX2 R134, R134 ;  /* 0x0000008600867308 */ /* 0x000ff00000000800 */
[----:B------:R-:W1:Y:S08]  /*9ec0*/  MUFU.EX2 R128, R128 ;  /* 0x0000008000807308 */ /* 0x000e700000000800 */
[----:B------:R-:W3:Y:S01]  /*9ed0*/  MUFU.EX2 R91, R91 ;  /* 0x0000005b005b7308 */ /* 0x000ee20000000800 */
[----:B------:R-:W-:-:S02]  /*9ee0*/  WARPGROUP.DEPBAR.LE gsb0, 0x0 ;  /* 0x00008000000079c5 */ /* 0x000fc40000010000 */
[----:B------:R4:W-:Y:S05]  /*9ef0*/  @!P1 SYNCS.ARRIVE.TRANS64.RED.A1T0 RZ, [R88+URZ], RZ ;  /* 0x000000ff58ff99a7 */ /* 0x0009ea000810043f */
[----:B------:R-:W5:Y:S01]  /*9f00*/  MUFU.EX2 R137, R206 ;  /* 0x000000ce00897308 */ /* 0x000f620000000800 */
[----:B--2---:R-:W-:Y:S02]  /*9f10*/  F2FP.F16.F32.PACK_AB R136, R124, R111 ;  /* 0x0000006f7c88723e */ /* 0x004fe400000000ff */
[----:B-1----:R-:W-:Y:S02]  /*9f20*/  F2FP.F16.F32.PACK_AB R138, R128, R113 ;  /* 0x00000071808a723e */ /* 0x002fe400000000ff */
[----:B---3--:R-:W-:Y:S01]  /*9f30*/  F2FP.F16.F32.PACK_AB R139, R91, R134 ;  /* 0x000000865b8b723e */ /* 0x008fe200000000ff */
[----:B----4-:R-:W-:-:S02]  /*9f40*/  @!P1 VIADD R88, R115, 0x2a860 ;  /* 0x0002a86073589836 */ /* 0x010fc40000000000 */
[----:B------:R-:W-:-:S04]  /*9f50*/  FFMA.FTZ R115, R0, R12, R89 ;  /* 0x0000000c00737223 */ /* 0x000fc80000010059 */
[----:B------:R-:W-:Y:S01]  /*9f60*/  FADD.FTZ R12, R176, R115 ;  /* 0x00000073b00c7221 */ /* 0x000fe20000010000 */
[----:B------:R-:W-:-:S03]  /*9f70*/  @!P1 PRMT R88, RZ, 0x654, R88 ;  /* 0x00000654ff589816 */ /* 0x000fc60000000058 */
[----:B------:R-:W-:Y:S01]  /*9f80*/  FADD.FTZ R115, R93, R12 ;  /* 0x0000000c5d737221 */ /* 0x000fe20000010000 */
[----:B------:R1:W-:Y:S01]  /*9f90*/  @!P1 SYNCS.ARRIVE.TRANS64.RED.A1T0 RZ, [R88+URZ], RZ ;  /* 0x000000ff58ff99a7 */ /* 0x0003e2000810043f */
[----:B------:R-:W-:Y:S01]  /*9fa0*/  ISETP.GT.AND P1, PT, R20, R173, PT ;  /* 0x000000ad1400720c */ /* 0x000fe20003f24270 */
[C---:B-----5:R-:W-:Y:S01]  /*9fb0*/  FADD.FTZ R5, R137.reuse, R5 ;  /* 0x0000000589057221 */ /* 0x060fe20000010000 */
[----:B------:R-:W-:Y:S01]  /*9fc0*/  FADD.FTZ R12, R178, R115 ;  /* 0x00000073b20c7221 */ /* 0x000fe20000010000 */
[----:B------:R-:W-:Y:S01]  /*9fd0*/  F2FP.F16.F32.PACK_AB R137, R137, R130 ;  /* 0x000000828989723e */ /* 0x000fe200000000ff */
[----:B------:R-:W-:Y:S02]  /*9fe0*/  VIADD R20, R20, 0xffffffff ;  /* 0xffffffff14147836 */ /* 0x000fe40000000000 */
[----:B------:R-:W-:Y:S01]  /*9ff0*/  FADD.FTZ R5, R134, R5 ;  /* 0x0000000586057221 */ /* 0x000fe20000010000 */
[----:B------:R-:W-:-:S03]  /*a000*/  FADD.FTZ R115, R95, R12 ;  /* 0x0000000c5f737221 */ /* 0x000fc60000010000 */
[----:B------:R-:W-:Y:S01]  /*a010*/  FADD.FTZ R5, R91, R5 ;  /* 0x000000055b057221 */ /* 0x000fe20000010000 */
[----:B------:R-:W-:Y:S01]  /*a020*/  FADD.FTZ R12, R144, R115 ;  /* 0x00000073900c7221 */ /* 0x000fe20000010000 */
[----:B------:R-:W-:-:S03]  /*a030*/  F2FP.F16.F32.PACK_AB R144, R110, R103 ;  /* 0x000000676e90723e */ /* 0x000fc600000000ff */
[----:B------:R-:W-:-:S04]  /*a040*/  FADD.FTZ R115, R97, R12 ;  /* 0x0000000c61737221 */ /* 0x000fc80000010000 */
[----:B------:R-:W-:Y:S01]  /*a050*/  FADD.FTZ R12, R146, R115 ;  /* 0x00000073920c7221 */ /* 0x000fe20000010000 */
[----:B------:R-:W-:-:S03]  /*a060*/  F2FP.F16.F32.PACK_AB R146, R112, R105 ;  /* 0x000000697092723e */ /* 0x000fc600000000ff */
[----:B------:R-:W-:-:S04]  /*a070*/  FADD.FTZ R115, R99, R12 ;  /* 0x0000000c63737221 */ /* 0x000fc80000010000 */
        /* <DEDUP_REMOVED lines=14> */
[----:B------:R-:W-:Y:S01]  /*a160*/  FADD.FTZ R12, R128, R89 ;  /* 0x00000059800c7221 */ /* 0x000fe20000010000 */
[----:B-1----:R-:W-:Y:S06]  /*a170*/  @P1 BRA `(.L_x_920) ;  /* 0xffffffdc00841947 */ /* 0x002fec000383ffff */
.L_x_911:
[----:B------:R-:W-:-:S13]  /*a180*/  ISETP.GE.AND P1, PT, R20, R19, PT ;  /* 0x000000131400720c */ /* 0x000fda0003f26270 */
[----:B------:R-:W-:Y:S05]  /*a190*/  @!P1 BRA `(.L_x_921) ;  /* 0x0000003000dc9947 */ /* 0x000fea0003800000 */
[----:B------:R-:W-:Y:S01]  /*a1a0*/  IMAD.MOV.U32 R173, RZ, RZ, R15 ;  /* 0x000000ffffad7224 */ /* 0x000fe200078e000f */
[----:B------:R-:W-:Y:S01]  /*a1b0*/  UMOV UR7, UR39 ;  /* 0x0000002700077c82 */ /* 0x000fe20008000000 */
[----:B------:R-:W-:Y:S01]  /*a1c0*/  IMAD.MOV.U32 R175, RZ, RZ, R14 ;  /* 0x000000ffffaf7224 */ /* 0x000fe200078e000e */
[----:B------:R-:W-:Y:S01]  /*a1d0*/  UMOV UR4, UR36 ;  /* 0x0000002400047c82 */ /* 0x000fe20008000000 */
[----:B------:R-:W-:Y:S01]  /*a1e0*/  IMAD.IADD R174, R3, 0x1, R13 ;  /* 0x0000000103ae7824 */ /* 0x000fe200078e020d */
[----:B------:R-:W-:Y:S01]  /*a1f0*/  ULDC UR40, c[0x0][0x9e4] ;  /* 0x0002790000287ab9 */ /* 0x000fe20000000800 */
[----:B------:R-:W-:Y:S01]  /*a200*/  ULDC UR47, c[0x0][0x2e0] ;  /* 0x0000b800002f7ab9 */ /* 0x000fe20000000800 */
[----:B------:R-:W-:Y:S01]  /*a210*/  ULDC UR5, c[0x0][0x9d8] ;  /* 0x0002760000057ab9 */ /* 0x000fe20000000800 */
[----:B------:R-:W-:-:S05]  /*a220*/  ULDC UR45, c[0x0][0x9e0] ;  /* 0x00027800002d7ab9 */ /* 0x000fca0000000800 */
.L_x_938:
[----:B------:R-:W-:-:S04]  /*a230*/  UIADD3 UR36, UR4, 0x1, URZ ;  /* 0x0000000104247890 */ /* 0x000fc8000fffe03f */
[----:B------:R-:W-:-:S04]  /*a240*/  UISETP.NE.AND UP0, UPT, UR36, 0x2, UPT ;  /* 0x000000022400788c */ /* 0x000fc8000bf05270 */
[----:B------:R-:W-:Y:S02]  /*a250*/  USEL UR39, URZ, 0x1, UP0 ;  /* 0x000000013f277887 */ /* 0x000fe40008000000 */
[----:B------:R-:W-:Y:S02]  /*a260*/  USEL UR36, UR36, URZ, UP0 ;  /* 0x0000003f24247287 */ /* 0x000fe40008000000 */
[----:B------:R-:W-:Y:S01]  /*a270*/  ULOP3.LUT UR39, UR7, UR39, URZ, 0x3c, !UPT ;  /* 0x0000002707277292 */ /* 0x000fe2000f8e3c3f */
[----:B------:R-:W-:Y:S11]  /*a280*/  @!P0 BRA `(.L_x_922) ;  /* 0x0000000000048947 */ /* 0x000ff60003800000 */
[----:B------:R-:W-:Y:S01]  /*a290*/  BPT.TRAP 0x1 ;  /* 0x000000040000795c */ /* 0x000fe20000300000 */
.L_x_922:
[----:B------:R-:W-:Y:S01]  /*a2a0*/  ULEA UR6, UR36, UR37, 0x3 ;  /* 0x0000002524067291 */ /* 0x000fe2000f8e183f */
[----:B------:R-:W-:-:S05]  /*a2b0*/  IMAD.U32 R14, RZ, RZ, UR39 ;  /* 0x00000027ff0e7e24 */ /* 0x000fca000f8e00ff */
[----:B------:R-:W-:-:S04]  /*a2c0*/  SHF.L.U32 R14, R14, 0x1f, RZ ;  /* 0x0000001f0e0e7819 */ /* 0x000fc800000006ff */
[----:B------:R1:W2:Y:S01]  /*a2d0*/  SYNCS.PHASECHK.TRANS64.TRYWAIT P1, [UR6+0x2a830], R14 ;  /* 0x02a8300eff0075a7 */ /* 0x0002a20008020146 */
[----:B------:R-:W-:Y:S05]  /*a2e0*/  @!P0 BRA `(.L_x_923) ;  /* 0x0000000000048947 */ /* 0x000fea0003800000 */
[----:B------:R-:W-:Y:S01]  /*a2f0*/  BPT.TRAP 0x1 ;  /* 0x000000040000795c */ /* 0x000fe20000300000 */
.L_x_923:
[----:B--2---:R-:W-:Y:S05]  /*a300*/  @P1 BRA `(.L_x_924) ;  /* 0x0000000000081947 */ /* 0x004fea0003800000 */
[----:B------:R-:W2:Y:S02]  /*a310*/  SYNCS.PHASECHK.TRANS64.TRYWAIT P1, [UR6+0x2a830], R14 ;  /* 0x02a8300eff0075a7 */ /* 0x000ea40008020146 */
[----:B--2---:R-:W-:Y:S05]  /*a320*/  @!P1 BRA `(.L_x_925) ;  /* 0x0000008400ec9947 */ /* 0x004fea0003800000 */
.L_x_924:
        /* <DEDUP_REMOVED lines=135> */
.L_x_926:
[----:B------:R-:W-:Y:S01]  /*aba0*/  ULEA UR10, UR4, UR37, 0x3 ;  /* 0x00000025040a7291 */ /* 0x000fe2000f8e183f */
[----:B------:R-:W-:-:S05]  /*abb0*/  IMAD.U32 R0, RZ, RZ, UR7 ;  /* 0x00000007ff007e24 */ /* 0x000fca000f8e00ff */
[----:B------:R-:W-:-:S04]  /*abc0*/  SHF.L.U32 R0, R0, 0x1f, RZ ;  /* 0x0000001f00007819 */ /* 0x000fc800000006ff */
[----:B------:R3:W4:Y:S01]  /*abd0*/  SYNCS.PHASECHK.TRANS64.TRYWAIT P1, [UR10+0x2a850], R0 ;  /* 0x02a85000ff0075a7 */ /* 0x000722000802014a */
[----:B------:R-:W-:Y:S05]  /*abe0*/  @!P0 BRA `(.L_x_927) ;  /* 0x0000000000048947 */ /* 0x000fea0003800000 */
[----:B------:R-:W-:Y:S01]  /*abf0*/  BPT.TRAP 0x1 ;  /* 0x000000040000795c */ /* 0x000fe20000300000 */
.L_x_927:
[----:B----4-:R-:W-:Y:S05]  /*ac00*/  @P1 BRA `(.L_x_928) ;  /* 0x0000000000081947 */ /* 0x010fea0003800000 */
[----:B------:R-:W4:Y:S02]  /*ac10*/  SYNCS.PHASECHK.TRANS64.TRYWAIT P1, [UR10+0x2a850], R0 ;  /* 0x02a85000ff0075a7 */ /* 0x000f24000802014a */
[----:B----4-:R-:W-:Y:S05]  /*ac20*/  @!P1 BRA `(.L_x_929) ;  /* 0x0000007c00c49947 */ /* 0x010fea0003800000 */
.L_x_928:
[----:B------:R-:W-:Y:S01]  /*ac30*/  UIADD3 UR6, UR37, 0x400, URZ ;  /* 0x0000040025067890 */ /* 0x000fe2000fffe03f */
[----:B------:R-:W-:Y:S01]  /*ac40*/  WARPGROUP.ARRIVE ;  /* 0x00000000000079c5 */ /* 0x000fe20000000000 */
[----:B------:R-:W-:-:S05]  /*ac50*/  UMOV UR7, 0x40000040 ;  /* 0x4000004000077882 */ /* 0x000fca0000000000 */
[----:B------:R-:W4:Y:S01]  /*ac60*/  S2R R177, SR_TID.X ;  /* 0x0000000000b17919 */ /* 0x000f220000002100 */
[----:B------:R-:W-:Y:S01]  /*ac70*/  USHF.R.U32.HI UR6, URZ, 0x4, UR6 ;  /* 0x000000043f067899 */ /* 0x000fe20008011606 */
[----:B--2---:R-:W-:Y:S01]  /*ac80*/  FMUL.FTZ R15, R94, UR5 ;  /* 0x000000055e0f7c20 */ /* 0x004fe20008410000 */
[----:B------:R-:W-:Y:S01]  /*ac90*/  FMUL.FTZ R21, R95, UR5 ;  /* 0x000000055f157c20 */ /* 0x000fe20008410000 */
[----:B-1----:R-:W-:Y:S01]  /*aca0*/  FMUL.FTZ R14, R88, UR5 ;  /* 0x00000005580e7c20 */ /* 0x002fe20008410000 */
[----:B------:R-:W-:Y:S01]  /*acb0*/  ULOP3.LUT UR6, UR6, 0x3fff, URZ, 0xc0, !UPT ;  /* 0x00003fff06067892 */ /* 0x000fe2000f8ec03f */
[----:B---3--:R-:W-:Y:S01]  /*acc0*/  FMUL.FTZ R0, R90, UR5 ;  /* 0x000000055a007c20 */ /* 0x008fe20008410000 */
[----:B------:R-:W-:Y:S01]  /*acd0*/  FMUL.FTZ R2, R91, UR5 ;  /* 0x000000055b027c20 */ /* 0x000fe20008410000 */
[----:B------:R-:W-:Y:S01]  /*ace0*/  FMUL.FTZ R94, R110, UR5 ;  /* 0x000000056e5e7c20 */ /* 0x000fe20008410000 */
        /* <DEDUP_REMOVED lines=23> */
[----:B----4-:R-:W-:Y:S01]  /*ae60*/  LOP3.LUT P1, RZ, R177, 0x7f, RZ, 0xc0, !PT ;  /* 0x0000007fb1ff7812 */ /* 0x010fe2000782c0ff */
        /* <DEDUP_REMOVED lines=8> */
[----:B------:R1:W2:Y:S08]  /*aef0*/  MUFU.TANH R116, R121 ;  /* 0x0000007900747308 */ /* 0x0002b00000002400 */
        /* <DEDUP_REMOVED lines=19> */
[----:B------:R-:W-:Y:S02]  /*b030*/  FMUL.FTZ R104, R131, UR5 ;  /* 0x0000000583687c20 */ /* 0x000fe40008410000 */
[----:B------:R-:W1:Y:S01]  /*b040*/  MUFU.TANH R111, R111 ;  /* 0x0000006f006f7308 */ /* 0x000e620000002400 */
[----:B------:R-:W-:Y:S01]  /*b050*/  HGMMA.64x128x16.F32 R24, R152, gdesc[UR4].tnspB, R24, gsb0 ;  /* 0x41e0000498187df0 */ /* 0x000fe20008000818 */
[----:B------:R-:W-:Y:S01]  /*b060*/  UIADD3 UR6, UR4, 0x100, URZ ;  /* 0x0000010004067890 */ /* 0x000fe2000fffe03f */
[----:B------:R-:W-:-:S05]  /*b070*/  UMOV UR7, 0x40000040 ;  /* 0x4000004000077882 */ /* 0x000fca0000000000 */
[----:B------:R-:W1:Y:S08]  /*b080*/  MUFU.TANH R158, R158 ;  /* 0x0000009e009e7308 */ /* 0x000e700000002400 */
[----:B------:R-:W1:Y:S08]  /*b090*/  MUFU.TANH R98, R98 ;  /* 0x0000006200627308 */ /* 0x000e700000002400 */
[----:B------:R-:W1:Y:S08]  /*b0a0*/  MUFU.TANH R112, R112 ;  /* 0x0000007000707308 */ /* 0x000e700000002400 */
[----:B------:R-:W1:Y:S08]  /*b0b0*/  MUFU.TANH R113, R113 ;  /* 0x0000007100717308 */ /* 0x000e700000002400 */
[----:B------:R-:W1:Y:S08]  /*b0c0*/  MUFU.TANH R102, R102 ;  /* 0x0000006600667308 */ /* 0x000e700000002400 */
[----:B------:R-:W1:Y:S08]  /*b0d0*/  MUFU.TANH R103, R103 ;  /* 0x0000006700677308 */ /* 0x000e700000002400 */
[----:B------:R1:W1:Y:S08]  /*b0e0*/  MUFU.TANH R118, R120 ;  /* 0x0000007800767308 */ /* 0x0002700000002400 */
[----:B------:R1:W1:Y:S08]  /*b0f0*/  MUFU.TANH R114, R124 ;  /* 0x0000007c00727308 */ /* 0x0002700000002400 */
[----:B------:R-:W1:Y:S08]  /*b100*/  MUFU.TANH R125, R125 ;  /* 0x0000007d007d7308 */ /* 0x000e700000002400 */
[----:B------:R-:W1:Y:S08]  /*b110*/  MUFU.TANH R156, R156 ;  /* 0x0000009c009c7308 */ /* 0x000e700000002400 */
[----:B------:R1:W1:Y:S08]  /*b120*/  MUFU.TANH R121, R128 ;  /* 0x0000008000797308 */ /* 0x0002700000002400 */
        /* <DEDUP_REMOVED lines=8> */
[----:B------:R-:W-:Y:S02]  /*b1b0*/  IMAD R123, R20, -0x60, RZ ;  /* 0xffffffa0147b7824 */ /* 0x000fe400078e02ff */
[----:B------:R-:W-:Y:S02]  /*b1c0*/  FMUL.FTZ R154, R126, UR5 ;  /* 0x000000057e9a7c20 */ /* 0x000fe40008410000 */
[----:B------:R-:W-:Y:S01]  /*b1d0*/  HGMMA.64x128x16.F32 R24, R148, gdesc[UR4].tnspB, R24, gsb0 ;  /* 0x41e0000494187df0 */ /* 0x000fe20008000818 */
[----:B------:R-:W-:Y:S01]  /*b1e0*/  UIADD3 UR6, UR4, 0x180, URZ ;  /* 0x0000018004067890 */ /* 0x000fe2000fffe03f */
[----:B------:R-:W1:Y:S01]  /*b1f0*/  MUFU.TANH R152, R152 ;  /* 0x0000009800987308 */ /* 0x000e620000002400 */
[----:B------:R-:W-:-:S07]  /*b200*/  UMOV UR7, 0x40000040 ;  /* 0x4000004000077882 */ /* 0x000fce0000000000 */
[----:B------:R-:W1:Y:S01]  /*b210*/  MUFU.TANH R154, R154 ;  /* 0x0000009a009a7308 */ /* 0x000e620000002400 */
[----:B------:R-:W-:Y:S02]  /*b220*/  WARPGROUP.DEPBAR.LE gsb0, 0x0 ;  /* 0x00008000000079c5 */ /* 0x000fe40000010000 */
[----:B------:R-:W-:Y:S01]  /*b230*/  WARPGROUP.ARRIVE ;  /* 0x00000000000079c5 */ /* 0x000fe20000000000 */
[----:B------:R-:W-:Y:S01]  /*b240*/  FMUL.FTZ R150, R105, UR5 ;  /* 0x0000000569967c20 */ /* 0x000fe20008410000 */
[----:B------:R-:W-:Y:S02]  /*b250*/  IMAD.U32 R105, RZ, RZ, UR36 ;  /* 0x00000024ff697e24 */ /* 0x000fe4000f8e00ff */
[----:B------:R-:W-:Y:S02]  /*b260*/  FMUL.FTZ R148, R122, UR5 ;  /* 0x000000057a947c20 */ /* 0x000fe40008410000 */
[----:B------:R-:W-:Y:S01]  /*b270*/  HGMMA.64x128x16.F32 R24, R144, gdesc[UR4].tnspB, R24, gsb0 ;  /* 0x41e0000490187df0 */ /* 0x000fe20008000818 */
[----:B------:R-:W-:Y:S01]  /*b280*/  UIADD3 UR6, UR4, 0x200, URZ ;  /* 0x0000020004067890 */ /* 0x000fe2000fffe03f */
[----:B------:R-:W-:Y:S01]  /*b290*/  @!P1 LEA R105, R105, UR37, 0x3 ;  /* 0x0000002569699c11 */ /* 0x000fe2000f8e18ff */
[----:B------:R-:W-:Y:S01]  /*b2a0*/  UMOV UR7, 0x40000040 ;  /* 0x4000004000077882 */ /* 0x000fe20000000000 */
[----:B------:R-:W1:Y:S03]  /*b2b0*/  MUFU.TANH R150, R150 ;  /* 0x0000009600967308 */ /* 0x000e660000002400 */
[----:B------:R-:W-:-:S05]  /*b2c0*/  @!P1 VIADD R105, R105, 0x2a840 ;  /* 0x0002a84069699836 */ /* 0x000fca0000000000 */
[----:B------:R-:W1:Y:S01]  /*b2d0*/  MUFU.TANH R148, R148 ;  /* 0x0000009400947308 */ /* 0x000e620000002400 */
[----:B------:R-:W-:Y:S02]  /*b2e0*/  WARPGROUP.DEPBAR.LE gsb0, 0x0 ;  /* 0x00008000000079c5 */ /* 0x000fe40000010000 */
[----:B------:R-:W-:Y:S01]  /*b2f0*/  WARPGROUP.ARRIVE ;  /* 0x00000000000079c5 */ /* 0x000fe20000000000 */
[----:B------:R-:W-:Y:S01]  /*b300*/  FMUL.FTZ R145, R92, UR5 ;  /* 0x000000055c917c20 */ /* 0x000fe20008410000 */
[----:B------:R-:W-:Y:S01]  /*b310*/  FMUL.FTZ R92, R106, UR5 ;  /* 0x000000056a5c7c20 */ /* 0x000fe20008410000 */
[----:B------:R-:W-:Y:S01]  /*b320*/  @!P1 PRMT R106, RZ, 0x654, R105 ;  /* 0x00000654ff6a9816 */ /* 0x000fe20000000069 */
        /* <DEDUP_REMOVED lines=9> */
[----:B------:R-:W-:Y:S01]  /*b3c0*/  IMAD R108, R17, UR47, R123 ;  /* 0x0000002f116c7c24 */ /* 0x000fe2000f8e027b */
        /* <DEDUP_REMOVED lines=8> */
[----:B------:R1:W1:Y:S01]  /*b450*/  MUFU.TANH R105, R134 ;  /* 0x0000008600697308 */ /* 0x0002620000002400 */
[----:B------:R-:W-:-:S02]  /*b460*/  WARPGROUP.DEPBAR.LE gsb0, 0x0 ;  /* 0x00008000000079c5 */ /* 0x000fc40000010000 */
[----:B------:R-:W-:Y:S01]  /*b470*/  WARPGROUP.ARRIVE ;  /* 0x00000000000079c5 */ /* 0x000fe20000000000 */
[----:B------:R-:W-:Y:S02]  /*b480*/  FMUL.FTZ R140, R109, UR5 ;  /* 0x000000056d8c7c20 */ /* 0x000fe40008410000 */
[----:B------:R-:W5:Y:S03]  /*b490*/  LDC R109, c[0x0][0x288] ;  /* 0x0000a200ff6d7b82 */ /* 0x000f660000000800 */
[----:B------:R-:W-:Y:S01]  /*b4a0*/  HGMMA.64x128x16.F32 R24, R136, gdesc[UR4].tnspB, R24, gsb0 ;  /* 0x41e0000488187df0 */ /* 0x000fe20008000818 */
[----:B------:R-:W1:Y:S01]  /*b4b0*/  MUFU.TANH R140, R140 ;  /* 0x0000008c008c7308 */ /* 0x000e620000002400 */
[----:B-----5:R-:W-:-:S05]  /*b4c0*/  IADD3 R109, R108, 0x1, -R109 ;  /* 0x000000016c6d7810 */ /* 0x020fca0007ffe86d */
[----:B------:R-:W-:-:S04]  /*b4d0*/  IMAD R109, R16, -0x2, R109 ;  /* 0xfffffffe106d7824 */ /* 0x000fc800078e026d */
[C---:B------:R-:W-:Y:S02]  /*b4e0*/  VIADD R127, R109.reuse, UR45 ;  /* 0x0000002d6d7f7c36 */ /* 0x040fe40008000000 */
[----:B------:R-:W-:Y:S02]  /*b4f0*/  VIADD R131, R109, UR41 ;  /* 0x000000296d837c36 */ /* 0x000fe40008000000 */
[C---:B------:R-:W-:Y:S02]  /*b500*/  IMAD.IADD R115, R3.reuse, 0x1, R127 ;  /* 0x0000000103737824 */ /* 0x040fe400078e027f */
[----:B------:R-:W-:Y:S01]  /*b510*/  IMAD.IADD R117, R3, 0x1, R131 ;  /* 0x0000000103757824 */ /* 0x000fe200078e0283 */
[----:B------:R-:W-:Y:S02]  /*b520*/  WARPGROUP.DEPBAR.LE gsb0, 0x0 ;  /* 0x00008000000079c5 */ /* 0x000fe40000010000 */
[----:B------:R5:W-:Y:S01]  /*b530*/  @!P1 SYNCS.ARRIVE.TRANS64.RED.A1T0 RZ, [R106+URZ], RZ ;  /* 0x000000ff6aff99a7 */ /* 0x000be2000810043f */
[----:B------:R-:W-:Y:S01]  /*b540*/  ISETP.GE.AND P1, PT, R172, 0x1, PT ;  /* 0x00000001ac00780c */ /* 0x000fe20003f26270 */
[----:B-----5:R-:W-:Y:S01]  /*b550*/  FMUL.FTZ R106, R135, UR5 ;  /* 0x00000005876a7c20 */ /* 0x020fe20008410000 */
[----:B------:R-:W-:-:S05]  /*b560*/  IMAD R135, R16, -0x2, R123 ;  /* 0xfffffffe10877824 */ /* 0x000fca00078e027b */
[----:B------:R-:W1:Y:S06]  /*b570*/  MUFU.TANH R106, R106 ;  /* 0x0000006a006a7308 */ /* 0x000e6c0000002400 */
[----:B--234-:R-:W-:Y:S05]  /*b580*/  @!P1 BRA `(.L_x_930) ;  /* 0x0000000000589947 */ /* 0x01cfea0003800000 */
[----:B------:R-:W-:Y:S01]  /*b590*/  ISETP.GT.AND P1, PT, R174, -0x1, PT ;  /* 0xffffffffae00780c */ /* 0x000fe20003f24270 */
[----:B------:R-:W-:-:S12]  /*b5a0*/  BSSY B0, `(.L_x_931) ;  /* 0x0000011000007945 */ /* 0x000fd80003800000 */
[----:B------:R-:W-:Y:S05]  /*b5b0*/  @P1 BRA `(.L_x_932) ;  /* 0x0000000000201947 */ /* 0x000fea0003800000 */
[----:B-1----:R-:W-:Y:S01]  /*b5c0*/  IMAD.U32 R120, RZ, RZ, UR40 ;  /* 0x00000028ff787e24 */ /* 0x002fe2000f8e00ff */
[----:B------:R-:W-:-:S04]  /*b5d0*/  LOP3.LUT R119, RZ, R174, RZ, 0x33, !PT ;  /* 0x000000aeff777212 */ /* 0x000fc800078e33ff */
[----:B------:R-:W-:-:S13]  /*b5e0*/  ISETP.NE.AND P1, PT, R120, 0x1, PT ;  /* 0x000000017800780c */ /* 0x000fda0003f25270 */
[----:B------:R-:W1:Y:S02]  /*b5f0*/  @P1 LDC.64 R108, c[0x0][0x9e8] ;  /* 0x00027a00ff6c1b82 */ /* 0x000e640000000a00 */
[----:B-1----:R-:W-:-:S05]  /*b600*/  @P1 IMAD.HI.U32 R108, R119, R108, RZ ;  /* 0x0000006c776c1227 */ /* 0x002fca00078e00ff */
[----:B------:R-:W-:-:S04]  /*b610*/  @P1 SHF.R.U32.HI R119, RZ, R109, R108 ;  /* 0x0000006dff771219 */ /* 0x000fc8000001166c */
[----:B------:R-:W-:Y:S01]  /*b620*/  LOP3.LUT R108, RZ, R119, RZ, 0x33, !PT ;  /* 0x00000077ff6c7212 */ /* 0x000fe200078e33ff */
[----:B------:R-:W-:Y:S06]  /*b630*/  BRA `(.L_x_933) ;  /* 0x00000000001c7947 */ /* 0x000fec0003800000 */
.L_x_932:
[----:B-1----:R-:W-:-:S05]  /*b640*/  IMAD.U32 R120, RZ, RZ, UR40 ;  /* 0x00000028ff787e24 */ /* 0x002fca000f8e00ff */
[----:B------:R-:W-:-:S13]  /*b650*/  ISETP.NE.AND P1, PT, R120, 0x1, PT ;  /* 0x000000017800780c */ /* 0x000fda0003f25270 */
[----:B------:R-:W1:Y:S01]  /*b660*/  @P1 LDC.64 R108, c[0x0][0x9e8] ;  /* 0x00027a00ff6c1b82 */ /* 0x000e620000000a00 */
[----:B------:R-:W-:-:S04]  /*b670*/  @P1 IMAD.IADD R119, R3, 0x1, R13 ;  /* 0x0000000103771824 */ /* 0x000fc800078e020d */
[----:B-1----:R-:W-:-:S04]  /*b680*/  @P1 IMAD.HI.U32 R122, R119, R108, RZ ;  /* 0x0000006c777a1227 */ /* 0x002fc800078e00ff */
[----:B------:R-:W-:Y:S01]  /*b690*/  IMAD.MOV.U32 R108, RZ, RZ, R174 ;  /* 0x000000ffff6c7224 */ /* 0x000fe200078e00ae */
[----:B------:R-:W-:-:S07]  /*b6a0*/  @P1 SHF.R.U32.HI R108, RZ, R109, R122 ;  /* 0x0000006dff6c1219 */ /* 0x000fce000001167a */
.L_x_933:
[----:B------:R-:W-:Y:S05]  /*b6b0*/  BSYNC B0 ;  /* 0x0000000000007941 */ /* 0x000fea0003800000 */
.L_x_931:
[----:B------:R-:W-:-:S05]  /*b6c0*/  IMAD R108, R108, R120, R135 ;  /* 0x000000786c6c7224 */ /* 0x000fca00078e0287 */
[----:B------:R-:W-:Y:S02]  /*b6d0*/  VIADDMNMX R115, R108, R120, R115, PT ;  /* 0x000000786c737246 */ /* 0x000fe40003800173 */
[----:B------:R-:W-:-:S07]  /*b6e0*/  VIMNMX R117, R117, R108, !PT ;  /* 0x0000006c75757248 */ /* 0x000fce0007fe0100 */
.L_x_930:
        /* <DEDUP_REMOVED lines=117> */
[----:B------:R-:W-:-:S13]  /*be40*/  ISETP.GE.AND P6, PT, R172, 0x1, PT ;  /* 0x00000001ac00780c */ /* 0x000fda0003fc6270 */
        /* <DEDUP_REMOVED lines=13> */
.L_x_936:
[----:B------:R-:W-:-:S05]  /*bf20*/  IMAD.U32 R109, RZ, RZ, UR40 ;  /* 0x00000028ff6d7e24 */ /* 0x000fca000f8e00ff */
[----:B------:R-:W-:-:S13]  /*bf30*/  ISETP.NE.AND P6, PT, R109, 0x1, PT ;  /* 0x000000016d00780c */ /* 0x000fda0003fc5270 */
[----:B------:R-:W1:Y:S02]  /*bf40*/  @P6 LDC.64 R132, c[0x0][0x9e8] ;  /* 0x00027a00ff846b82 */ /* 0x000e640000000a00 */
[----:B-1----:R-:W-:-:S05]  /*bf50*/  @P6 IMAD.HI.U32 R132, R14, R132, RZ ;  /* 0x000000840e846227 */ /* 0x002fca00078e00ff */
[----:B------:R-:W-:-:S07]  /*bf60*/  @P6 SHF.R.U32.HI R14, RZ, R133, R132 ;  /* 0x00000085ff0e6219 */ /* 0x000fce0000011684 */
.L_x_937:
[----:B------:R-:W-:Y:S05]  /*bf70*/  BSYNC B0 ;  /* 0x0000000000007941 */ /* 0x000fea0003800000 */
.L_x_935:
[----:B------:R-:W-:-:S05]  /*bf80*/  IMAD R14, R14, R109, R135 ;  /* 0x0000006d0e0e7224 */ /* 0x000fca00078e0287 */
[----:B------:R-:W-:Y:S02]  /*bf90*/  VIADDMNMX R97, R14, R109, R97, PT ;  /* 0x0000006d0e617246 */ /* 0x000fe40003800161 */
[----:B------:R-:W-:-:S07]  /*bfa0*/  VIMNMX R101, R101, R14, !PT ;  /* 0x0000000e65657248 */ /* 0x000fce0007fe0100 */
.L_x_934:
        /* <DEDUP_REMOVED lines=14> */
[----:B------:R-:W-:Y:S01]  /*c090*/  ISETP.NE.AND P1, PT, R134, RZ, PT ;  /* 0x000000ff8600720c */ /* 0x000fe20003f25270 */
[----:B------:R-:W1:Y:S01]  /*c0a0*/  LDC R21, c[0x0][0x988] ;  /* 0x00026200ff157b82 */ /* 0x000e620000000800 */
        /* <DEDUP_REMOVED lines=21> */
[----:B------:R-:W-:Y:S02]  /*c200*/  FMNMX.FTZ R15, R150, R15, !PT ;  /* 0x0000000f960f7209 */ /* 0x000fe40007810000 */
        /* <DEDUP_REMOVED lines=30> */
[----:B------:R-:W-:-:S02]  /*c3f0*/  ISETP.NE.AND P2, PT, R155, RZ, PT ;  /* 0x000000ff9b00720c */ /* 0x000fc40003f45270 */
[----:B------:R-:W-:Y:S02]  /*c400*/  ISETP.GT.AND P1, PT, R101, 0x30, !P1 ;  /* 0x000000306500780c */ /* 0x000fe40004f24270 */
[----:B------:R-:W-:Y:S02]  /*c410*/  FMNMX.FTZ R15, R96, R15, !PT ;  /* 0x0000000f600f7209 */ /* 0x000fe40007810000 */
[----:B------:R-:W-:Y:S02]  /*c420*/  ISETP.LT.OR P1, PT, R97, 0x31, P1 ;  /* 0x000000316100780c */ /* 0x000fe40000f21670 */
[----:B------:R-:W-:Y:S02]  /*c430*/  FMNMX.FTZ R15, R108, R15, !PT ;  /* 0x0000000f6c0f7209 */ /* 0x000fe40007810000 */
[----:B------:R-:W-:Y:S02]  /*c440*/  FSEL R98, R98, -INF , !P1 ;  /* 0xff80000062627808 */ /* 0x000fe40004800000 */
        /* <DEDUP_REMOVED lines=61> */
[----:B------:R-:W-:Y:S01]  /*c820*/  FSEL R130, R106, -INF , !P2 ;  /* 0xff8000006a827808 */ /* 0x000fe20005000000 */
        /* <DEDUP_REMOVED lines=23> */
[----:B------:R-:W-:Y:S01]  /*c9a0*/  FSEL R110, R14, RZ, P1 ;  /* 0x000000ff0e6e7208 */ /* 0x000fe20000800000 */
[--C-:B------:R-:W-:Y:S01]  /*c9b0*/  FFMA.FTZ R96, R96, R21, -R111.reuse ;  /* 0x0000001560607223 */ /* 0x100fe2000001086f */
[----:B------:R-:W-:Y:S01]  /*c9c0*/  FMNMX.FTZ R15, R134, R15, !PT ;  /* 0x0000000f860f7209 */ /* 0x000fe20007810000 */
[----:B------:R-:W-:Y:S01]  /*c9d0*/  FFMA.FTZ R111, R108, R21, -R111 ;  /* 0x000000156c6f7223 */ /* 0x000fe2000001086f */
[----:B------:R-:W-:Y:S01]  /*c9e0*/  MUFU.EX2 R89, R194 ;  /* 0x000000c200597308 */ /* 0x000fe20000000800 */
[----:B------:R-:W-:Y:S01]  /*c9f0*/  FADD.FTZ R110, -R110, R175 ;  /* 0x000000af6e6e7221 */ /* 0x000fe20000010100 */
[----:B------:R-:W-:Y:S01]  /*ca00*/  FMNMX.FTZ R15, R98, R15, !PT ;  /* 0x0000000f620f7209 */ /* 0x000fe20007810000 */
[----:B------:R-:W-:Y:S01]  /*ca10*/  IMAD.MOV.U32 R175, RZ, RZ, R14 ;  /* 0x000000ffffaf7224 */ /* 0x000fe200078e000e */
[----:B------:R-:W-:-:S02]  /*ca20*/  LOP3.LUT P6, RZ, R177, 0x7f, RZ, 0xc0, !PT ;  /* 0x0000007fb1ff7812 */ /* 0x000fc400078cc0ff */
        /* <DEDUP_REMOVED lines=16> */
[----:B------:R-:W-:Y:S03]  /*cb30*/  MUFU.EX2 R95, R95 ;  /* 0x0000005f005f7308 */ /* 0x000fe60000000800 */
[----:B-1----:R-:W1:Y:S05]  /*cb40*/  SHFL.BFLY PT, R0, R15, 0x2, 0x1f ;  /* 0x0c401f000f007f89 */ /* 0x002e6a00000e0000 */
[----:B------:R-:W-:Y:S08]  /*cb50*/  MUFU.EX2 R178, R178 ;  /* 0x000000b200b27308 */ /* 0x000ff00000000800 */
[----:B------:R-:W-:Y:S08]  /*cb60*/  MUFU.EX2 R99, R99 ;  /* 0x0000006300637308 */ /* 0x000ff00000000800 */
[----:B------:R-:W-:Y:S01]  /*cb70*/  MUFU.EX2 R97, R97 ;  /* 0x0000006100617308 */ /* 0x000fe20000000800 */
[----:B-1----:R-:W-:-:S05]  /*cb80*/  FMNMX.FTZ R0, R15, R0, !PT ;  /* 0x000000000f007209 */ /* 0x002fca0007810000 */
[----:B------:R-:W1:Y:S02]  /*cb90*/  SHFL.BFLY PT, R15, R0, 0x1, 0x1f ;  /* 0x0c201f00000f7f89 */ /* 0x000e6400000e0000 */
[----:B------:R-:W-:Y:S08]  /*cba0*/  MUFU.EX2 R106, R106 ;  /* 0x0000006a006a7308 */ /* 0x000ff00000000800 */
[----:B------:R-:W-:Y:S08]  /*cbb0*/  MUFU.EX2 R101, R101 ;  /* 0x0000006500657308 */ /* 0x000ff00000000800 */
[----:B------:R-:W-:Y:S01]  /*cbc0*/  MUFU.EX2 R120, R120 ;  /* 0x0000007800787308 */ /* 0x000fe20000000800 */
[----:B-1----:R-:W-:Y:S01]  /*cbd0*/  FMNMX.FTZ R15, R0, R15, !PT ;  /* 0x0000000f000f7209 */ /* 0x002fe20007810000 */
[----:B------:R-:W-:-:S06]  /*cbe0*/  FMUL.FTZ R0, R110, R21 ;  /* 0x000000156e007220 */ /* 0x000fcc0000410000 */
[----:B------:R-:W-:Y:S01]  /*cbf0*/  MUFU.EX2 R103, R103 ;  /* 0x0000006700677308 */ /* 0x000fe20000000800 */
[C---:B------:R-:W-:Y:S01]  /*cc00*/  FSETP.NEU.FTZ.AND P1, PT, R15.reuse, -INF , PT ;  /* 0xff8000000f00780b */ /* 0x040fe20003f3d000 */
[----:B------:R-:W-:-:S05]  /*cc10*/  FMUL.FTZ R108, R15, R21 ;  /* 0x000000150f6c7220 */ /* 0x000fca0000410000 */
[----:B------:R-:W-:Y:S01]  /*cc20*/  FSEL R113, R108, RZ, P1 ;  /* 0x000000ff6c717208 */ /* 0x000fe20000800000 */
[----:B------:R-:W1:Y:S04]  /*cc30*/  MUFU.EX2 R0, R0 ;  /* 0x0000000000007308 */ /* 0x000e680000000800 */
[-CC-:B------:R-:W-:Y:S01]  /*cc40*/  FFMA.FTZ R159, R2, R21.reuse, -R113.reuse ;  /* 0x00000015029f7223 */ /* 0x180fe20000010871 */
[----:B------:R-:W-:Y:S01]  /*cc50*/  FSEL R2, R15, RZ, P1 ;  /* 0x000000ff0f027208 */ /* 0x000fe20000800000 */
[-CC-:B------:R-:W-:Y:S01]  /*cc60*/  FFMA.FTZ R157, R190, R21.reuse, -R113.reuse ;  /* 0x00000015be9d7223 */ /* 0x180fe20000010871 */
[-CC-:B------:R-:W-:Y:S01]  /*cc70*/  FFMA.FTZ R108, R144, R21.reuse, -R113.reuse ;  /* 0x00000015906c7223 */ /* 0x180fe20000010871 */
[-CC-:B------:R-:W-:Y:S01]  /*cc80*/  FFMA.FTZ R110, R142, R21.reuse, -R113.reuse ;  /* 0x000000158e6e7223 */ /* 0x180fe20000010871 */
[-C--:B------:R-:W-:Y:S01]  /*cc90*/  FFMA.FTZ R153, R132, R21.reuse, -R113 ;  /* 0x0000001584997223 */ /* 0x080fe20000010871 */
[----:B------:R-:W-:Y:S01]  /*cca0*/  FADD.FTZ R2, -R2, R173 ;  /* 0x000000ad02027221 */ /* 0x000fe20000010100 */
[----:B------:R-:W-:Y:S01]  /*ccb0*/  MUFU.EX2 R159, R159 ;  /* 0x0000009f009f7308 */ /* 0x000fe20000000800 */
[-CC-:B------:R-:W-:Y:S01]  /*ccc0*/  FFMA.FTZ R114, R140, R21.reuse, -R113.reuse ;  /* 0x000000158c727223 */ /* 0x180fe20000010871 */
[-CC-:B------:R-:W-:Y:S01]  /*ccd0*/  FFMA.FTZ R155, R90, R21.reuse, -R113.reuse ;  /* 0x000000155a9b7223 */ /* 0x180fe20000010871 */
[-C--:B------:R-:W-:Y:S01]  /*cce0*/  FMUL.FTZ R2, R2, R21.reuse ;  /* 0x0000001502027220 */ /* 0x080fe20000410000 */
[-CC-:B------:R-:W-:Y:S01]  /*ccf0*/  FFMA.FTZ R90, R138, R21.reuse, -R113.reuse ;  /* 0x000000158a5a7223 */ /* 0x180fe20000010871 */
[-C--:B------:R-:W-:Y:S01]  /*cd00*/  FFMA.FTZ R145, R98, R21.reuse, -R113 ;  /* 0x0000001562917223 */ /* 0x080fe20000010871 */
[----:B-1----:R-:W-:Y:S01]  /*cd10*/  FFMA.FTZ R115, R0, R12, R89 ;  /* 0x0000000c00737223 */ /* 0x002fe20000010059 */
[-CC-:B------:R-:W-:Y:S01]  /*cd20*/  FFMA.FTZ R149, R92, R21.reuse, -R113.reuse ;  /* 0x000000155c957223 */ /* 0x180fe20000010871 */
[----:B------:R-:W-:Y:S01]  /*cd30*/  MUFU.EX2 R157, R157 ;  /* 0x0000009d009d7308 */ /* 0x000fe20000000800 */
[-C--:B------:R-:W-:Y:S01]  /*cd40*/  FFMA.FTZ R92, R136, R21.reuse, -R113 ;  /* 0x00000015885c7223 */ /* 0x080fe20000010871 */
[----:B------:R-:W-:Y:S01]  /*cd50*/  FADD.FTZ R12, R188, R115 ;  /* 0x00000073bc0c7221 */ /* 0x000fe20000010000 */
[-CC-:B------:R-:W-:Y:S01]  /*cd60*/  FFMA.FTZ R151, R94, R21.reuse, -R113.reuse ;  /* 0x000000155e977223 */ /* 0x180fe20000010871 */
[-CC-:B------:R-:W-:Y:S01]  /*cd70*/  FFMA.FTZ R88, R88, R21.reuse, -R113.reuse ;  /* 0x0000001558587223 */ /* 0x180fe20000010871 */
[-CC-:B------:R-:W-:Y:S01]  /*cd80*/  FFMA.FTZ R94, R134, R21.reuse, -R113.reuse ;  /* 0x00000015865e7223 */ /* 0x180fe20000010871 */
[----:B------:R-:W-:Y:S01]  /*cd90*/  FADD.FTZ R115, R91, R12 ;  /* 0x0000000c5b737221 */ /* 0x000fe20000010000 */
[-CC-:B------:R-:W-:Y:S01]  /*cda0*/  FFMA.FTZ R102, R102, R21.reuse, -R113.reuse ;  /* 0x0000001566667223 */ /* 0x180fe20000010871 */
[----:B------:R-:W1:Y:S01]  /*cdb0*/  MUFU.EX2 R2, R2 ;  /* 0x0000000200027308 */ /* 0x000e620000000800 */
[-C--:B------:R-:W-:Y:S01]  /*cdc0*/  FFMA.FTZ R146, R146, R21.reuse, -R113 ;  /* 0x0000001592927223 */ /* 0x080fe20000010871 */
[----:B------:R-:W-:Y:S01]  /*cdd0*/  FADD.FTZ R12, R186, R115 ;  /* 0x00000073ba0c7221 */ /* 0x000fe20000010000 */
[-CC-:B------:R-:W-:Y:S01]  /*cde0*/  FFMA.FTZ R148, R148, R21.reuse, -R113.reuse ;  /* 0x0000001594947223 */ /* 0x180fe20000010871 */
[-CC-:B------:R-:W-:Y:S01]  /*cdf0*/  FFMA.FTZ R152, R152, R21.reuse, -R113.reuse ;  /* 0x0000001598987223 */ /* 0x180fe20000010871 */
[-CC-:B------:R-:W-:Y:S01]  /*ce00*/  FFMA.FTZ R154, R154, R21.reuse, -R113.reuse ;  /* 0x000000159a9a7223 */ /* 0x180fe20000010871 */
[----:B------:R-:W-:Y:S01]  /*ce10*/  FADD.FTZ R115, R93, R12 ;  /* 0x0000000c5d737221 */ /* 0x000fe20000010000 */
[----:B------:R-:W-:Y:S01]  /*ce20*/  FFMA.FTZ R176, R176, R21, -R113 ;  /* 0x00000015b0b07223 */ /* 0x000fe20000010871 */
[----:B------:R-:W2:Y:S01]  /*ce30*/  MUFU.EX2 R108, R108 ;  /* 0x0000006c006c7308 */ /* 0x000ea20000000800 */
[----:B------:R-:W-:Y:S01]  /*ce40*/  ISETP.GT.AND P1, PT, R20, R19, PT ;  /* 0x000000131400720c */ /* 0x000fe20003f24270 */
[----:B------:R-:W-:Y:S01]  /*ce50*/  FADD.FTZ R98, R182, R115 ;  /* 0x00000073b6627221 */ /* 0x000fe20000010000 */
[----:B------:R-:W-:Y:S01]  /*ce60*/  F2FP.F16.F32.PACK_AB R144, R120, R101 ;  /* 0x000000657890723e */ /* 0x000fe200000000ff */
[----:B------:R-:W-:-:S02]  /*ce70*/  VIADD R20, R20, 0xffffffff ;  /* 0xffffffff14147836 */ /* 0x000fc40000000000 */
[----:B------:R-:W-:Y:S01]  /*ce80*/  FADD.FTZ R115, R95, R98 ;  /* 0x000000625f737221 */ /* 0x000fe20000010000 */
[----:B------:R-:W-:Y:S01]  /*ce90*/  IMAD.MOV.U32 R173, RZ, RZ, R15 ;  /* 0x000000ffffad7224 */ /* 0x000fe200078e000f */
[----:B------:R-:W3:Y:S01]  /*cea0*/  MUFU.EX2 R110, R110 ;  /* 0x0000006e006e7308 */ /* 0x000ee20000000800 */
[----:B-1----:R-:W-:Y:S01]  /*ceb0*/  FFMA.FTZ R5, R2, R5, R157 ;  /* 0x0000000502057223 */ /* 0x002fe2000001009d */
[----:B------:R-:W-:-:S04]  /*cec0*/  FADD.FTZ R98, R178, R115 ;  /* 0x00000073b2627221 */ /* 0x000fc80000010000 */
[----:B------:R-:W-:Y:S01]  /*ced0*/  FADD.FTZ R115, R99, R98 ;  /* 0x0000006263737221 */ /* 0x000fe20000010000 */
[----:B------:R-:W-:Y:S01]  /*cee0*/  IMAD.U32 R98, RZ, RZ, UR10 ;  /* 0x0000000aff627e24 */ /* 0x000fe2000f8e00ff */
[----:B------:R-:W1:Y:S01]  /*cef0*/  MUFU.EX2 R153, R153 ;  /* 0x0000009900997308 */ /* 0x000e620000000800 */
[C---:B--2---:R-:W-:Y:S01]  /*cf00*/  FADD.FTZ R12, R108.reuse, R5 ;  /* 0x000000056c0c7221 */ /* 0x044fe20000010000 */
[----:B------:R-:W-:Y:S01]  /*cf10*/  F2FP.F16.F32.PACK_AB R157, R108, R157 ;  /* 0x0000009d6c9d723e */ /* 0x000fe200000000ff */
[----:B------:R-:W-:Y:S02]  /*cf20*/  @!P6 VIADD R98, R98, 0x2a860 ;  /* 0x0002a8606262e836 */ /* 0x000fe40000000000 */
[----:B------:R-:W-:-:S03]  /*cf30*/  FADD.FTZ R5, R159, R12 ;  /* 0x0000000c9f057221 */ /* 0x000fc60000010000 */
[----:B------:R-:W2:Y:S01]  /*cf40*/  MUFU.EX2 R114, R114 ;  /* 0x0000007200727308 */ /* 0x000ea20000000800 */
[C---:B---3--:R-:W-:Y:S01]  /*cf50*/  FADD.FTZ R12, R110.reuse, R5 ;  /* 0x000000056e0c7221 */ /* 0x048fe20000010000 */
[----:B------:R-:W-:Y:S02]  /*cf60*/  @!P6 PRMT R98, RZ, 0x654, R98 ;  /* 0x00000654ff62e816 */ /* 0x000fe40000000062 */
[----:B------:R-:W-:Y:S02]  /*cf70*/  F2FP.F16.F32.PACK_AB R159, R110, R159 ;  /* 0x0000009f6e9f723e */ /* 0x000fe400000000ff */
[----:B------:R3:W-:Y:S02]  /*cf80*/  @!P6 SYNCS.ARRIVE.TRANS64.RED.A1T0 RZ, [R98+URZ], RZ ;  /* 0x000000ff62ffe9a7 */ /* 0x0007e4000810043f */
[----:B------:R-:W4:Y:S01]  /*cf90*/  MUFU.EX2 R155, R155 ;  /* 0x0000009b009b7308 */ /* 0x000f220000000800 */
[----:B-1----:R-:W-:-:S07]  /*cfa0*/  FADD.FTZ R5, R153, R12 ;  /* 0x0000000c99057221 */ /* 0x002fce0000010000 */
[----:B------:R-:W1:Y:S01]  /*cfb0*/  MUFU.EX2 R90, R90 ;  /* 0x0000005a005a7308 */ /* 0x000e620000000800 */
[C---:B--2---:R-:W-:Y:S01]  /*cfc0*/  FADD.FTZ R12, R114.reuse, R5 ;  /* 0x00000005720c7221 */ /* 0x044fe20000010000 */
[----:B------:R-:W-:-:S06]  /*cfd0*/  F2FP.F16.F32.PACK_AB R153, R114, R153 ;  /* 0x000000997299723e */ /* 0x000fcc00000000ff */
[----:B------:R-:W2:Y:S01]  /*cfe0*/  MUFU.EX2 R149, R149 ;  /* 0x0000009500957308 */ /* 0x000ea20000000800 */
[----:B----4-:R-:W-:-:S07]  /*cff0*/  FADD.FTZ R5, R155, R12 ;  /* 0x0000000c9b057221 */ /* 0x010fce0000010000 */
[----:B------:R-:W4:Y:S01]  /*d000*/  MUFU.EX2 R92, R92 ;  /* 0x0000005c005c7308 */ /* 0x000f220000000800 */
[----:B-1----:R-:W-:Y:S01]  /*d010*/  FADD.FTZ R12, R90, R5 ;  /* 0x000000055a0c7221 */ /* 0x002fe20000010000 */
[----:B------:R-:W-:Y:S01]  /*d020*/  FFMA.FTZ R5, R156, R21, -R113 ;  /* 0x000000159c057223 */ /* 0x000fe20000010871 */
[----:B------:R-:W-:Y:S02]  /*d030*/  F2FP.F16.F32.PACK_AB R156, R188, R89 ;  /* 0x00000059bc9c723e */ /* 0x000fe400000000ff */
[----:B------:R-:W-:-:S03]  /*d040*/  F2FP.F16.F32.PACK_AB R155, R90, R155 ;  /* 0x0000009b5a9b723e */ /* 0x000fc600000000ff */
[----:B------:R1:W-:Y:S08]  /*d050*/  MUFU.EX2 R118, R88 ;  /* 0x0000005800767308 */ /* 0x0003f00000000800 */
[----:B------:R-:W5:Y:S01]  /*d060*/  MUFU.EX2 R151, R151 ;  /* 0x0000009700977308 */ /* 0x000f620000000800 */
[----:B-1----:R-:W-:-:S04]  /*d070*/  FADD.FTZ R88, R104, R115 ;  /* 0x0000007368587221 */ /* 0x002fc80000010000 */
[----:B------:R-:W-:-:S03]  /*d080*/  FADD.FTZ R115, R97, R88 ;  /* 0x0000005861737221 */ /* 0x000fc60000010000 */
[----:B------:R-:W1:Y:S01]  /*d090*/  MUFU.EX2 R94, R94 ;  /* 0x0000005e005e7308 */ /* 0x000e620000000800 */
[----:B------:R-:W-:Y:S01]  /*d0a0*/  FADD.FTZ R88, R106, R115 ;  /* 0x000000736a587221 */ /* 0x000fe20000010000 */
[----:B--2---:R-:W-:Y:S01]  /*d0b0*/  FADD.FTZ R115, R149, R12 ;  /* 0x0000000c95737221 */ /* 0x004fe20000010000 */
[C---:B----4-:R-:W-:Y:S02]  /*d0c0*/  F2FP.F16.F32.PACK_AB R149, R92.reuse, R149 ;  /* 0x000000955c95723e */ /* 0x050fe400000000ff */
[----:B------:R-:W-:Y:S01]  /*d0d0*/  FADD.FTZ R117, R101, R88 ;  /* 0x0000005865757221 */ /* 0x000fe20000010000 */
[----:B---3--:R-:W-:Y:S01]  /*d0e0*/  FADD.FTZ R98, R92, R115 ;  /* 0x000000735c627221 */ /* 0x008fe20000010000 */
[----:B------:R-:W-:Y:S01]  /*d0f0*/  FFMA.FTZ R88, R158, R21, -R113 ;  /* 0x000000159e587223 */ /* 0x000fe20000010871 */
[----:B------:R-:W2:Y:S01]  /*d100*/  MUFU.EX2 R145, R145 ;  /* 0x0000009100917308 */ /* 0x000ea20000000800 */
[----:B------:R-:W-:Y:S01]  /*d110*/  FADD.FTZ R12, R120, R117 ;  /* 0x00000075780c7221 */ /* 0x000fe20000010000 */
[----:B-----5:R-:W-:Y:S01]  /*d120*/  FADD.FTZ R115, R151, R98 ;  /* 0x0000006297737221 */ /* 0x020fe20000010000 */
[----:B------:R-:W-:-:S02]  /*d130*/  F2FP.F16.F32.PACK_AB R158, R186, R91 ;  /* 0x0000005bba9e723e */ /* 0x000fc400000000ff */
[----:B------:R-:W-:Y:S01]  /*d140*/  FADD.FTZ R117, R103, R12 ;  /* 0x0000000c67757221 */ /* 0x000fe20000010000 */
[-CC-:B------:R-:W-:Y:S01]  /*d150*/  FFMA.FTZ R12, R150, R21.reuse, -R113.reuse ;  /* 0x00000015960c7223 */ /* 0x180fe20000010871 */
[----:B------:R-:W-:Y:S01]  /*d160*/  FFMA.FTZ R113, R130, R21, -R113 ;  /* 0x0000001582717223 */ /* 0x000fe20000010871 */
[----:B------:R-:W3:Y:S01]  /*d170*/  MUFU.EX2 R122, R122 ;  /* 0x0000007a007a7308 */ /* 0x000ee20000000800 */
[----:B-1----:R-:W-:Y:S01]  /*d180*/  FADD.FTZ R98, R94, R115 ;  /* 0x000000735e627221 */ /* 0x002fe20000010000 */
[----:B------:R-:W-:Y:S02]  /*d190*/  F2FP.F16.F32.PACK_AB R150, R106, R97 ;  /* 0x000000616a96723e */ /* 0x000fe400000000ff */
[----:B------:R-:W-:-:S04]  /*d1a0*/  F2FP.F16.F32.PACK_AB R151, R94, R151 ;  /* 0x000000975e97723e */ /* 0x000fc800000000ff */
[----:B------:R-:W1:Y:S01]  /*d1b0*/  MUFU.EX2 R105, R105 ;  /* 0x0000006900697308 */ /* 0x000e620000000800 */
[----:B--2---:R-:W-:Y:S01]  /*d1c0*/  FADD.FTZ R98, R145, R98 ;  /* 0x0000006291627221 */ /* 0x004fe20000010000 */
[----:B------:R-:W-:-:S03]  /*d1d0*/  F2FP.F16.F32.PACK_AB R145, R118, R145 ;  /* 0x000000917691723e */ /* 0x000fc600000000ff */
[----:B------:R-:W-:-:S03]  /*d1e0*/  FADD.FTZ R98, R118, R98 ;  /* 0x0000006276627221 */ /* 0x000fc60000010000 */
[----:B------:R3:W2:Y:S08]  /*d1f0*/  MUFU.EX2 R147, R102 ;  /* 0x0000006600937308 */ /* 0x0006b00000000800 */
[----:B------:R-:W4:Y:S01]  /*d200*/  MUFU.EX2 R116, R116 ;  /* 0x0000007400747308 */ /* 0x000f220000000800 */
[----:B---3--:R-:W-:-:S04]  /*d210*/  FADD.FTZ R102, R122, R117 ;  /* 0x000000757a667221 */ /* 0x008fc80000010000 */
[----:B-1----:R-:W-:-:S03]  /*d220*/  FADD.FTZ R115, R105, R102 ;  /* 0x0000006669737221 */ /* 0x002fc60000010000 */
[----:B------:R1:W3:Y:S01]  /*d230*/  MUFU.EX2 R119, R146 ;  /* 0x0000009200777308 */ /* 0x0002e20000000800 */
[----:B--2---:R-:W-:-:S07]  /*d240*/  FADD.FTZ R98, R147, R98 ;  /* 0x0000006293627221 */ /* 0x004fce0000010000 */
[----:B------:R-:W2:Y:S01]  /*d250*/  MUFU.EX2 R107, R107 ;  /* 0x0000006b006b7308 */ /* 0x000ea20000000800 */
[----:B----4-:R-:W-:Y:S01]  /*d260*/  FADD.FTZ R102, R116, R115 ;  /* 0x0000007374667221 */ /* 0x010fe20000010000 */
[----:B-1----:R-:W-:Y:S02]  /*d270*/  F2FP.F16.F32.PACK_AB R146, R122, R103 ;  /* 0x000000677a92723e */ /* 0x002fe400000000ff */
[----:B------:R-:W-:-:S04]  /*d280*/  F2FP.F16.F32.PACK_AB R140, R116, R105 ;  /* 0x00000069748c723e */ /* 0x000fc800000000ff */
[----:B------:R1:W4:Y:S01]  /*d290*/  MUFU.EX2 R141, R148 ;  /* 0x00000094008d7308 */ /* 0x0003220000000800 */
[C---:B---3--:R-:W-:Y:S01]  /*d2a0*/  FADD.FTZ R98, R119.reuse, R98 ;  /* 0x0000006277627221 */ /* 0x048fe20000010000 */
[----:B------:R-:W-:-:S06]  /*d2b0*/  F2FP.F16.F32.PACK_AB R147, R119, R147 ;  /* 0x000000937793723e */ /* 0x000fcc00000000ff */
[----:B------:R-:W3:Y:S01]  /*d2c0*/  MUFU.EX2 R112, R112 ;  /* 0x0000007000707308 */ /* 0x000ee20000000800 */
[----:B--2---:R-:W-:Y:S01]  /*d2d0*/  FADD.FTZ R89, R107, R102 ;  /* 0x000000666b597221 */ /* 0x004fe20000010000 */
[----:B-1----:R-:W-:-:S06]  /*d2e0*/  F2FP.F16.F32.PACK_AB R148, R104, R99 ;  /* 0x000000636894723e */ /* 0x002fcc00000000ff */
[----:B------:R1:W2:Y:S01]  /*d2f0*/  MUFU.EX2 R121, R152 ;  /* 0x0000009800797308 */ /* 0x0002a20000000800 */
[----:B----4-:R-:W-:-:S07]  /*d300*/  FADD.FTZ R98, R141, R98 ;  /* 0x000000628d627221 */ /* 0x010fce0000010000 */
[----:B------:R4:W5:Y:S01]  /*d310*/  MUFU.EX2 R143, R154 ;  /* 0x0000009a008f7308 */ /* 0x0009620000000800 */
[----:B---3--:R-:W-:Y:S01]  /*d320*/  FADD.FTZ R102, R112, R89 ;  /* 0x0000005970667221 */ /* 0x008fe20000010000 */
[----:B-1----:R-:W-:Y:S02]  /*d330*/  F2FP.F16.F32.PACK_AB R152, R182, R93 ;  /* 0x0000005db698723e */ /* 0x002fe400000000ff */
[----:B------:R-:W-:-:S04]  /*d340*/  F2FP.F16.F32.PACK_AB R142, R112, R107 ;  /* 0x0000006b708e723e */ /* 0x000fc800000000ff */
[----:B------:R-:W1:Y:S01]  /*d350*/  MUFU.EX2 R117, R5 ;  /* 0x0000000500757308 */ /* 0x000e620000000800 */
[C---:B--2---:R-:W-:Y:S01]  /*d360*/  FADD.FTZ R98, R121.reuse, R98 ;  /* 0x0000006279627221 */ /* 0x044fe20000010000 */
[----:B----4-:R-:W-:Y:S02]  /*d370*/  F2FP.F16.F32.PACK_AB R154, R178, R95 ;  /* 0x0000005fb29a723e */ /* 0x010fe400000000ff */
[----:B------:R-:W-:-:S04]  /*d380*/  F2FP.F16.F32.PACK_AB R141, R121, R141 ;  /* 0x0000008d798d723e */ /* 0x000fc800000000ff */
[----:B------:R-:W2:Y:S01]  /*d390*/  MUFU.EX2 R109, R109 ;  /* 0x0000006d006d7308 */ /* 0x000ea20000000800 */
[----:B-----5:R-:W-:-:S07]  /*d3a0*/  FADD.FTZ R98, R143, R98 ;  /* 0x000000628f627221 */ /* 0x020fce0000010000 */
[----:B------:R-:W3:Y:S01]  /*d3b0*/  MUFU.EX2 R137, R176 ;  /* 0x000000b000897308 */ /* 0x000ee20000000800 */
[C---:B-1----:R-:W-:Y:S01]  /*d3c0*/  FADD.FTZ R98, R117.reuse, R98 ;  /* 0x0000006275627221 */ /* 0x042fe20000010000 */
[----:B------:R-:W-:-:S06]  /*d3d0*/  F2FP.F16.F32.PACK_AB R143, R117, R143 ;  /* 0x0000008f758f723e */ /* 0x000fcc00000000ff */
[----:B------:R-:W1:Y:S01]  /*d3e0*/  MUFU.EX2 R100, R100 ;  /* 0x0000006400647308 */ /* 0x000e620000000800 */
[----:B--2---:R-:W-:-:S07]  /*d3f0*/  FADD.FTZ R5, R109, R102 ;  /* 0x000000666d057221 */ /* 0x004fce0000010000 */
        /* <DEDUP_REMOVED lines=9> */
[----:B---3--:R-:W-:-:S07]  /*d490*/  FADD.FTZ R102, R96, R5 ;  /* 0x0000000560667221 */ /* 0x008fce0000010000 */
[----:B------:R-:W3:Y:S01]  /*d4a0*/  MUFU.EX2 R113, R113 ;  /* 0x0000007100717308 */ /* 0x000ee20000000800 */
[----:B-1----:R-:W-:Y:S01]  /*d4b0*/  FADD.FTZ R98, R139, R98 ;  /* 0x000000628b627221 */ /* 0x002fe20000010000 */
[C---:B--2---:R-:W-:Y:S01]  /*d4c0*/  FADD.FTZ R12, R111.reuse, R102 ;  /* 0x000000666f0c7221 */ /* 0x044fe20000010000 */
[----:B------:R-:W-:Y:S02]  /*d4d0*/  F2FP.F16.F32.PACK_AB R138, R111, R96 ;  /* 0x000000606f8a723e */ /* 0x000fe400000000ff */
[C---:B---3--:R-:W-:Y:S01]  /*d4e0*/  FADD.FTZ R5, R113.reuse, R98 ;  /* 0x0000006271057221 */ /* 0x048fe20000010000 */
[----:B------:R-:W-:Y:S01]  /*d4f0*/  F2FP.F16.F32.PACK_AB R139, R113, R139 ;  /* 0x0000008b718b723e */ /* 0x000fe200000000ff */
[----:B------:R-:W-:Y:S06]  /*d500*/  @P1 BRA `(.L_x_938) ;  /* 0xffffffcc00481947 */ /* 0x000fec000383ffff */
.L_x_921:
        /* <DEDUP_REMOVED lines=67> */
.L_x_939:
[----:B------:R-:W-:Y:S01]  /*d940*/  ULEA UR5, UR36, UR37, 0x3 ;  /* 0x0000002524057291 */ /* 0x000fe2000f8e183f */
[----:B------:R-:W-:-:S05]  /*d950*/  IMAD.U32 R0, RZ, RZ, UR39 ;  /* 0x00000027ff007e24 */ /* 0x000fca000f8e00ff */
[----:B------:R-:W-:-:S04]  /*d960*/  SHF.L.U32 R0, R0, 0x1f, RZ ;  /* 0x0000001f00007819 */ /* 0x000fc800000006ff */
[----:B------:R1:W2:Y:S01]  /*d970*/  SYNCS.PHASECHK.TRANS64.TRYWAIT P1, [UR5+0x2a850], R0 ;  /* 0x02a85000ff0075a7 */ /* 0x0002a20008020145 */
[----:B------:R-:W-:Y:S05]  /*d980*/  @!P0 BRA `(.L_x_940) ;  /* 0x0000000000048947 */ /* 0x000fea0003800000 */
[----:B------:R-:W-:Y:S01]  /*d990*/  BPT.TRAP 0x1 ;  /* 0x000000040000795c */ /* 0x000fe20000300000 */
.L_x_940:
[----:B--2---:R-:W-:Y:S05]  /*d9a0*/  @P1 BRA `(.L_x_941) ;  /* 0x0000000000081947 */ /* 0x004fea0003800000 */
[----:B------:R-:W2:Y:S02]  /*d9b0*/  SYNCS.PHASECHK.TRANS64.TRYWAIT P0, [UR5+0x2a850], R0 ;  /* 0x02a85000ff0075a7 */ /* 0x000ea40008000145 */
[----:B--2---:R-:W-:Y:S05]  /*d9c0*/  @!P0 BRA `(.L_x_942) ;  /* 0x0000005000748947 */ /* 0x004fea0003800000 */
.L_x_941:
[----:B------:R-:W-:Y:S01]  /*d9d0*/  UIADD3 UR37, UR37, 0x400, URZ ;  /* 0x0000040025257890 */ /* 0x000fe2000fffe03f */
[----:B------:R-:W-:Y:S01]  /*d9e0*/  WARPGROUP.ARRIVE ;  /* 0x00000000000079c5 */ /* 0x000fe20000000000 */
[----:B------:R-:W-:Y:S01]  /*d9f0*/  UMOV UR7, 0x40000040 ;  /* 0x4000004000077882 */ /* 0x000fe20000000000 */
[----:B-12---:R-:W1:Y:S01]  /*da00*/  SHFL.BFLY PT, R0, R5, 0x2, 0x1f ;  /* 0x0c401f0005007f89 */ /* 0x006e6200000e0000 */
[----:B------:R-:W-:Y:S01]  /*da10*/  USHF.R.U32.HI UR37, URZ, 0x4, UR37 ;  /* 0x000000043f257899 */ /* 0x000fe20008011625 */
[----:B------:R-:W-:Y:S02]  /*da20*/  IMAD.U32 R11, RZ, RZ, UR5 ;  /* 0x00000005ff0b7e24 */ /* 0x000fe4000f8e00ff */
[----:B------:R-:W2:Y:S01]  /*da30*/  SHFL.BFLY PT, R3, R12, 0x2, 0x1f ;  /* 0x0c401f000c037f89 */ /* 0x000ea200000e0000 */
[----:B------:R-:W-:Y:S01]  /*da40*/  ULOP3.LUT UR37, UR37, 0x3fff, URZ, 0xc0, !UPT ;  /* 0x00003fff25257892 */ /* 0x000fe2000f8ec03f */
[----:B------:R-:W-:Y:S01]  /*da50*/  VIADD R164, R164, 0x1 ;  /* 0x00000001a4a47836 */ /* 0x000fe20000000000 */
[----:B------:R-:W3:Y:S02]  /*da60*/  S2R R8, SR_TID.X ;  /* 0x0000000000087919 */ /* 0x000ee40000002100 */
[----:B------:R-:W-:-:S04]  /*da70*/  ULOP3.LUT UR4, UR37, 0x3000000, URZ, 0xfc, !UPT ;  /* 0x0300000025047892 */ /* 0x000fc8000f8efc3f */
[----:B------:R-:W-:Y:S02]  /*da80*/  UIMAD UR4, UR36, 0x600, UR4 ;  /* 0x00000600240478a4 */ /* 0x000fe4000f8e0204 */
[----:B------:R-:W-:-:S04]  /*da90*/  UIADD3 UR36, UR36, 0x1, URZ ;  /* 0x0000000124247890 */ /* 0x000fc8000fffe03f */
[----:B------:R-:W-:Y:S01]  /*daa0*/  UISETP.NE.AND UP0, UPT, UR36, 0x2, UPT ;  /* 0x000000022400788c */ /* 0x000fe2000bf05270 */
[----:B------:R-:W-:Y:S02]  /*dab0*/  UMOV UR6, UR4 ;  /* 0x0000000400067c82 */ /* 0x000fe40008000000 */
[----:B------:R-:W-:Y:S01]  /*dac0*/  HGMMA.64x128x16.F32 R24, R156, gdesc[UR4].tnspB, R24, gsb0 ;  /* 0x41e000049c187df0 */ /* 0x000fe20008000818 */
[----:B------:R-:W-:Y:S01]  /*dad0*/  UIADD3 UR6, UR4, 0x80, URZ ;  /* 0x0000008004067890 */ /* 0x000fe2000fffe03f */
[----:B-1----:R-:W-:Y:S01]  /*dae0*/  FADD.FTZ R2, R0, R5 ;  /* 0x0000000500027221 */ /* 0x002fe20000010000 */
[----:B------:R-:W-:Y:S01]  /*daf0*/  UMOV UR7, 0x40000040 ;  /* 0x4000004000077882 */ /* 0x000fe20000000000 */
[----:B------:R-:W-:Y:S01]  /*db00*/  CS2R R4, SRZ ;  /* 0x0000000000047805 */ /* 0x000fe2000001ff00 */
[----:B--2---:R-:W-:Y:S01]  /*db10*/  FADD.FTZ R3, R3, R12 ;  /* 0x0000000c03037221 */ /* 0x004fe20000010000 */
[----:B------:R-:W-:Y:S01]  /*db20*/  USEL UR36, UR36, URZ, UP0 ;  /* 0x0000003f24247287 */ /* 0x000fe20008000000 */
[----:B------:R-:W1:Y:S04]  /*db30*/  SHFL.BFLY PT, R7, R2, 0x1, 0x1f ;  /* 0x0c201f0002077f89 */ /* 0x000e6800000e0000 */
[----:B------:R-:W2:Y:S01]  /*db40*/  SHFL.BFLY PT, R0, R3, 0x1, 0x1f ;  /* 0x0c201f0003007f89 */ /* 0x000ea200000e0000 */
[----:B---3--:R-:W-:Y:S01]  /*db50*/  LOP3.LUT P2, RZ, R8, 0x7f, RZ, 0xc0, !PT ;  /* 0x0000007f08ff7812 */ /* 0x008fe2000784c0ff */
[----:B-1----:R-:W-:Y:S01]  /*db60*/  FADD.FTZ R10, R2, R7 ;  /* 0x00000007020a7221 */ /* 0x002fe20000010000 */
[----:B------:R-:W-:-:S02]  /*db70*/  IMAD.MOV.U32 R2, RZ, RZ, -0x800000 ;  /* 0xff800000ff027424 */ /* 0x000fc400078e00ff */
[----:B--2---:R-:W-:Y:S02]  /*db80*/  FADD.FTZ R9, R3, R0 ;  /* 0x0000000003097221 */ /* 0x004fe40000010000 */
[----:B------:R-:W-:Y:S01]  /*db90*/  FSETP.NE.FTZ.AND P1, PT, R10, RZ, PT ;  /* 0x000000ff0a00720b */ /* 0x000fe20003f35000 */
[----:B------:R-:W-:Y:S02]  /*dba0*/  IMAD.MOV.U32 R0, RZ, RZ, -0x800000 ;  /* 0xff800000ff007424 */ /* 0x000fe400078e00ff */
[----:B------:R-:W-:-:S10]  /*dbb0*/  FSETP.NE.FTZ.AND P0, PT, R9, RZ, PT ;  /* 0x000000ff0900720b */ /* 0x000fd40003f15000 */
[----:B------:R-:W1:Y:S03]  /*dbc0*/  @P1 MUFU.LG2 R7, R10 ;  /* 0x0000000a00071308 */ /* 0x000e660000000c00 */
[C---:B------:R-:W-:Y:S01]  /*dbd0*/  @P0 FMUL.FTZ R3, R21.reuse, 0.69314718246459960938 ;  /* 0x3f31721815030820 */ /* 0x040fe20000410000 */
[----:B------:R-:W-:-:S04]  /*dbe0*/  @P1 FMUL.FTZ R21, R21, 0.69314718246459960938 ;  /* 0x3f31721815151820 */ /* 0x000fc80000410000 */
[----:B------:R-:W2:Y:S08]  /*dbf0*/  @P0 MUFU.LG2 R6, R9 ;  /* 0x0000000900060308 */ /* 0x000eb00000000c00 */
[----:B------:R-:W3:Y:S01]  /*dc00*/  @P0 MUFU.RCP R4, R9 ;  /* 0x0000000900040308 */ /* 0x000ee20000001000 */
[----:B-1----:R-:W-:Y:S01]  /*dc10*/  @P1 FMUL.FTZ R8, R7, 0.69314718246459960938 ;  /* 0x3f31721807081820 */ /* 0x002fe20000410000 */
[----:B------:R-:W-:-:S03]  /*dc20*/  @!P2 VIADD R7, R11, 0x2a860 ;  /* 0x0002a8600b07a836 */ /* 0x000fc60000000000 */
[----:B------:R-:W-:Y:S02]  /*dc30*/  @P1 FFMA.FTZ R0, R21, R15, R8 ;  /* 0x0000000f15001223 */ /* 0x000fe40000010008 */
[----:B------:R-:W-:Y:S01]  /*dc40*/  @!P2 PRMT R7, RZ, 0x654, R7 ;  /* 0x00000654ff07a816 */ /* 0x000fe20000000007 */
[----:B------:R1:W4:Y:S01]  /*dc50*/  @P1 MUFU.RCP R5, R10 ;  /* 0x0000000a00051308 */ /* 0x0003220000001000 */
[----:B--2---:R-:W-:-:S04]  /*dc60*/  @P0 FMUL.FTZ R6, R6, 0.69314718246459960938 ;  /* 0x3f31721806060820 */ /* 0x004fc80000410000 */
[----:B------:R-:W-:Y:S01]  /*dc70*/  @P0 FFMA.FTZ R2, R3, R14, R6 ;  /* 0x0000000e03020223 */ /* 0x000fe20000010006 */
[----:B------:R-:W-:Y:S01]  /*dc80*/  PLOP3.LUT P0, PT, PT, PT, PT, 0x8, 0x0 ;  /* 0x000000000000781c */ /* 0x000fe20003f0e170 */
        /* <DEDUP_REMOVED lines=21> */
[----:B------:R-:W-:-:S04]  /*dde0*/  USEL UR4, URZ, 0x1, UP0 ;  /* 0x000000013f047887 */ /* 0x000fc80008000000 */
[----:B------:R-:W-:Y:S01]  /*ddf0*/  ULOP3.LUT UR39, UR39, UR4, URZ, 0x3c, !UPT ;  /* 0x0000000427277292 */ /* 0x000fe2000f8e3c3f */
[----:B------:R-:W-:Y:S02]  /*de00*/  WARPGROUP.DEPBAR.LE gsb0, 0x0 ;  /* 0x00008000000079c5 */ /* 0x000fe40000010000 */
[----:B------:R-:W-:-:S06]  /*de10*/  WARPGROUP.ARRIVE ;  /* 0x00000000000079c5 */ /* 0x000fcc0000000000 */
[----:B------:R-:W-:Y:S03]  /*de20*/  HGMMA.64x128x16.F32 R24, R136, gdesc[UR4].tnspB, R24, gsb0 ;  /* 0x41e0000488187df0 */ /* 0x000fe60008000818 */
[----:B------:R-:W-:Y:S02]  /*de30*/  WARPGROUP.DEPBAR.LE gsb0, 0x0 ;  /* 0x00008000000079c5 */ /* 0x000fe40000010000 */
[-C--:B---3--:R-:W-:Y:S01]  /*de40*/  FMUL.FTZ R3, R28, R4.reuse ;  /* 0x000000041c037220 */ /* 0x088fe20000410000 */
[-C--:B------:R-:W-:Y:S01]  /*de50*/  FMUL.FTZ R6, R29, R4.reuse ;  /* 0x000000041d067220 */ /* 0x080fe20000410000 */
[----:B------:R2:W-:Y:S01]  /*de60*/  @!P2 SYNCS.ARRIVE.TRANS64.RED.A1T0 RZ, [R7+URZ], RZ ;  /* 0x000000ff07ffa9a7 */ /* 0x0005e2000810043f */
[-C--:B-1----:R-:W-:Y:S01]  /*de70*/  FMUL.FTZ R10, R24, R4.reuse ;  /* 0x00000004180a7220 */ /* 0x082fe20000410000 */
        /* <DEDUP_REMOVED lines=29> */
[-C--:B----4-:R-:W-:Y:S01]  /*e050*/  FMUL.FTZ R9, R26, R5.reuse ;  /* 0x000000051a097220 */ /* 0x090fe20000410000 */
[-C--:B------:R-:W-:Y:S01]  /*e060*/  FMUL.FTZ R8, R27, R5.reuse ;  /* 0x000000051b087220 */ /* 0x080fe20000410000 */
[-C--:B------:R-:W-:Y:S01]  /*e070*/  FMUL.FTZ R30, R30, R5.reuse ;  /* 0x000000051e1e7220 */ /* 0x080fe20000410000 */
[-C--:B--2---:R-:W-:Y:S01]  /*e080*/  FMUL.FTZ R7, R31, R5.reuse ;  /* 0x000000051f077220 */ /* 0x084fe20000410000 */
        /* <DEDUP_REMOVED lines=27> */
[----:B------:R-:W-:-:S07]  /*e240*/  FMUL.FTZ R87, R87, R5 ;  /* 0x0000000557577220 */ /* 0x000fce0000410000 */
.L_x_872:
[----:B------:R-:W1:Y:S08]  /*e250*/  S2UR UR4, SR_CgaCtaId ;  /* 0x00000000000479c3 */ /* 0x000e700000008800 */
[----:B------:R-:W-:Y:S06]  /*e260*/  BAR.SYNC.DEFER_BLOCKING 0x5, 0x120 ;  /* 0x0144800000007b1d */ /* 0x000fec0000010000 */
[----:B------:R-:W-:-:S02]  /*e270*/  UMOV UR37, 0x400 ;  /* 0x0000040000257882 */ /* 0x000fc40000000000 */
[----:B-1----:R-:W-:-:S09]  /*e280*/  ULEA UR37, UR4, UR37, 0x18 ;  /* 0x0000002504257291 */ /* 0x002fd2000f8ec03f */
[----:B------:R-:W1:Y:S02]  /*e290*/  LDS R4, [UR37+0x2a8d0] ;  /* 0x02a8d025ff047984 */ /* 0x000e640008000800 */
[----:B-1----:R-:W-:Y:S01]  /*e2a0*/  R2UR UR4, R4 ;  /* 0x00000000040472ca */ /* 0x002fe200000e0000 */
[----:B------:R-:W-:Y:S06]  /*e2b0*/  BAR.ARV 0x4, 0x120 ;  /* 0x0104800000007b1d */ /* 0x000fec0000002000 */
[----:B------:R-:W-:Y:S08]  /*e2c0*/  @P0 BRA `(.L_x_943) ;  /* 0x0000000800500947 */ /* 0x000ff00003800000 */
[----:B------:R-:W-:Y:S01]  /*e2d0*/  VIADD R31, R167, UR42 ;  /* 0x0000002aa71f7c36 */ /* 0x000fe20008000000 */
[C---:B------:R-:W-:Y:S01]  /*e2e0*/  LOP3.LUT R5, R22.reuse, 0x380, RZ, 0xc0, !PT ;  /* 0x0000038016057812 */ /* 0x040fe200078ec0ff */
[----:B------:R-:W-:Y:S01]  /*e2f0*/  BAR.SYNC.DEFER_BLOCKING 0x1, 0x100 ;  /* 0x0044000000007b1d */ /* 0x000fe20000010000 */
[C---:B------:R-:W-:Y:S01]  /*e300*/  IADD3 R27, P2, R22.reuse, 0x20, RZ ;  /* 0x00000020161b7810 */ /* 0x040fe20007f5e0ff */
[----:B------:R-:W-:Y:S01]  /*e310*/  VIADD R4, R31, 0x8 ;  /* 0x000000081f047836 */ /* 0x000fe20000000000 */
[C---:B------:R-:W-:Y:S01]  /*e320*/  IADD3 R11, P6, R22.reuse, 0x40, RZ ;  /* 0x00000040160b7810 */ /* 0x040fe20007fde0ff */
[----:B------:R-:W-:Y:S01]  /*e330*/  USHF.R.S32.HI UR5, URZ, 0x1f, UR43 ;  /* 0x0000001f3f057899 */ /* 0x000fe2000801142b */
[----:B------:R-:W-:Y:S01]  /*e340*/  IADD3 R15, P4, R22, 0x4000, RZ ;  /* 0x00004000160f7810 */ /* 0x000fe20007f9e0ff */
[----:B------:R-:W-:Y:S01]  /*e350*/  ULDC UR10, c[0x0][0xa88] ;  /* 0x0002a200000a7ab9 */ /* 0x000fe20000000800 */
[----:B------:R-:W-:Y:S01]  /*e360*/  LOP3.LUT P0, RZ, R166, 0x3, RZ, 0xc0, !PT ;  /* 0x00000003a6ff7812 */ /* 0x000fe2000780c0ff */
[----:B------:R-:W1:Y:S01]  /*e370*/  LDC.64 R72, c[0x0][0xb78] ;  /* 0x0002de00ff487b82 */ /* 0x000e620000000a00 */
[----:B------:R-:W-:Y:S01]  /*e380*/  SHF.R.U64 R5, R5, 0x3, RZ ;  /* 0x0000000305057819 */ /* 0x000fe200000012ff */
[----:B------:R-:W-:Y:S01]  /*e390*/  ULDC.64 UR8, c[0x0][0xb70] ;  /* 0x0002dc0000087ab9 */ /* 0x000fe20000000a00 */
[----:B------:R-:W-:Y:S01]  /*e3a0*/  LOP3.LUT R26, R27, 0x380, RZ, 0xc0, !PT ;  /* 0x000003801b1a7812 */ /* 0x000fe200078ec0ff */
[----:B------:R-:W-:Y:S01]  /*e3b0*/  UIMAD UR5, UR5, UR8, URZ ;  /* 0x00000008050572a4 */ /* 0x000fe2000f8e023f */
[----:B------:R-:W-:Y:S01]  /*e3c0*/  LOP3.LUT R24, R11, 0x380, RZ, 0xc0, !PT ;  /* 0x000003800b187812 */ /* 0x000fe200078ec0ff */
[----:B------:R-:W-:Y:S01]  /*e3d0*/  UIMAD.WIDE.U32 UR6, UR43, UR8, URZ ;  /* 0x000000082b0672a5 */ /* 0x000fe2000f8e003f */
[----:B------:R-:W-:Y:S01]  /*e3e0*/  LOP3.LUT R14, R15, 0x380, RZ, 0xc0, !PT ;  /* 0x000003800f0e7812 */ /* 0x000fe200078ec0ff */
[----:B------:R-:W-:Y:S01]  /*e3f0*/  UIMAD UR5, UR43, UR9, UR5 ;  /* 0x000000092b0572a4 */ /* 0x000fe2000f8e0205 */
[----:B------:R-:W-:Y:S01]  /*e400*/  ISETP.GE.OR P1, PT, R4, UR10, P0 ;  /* 0x0000000a04007c0c */ /* 0x000fe20008726670 */
[----:B------:R-:W-:Y:S01]  /*e410*/  USHF.R.S32.HI UR8, URZ, 0x1f, UR44 ;  /* 0x0000001f3f087899 */ /* 0x000fe2000801142c */
[----:B------:R-:W-:Y:S01]  /*e420*/  IADD3 R21, P5, R22, 0x60, RZ ;  /* 0x0000006016157810 */ /* 0x000fe20007fbe0ff */
[----:B------:R-:W-:Y:S01]  /*e430*/  UIADD3 UR5, UR7, UR5, URZ ;  /* 0x0000000507057290 */ /* 0x000fe2000fffe03f */
[----:B------:R-:W-:Y:S01]  /*e440*/  LOP3.LUT R4, R5, R22, RZ, 0x3c, !PT ;  /* 0x0000001605047212 */ /* 0x000fe200078e3cff */
[----:B------:R-:W-:Y:S01]  /*e450*/  IMAD.MOV.U32 R5, RZ, RZ, R23 ;  /* 0x000000ffff057224 */ /* 0x000fe200078e0017 */
[----:B------:R-:W-:-:S02]  /*e460*/  SHF.R.U64 R26, R26, 0x3, RZ ;  /* 0x000000031a1a7819 */ /* 0x000fc400000012ff */
[----:B------:R-:W-:Y:S02]  /*e470*/  SHF.R.U64 R24, R24, 0x3, RZ ;  /* 0x0000000318187819 */ /* 0x000fe400000012ff */
[----:B------:R-:W-:Y:S02]  /*e480*/  SHF.R.U64 R14, R14, 0x3, RZ ;  /* 0x000000030e0e7819 */ /* 0x000fe400000012ff */
[----:B------:R-:W-:Y:S02]  /*e490*/  LOP3.LUT R20, R21, 0x380, RZ, 0xc0, !PT ;  /* 0x0000038015147812 */ /* 0x000fe400078ec0ff */
[----:B------:R-:W-:Y:S01]  /*e4a0*/  LOP3.LUT R26, R26, R27, RZ, 0x3c, !PT ;  /* 0x0000001b1a1a7212 */ /* 0x000fe200078e3cff */
[----:B------:R-:W-:Y:S01]  /*e4b0*/  IMAD.X R27, RZ, RZ, R23, P2 ;  /* 0x000000ffff1b7224 */ /* 0x000fe200010e0617 */
[----:B------:R-:W-:Y:S02]  /*e4c0*/  LOP3.LUT R24, R24, R11, RZ, 0x3c, !PT ;  /* 0x0000000b18187212 */ /* 0x000fe400078e3cff */
[----:B------:R-:W-:-:S02]  /*e4d0*/  LOP3.LUT R14, R14, R15, RZ, 0x3c, !PT ;  /* 0x0000000f0e0e7212 */ /* 0x000fc400078e3cff */
[----:B------:R-:W-:Y:S02]  /*e4e0*/  MOV R11, R4 ;  /* 0x00000004000b7202 */ /* 0x000fe40000000f00 */
[----:B------:R-:W-:Y:S02]  /*e4f0*/  IADD3 R15, P2, R22, 0x4040, RZ ;  /* 0x00004040160f7810 */ /* 0x000fe40007f5e0ff */
[----:B------:R-:W-:Y:S02]  /*e500*/  SHF.R.U64 R20, R20, 0x3, RZ ;  /* 0x0000000314147819 */ /* 0x000fe400000012ff */
[----:B------:R-:W-:Y:S01]  /*e510*/  F2FP.F16.F32.PACK_AB R4, R25, R10 ;  /* 0x0000000a1904723e */ /* 0x000fe200000000ff */
[----:B------:R-:W-:Y:S01]  /*e520*/  IMAD.X R25, RZ, RZ, R23, P6 ;  /* 0x000000ffff197224 */ /* 0x000fe200030e0617 */
[----:B------:R-:W-:Y:S02]  /*e530*/  IADD3 R17, P6, R22, 0x4060, RZ ;  /* 0x0000406016117810 */ /* 0x000fe40007fde0ff */
[----:B------:R-:W-:-:S02]  /*e540*/  LOP3.LUT R10, R15, 0x380, RZ, 0xc0, !PT ;  /* 0x000003800f0a7812 */ /* 0x000fc400078ec0ff */
[----:B------:R-:W-:Y:S01]  /*e550*/  LOP3.LUT R20, R20, R21, RZ, 0x3c, !PT ;  /* 0x0000001514147212 */ /* 0x000fe200078e3cff */
[--C-:B------:R-:W-:Y:S01]  /*e560*/  IMAD.X R21, RZ, RZ, R23.reuse, P5 ;  /* 0x000000ffff157224 */ /* 0x100fe200028e0617 */
[----:B------:R-:W-:Y:S02]  /*e570*/  IADD3 R13, P3, R22, 0x4020, RZ ;  /* 0x00004020160d7810 */ /* 0x000fe40007f7e0ff */
[----:B------:R-:W-:Y:S01]  /*e580*/  F2FP.F16.F32.PACK_AB R5, R8, R9 ;  /* 0x000000090805723e */ /* 0x000fe200000000ff */
[----:B------:R-:W-:Y:S01]  /*e590*/  IMAD.X R9, RZ, RZ, R23, P6 ;  /* 0x000000ffff097224 */ /* 0x000fe200030e0617 */
[----:B------:R-:W-:Y:S02]  /*e5a0*/  F2FP.F16.F32.PACK_AB R6, R6, R3 ;  /* 0x000000030606723e */ /* 0x000fe400000000ff */
[----:B------:R-:W-:Y:S02]  /*e5b0*/  F2FP.F16.F32.PACK_AB R7, R7, R30 ;  /* 0x0000001e0707723e */ /* 0x000fe400000000ff */
[----:B------:R-:W-:-:S02]  /*e5c0*/  LOP3.LUT R8, R17, 0x380, RZ, 0xc0, !PT ;  /* 0x0000038011087812 */ /* 0x000fc400078ec0ff */
[----:B------:R-:W-:Y:S01]  /*e5d0*/  SHF.R.U64 R10, R10, 0x3, RZ ;  /* 0x000000030a0a7819 */ /* 0x000fe200000012ff */
[----:B------:R2:W-:Y:S01]  /*e5e0*/  STSM.16.M88.4 [R11], R4 ;  /* 0x000000040b007844 */ /* 0x0005e20000000200 */
[----:B------:R-:W-:Y:S02]  /*e5f0*/  LOP3.LUT R12, R13, 0x380, RZ, 0xc0, !PT ;  /* 0x000003800d0c7812 */ /* 0x000fe400078ec0ff */
[----:B------:R-:W-:Y:S02]  /*e600*/  MOV R27, R26 ;  /* 0x0000001a001b7202 */ /* 0x000fe40000000f00 */
[----:B------:R-:W-:Y:S02]  /*e610*/  MOV R26, R24 ;  /* 0x00000018001a7202 */ /* 0x000fe40000000f00 */
[----:B------:R-:W-:Y:S02]  /*e620*/  SHF.R.U64 R8, R8, 0x3, RZ ;  /* 0x0000000308087819 */ /* 0x000fe400000012ff */
[----:B------:R-:W-:Y:S01]  /*e630*/  MOV R25, R20 ;  /* 0x0000001400197202 */ /* 0x000fe20000000f00 */
[----:B------:R-:W-:Y:S01]  /*e640*/  IMAD.U32 R21, RZ, RZ, UR7 ;  /* 0x00000007ff157e24 */ /* 0x000fe2000f8e00ff */
[----:B------:R-:W-:Y:S01]  /*e650*/  LOP3.LUT R10, R10, R15, RZ, 0x3c, !PT ;  /* 0x0000000f0a0a7212 */ /* 0x000fe200078e3cff */
[----:B------:R-:W-:Y:S01]  /*e660*/  IMAD.U32 R20, RZ, RZ, UR6 ;  /* 0x00000006ff147e24 */ /* 0x000fe2000f8e00ff */
[----:B------:R-:W-:Y:S01]  /*e670*/  SHF.R.U64 R12, R12, 0x3, RZ ;  /* 0x000000030c0c7819 */ /* 0x000fe200000012ff */
[----:B------:R-:W-:Y:S01]  /*e680*/  IMAD.U32 R21, RZ, RZ, UR5 ;  /* 0x00000005ff157e24 */ /* 0x000fe2000f8e00ff */
[----:B------:R-:W-:Y:S01]  /*e690*/  LOP3.LUT R8, R8, R17, RZ, 0x3c, !PT ;  /* 0x0000001108087212 */ /* 0x000fe200078e3cff */
[----:B--2---:R-:W-:Y:S01]  /*e6a0*/  IMAD.X R11, RZ, RZ, R23, P2 ;  /* 0x000000ffff0b7224 */ /* 0x004fe200010e0617 */
[----:B------:R-:W-:Y:S01]  /*e6b0*/  F2FP.F16.F32.PACK_AB R4, R33, R32 ;  /* 0x000000202104723e */ /* 0x000fe200000000ff */
[C---:B-1----:R-:W-:Y:S01]  /*e6c0*/  IMAD.WIDE.U32 R20, R72.reuse, UR44, R20 ;  /* 0x0000002c48147c25 */ /* 0x042fe2000f8e0014 */
[----:B------:R-:W-:Y:S01]  /*e6d0*/  F2FP.F16.F32.PACK_AB R5, R35, R34 ;  /* 0x000000222305723e */ /* 0x000fe200000000ff */
[----:B------:R-:W-:Y:S01]  /*e6e0*/  ULDC.64 UR6, c[0x0][0xb40] ;  /* 0x0002d00000067ab9 */ /* 0x000fe20000000a00 */
[----:B------:R-:W-:Y:S01]  /*e6f0*/  MOV R17, R10 ;  /* 0x0000000a00117202 */ /* 0x000fe20000000f00 */
[----:B------:R-:W-:Y:S01]  /*e700*/  IMAD R10, R72, UR8, RZ ;  /* 0x00000008480a7c24 */ /* 0x000fe2000f8e02ff */
[----:B------:R-:W-:Y:S01]  /*e710*/  F2FP.F16.F32.PACK_AB R6, R37, R36 ;  /* 0x000000242506723e */ /* 0x000fe200000000ff */
[--C-:B------:R-:W-:Y:S01]  /*e720*/  IMAD.X R15, RZ, RZ, R23.reuse, P4 ;  /* 0x000000ffff0f7224 */ /* 0x100fe200020e0617 */
[----:B------:R-:W-:Y:S01]  /*e730*/  F2FP.F16.F32.PACK_AB R7, R39, R38 ;  /* 0x000000262707723e */ /* 0x000fe200000000ff */
[----:B------:R-:W-:Y:S01]  /*e740*/  IMAD R30, R73, UR44, R10 ;  /* 0x0000002c491e7c24 */ /* 0x000fe2000f8e020a */
[----:B------:R-:W-:Y:S01]  /*e750*/  LOP3.LUT R12, R12, R13, RZ, 0x3c, !PT ;  /* 0x0000000d0c0c7212 */ /* 0x000fe200078e3cff */
[----:B------:R-:W-:Y:S01]  /*e760*/  IMAD.X R13, RZ, RZ, R23, P3 ;  /* 0x000000ffff0d7224 */ /* 0x000fe200018e0617 */
[----:B------:R-:W-:Y:S01]  /*e770*/  MOV R3, R8 ;  /* 0x0000000800037202 */ /* 0x000fe20000000f00 */
[----:B------:R1:W-:Y:S01]  /*e780*/  STSM.16.M88.4 [R27], R4 ;  /* 0x000000041b007844 */ /* 0x0003e20000000200 */
[----:B------:R-:W-:-:S02]  /*e790*/  IADD3 R20, P2, R31, R20, RZ ;  /* 0x000000141f147210 */ /* 0x000fc40007f5e0ff */
[----:B------:R-:W-:Y:S02]  /*e7a0*/  MOV R24, R14 ;  /* 0x0000000e00187202 */ /* 0x000fe40000000f00 */
[----:B------:R-:W-:Y:S02]  /*e7b0*/  MOV R19, R12 ;  /* 0x0000000c00137202 */ /* 0x000fe40000000f00 */
[----:B------:R-:W-:Y:S02]  /*e7c0*/  F2FP.F16.F32.PACK_AB R8, R41, R40 ;  /* 0x000000282908723e */ /* 0x000fe400000000ff */
[----:B------:R-:W-:Y:S02]  /*e7d0*/  F2FP.F16.F32.PACK_AB R9, R43, R42 ;  /* 0x0000002a2b09723e */ /* 0x000fe400000000ff */
[----:B------:R-:W-:Y:S02]  /*e7e0*/  F2FP.F16.F32.PACK_AB R10, R45, R44 ;  /* 0x0000002c2d0a723e */ /* 0x000fe400000000ff */
[----:B------:R-:W-:-:S02]  /*e7f0*/  F2FP.F16.F32.PACK_AB R11, R47, R46 ;  /* 0x0000002e2f0b723e */ /* 0x000fc400000000ff */
[----:B------:R-:W-:Y:S02]  /*e800*/  F2FP.F16.F32.PACK_AB R12, R49, R48 ;  /* 0x00000030310c723e */ /* 0x000fe400000000ff */
[----:B-1----:R-:W-:Y:S01]  /*e810*/  SHF.R.S32.HI R27, RZ, 0x1f, R31 ;  /* 0x0000001fff1b7819 */ /* 0x002fe2000001141f */
[----:B------:R-:W-:Y:S01]  /*e820*/  STSM.16.M88.4 [R26], R8 ;  /* 0x000000081a007844 */ /* 0x000fe20000000200 */
[----:B------:R-:W-:Y:S02]  /*e830*/  F2FP.F16.F32.PACK_AB R13, R51, R50 ;  /* 0x00000032330d723e */ /* 0x000fe400000000ff */
[----:B------:R-:W-:Y:S02]  /*e840*/  F2FP.F16.F32.PACK_AB R14, R53, R52 ;  /* 0x00000034350e723e */ /* 0x000fe400000000ff */
[----:B------:R-:W-:Y:S02]  /*e850*/  F2FP.F16.F32.PACK_AB R15, R55, R54 ;  /* 0x00000036370f723e */ /* 0x000fe400000000ff */
[----:B------:R-:W-:-:S02]  /*e860*/  F2FP.F16.F32.PACK_AB R64, R65, R64 ;  /* 0x000000404140723e */ /* 0x000fc400000000ff */
[----:B------:R-:W-:Y:S01]  /*e870*/  F2FP.F16.F32.PACK_AB R4, R57, R56 ;  /* 0x000000383904723e */ /* 0x000fe200000000ff */
[----:B------:R-:W-:Y:S01]  /*e880*/  STSM.16.M88.4 [R25], R12 ;  /* 0x0000000c19007844 */ /* 0x000fe20000000200 */
[----:B------:R-:W-:Y:S02]  /*e890*/  F2FP.F16.F32.PACK_AB R5, R59, R58 ;  /* 0x0000003a3b05723e */ /* 0x000fe400000000ff */
[----:B------:R-:W-:Y:S02]  /*e8a0*/  F2FP.F16.F32.PACK_AB R6, R61, R60 ;  /* 0x0000003c3d06723e */ /* 0x000fe400000000ff */
[----:B------:R-:W-:Y:S02]  /*e8b0*/  F2FP.F16.F32.PACK_AB R7, R63, R62 ;  /* 0x0000003e3f07723e */ /* 0x000fe400000000ff */
[----:B------:R-:W-:Y:S02]  /*e8c0*/  F2FP.F16.F32.PACK_AB R65, R67, R66 ;  /* 0x000000424341723e */ /* 0x000fe400000000ff */
[----:B------:R-:W-:Y:S01]  /*e8d0*/  ISETP.GE.OR P0, PT, R31, UR10, P0 ;  /* 0x0000000a1f007c0c */ /* 0x000fe20008706670 */
[----:B------:R1:W-:Y:S01]  /*e8e0*/  STSM.16.M88.4 [R24], R4 ;  /* 0x0000000418007844 */ /* 0x0003e20000000200 */
[----:B------:R-:W-:-:S02]  /*e8f0*/  IADD3.X R27, R27, R21, R30, P2, !PT ;  /* 0x000000151b1b7210 */ /* 0x000fc400017fe41e */
[----:B------:R-:W-:Y:S01]  /*e900*/  F2FP.F16.F32.PACK_AB R66, R69, R68 ;  /* 0x000000444542723e */ /* 0x000fe200000000ff */
[----:B------:R-:W2:Y:S01]  /*e910*/  SHFL.IDX PT, R6, R169, RZ, 0x1f ;  /* 0x00001fffa9067589 */ /* 0x000ea200000e0000 */
[----:B------:R-:W-:Y:S02]  /*e920*/  F2FP.F16.F32.PACK_AB R67, R71, R70 ;  /* 0x000000464743723e */ /* 0x000fe400000000ff */
[----:B------:R-:W-:Y:S02]  /*e930*/  F2FP.F16.F32.PACK_AB R28, R28, R29 ;  /* 0x0000001d1c1c723e */ /* 0x000fe400000000ff */
[----:B------:R-:W-:Y:S01]  /*e940*/  F2FP.F16.F32.PACK_AB R80, R81, R80 ;  /* 0x000000505150723e */ /* 0x000fe200000000ff */
[----:B------:R3:W-:Y:S01]  /*e950*/  STSM.16.M88.4 [R19], R64 ;  /* 0x0000004013007844 */ /* 0x0007e20000000200 */
[----:B------:R-:W-:Y:S02]  /*e960*/  F2FP.F16.F32.PACK_AB R29, R75, R74 ;  /* 0x0000004a4b1d723e */ /* 0x000fe400000000ff */
[----:B------:R-:W-:-:S02]  /*e970*/  F2FP.F16.F32.PACK_AB R30, R77, R76 ;  /* 0x0000004c4d1e723e */ /* 0x000fc400000000ff */
[----:B------:R-:W-:Y:S02]  /*e980*/  F2FP.F16.F32.PACK_AB R31, R79, R78 ;  /* 0x0000004e4f1f723e */ /* 0x000fe400000000ff */
[----:B------:R-:W-:Y:S02]  /*e990*/  F2FP.F16.F32.PACK_AB R81, R83, R82 ;  /* 0x000000525351723e */ /* 0x000fe400000000ff */
[----:B------:R-:W-:Y:S01]  /*e9a0*/  F2FP.F16.F32.PACK_AB R82, R85, R84 ;  /* 0x000000545552723e */ /* 0x000fe200000000ff */
[----:B------:R3:W-:Y:S01]  /*e9b0*/  STSM.16.M88.4 [R17], R28 ;  /* 0x0000001c11007844 */ /* 0x0007e20000000200 */
[----:B------:R-:W-:Y:S02]  /*e9c0*/  F2FP.F16.F32.PACK_AB R83, R87, R86 ;  /* 0x000000565753723e */ /* 0x000fe400000000ff */
[----:B-1----:R-:W-:-:S03]  /*e9d0*/  LEA R4, P2, R20, UR6, 0x2 ;  /* 0x0000000614047c11 */ /* 0x002fc6000f8410ff */
[----:B------:R3:W-:Y:S01]  /*e9e0*/  STSM.16.M88.4 [R3], R80 ;  /* 0x0000005003007844 */ /* 0x0007e20000000200 */
[----:B------:R-:W-:Y:S01]  /*e9f0*/  LEA.HI.X R5, R20, UR7, R27, 0x2, P2 ;  /* 0x0000000714057c11 */ /* 0x000fe200090f141b */
[----:B------:R-:W-:Y:S01]  /*ea00*/  @!PT LDS RZ, [RZ] ;  /* 0x00000000fffff984 */ /* 0x000fe20000000800 */
[----:B------:R-:W-:Y:S01]  /*ea10*/  @!PT LDS RZ, [RZ] ;  /* 0x00000000fffff984 */ /* 0x000fe20000000800 */
[----:B------:R-:W-:Y:S01]  /*ea20*/  @!PT LDS RZ, [RZ] ;  /* 0x00000000fffff984 */ /* 0x000fe20000000800 */
[----:B------:R1:W-:Y:S06]  /*ea30*/  MEMBAR.ALL.CTA ;  /* 0x0000000000007992 */ /* 0x0003ec0000008000 */
[----:B-1----:R-:W1:Y:S02]  /*ea40*/  FENCE.VIEW.ASYNC.S ;  /* 0x00000000000073c6 */ /* 0x002e640000000000 */
[----:B-1----:R-:W-:Y:S06]  /*ea50*/  BAR.ARV 0x1, 0x120 ;  /* 0x0044800000007b1d */ /* 0x002fec0000002000 */
[----:B------:R3:W-:Y:S04]  /*ea60*/  @!P1 STG.E desc[UR60][R4.64+0x20], R0 ;  /* 0x0000200004009986 */ /* 0x0007e8000c10193c */
[----:B------:R3:W-:Y:S01]  /*ea70*/  @!P0 STG.E desc[UR60][R4.64], R2 ;  /* 0x0000000204008986 */ /* 0x0007e2000c10193c */
[----:B--2---:R-:W-:-:S13]  /*ea80*/  ISETP.NE.AND P0, PT, R6, 0x7, PT ;  /* 0x000000070600780c */ /* 0x004fda0003f05270 */
[----:B---3--:R-:W-:Y:S05]  /*ea90*/  @P0 BRA `(.L_x_944) ;  /* 0x0000000800740947 */ /* 0x008fea0003800000 */
[----:B------:R-:W-:Y:S01]  /*eaa0*/  BAR.SYNC.DEFER_BLOCKING 0x1, 0x120 ;  /* 0x0044800000007b1d */ /* 0x000fe20000010000 */
[----:B------:R-:W-:-:S05]  /*eab0*/  ELECT P0, URZ, PT ;  /* 0x00000000003f782f */ /* 0x000fca0003800000 */
[----:B------:R-:W-:Y:S08]  /*eac0*/  BSSY B0, `(.L_x_945) ;  /* 0x0000013000007945 */ /* 0x000ff00003800000 */
[----:B------:R-:W-:Y:S05]  /*ead0*/  @!P0 BRA `(.L_x_946) ;  /* 0x0000000000448947 */ /* 0x000fea0003800000 */
[----:B------:R-:W-:Y:S01]  /*eae0*/  ULDC.64 UR8, c[0x0][0x198] ;  /* 0x0000660000087ab9 */ /* 0x000fe20000000a00 */
[----:B------:R-:W-:Y:S02]  /*eaf0*/  UIADD3 UR5, UR37, 0x4000, URZ ;  /* 0x0000400025057890 */ /* 0x000fe4000fffe03f */
[----:B------:R-:W-:Y:S01]  /*eb00*/  UIADD3 UR6, UP0, UR8, 0x9f0, URZ ;  /* 0x000009f008067890 */ /* 0x000fe2000ff1e03f */
[----:B------:R-:W-:Y:S01]  /*eb10*/  UMOV UR41, URZ ;  /* 0x0000003f00297c82 */ /* 0x000fe20008000000 */
[----:B------:R-:W-:Y:S02]  /*eb20*/  UMOV UR45, URZ ;  /* 0x0000003f002d7c82 */ /* 0x000fe40008000000 */
[----:B------:R-:W-:Y:S01]  /*eb30*/  UIADD3.X UR7, URZ, UR9, URZ, UP0, !UPT ;  /* 0x000000093f077290 */ /* 0x000fe200087fe43f */
[----:B------:R-:W-:Y:S01]  /*eb40*/  UMOV UR40, UR37 ;  /* 0x0000002500287c82 */ /* 0x000fe20008000000 */
[----:B------:R-:W-:-:S07]  /*eb50*/  UMOV UR8, 0x40 ;  /* 0x0000004000087882 */ /* 0x000fce0000000000 */
[----:B------:R1:W-:Y:S02]  /*eb60*/  UTMASTG.5D [UR40], [UR6] ;  /* 0x00000028060073b5 */ /* 0x0003e40008020000 */
[----:B-1----:R-:W-:Y:S01]  /*eb70*/  UMOV UR40, UR5 ;  /* 0x0000000500287c82 */ /* 0x002fe20008000000 */
[----:B------:R-:W-:Y:S01]  /*eb80*/  UMOV UR41, UR8 ;  /* 0x0000000800297c82 */ /* 0x000fe20008000000 */
[----:B------:R-:W-:Y:S01]  /*eb90*/  UIADD3 UR5, UR37, 0x2a820, URZ ;  /* 0x0002a82025057890 */ /* 0x000fe2000fffe03f */
[----:B------:R1:W-:Y:S03]  /*eba0*/  UTMASTG.5D [UR40], [UR6] ;  /* 0x00000028060073b5 */ /* 0x0003e60008020000 */
[----:B------:R-:W-:Y:S01]  /*ebb0*/  UPRMT UR5, URZ, 0x654, UR5 ;  /* 0x000006543f057896 */ /* 0x000fe20008000005 */
[----:B------:R0:W-:Y:S01]  /*ebc0*/  UTMACMDFLUSH ;  /* 0x00000000000079b7 */ /* 0x0001e20000000000 */
[----:B------:R-:W-:-:S07]  /*ebd0*/  DEPBAR.LE SB0, 0x0 ;  /* 0x000080000000791a */ /* 0x000fce0000000000 */
[----:B-1----:R-:W-:Y:S03]  /*ebe0*/  SYNCS.ARRIVE.TRANS64.RED.A1T0 RZ, [UR5], RZ ;  /* 0x000000ffffff79a7 */ /* 0x002fe60008100405 */
.L_x_946:
[----:B------:R-:W-:Y:S05]  /*ebf0*/  BSYNC B0 ;  /* 0x0000000000007941 */ /* 0x000fea0003800000 */
.L_x_945:
[----:B------:R-:W-:Y:S05]  /*ec00*/  BRA `(.L_x_944) ;  /* 0x0000000800187947 */ /* 0x000fea0003800000 */
.L_x_943:
[----:B------:R-:W1:Y:S01]  /*ec10*/  LDC R12, c[0x0][0xdac] ;  /* 0x00036b00ff0c7b82 */ /* 0x000e620000000800 */
[----:B------:R-:W-:Y:S01]  /*ec20*/  ISETP.GT.AND P0, PT, R171, 0x7f, PT ;  /* 0x0000007fab00780c */ /* 0x000fe20003f04270 */
[----:B------:R-:W-:Y:S01]  /*ec30*/  USHF.R.S32.HI UR6, URZ, 0x1f, UR43 ;  /* 0x0000001f3f067899 */ /* 0x000fe2000801142b */
[----:B------:R-:W-:Y:S01]  /*ec40*/  BSSY B0, `(.L_x_947) ;  /* 0x000001b000007945 */ /* 0x000fe20003800000 */
[----:B------:R-:W-:Y:S01]  /*ec50*/  USHF.R.S32.HI UR7, URZ, 0x1f, UR44 ;  /* 0x0000001f3f077899 */ /* 0x000fe2000801142c */
[----:B------:R-:W-:-:S03]  /*ec60*/  SHF.R.S32.HI R161, RZ, 0x1f, R160 ;  /* 0x0000001fffa17819 */ /* 0x000fc600000114a0 */
[----:B------:R-:W2:Y:S08]  /*ec70*/  LDC.64 R6, c[0x0][0xae0] ;  /* 0x0002b800ff067b82 */ /* 0x000eb00000000a00 */
[----:B------:R-:W3:Y:S01]  /*ec80*/  LDC.64 R8, c[0x0][0xae8] ;  /* 0x0002ba00ff087b82 */ /* 0x000ee20000000a00 */
[----:B------:R-:W-:Y:S05]  /*ec90*/  @P0 BRA `(.L_x_948) ;  /* 0x0000000000540947 */ /* 0x000fea0003800000 */
[----:B------:R-:W4:Y:S01]  /*eca0*/  S2R R0, SR_TID.X ;  /* 0x0000000000007919 */ /* 0x000f220000002100 */
[----:B------:R-:W-:Y:S01]  /*ecb0*/  ULDC UR5, c[0x0][0xa88] ;  /* 0x0002a20000057ab9 */ /* 0x000fe20000000800 */
[----:B----4-:R-:W-:-:S04]  /*ecc0*/  IADD3 R2, R165, -0x80, R0 ;  /* 0xffffff80a5027810 */ /* 0x010fc80007ffe000 */
[----:B------:R-:W-:-:S13]  /*ecd0*/  ISETP.GE.AND P0, PT, R2, UR5, PT ;  /* 0x0000000502007c0c */ /* 0x000fda000bf06270 */
[----:B------:R-:W-:Y:S05]  /*ece0*/  @P0 BRA `(.L_x_948) ;  /* 0x0000000000400947 */ /* 0x000fea0003800000 */
[----:B------:R-:W4:Y:S01]  /*ecf0*/  LDC.64 R4, c[0x0][0xb70] ;  /* 0x0002dc00ff047b82 */ /* 0x000f220000000a00 */
[----:B------:R-:W-:Y:S01]  /*ed00*/  SHF.R.S32.HI R3, RZ, 0x1f, R2 ;  /* 0x0000001fff037819 */ /* 0x000fe20000011402 */
[----:B------:R-:W-:-:S06]  /*ed10*/  ULDC.64 UR8, c[0x0][0xb40] ;  /* 0x0002d00000087ab9 */ /* 0x000fcc0000000a00 */
[----:B------:R-:W5:Y:S01]  /*ed20*/  LDC.64 R10, c[0x0][0xb78] ;  /* 0x0002de00ff0a7b82 */ /* 0x000f620000000a00 */
[C---:B----4-:R-:W-:Y:S02]  /*ed30*/  IMAD R0, R4.reuse, UR6, RZ ;  /* 0x0000000604007c24 */ /* 0x050fe4000f8e02ff */
[----:B------:R-:W-:-:S04]  /*ed40*/  IMAD.WIDE.U32 R2, R4, UR43, R2 ;  /* 0x0000002b04027c25 */ /* 0x000fc8000f8e0002 */
[----:B------:R-:W-:Y:S02]  /*ed50*/  IMAD R5, R5, UR43, R0 ;  /* 0x0000002b05057c24 */ /* 0x000fe4000f8e0200 */
[C---:B-----5:R-:W-:Y:S02]  /*ed60*/  IMAD R0, R10.reuse, UR7, RZ ;  /* 0x000000070a007c24 */ /* 0x060fe4000f8e02ff */
[----:B------:R-:W-:Y:S02]  /*ed70*/  IMAD.IADD R3, R3, 0x1, R5 ;  /* 0x0000000103037824 */ /* 0x000fe400078e0205 */
[----:B------:R-:W-:Y:S02]  /*ed80*/  IMAD R5, R11, UR44, R0 ;  /* 0x0000002c0b057c24 */ /* 0x000fe4000f8e0200 */
[----:B------:R-:W-:-:S04]  /*ed90*/  IMAD.WIDE.U32 R2, R10, UR44, R2 ;  /* 0x0000002c0a027c25 */ /* 0x000fc8000f8e0002 */
[----:B------:R-:W-:Y:S01]  /*eda0*/  IMAD.IADD R3, R3, 0x1, R5 ;  /* 0x0000000103037824 */ /* 0x000fe200078e0205 */
[----:B------:R-:W-:-:S04]  /*edb0*/  LEA R4, P0, R2, UR8, 0x2 ;  /* 0x0000000802047c11 */ /* 0x000fc8000f8010ff */
[----:B------:R-:W-:Y:S01]  /*edc0*/  LEA.HI.X R5, R2, UR9, R3, 0x2, P0 ;  /* 0x0000000902057c11 */ /* 0x000fe200080f1403 */
[----:B------:R-:W-:-:S05]  /*edd0*/  IMAD.MOV.U32 R3, RZ, RZ, -0x800000 ;  /* 0xff800000ff037424 */ /* 0x000fca00078e00ff */
[----:B------:R4:W-:Y:S03]  /*ede0*/  STG.E desc[UR60][R4.64], R3 ;  /* 0x0000000304007986 */ /* 0x0009e6000c10193c */
.L_x_948:
[----:B------:R-:W-:Y:S05]  /*edf0*/  BSYNC B0 ;  /* 0x0000000000007941 */ /* 0x000fea0003800000 */
.L_x_947:
[----:B------:R-:W-:Y:S01]  /*ee00*/  ULDC UR5, c[0x0][0xa88] ;  /* 0x0002a20000057ab9 */ /* 0x000fe20000000800 */
[C---:B--2---:R-:W-:Y:S01]  /*ee10*/  IMAD R0, R6.reuse, UR6, RZ ;  /* 0x0000000606007c24 */ /* 0x044fe2000f8e02ff */
[----:B------:R-:W-:Y:S01]  /*ee20*/  UIADD3 UR42, -UR42, UR5, URZ ;  /* 0x000000052a2a7290 */ /* 0x000fe2000fffe13f */
[----:B----4-:R-:W-:Y:S01]  /*ee30*/  IMAD.WIDE.U32 R2, R6, UR43, R160 ;  /* 0x0000002b06027c25 */ /* 0x010fe2000f8e00a0 */
[----:B------:R-:W-:Y:S01]  /*ee40*/  ULOP3.LUT UR46, URZ, UR46, URZ, 0x33, !UPT ;  /* 0x0000002e3f2e7292 */ /* 0x000fe2000f8e333f */
[----:B------:R-:W-:Y:S01]  /*ee50*/  SHF.R.S32.HI R163, RZ, 0x1f, R162 ;  /* 0x0000001fffa37819 */ /* 0x000fe200000114a2 */
[----:B------:R-:W-:Y:S01]  /*ee60*/  BSSY B0, `(.L_x_949) ;  /* 0x0000021000007945 */ /* 0x000fe20003800000 */
[----:B------:R-:W-:Y:S01]  /*ee70*/  IMAD R5, R7, UR43, R0 ;  /* 0x0000002b07057c24 */ /* 0x000fe2000f8e0200 */
[C---:B------:R-:W-:Y:S01]  /*ee80*/  ISETP.GE.AND P2, PT, R162.reuse, UR42, PT ;  /* 0x0000002aa2007c0c */ /* 0x040fe2000bf46270 */
[C---:B------:R-:W-:Y:S02]  /*ee90*/  VIADD R0, R162.reuse, 0x40 ;  /* 0x00000040a2007836 */ /* 0x040fe40000000000 */
[----:B------:R-:W-:-:S02]  /*eea0*/  VIADD R4, R162, 0x20 ;  /* 0x00000020a2047836 */ /* 0x000fc40000000000 */
[----:B------:R-:W-:Y:S01]  /*eeb0*/  IMAD.IADD R3, R3, 0x1, R5 ;  /* 0x0000000103037824 */ /* 0x000fe200078e0205 */
[----:B------:R-:W-:Y:S01]  /*eec0*/  ISETP.GE.AND P0, PT, R0, UR42, PT ;  /* 0x0000002a00007c0c */ /* 0x000fe2000bf06270 */
[----:B---3--:R-:W-:Y:S01]  /*eed0*/  IMAD R0, R8, UR7, RZ ;  /* 0x0000000708007c24 */ /* 0x008fe2000f8e02ff */
[----:B------:R-:W-:Y:S01]  /*eee0*/  ISETP.GE.AND P4, PT, R4, UR42, PT ;  /* 0x0000002a04007c0c */ /* 0x000fe2000bf86270 */
[----:B------:R-:W-:Y:S02]  /*eef0*/  VIADD R4, R162, 0x60 ;  /* 0x00000060a2047836 */ /* 0x000fe40000000000 */
[----:B------:R-:W-:Y:S02]  /*ef00*/  IMAD R9, R9, UR44, R0 ;  /* 0x0000002c09097c24 */ /* 0x000fe4000f8e0200 */
[----:B-1----:R-:W-:Y:S01]  /*ef10*/  VIADD R5, R12, UR46 ;  /* 0x0000002e0c057c36 */ /* 0x002fe20008000000 */
[----:B------:R-:W-:Y:S01]  /*ef20*/  ISETP.GE.AND P1, PT, R4, UR42, PT ;  /* 0x0000002a04007c0c */ /* 0x000fe2000bf26270 */
[----:B------:R-:W-:-:S04]  /*ef30*/  IMAD.WIDE.U32 R6, R8, UR44, R2 ;  /* 0x0000002c08067c25 */ /* 0x000fc8000f8e0002 */
[----:B------:R-:W-:-:S04]  /*ef40*/  IMAD.WIDE R4, R5, 0x80, R162 ;  /* 0x0000008005047825 */ /* 0x000fc800078e02a2 */
[----:B------:R-:W-:Y:S01]  /*ef50*/  IMAD.IADD R11, R7, 0x1, R9 ;  /* 0x00000001070b7824 */ /* 0x000fe200078e0209 */
[----:B------:R-:W-:Y:S06]  /*ef60*/  @P2 BRA `(.L_x_950) ;  /* 0x0000000000402947 */ /* 0x000fec0003800000 */
[----:B------:R-:W-:Y:S01]  /*ef70*/  ULDC.64 UR6, c[0x0][0xad8] ;  /* 0x0002b60000067ab9 */ /* 0x000fe20000000a00 */
[C---:B------:R-:W-:Y:S01]  /*ef80*/  VIADD R0, R160.reuse, 0x40 ;  /* 0x00000040a0007836 */ /* 0x040fe20000000000 */
[----:B------:R-:W-:Y:S01]  /*ef90*/  ULDC UR5, c[0x0][0xa8c] ;  /* 0x0002a30000057ab9 */ /* 0x000fe20000000800 */
[----:B------:R-:W-:Y:S01]  /*efa0*/  IMAD R9, R5, UR6, RZ ;  /* 0x0000000605097c24 */ /* 0x000fe2000f8e02ff */
[----:B------:R-:W-:Y:S01]  /*efb0*/  ISETP.GE.AND P2, PT, R160, UR5, PT ;  /* 0x00000005a0007c0c */ /* 0x000fe2000bf46270 */
[----:B------:R-:W-:Y:S01]  /*efc0*/  IMAD.MOV.U32 R2, RZ, RZ, R6 ;  /* 0x000000ffff027224 */ /* 0x000fe200078e0006 */
[----:B------:R-:W-:Y:S01]  /*efd0*/  ISETP.GE.AND P3, PT, R0, UR5, PT ;  /* 0x0000000500007c0c */ /* 0x000fe2000bf66270 */
[----:B------:R-:W-:Y:S02]  /*efe0*/  IMAD.MOV.U32 R3, RZ, RZ, R11 ;  /* 0x000000ffff037224 */ /* 0x000fe400078e000b */
        /* <DEDUP_REMOVED lines=8> */
.L_x_950:
[----:B------:R-:W-:Y:S05]  /*f070*/  BSYNC B0 ;  /* 0x0000000000007941 */ /* 0x000fea0003800000 */
.L_x_949:
[----:B------:R-:W-:Y:S04]  /*f080*/  BSSY B0, `(.L_x_951) ;  /* 0x0000014000007945 */ /* 0x000fe80003800000 */
[----:B------:R-:W-:Y:S05]  /*f090*/  @P4 BRA `(.L_x_952) ;  /* 0x0000000000484947 */ /* 0x000fea0003800000 */
[----:B-1----:R-:W-:Y:S01]  /*f0a0*/  IADD3 R9, P2, R4, 0x20, RZ ;  /* 0x0000002004097810 */ /* 0x002fe20007f5e0ff */
[----:B------:R-:W-:Y:S01]  /*f0b0*/  ULDC.64 UR6, c[0x0][0xad8] ;  /* 0x0002b60000067ab9 */ /* 0x000fe20000000a00 */
[----:B------:R-:W-:Y:S01]  /*f0c0*/  IMAD.MOV.U32 R2, RZ, RZ, R6 ;  /* 0x000000ffff027224 */ /* 0x000fe200078e0006 */
[----:B------:R-:W-:Y:S01]  /*f0d0*/  ULDC UR5, c[0x0][0xa8c] ;  /* 0x0002a30000057ab9 */ /* 0x000fe20000000800 */
[----:B------:R-:W-:Y:S01]  /*f0e0*/  IMAD.MOV.U32 R3, RZ, RZ, R11 ;  /* 0x000000ffff037224 */ /* 0x000fe200078e000b */
[C---:B------:R-:W-:Y:S01]  /*f0f0*/  ISETP.GE.AND P3, PT, R160.reuse, UR5, PT ;  /* 0x00000005a0007c0c */ /* 0x040fe2000bf66270 */
[----:B------:R-:W-:Y:S02]  /*f100*/  IMAD.X R0, RZ, RZ, R5, P2 ;  /* 0x000000ffff007224 */ /* 0x000fe400010e0605 */
        /* <DEDUP_REMOVED lines=11> */
.L_x_952:
[----:B------:R-:W-:Y:S05]  /*f1c0*/  BSYNC B0 ;  /* 0x0000000000007941 */ /* 0x000fea0003800000 */
.L_x_951:
[----:B------:R-:W-:Y:S04]  /*f1d0*/  BSSY B0, `(.L_x_953) ;  /* 0x0000014000007945 */ /* 0x000fe80003800000 */
[----:B------:R-:W-:Y:S05]  /*f1e0*/  @P0 BRA `(.L_x_954) ;  /* 0x0000000000480947 */ /* 0x000fea0003800000 */
[----:B-12---:R-:W-:Y:S01]  /*f1f0*/  IADD3 R9, P0, R4, 0x40, RZ ;  /* 0x0000004004097810 */ /* 0x006fe20007f1e0ff */
        /* <DEDUP_REMOVED lines=17> */
.L_x_954:
[----:B------:R-:W-:Y:S05]  /*f310*/  BSYNC B0 ;  /* 0x0000000000007941 */ /* 0x000fea0003800000 */
.L_x_953:
        /* <DEDUP_REMOVED lines=20> */
.L_x_955:
[----:B------:R-:W-:Y:S05]  /*f460*/  BSYNC B0 ;  /* 0x0000000000007941 */ /* 0x000fea0003800000 */
.L_x_944:
[----:B------:R-:W5:Y:S02]  /*f470*/  LDC R0, c[0x0][0xda8] ;  /* 0x00036a00ff007b82 */ /* 0x000f640000000800 */
[----:B-----5:R-:W-:-:S13]  /*f480*/  ISETP.LE.AND P0, PT, R0, UR4, PT ;  /* 0x0000000400007c0c */ /* 0x020fda000bf03270 */
[----:B------:R-:W-:Y:S05]  /*f490*/  @!P0 BRA `(.L_x_956) ;  /* 0xffffff1800508947 */ /* 0x000fea000383ffff */
[----:B------:R-:W-:Y:S05]  /*f4a0*/  EXIT ;  /* 0x000000000000794d */ /* 0x000fea0003800000 */
.L_x_862:
[----:B------:R-:W-:-:S08]  /*f4b0*/  NOP ;  /* 0x0000000000007918 */ /* 0x000fd00000000000 */
[----:B-1----:R-:W1:-:S00]  /*f4c0*/  USETMAXREG.DEALLOC.CTAPOOL 0x18 ;  /* 0x00000018000079c8 */ /* 0x002e4000080e0500 */
[----:B-1----:R-:W-:-:S06]  /*f4d0*/  LOP3.LUT R0, R0, 0x3, RZ, 0xc0, !PT ;  /* 0x0000000300007812 */ /* 0x002fcc00078ec0ff */
[----:B------:R-:W1:Y:S02]  /*f4e0*/  SHFL.IDX PT, R0, R0, RZ, 0x1f ;  /* 0x00001fff00007589 */ /* 0x000e6400000e0000 */
[----:B-1----:R-:W-:-:S13]  /*f4f0*/  ISETP.NE.AND P0, PT, R0, RZ, PT ;  /* 0x000000ff0000720c */ /* 0x002fda0003f05270 */
[----:B------:R-:W-:Y:S05]  /*f500*/  @P0 EXIT ;  /* 0x000000000000094d */ /* 0x000fea0003800000 */
[----:B------:R-:W1:Y:S01]  /*f510*/  S2UR UR4, SR_CTAID.X ;  /* 0x00000000000479c3 */ /* 0x000e620000002500 */
[----:B------:R-:W-:Y:S01]  /*f520*/  UMOV UR47, URZ ;  /* 0x0000003f002f7c82 */ /* 0x000fe20008000000 */
[----:B------:R-:W-:Y:S02]  /*f530*/  IMAD.MOV.U32 R16, RZ, RZ, RZ ;  /* 0x000000ffff107224 */ /* 0x000fe400078e00ff */
[----:B------:R-:W-:-:S04]  /*f540*/  IMAD.MOV.U32 R17, RZ, RZ, 0x1 ;  /* 0x00000001ff117424 */ /* 0x000fc800078e00ff */
[----:B------:R-:W1:Y:S02]  /*f550*/  LDC R0, c[0x0][0xda8] ;  /* 0x00036a00ff007b82 */ /* 0x000e640000000800 */
[----:B-1----:R-:W-:-:S13]  /*f560*/  ISETP.LE.AND P0, PT, R0, UR4, PT ;  /* 0x0000000400007c0c */ /* 0x002fda000bf03270 */
[----:B------:R-:W-:Y:S05]  /*f570*/  @P0 BRA `(.L_x_957) ;  /* 0x0000002c00f40947 */ /* 0x000fea0003800000 */
[----:B------:R-:W-:Y:S01]  /*f580*/  IMAD.U32 R19, RZ, RZ, UR4 ;  /* 0x00000004ff137e24 */ /* 0x000fe2000f8e00ff */
[----:B------:R-:W-:Y:S01]  /*f590*/  ULDC UR48, c[0x0][0xc] ;  /* 0x0000030000307ab9 */ /* 0x000fe20000000800 */
[----:B------:R-:W-:Y:S01]  /*f5a0*/  IMAD.MOV.U32 R17, RZ, RZ, 0x1 ;  /* 0x00000001ff117424 */ /* 0x000fe200078e00ff */
[----:B------:R-:W-:Y:S01]  /*f5b0*/  ULDC.64 UR44, c[0x0][0x198] ;  /* 0x00006600002c7ab9 */ /* 0x000fe20000000a00 */
[----:B------:R-:W-:Y:S01]  /*f5c0*/  IMAD.MOV.U32 R16, RZ, RZ, RZ ;  /* 0x000000ffff107224 */ /* 0x000fe200078e00ff */
[----:B------:R-:W-:-:S06]  /*f5d0*/  UMOV UR47, URZ ;  /* 0x0000003f002f7c82 */ /* 0x000fcc0008000000 */
.L_x_1011:
[----:B------:R-:W-:Y:S01]  /*f5e0*/  ULDC UR7, c[0x0][0xdd0] ;  /* 0x0003740000077ab9 */ /* 0x000fe20000000800 */
[----:B-1----:R-:W1:Y:S01]  /*f5f0*/  LDC R0, c[0x0][0xde8] ;  /* 0x00037a00ff007b82 */ /* 0x002e620000000800 */
[C---:B------:R-:W-:Y:S01]  /*f600*/  R2UR UR8, R19.reuse ;  /* 0x00000000130872ca */ /* 0x040fe200000e0000 */
[----:B------:R-:W-:Y:S01]  /*f610*/  UISETP.NE.AND UP0, UPT, UR7, 0x1, UPT ;  /* 0x000000010700788c */ /* 0x000fe2000bf05270 */
[----:B------:R-:W-:-:S10]  /*f620*/  R2UR UR6, R19 ;  /* 0x00000000130672ca */ /* 0x000fd400000e0000 */
[----:B------:R-:W-:Y:S01]  /*f630*/  @UP0 ULDC UR4, c[0x0][0xdd4] ;  /* 0x0003750000040ab9 */ /* 0x000fe20000000800 */
[----:B------:R-:W-:Y:S01]  /*f640*/  @UP0 ULDC UR9, c[0x0][0xdd8] ;  /* 0x0003760000090ab9 */ /* 0x000fe20000000800 */
[----:B------:R-:W-:-:S04]  /*f650*/  UIMAD.WIDE.U32 UR4, UR8, UR4, URZ ;  /* 0x00000004080472a5 */ /* 0x000fc8000f8e003f */
[----:B------:R-:W-:-:S04]  /*f660*/  @UP0 USHF.R.U32.HI UR8, URZ, UR9, UR5 ;  /* 0x000000093f080299 */ /* 0x000fc80008011605 */
[----:B------:R-:W-:Y:S02]  /*f670*/  UIADD3 UR4, -UR8, URZ, URZ ;  /* 0x0000003f08047290 */ /* 0x000fe4000fffe13f */
[----:B-1----:R-:W-:Y:S02]  /*f680*/  ISETP.LE.AND P0, PT, R0, UR8, PT ;  /* 0x0000000800007c0c */ /* 0x002fe4000bf03270 */
[----:B------:R-:W-:-:S11]  /*f690*/  UIMAD UR7, UR7, UR4, UR6 ;  /* 0x00000004070772a4 */ /* 0x000fd6000f8e0206 */
[----:B------:R-:W-:Y:S05]  /*f6a0*/  @!P0 BRA `(.L_x_958) ;  /* 0x0000000000208947 */ /* 0x000fea0003800000 */
        /* <DEDUP_REMOVED lines=8> */
.L_x_958:
[----:B------:R-:W-:Y:S01]  /*f730*/  ULDC UR9, c[0x0][0xdc4] ;  /* 0x0003710000097ab9 */ /* 0x000fe20000000800 */
[----:B------:R-:W-:Y:S01]  /*f740*/  UMOV UR6, UR7 ;  /* 0x0000000700067c82 */ /* 0x000fe20008000000 */
[----:B------:R-:W-:-:S11]  /*f750*/  UISETP.NE.AND UP0, UPT, UR9, 0x1, UPT ;  /* 0x000000010900788c */ /* 0x000fd6000bf05270 */
[----:B------:R-:W-:Y:S02]  /*f760*/  @UP0 ULDC.64 UR10, c[0x0][0xdc8] ;  /* 0x00037200000a0ab9 */ /* 0x000fe40000000a00 */
[----:B------:R-:W-:-:S04]  /*f770*/  UIMAD.WIDE.U32 UR4, UR7, UR10, URZ ;  /* 0x0000000a070472a5 */ /* 0x000fc8000f8e003f */
[----:B------:R-:W-:-:S04]  /*f780*/  @UP0 USHF.R.U32.HI UR6, URZ, UR11, UR5 ;  /* 0x0000000b3f060299 */ /* 0x000fc80008011605 */
[----:B------:R-:W-:-:S12]  /*f790*/  UIMAD UR4, UR6, UR9, URZ ;  /* 0x00000009060472a4 */ /* 0x000fd8000f8e023f */
.L_x_959:
[----:B------:R-:W-:Y:S01]  /*f7a0*/  ULDC.64 UR12, c[0x0][0x3f8] ;  /* 0x0000fe00000c7ab9 */ /* 0x000fe20000000a00 */
[----:B------:R-:W-:Y:S02]  /*f7b0*/  UIADD3 UR9, UR7, -UR4, URZ ;  /* 0x8000000407097290 */ /* 0x000fe4000fffe03f */
[----:B------:R-:W-:Y:S02]  /*f7c0*/  UISETP.NE.U32.AND UP0, UPT, UR12, URZ, UPT ;  /* 0x0000003f0c00728c */ /* 0x000fe4000bf05070 */
[----:B------:R-:W-:Y:S01]  /*f7d0*/  ULOP3.LUT UR10, URZ, UR6, URZ, 0x33, !UPT ;  /* 0x000000063f0a7292 */ /* 0x000fe2000f8e333f */
[----:B------:R-:W-:Y:S01]  /*f7e0*/  ULDC UR12, c[0x0][0xdb8] ;  /* 0x00036e00000c7ab9 */ /* 0x000fe20000000800 */
[----:B------:R-:W-:Y:S01]  /*f7f0*/  ULDC.64 UR4, c[0x0][0x9e0] ;  /* 0x0002780000047ab9 */ /* 0x000fe20000000a00 */
[----:B------:R-:W-:Y:S02]  /*f800*/  UISETP.NE.AND UP1, UPT, UR12, 0x1, UPT ;  /* 0x000000010c00788c */ /* 0x000fe4000bf25270 */
[----:B------:R-:W-:Y:S01]  /*f810*/  UISETP.NE.AND.EX UP0, UPT, UR13, URZ, UPT, UP0 ;  /* 0x0000003f0d00728c */ /* 0x000fe2000bf05300 */
[----:B------:R-:W-:-:S02]  /*f820*/  ULDC UR11, c[0x0][0xdc4] ;  /* 0x00037100000b7ab9 */ /* 0x000fc40000000800 */
[----:B------:R-:W-:Y:S01]  /*f830*/  ULDC UR13, c[0x0][0xdac] ;  /* 0x00036b00000d7ab9 */ /* 0x000fe20000000800 */
[----:B------:R-:W-:Y:S02]  /*f840*/  UISETP.GE.AND UP2, UPT, UR5, 0x1, UPT ;  /* 0x000000010500788c */ /* 0x000fe4000bf46270 */
[----:B------:R-:W-:Y:S02]  /*f850*/  UIMAD UR11, UR8, UR11, UR9 ;  /* 0x0000000b080b72a4 */ /* 0x000fe4000f8e0209 */
[----:B------:R-:W-:Y:S01]  /*f860*/  UIADD3 UR10, UR10, UR13, URZ ;  /* 0x0000000d0a0a7290 */ /* 0x000fe2000fffe03f */
[----:B------:R-:W-:Y:S01]  /*f870*/  @UP1 ULDC UR8, c[0x0][0xdbc] ;  /* 0x00036f0000081ab9 */ /* 0x000fe20000000800 */
[----:B------:R-:W-:Y:S01]  /*f880*/  PLOP3.LUT P1, PT, PT, PT, UP2, 0x80, 0x0 ;  /* 0x000000000000781c */ /* 0x000fe20003f2f028 */
[----:B------:R-:W-:Y:S02]  /*f890*/  UIMAD.WIDE.U32 UR8, UR11, UR8, URZ ;  /* 0x000000080b0872a5 */ /* 0x000fe4000f8e003f */
[----:B------:R-:W-:Y:S01]  /*f8a0*/  USHF.L.U32 UR41, UR10, 0x7, URZ ;  /* 0x000000070a297899 */ /* 0x000fe2000800063f */
[----:B------:R-:W-:Y:S01]  /*f8b0*/  ULDC UR14, c[0x0][0x404] ;  /* 0x00010100000e7ab9 */ /* 0x000fe20000000800 */
[----:B------:R-:W-:Y:S01]  /*f8c0*/  ULDC UR7, c[0x0][0x288] ;  /* 0x0000a20000077ab9 */ /* 0x000fe20000000800 */
[----:B------:R-:W-:Y:S01]  /*f8d0*/  @UP1 ULDC UR13, c[0x0][0xdc0] ;  /* 0x00037000000d1ab9 */ /* 0x000fe20000000800 */
[----:B------:R-:W-:Y:S01]  /*f8e0*/  UMOV UR43, UR11 ;  /* 0x0000000b002b7c82 */ /* 0x000fe20008000000 */
[----:B------:R-:W-:-:S02]  /*f8f0*/  USEL UR14, UR14, 0x1, UP0 ;  /* 0x000000010e0e7887 */ /* 0x000fc40008000000 */
[----:B------:R-:W-:Y:S02]  /*f900*/  UIADD3 UR10, UR41, 0x80, -UR7 ;  /* 0x00000080290a7890 */ /* 0x000fe4000fffe807 */
[----:B------:R-:W-:Y:S01]  /*f910*/  @UP1 USHF.R.U32.HI UR43, URZ, UR13, UR9 ;  /* 0x0000000d3f2b1299 */ /* 0x000fe20008011609 */
[----:B------:R-:W-:Y:S02]  /*f920*/  ULDC UR6, c[0x0][0x2e0] ;  /* 0x0000b80000067ab9 */ /* 0x000fe40000000800 */
[----:B------:R-:W-:Y:S02]  /*f930*/  UIMAD UR8, UR14, UR6, UR10 ;  /* 0x000000060e0872a4 */ /* 0x000fe4000f8e020a */
[----:B------:R-:W-:Y:S02]  /*f940*/  UIADD3 UR42, -UR43, URZ, URZ ;  /* 0x0000003f2b2a7290 */ /* 0x000fe4000fffe13f */
[----:B------:R-:W-:Y:S02]  /*f950*/  UIADD3 UR4, UR8, UR4, URZ ;  /* 0x0000000408047290 */ /* 0x000fe4000fffe03f */
[----:B------:R-:W-:Y:S01]  /*f960*/  UIMAD UR42, UR12, UR42, UR11 ;  /* 0x0000002a0c2a72a4 */ /* 0x000fe2000f8e020b */
[----:B------:R-:W-:Y:S11]  /*f970*/  @!P1 BRA `(.L_x_960) ;  /* 0x0000000000449947 */ /* 0x000ff60003800000 */
[----:B------:R-:W-:Y:S01]  /*f980*/  ISETP.LT.AND P0, PT, RZ, UR8, PT ;  /* 0x00000008ff007c0c */ /* 0x000fe2000bf01270 */
[----:B------:R-:W-:-:S12]  /*f990*/  UIADD3 UR10, UR8, -0x1, URZ ;  /* 0xffffffff080a7890 */ /* 0x000fd8000fffe03f */
[----:B------:R-:W-:Y:S05]  /*f9a0*/  @P0 BRA `(.L_x_961) ;  /* 0x00000000001c0947 */ /* 0x000fea0003800000 */
[----:B------:R-:W-:Y:S02]  /*f9b0*/  UISETP.NE.AND UP0, UPT, UR5, 0x1, UPT ;  /* 0x000000010500788c */ /* 0x000fe4000bf05270 */
[----:B------:R-:W-:-:S09]  /*f9c0*/  UIADD3 UR10, -UR8, URZ, URZ ;  /* 0x0000003f080a7290 */ /* 0x000fd2000fffe13f */
[----:B------:R-:W-:Y:S02]  /*f9d0*/  @UP0 ULDC.64 UR12, c[0x0][0x9e8] ;  /* 0x00027a00000c0ab9 */ /* 0x000fe40000000a00 */
[----:B------:R-:W-:-:S04]  /*f9e0*/  UIMAD.WIDE.U32 UR8, UR10, UR12, URZ ;  /* 0x0000000c0a0872a5 */ /* 0x000fc8000f8e003f */
[----:B------:R-:W-:-:S04]  /*f9f0*/  @UP0 USHF.R.U32.HI UR10, URZ, UR13, UR9 ;  /* 0x0000000d3f0a0299 */ /* 0x000fc80008011609 */
[----:B------:R-:W-:Y:S01]  /*fa00*/  ULOP3.LUT UR10, URZ, UR10, URZ, 0x33, !UPT ;  /* 0x0000000a3f0a7292 */ /* 0x000fe2000f8e333f */
[----:B------:R-:W-:Y:S11]  /*fa10*/  BRA `(.L_x_962) ;  /* 0x0000000000107947 */ /* 0x000ff60003800000 */
.L_x_961:
[----:B------:R-:W-:-:S11]  /*fa20*/  UISETP.NE.AND UP0, UPT, UR5, 0x1, UPT ;  /* 0x000000010500788c */ /* 0x000fd6000bf05270 */
[----:B------:R-:W-:Y:S02]  /*fa30*/  @UP0 ULDC.64 UR12, c[0x0][0x9e8] ;  /* 0x00027a00000c0ab9 */ /* 0x000fe40000000a00 */
[----:B------:R-:W-:-:S04]  /*fa40*/  UIMAD.WIDE.U32 UR8, UR10, UR12, URZ ;  /* 0x0000000c0a0872a5 */ /* 0x000fc8000f8e003f */
[----:B------:R-:W-:-:S12]  /*fa50*/  @UP0 USHF.R.U32.HI UR10, URZ, UR13, UR9 ;  /* 0x0000000d3f0a0299 */ /* 0x000fd80008011609 */
.L_x_962:
[----:B------:R-:W-:-:S04]  /*fa60*/  UIMAD UR10, UR10, UR5, UR5 ;  /* 0x000000050a0a72a4 */ /* 0x000fc8000f8e0205 */
[----:B------:R-:W-:-:S04]  /*fa70*/  UISETP.LT.AND UP0, UPT, UR4, UR10, UPT ;  /* 0x0000000a0400728c */ /* 0x000fc8000bf01270 */
[----:B------:R-:W-:-:S12]  /*fa80*/  USEL UR4, UR4, UR10, UP0 ;  /* 0x0000000a04047287 */ /* 0x000fd80008000000 */
.L_x_960:
[----:B------:R-:W-:Y:S02]  /*fa90*/  UIMAD UR8, UR14, UR6, 0x5f ;  /* 0x0000005f0e0874a4 */ /* 0x000fe4000f8e0206 */
[----:B------:R-:W-:Y:S02]  /*faa0*/  UIADD3 UR10, UR4, 0x5f, URZ ;  /* 0x0000005f040a7890 */ /* 0x000fe4000fffe03f */
[----:B------:R-:W-:Y:S02]  /*fab0*/  UIMAD.WIDE UR8, UR8, 0x2aaaaaab, URZ ;  /* 0x2aaaaaab080878a5 */ /* 0x000fe4000f8e023f */
[----:B------:R-:W-:Y:S02]  /*fac0*/  UIMAD.WIDE UR10, UR10, 0x2aaaaaab, URZ ;  /* 0x2aaaaaab0a0a78a5 */ /* 0x000fe4000f8e023f */
[----:B------:R-:W-:Y:S02]  /*fad0*/  USHF.R.U32.HI UR8, URZ, 0x1f, UR9 ;  /* 0x0000001f3f087899 */ /* 0x000fe40008011609 */
[----:B------:R-:W-:-:S02]  /*fae0*/  USHF.R.U32.HI UR4, URZ, 0x1f, UR11 ;  /* 0x0000001f3f047899 */ /* 0x000fc4000801160b */
[----:B------:R-:W-:Y:S02]  /*faf0*/  UIADD3 UR7, UR41, -UR7, URZ ;  /* 0x8000000729077290 */ /* 0x000fe4000fffe03f */
[----:B------:R-:W-:Y:S02]  /*fb00*/  ULEA.HI.SX32 UR9, UR9, UR8, 0x1c ;  /* 0x0000000809097291 */ /* 0x000fe4000f8fe23f */
[----:B------:R-:W-:Y:S02]  /*fb10*/  ULEA.HI.SX32 UR4, UR11, UR4, 0x1c ;  /* 0x000000040b047291 */ /* 0x000fe4000f8fe23f */
[----:B------:R-:W-:Y:S02]  /*fb20*/  UIMAD UR7, UR14, UR6, UR7 ;  /* 0x000000060e0772a4 */ /* 0x000fe4000f8e0207 */
[----:B------:R-:W-:Y:S01]  /*fb30*/  UISETP.LT.AND UP0, UPT, UR9, UR4, UPT ;  /* 0x000000040900728c */ /* 0x000fe2000bf01270 */
[----:B------:R-:W-:Y:S02]  /*fb40*/  ULDC UR8, c[0x0][0x9dc] ;  /* 0x0002770000087ab9 */ /* 0x000fe40000000800 */
[----:B------:R-:W-:-:S02]  /*fb50*/  UIADD3 UR8, UR7, -UR8, URZ ;  /* 0x8000000807087290 */ /* 0x000fc4000fffe03f */
[----:B------:R-:W-:Y:S01]  /*fb60*/  USEL UR46, UR9, UR4, UP0 ;  /* 0x00000004092e7287 */ /* 0x000fe20008000000 */
[----:B------:R-:W-:Y:S11]  /*fb70*/  @!P1 BRA `(.L_x_963) ;  /* 0x0000000000489947 */ /* 0x000ff60003800000 */
[----:B------:R-:W-:Y:S02]  /*fb80*/  UMOV UR4, UR7 ;  /* 0x0000000700047c82 */ /* 0x000fe40008000000 */
[----:B------:R-:W-:-:S06]  /*fb90*/  UISETP.GT.AND UP0, UPT, UR4, -0x1, UPT ;  /* 0xffffffff0400788c */ /* 0x000fcc000bf04270 */
[----:B------:R-:W-:-:S13]  /*fba0*/  PLOP3.LUT P0, PT, PT, PT, UP0, 0x80, 0x0 ;  /* 0x000000000000781c */ /* 0x000fda0003f0f008 */
[----:B------:R-:W-:Y:S05]  /*fbb0*/  @P0 BRA `(.L_x_964) ;  /* 0x00000000001c0947 */ /* 0x000fea0003800000 */
[----:B------:R-:W-:Y:S02]  /*fbc0*/  UISETP.NE.AND UP0, UPT, UR5, 0x1, UPT ;  /* 0x000000010500788c */ /* 0x000fe4000bf05270 */
[----:B------:R-:W-:-:S09]  /*fbd0*/  ULOP3.LUT UR4, URZ, UR4, URZ, 0x33, !UPT ;  /* 0x000000043f047292 */ /* 0x000fd2000f8e333f */
[----:B------:R-:W-:Y:S02]  /*fbe0*/  @UP0 ULDC.64 UR10, c[0x0][0x9e8] ;  /* 0x00027a00000a0ab9 */ /* 0x000fe40000000a00 */
[----:B------:R-:W-:-:S04]  /*fbf0*/  UIMAD.WIDE.U32 UR6, UR4, UR10, URZ ;  /* 0x0000000a040672a5 */ /* 0x000fc8000f8e003f */
[----:B------:R-:W-:-:S04]  /*fc00*/  @UP0 USHF.R.U32.HI UR4, URZ, UR11, UR7 ;  /* 0x0000000b3f040299 */ /* 0x000fc80008011607 */
[----:B------:R-:W-:Y:S01]  /*fc10*/  ULOP3.LUT UR4, URZ, UR4, URZ, 0x33, !UPT ;  /* 0x000000043f047292 */ /* 0x000fe2000f8e333f */
[----:B------:R-:W-:Y:S11]  /*fc20*/  BRA `(.L_x_965) ;  /* 0x0000000000107947 */ /* 0x000ff60003800000 */
.L_x_964:
[----:B------:R-:W-:-:S11]  /*fc30*/  UISETP.NE.AND UP0, UPT, UR5, 0x1, UPT ;  /* 0x000000010500788c */ /* 0x000fd6000bf05270 */
[----:B------:R-:W-:Y:S02]  /*fc40*/  @UP0 ULDC.64 UR10, c[0x0][0x9e8] ;  /* 0x00027a00000a0ab9 */ /* 0x000fe40000000a00 */
[----:B------:R-:W-:-:S04]  /*fc50*/  UIMAD.WIDE.U32 UR6, UR4, UR10, URZ ;  /* 0x0000000a040672a5 */ /* 0x000fc8000f8e003f */
[----:B------:R-:W-:-:S12]  /*fc60*/  @UP0 USHF.R.U32.HI UR4, URZ, UR11, UR7 ;  /* 0x0000000b3f040299 */ /* 0x000fd80008011607 */
.L_x_965:
[----:B------:R-:W-:-:S04]  /*fc70*/  UIMAD UR4, UR4, UR5, URZ ;  /* 0x00000005040472a4 */ /* 0x000fc8000f8e023f */
[----:B------:R-:W-:-:S04]  /*fc80*/  UISETP.LT.AND UP0, UPT, UR8, UR4, UPT ;  /* 0x000000040800728c */ /* 0x000fc8000bf01270 */
[----:B------:R-:W-:-:S12]  /*fc90*/  USEL UR8, UR8, UR4, !UP0 ;  /* 0x0000000408087287 */ /* 0x000fd8000c000000 */
.L_x_963:
[----:B------:R-:W-:Y:S01]  /*fca0*/  UIMAD.WIDE UR4, UR8, 0x2aaaaaab, URZ ;  /* 0x2aaaaaab080478a5 */ /* 0x000fe2000f8e023f */
[----:B------:R-:W-:Y:S03]  /*fcb0*/  BSSY B6, `(.L_x_966) ;  /* 0x0000278000067945 */ /* 0x000fe60003800000 */
[----:B------:R-:W-:-:S04]  /*fcc0*/  USHF.R.U32.HI UR4, URZ, 0x1f, UR5 ;  /* 0x0000001f3f047899 */ /* 0x000fc80008011605 */
[----:B------:R-:W-:-:S04]  /*fcd0*/  ULEA.HI.SX32 UR4, UR5, UR4, 0x1c ;  /* 0x0000000405047291 */ /* 0x000fc8000f8fe23f */
[----:B------:R-:W-:-:S04]  /*fce0*/  UISETP.LT.AND UP0, UPT, URZ, UR4, UPT ;  /* 0x000000043f00728c */ /* 0x000fc8000bf01270 */
[----:B------:R-:W-:-:S04]  /*fcf0*/  USEL UR39, URZ, UR4, !UP0 ;  /* 0x000000043f277287 */ /* 0x000fc8000c000000 */
[----:B------:R-:W-:-:S06]  /*fd00*/  UISETP.GT.AND UP0, UPT, UR46, UR39, UPT ;  /* 0x000000272e00728c */ /* 0x000fcc000bf04270 */
[----:B------:R-:W-:-:S13]  /*fd10*/  PLOP3.LUT P0, PT, PT, PT, UP0, 0x80, 0x0 ;  /* 0x000000000000781c */ /* 0x000fda0003f0f008 */
[----:B------:R-:W-:Y:S05]  /*fd20*/  @P0 BRA `(.L_x_967) ;  /* 0x0000000000480947 */ /* 0x000fea0003800000 */
[----:B------:R-:W1:Y:S01]  /*fd30*/  S2R R0, SR_TID.X ;  /* 0x0000000000007919 */ /* 0x000e620000002100 */
[----:B------:R-:W-:Y:S01]  /*fd40*/  IMAD.MOV.U32 R13, RZ, RZ, R19 ;  /* 0x000000ffff0d7224 */ /* 0x000fe200078e0013 */
[----:B-1----:R-:W-:-:S04]  /*fd50*/  LOP3.LUT R0, R0, 0x1f, RZ, 0xc0, !PT ;  /* 0x0000001f00007812 */ /* 0x002fc800078ec0ff */
[----:B------:R-:W-:-:S13]  /*fd60*/  ISETP.NE.AND P0, PT, R0, RZ, PT ;  /* 0x000000ff0000720c */ /* 0x000fda0003f05270 */
[----:B------:R-:W-:Y:S05]  /*fd70*/  @P0 BRA `(.L_x_968) ;  /* 0x0000002400ac0947 */ /* 0x000fea0003800000 */
[----:B------:R-:W1:Y:S01]  /*fd80*/  S2R R5, SR_LANEID ;  /* 0x0000000000057919 */ /* 0x000e620000000000 */
[----:B------:R-:W-:Y:S01]  /*fd90*/  VOTEU.ANY UR4, UPT, PT ;  /* 0x0000000000047886 */ /* 0x000fe200038e0100 */
[----:B------:R-:W2:Y:S01]  /*fda0*/  LDC.64 R2, c[0x0][0xdf0] ;  /* 0x00037c00ff027b82 */ /* 0x000ea20000000a00 */
[----:B------:R-:W1:Y:S02]  /*fdb0*/  FLO.U32 R0, UR4 ;  /* 0x0000000400007d00 */ /* 0x000e6400080e0000 */
[----:B-1----:R-:W-:-:S06]  /*fdc0*/  ISETP.EQ.U32.AND P0, PT, R0, R5, PT ;  /* 0x000000050000720c */ /* 0x002fcc0003f02070 */
[----:B------:R-:W2:Y:S07]  /*fdd0*/  POPC R5, UR4 ;  /* 0x0000000400057d09 */ /* 0x000eae0008000000 */
[----:B--2---:R-:W2:Y:S01]  /*fde0*/  @P0 ATOMG.E.ADD.STRONG.GPU PT, R3, desc[UR60][R2.64], R5 ;  /* 0x00000005020309a8 */ /* 0x004ea200081ee1fc */
[----:B------:R-:W1:Y:S02]  /*fdf0*/  S2R R4, SR_LTMASK ;  /* 0x0000000000047919 */ /* 0x000e640000003900 */
[----:B-1----:R-:W-:-:S04]  /*fe00*/  LOP3.LUT R4, R4, UR4, RZ, 0xc0, !PT ;  /* 0x0000000404047c12 */ /* 0x002fc8000f8ec0ff */
[----:B------:R-:W1:Y:S01]  /*fe10*/  POPC R13, R4 ;  /* 0x00000004000d7309 */ /* 0x000e620000000000 */
[----:B--2---:R-:W1:Y:S02]  /*fe20*/  SHFL.IDX PT, R0, R3, R0, 0x1f ;  /* 0x00001f0003007589 */ /* 0x004e6400000e0000 */
[----:B-1----:R-:W-:Y:S01]  /*fe30*/  IADD3 R13, R0, UR48, R13 ;  /* 0x00000030000d7c10 */ /* 0x002fe2000fffe00d */
[----:B------:R-:W-:Y:S06]  /*fe40*/  BRA `(.L_x_968) ;  /* 0x0000002400787947 */ /* 0x000fec0003800000 */
.L_x_967:
[----:B------:R-:W1:Y:S01]  /*fe50*/  S2UR UR4, SR_CgaCtaId ;  /* 0x00000000000479c3 */ /* 0x000e620000008800 */
[----:B------:R-:W-:Y:S02]  /*fe60*/  UMOV UR38, 0x400 ;  /* 0x0000040000267882 */ /* 0x000fe40000000000 */
[----:B-1----:R-:W-:-:S04]  /*fe70*/  ULEA UR38, UR4, UR38, 0x18 ;  /* 0x0000002604267291 */ /* 0x002fc8000f8ec03f */
[----:B------:R-:W-:-:S04]  /*fe80*/  UIADD3 UR4, UR38, 0x18400, URZ ;  /* 0x0001840026047890 */ /* 0x000fc8000fffe03f */
[----:B------:R-:W-:-:S06]  /*fe90*/  ULOP3.LUT UP0, URZ, UR4, 0x3ff, URZ, 0xc0, !UPT ;  /* 0x000003ff043f7892 */ /* 0x000fcc000f80c03f */
[----:B------:R-:W-:-:S13]  /*fea0*/  PLOP3.LUT P0, PT, PT, PT, UP0, 0x80, 0x0 ;  /* 0x000000000000781c */ /* 0x000fda0003f0f008 */
[----:B------:R-:W-:Y:S05]  /*feb0*/  @!P0 BRA `(.L_x_969) ;  /* 0x0000000000408947 */ /* 0x000fea0003800000 */
[----:B------:R-:W-:Y:S01]  /*fec0*/  MOV R2, 0x0 ;  /* 0x0000000000027802 */ /* 0x000fe20000000f00 */
[----:B------:R-:W-:Y:S01]  /*fed0*/  ULDC.64 UR6, c[0x4][0xb8] ;  /* 0x01002e0000067ab9 */ /* 0x000fe20000000a00 */
[----:B------:R-:W-:Y:S01]  /*fee0*/  ULDC.64 UR8, c[0x4][0xc0] ;  /* 0x0100300000087ab9 */ /* 0x000fe20000000a00 */
[----:B------:R-:W-:Y:S01]  /*fef0*/  ULDC.64 UR4, c[0x4][0x38] ;  /* 0x01000e0000047ab9 */ /* 0x000fe20000000a00 */
[----:B------:R-:W-:Y:S02]  /*ff00*/  IMAD.U32 R4, RZ, RZ, UR6 ;  /* 0x00000006ff047e24 */ /* 0x000fe4000f8e00ff */
[----:B------:R-:W1:Y:S01]  /*ff10*/  LDC.64 R2, c[0x4][R2] ;  /* 0x0100000002027b82 */ /* 0x000e620000000a00 */
[----:B------:R-:W-:Y:S02]  /*ff20*/  IMAD.U32 R5, RZ, RZ, UR7 ;  /* 0x00000007ff057e24 */ /* 0x000fe4000f8e00ff */
[----:B------:R-:W-:Y:S02]  /*ff30*/  IMAD.U32 R6, RZ, RZ, UR8 ;  /* 0x00000008ff067e24 */ /* 0x000fe4000f8e00ff */
[----:B------:R-:W-:-:S02]  /*ff40*/  IMAD.U32 R7, RZ, RZ, UR9 ;  /* 0x00000009ff077e24 */ /* 0x000fc4000f8e00ff */
[----:B------:R-:W-:Y:S02]  /*ff50*/  IMAD.U32 R10, RZ, RZ, UR4 ;  /* 0x00000004ff0a7e24 */ /* 0x000fe4000f8e00ff */
[----:B------:R-:W-:Y:S02]  /*ff60*/  IMAD.U32 R11, RZ, RZ, UR5 ;  /* 0x00000005ff0b7e24 */ /* 0x000fe4000f8e00ff */
[----:B------:R-:W-:Y:S02]  /*ff70*/  IMAD.MOV.U32 R8, RZ, RZ, 0x70 ;  /* 0x00000070ff087424 */ /* 0x000fe400078e00ff */
[----:B------:R-:W-:Y:S02]  /*ff80*/  IMAD.MOV.U32 R12, RZ, RZ, 0x1 ;  /* 0x00000001ff0c7424 */ /* 0x000fe400078e00ff */
[----:B------:R-:W-:-:S07]  /*ff90*/  IMAD.MOV.U32 R13, RZ, RZ, RZ ;  /* 0x000000ffff0d7224 */ /* 0x000fce00078e00ff */
[----:B------:R-:W-:-:S07]  /*ffa0*/  LEPC R20, `(.L_x_969) ;  /* 0x000000001014794e */ /* 0x000fce0000000000 */
[----:B-1----:R-:W-:Y:S05]  /*ffb0*/  CALL.ABS.NOINC R2 ;  /* 0x0000000002007343 */ /* 0x002fea0003c00000 */
.L_x_969:
        /* <DEDUP_REMOVED lines=8> */
[----:B------:R1:W2:Y:S01]  /*10040*/  LDC.64 R2, c[0x4][R18] ;  /* 0x0100000012027b82 */ /* 0x0002a20000000a00 */
[----:B------:R-:W-:Y:S02]  /*10050*/  IMAD.U32 R4, RZ, RZ, UR6 ;  /* 0x00000006ff047e24 */ /* 0x000fe4000f8e00ff */
[----:B------:R-:W-:Y:S02]  /*10060*/  IMAD.U32 R5, RZ, RZ, UR7 ;  /* 0x00000007ff057e24 */ /* 0x000fe4000f8e00ff */
[----:B------:R-:W-:Y:S02]  /*10070*/  IMAD.U32 R6, RZ, RZ, UR8 ;  /* 0x00000008ff067e24 */ /* 0x000fe4000f8e00ff */
[----:B------:R-:W-:-:S02]  /*10080*/  IMAD.U32 R7, RZ, RZ, UR9 ;  /* 0x00000009ff077e24 */ /* 0x000fc4000f8e00ff */
[----:B------:R-:W-:Y:S02]  /*10090*/  IMAD.U32 R10, RZ, RZ, UR4 ;  /* 0x00000004ff0a7e24 */ /* 0x000fe4000f8e00ff */
[----:B------:R-:W-:Y:S02]  /*100a0*/  IMAD.U32 R11, RZ, RZ, UR5 ;  /* 0x00000005ff0b7e24 */ /* 0x000fe4000f8e00ff */
[----:B------:R-:W-:Y:S02]  /*100b0*/  IMAD.MOV.U32 R8, RZ, RZ, 0x70 ;  /* 0x00000070ff087424 */ /* 0x000fe400078e00ff */
[----:B------:R-:W-:Y:S02]  /*100c0*/  IMAD.MOV.U32 R12, RZ, RZ, 0x1 ;  /* 0x00000001ff0c7424 */ /* 0x000fe400078e00ff */
[----:B-1----:R-:W-:-:S07]  /*100d0*/  IMAD.MOV.U32 R13, RZ, RZ, RZ ;  /* 0x000000ffff0d7224 */ /* 0x002fce00078e00ff */
[----:B------:R-:W-:-:S07]  /*100e0*/  LEPC R20, `(.L_x_971) ;  /* 0x000000001014794e */ /* 0x000fce0000000000 */
[----:B--2---:R-:W-:Y:S05]  /*100f0*/  CALL.ABS.NOINC R2 ;  /* 0x0000000002007343 */ /* 0x004fea0003c00000 */
.L_x_971:
[----:B------:R1:W2:Y:S01]  /*10100*/  LDC.64 R2, c[0x4][R18] ;  /* 0x0100000012027b82 */ /* 0x0002a20000000a00 */
[----:B------:R-:W-:Y:S01]  /*10110*/  ULDC.64 UR6, c[0x4][0xb8] ;  /* 0x01002e0000067ab9 */ /* 0x000fe20000000a00 */
[----:B------:R-:W-:Y:S01]  /*10120*/  ULDC.64 UR8, c[0x4][0xc0] ;  /* 0x0100300000087ab9 */ /* 0x000fe20000000a00 */
[----:B------:R-:W-:Y:S01]  /*10130*/  ULDC.64 UR4, c[0x4][0x48] ;  /* 0x0100120000047ab9 */ /* 0x000fe20000000a00 */
        /* <DEDUP_REMOVED lines=11> */
.L_x_970:
[----:B------:R-:W-:Y:S01]  /*101f0*/  ULDC.64 UR4, c[0x0][0x9f8] ;  /* 0x00027e0000047ab9 */ /* 0x000fe20000000a00 */
[----:B------:R-:W-:Y:S01]  /*10200*/  IMAD.U32 R5, RZ, RZ, UR43 ;  /* 0x0000002bff057e24 */ /* 0x000fe2000f8e00ff */
[----:B------:R-:W-:Y:S01]  /*10210*/  ISETP.NE.U32.AND P0, PT, RZ, UR4, PT ;  /* 0x00000004ff007c0c */ /* 0x000fe2000bf05070 */
[----:B------:R-:W-:Y:S01]  /*10220*/  IMAD.U32 R0, RZ, RZ, UR43 ;  /* 0x0000002bff007e24 */ /* 0x000fe2000f8e00ff */
[----:B------:R-:W1:Y:S01]  /*10230*/  LDC R4, c[0x0][0x428] ;  /* 0x00010a00ff047b82 */ /* 0x000e620000000800 */
[----:B------:R-:W2:Y:S01]  /*10240*/  S2R R18, SR_TID.X ;  /* 0x0000000000127919 */ /* 0x000ea20000002100 */
[----:B------:R-:W-:-:S13]  /*10250*/  ISETP.NE.AND.EX P0, PT, RZ, UR5, PT, P0 ;  /* 0x00000005ff007c0c */ /* 0x000fda000bf05300 */
[----:B------:R-:W3:Y:S02]  /*10260*/  @P0 LDC.64 R2, c[0x0][0x9f8] ;  /* 0x00027e00ff020b82 */ /* 0x000ee40000000a00 */
[----:B---3--:R-:W-:-:S05]  /*10270*/  @P0 IMAD.WIDE R2, R5, 0x4, R2 ;  /* 0x0000000405020825 */ /* 0x008fca00078e0202 */
[----:B------:R3:W4:Y:S01]  /*10280*/  @P0 LDG.E R0, desc[UR60][R2.64] ;  /* 0x0000003c02000981 */ /* 0x000722000c1e1900 */
[----:B-1----:R-:W-:Y:S01]  /*10290*/  ISETP.NE.AND P0, PT, R4, 0x1, PT ;  /* 0x000000010400780c */ /* 0x002fe20003f05270 */
[----:B------:R-:W-:Y:S01]  /*102a0*/  IMAD.U32 R4, RZ, RZ, UR42 ;  /* 0x0000002aff047e24 */ /* 0x000fe2000f8e00ff */
[----:B--2---:R-:W-:Y:S01]  /*102b0*/  LOP3.LUT R18, R18, 0x1f, RZ, 0xc0, !PT ;  /* 0x0000001f12127812 */ /* 0x004fe200078ec0ff */
[----:B------:R-:W-:Y:S01]  /*102c0*/  UMOV UR40, URZ ;  /* 0x0000003f00287c82 */ /* 0x000fe20008000000 */
[----:B------:R-:W-:Y:S01]  /*102d0*/  UMOV UR8, 0x40 ;  /* 0x0000004000087882 */ /* 0x000fe20000000000 */
[----:B------:R-:W-:Y:S01]  /*102e0*/  UMOV UR9, UR41 ;  /* 0x0000002900097c82 */ /* 0x000fe20008000000 */
[----:B------:R-:W-:Y:S01]  /*102f0*/  ISETP.NE.AND P1, PT, R18, RZ, PT ;  /* 0x000000ff1200720c */ /* 0x000fe20003f25270 */
[----:B------:R-:W-:Y:S01]  /*10300*/  UMOV UR10, UR42 ;  /* 0x0000002a000a7c82 */ /* 0x000fe20008000000 */
[----:B------:R-:W-:Y:S01]  /*10310*/  UMOV UR11, UR43 ;  /* 0x0000002b000b7c82 */ /* 0x000fe20008000000 */
[----:B---3--:R-:W1:Y:S01]  /*10320*/  LDC.64 R2, c[0x0][0x3f8] ;  /* 0x0000fe00ff027b82 */ /* 0x008e620000000a00 */
[----:B------:R-:W-:Y:S01]  /*10330*/  UMOV UR12, 0x80 ;  /* 0x00000080000c7882 */ /* 0x000fe20000000000 */
[----:B------:R-:W-:Y:S01]  /*10340*/  UMOV UR13, UR41 ;  /* 0x00000029000d7c82 */ /* 0x000fe20008000000 */
[----:B------:R-:W-:Y:S01]  /*10350*/  UMOV UR14, UR42 ;  /* 0x0000002a000e7c82 */ /* 0x000fe20008000000 */
[----:B------:R-:W-:Y:S01]  /*10360*/  UMOV UR15, UR43 ;  /* 0x0000002b000f7c82 */ /* 0x000fe20008000000 */
[----:B------:R-:W-:-:S03]  /*10370*/  UMOV UR6, 0xffffffff ;  /* 0xffffffff00067882 */ /* 0x000fc60000000000 */
[----:B------:R-:W2:Y:S02]  /*10380*/  @P0 LDC R5, c[0x0][0x42c] ;  /* 0x00010b00ff050b82 */ /* 0x000ea40000000800 */
[----:B------:R-:W-:-:S05]  /*10390*/  VOTEU.ALL UP1, P1 ;  /* 0x00000000003f7886 */ /* 0x000fca0000820000 */
[----:B------:R-:W-:Y:S01]  /*103a0*/  @!UP1 UIADD3 UR4, UP0, UR44, 0x270, URZ ;  /* 0x000002702c049890 */ /* 0x000fe2000ff1e03f */
[----:B------:R-:W3:Y:S03]  /*103b0*/  @P0 LDC R6, c[0x0][0x430] ;  /* 0x00010c00ff060b82 */ /* 0x000ee60000000800 */
[----:B------:R-:W-:-:S09]  /*103c0*/  @!UP1 UIADD3.X UR5, URZ, UR45, URZ, UP0, !UPT ;  /* 0x0000002d3f059290 */ /* 0x000fd200087fe43f */
[----:B------:R1:W-:Y:S01]  /*103d0*/  @!UP1 UTMAPF.L2.4D [UR40], [UR4] ;  /* 0x00000028040095b8 */ /* 0x0003e20008018000 */
[----:B--2---:R-:W-:Y:S01]  /*103e0*/  @P0 IMAD.HI.U32 R5, R5, UR42, RZ ;  /* 0x0000002a05050c27 */ /* 0x004fe2000f8e00ff */
[----:B------:R2:W-:Y:S04]  /*103f0*/  @!UP1 UTMAPF.L2.4D [UR8], [UR4] ;  /* 0x00000008040095b8 */ /* 0x0005e80008018000 */
[----:B---3--:R-:W-:Y:S01]  /*10400*/  @P0 SHF.R.U32.HI R4, RZ, R6, R5 ;  /* 0x00000006ff040219 */ /* 0x008fe20000011605 */
[----:B------:R-:W-:Y:S01]  /*10410*/  IMAD.U32 R5, RZ, RZ, UR46 ;  /* 0x0000002eff057e24 */ /* 0x000fe2000f8e00ff */
[----:B-1----:R-:W-:Y:S01]  /*10420*/  ISETP.NE.U32.AND P0, PT, R2, RZ, PT ;  /* 0x000000ff0200720c */ /* 0x002fe20003f05070 */
[----:B------:R2:W-:Y:S02]  /*10430*/  @!UP1 UTMAPF.L2.4D [UR12], [UR4] ;  /* 0x0000000c040095b8 */ /* 0x0005e40008018000 */
[----:B------:R-:W-:Y:S01]  /*10440*/  VIADD R5, R5, 0xffffffff ;  /* 0xffffffff05057836 */ /* 0x000fe20000000000 */
[----:B------:R-:W-:-:S04]  /*10450*/  ISETP.NE.AND.EX P0, PT, R3, RZ, PT, P0 ;  /* 0x000000ff0300720c */ /* 0x000fc80003f05300 */
[----:B----4-:R-:W-:Y:S01]  /*10460*/  SEL R6, R0, RZ, !P0 ;  /* 0x000000ff00067207 */ /* 0x010fe20004000000 */
[----:B--2---:R-:W-:Y:S08]  /*10470*/  BRA.DIV UR6, `(.L_x_972) ;  /* 0x0000002606e07947 */ /* 0x004ff0000b800000 */
.L_x_1023:
[----:B------:R-:W-:Y:S01]  /*10480*/  UMOV UR4, 0xffffffff ;  /* 0xffffffff00047882 */ /* 0x000fe20000000000 */
[----:B------:R-:W-:Y:S02]  /*10490*/  SHF.R.S32.HI R18, RZ, 0x1f, R0 ;  /* 0x0000001fff127819 */ /* 0x000fe40000011400 */
[----:B------:R-:W-:Y:S05]  /*104a0*/  BRA.DIV UR4, `(.L_x_973) ;  /* 0x0000002a04007947 */ /* 0x000fea000b800000 */
[----:B------:R-:W-:-:S13]  /*104b0*/  ELECT P6, URZ, PT ;  /* 0x00000000003f782f */ /* 0x000fda00038c0000 */
.L_x_1026:
[----:B------:R-:W-:Y:S05]  /*104c0*/  @!P6 BRA `(.L_x_974) ;  /* 0x0000000000f8e947 */ /* 0x000fea0003800000 */
[----:B------:R-:W-:Y:S01]  /*104d0*/  IMAD.MOV.U32 R6, RZ, RZ, R0 ;  /* 0x000000ffff067224 */ /* 0x000fe200078e0000 */
[----:B------:R-:W-:Y:S06]  /*104e0*/  @!P0 BRA `(.L_x_975) ;  /* 0x0000000000488947 */ /* 0x000fec0003800000 */
[----:B------:R-:W1:Y:S01]  /*104f0*/  LDC R11, c[0x0][0x41c] ;  /* 0x00010700ff0b7b82 */ /* 0x000e620000000800 */
[----:B------:R-:W-:Y:S01]  /*10500*/  IMAD.MOV.U32 R10, RZ, RZ, R5 ;  /* 0x000000ffff0a7224 */ /* 0x000fe200078e0005 */
[----:B------:R-:W-:Y:S02]  /*10510*/  ULDC.64 UR4, c[0x0][0x408] ;  /* 0x0001020000047ab9 */ /* 0x000fe40000000a00 */
[----:B------:R-:W-:-:S04]  /*10520*/  IMAD R9, R18, UR4, RZ ;  /* 0x0000000412097c24 */ /* 0x000fc8000f8e02ff */
[----:B------:R-:W-:Y:S01]  /*10530*/  IMAD R9, R0, UR5, R9 ;  /* 0x0000000500097c24 */ /* 0x000fe2000f8e0209 */
[----:B-1----:R-:W-:-:S13]  /*10540*/  ISETP.NE.AND P2, PT, R11, 0x1, PT ;  /* 0x000000010b00780c */ /* 0x002fda0003f45270 */
[----:B------:R-:W1:Y:S02]  /*10550*/  @P2 LDC.64 R6, c[0x0][0x420] ;  /* 0x00010800ff062b82 */ /* 0x000e640000000a00 */
[----:B-1----:R-:W-:-:S05]  /*10560*/  @P2 IMAD.HI.U32 R6, R5, R6, RZ ;  /* 0x0000000605062227 */ /* 0x002fca00078e00ff */
[----:B------:R-:W-:-:S04]  /*10570*/  @P2 SHF.R.U32.HI R10, RZ, R7, R6 ;  /* 0x00000007ff0a2219 */ /* 0x000fc80000011606 */
[--C-:B------:R-:W-:Y:S01]  /*10580*/  SHF.R.S32.HI R7, RZ, 0x1f, R10.reuse ;  /* 0x0000001fff077819 */ /* 0x100fe2000001140a */
[----:B------:R-:W-:-:S04]  /*10590*/  IMAD.MOV.U32 R6, RZ, RZ, R10 ;  /* 0x000000ffff067224 */ /* 0x000fc800078e000a */
[----:B------:R-:W-:-:S04]  /*105a0*/  IMAD.WIDE.U32 R6, R0, UR4, R6 ;  /* 0x0000000400067c25 */ /* 0x000fc8000f8e0006 */
[----:B------:R-:W-:Y:S01]  /*105b0*/  IMAD.IADD R7, R7, 0x1, R9 ;  /* 0x0000000107077824 */ /* 0x000fe200078e0209 */
[----:B------:R-:W-:-:S04]  /*105c0*/  LEA R8, P2, R6, R2, 0x2 ;  /* 0x0000000206087211 */ /* 0x000fc800078410ff */
[----:B------:R-:W-:-:S05]  /*105d0*/  LEA.HI.X R9, R6, R3, R7, 0x2, P2 ;  /* 0x0000000306097211 */ /* 0x000fca00010f1407 */
[----:B------:R1:W5:Y:S01]  /*105e0*/  LDG.E R6, desc[UR60][R8.64] ;  /* 0x0000003c08067981 */ /* 0x000362000c1e1900 */
[----:B------:R-:W-:-:S04]  /*105f0*/  IMAD.MOV R10, RZ, RZ, -R10 ;  /* 0x000000ffff0a7224 */ /* 0x000fc800078e0a0a */
[----:B------:R-:W-:-:S07]  /*10600*/  IMAD R5, R11, R10, R5 ;  /* 0x0000000a0b057224 */ /* 0x000fce00078e0205 */
.L_x_975:
[----:B------:R-:W2:Y:S01]  /*10610*/  S2R R7, SR_TID.X ;  /* 0x0000000000077919 */ /* 0x000ea20000002100 */
[----:B-1----:R-:W-:Y:S02]  /*10620*/  LEA R8, R16, UR38, 0x3 ;  /* 0x0000002610087c11 */ /* 0x002fe4000f8e18ff */
[----:B--2---:R-:W-:Y:S02]  /*10630*/  LOP3.LUT R9, R7, 0x7f, RZ, 0xc0, !PT ;  /* 0x0000007f07097812 */ /* 0x004fe400078ec0ff */
[----:B------:R-:W-:Y:S02]  /*10640*/  SHF.L.U32 R7, R17, 0x1f, RZ ;  /* 0x0000001f11077819 */ /* 0x000fe400000006ff */
[----:B------:R-:W-:Y:S02]  /*10650*/  ISETP.NE.AND P3, PT, R9, RZ, PT ;  /* 0x000000ff0900720c */ /* 0x000fe40003f65270 */
[----:B------:R-:W1:Y:S02]  /*10660*/  SYNCS.PHASECHK.TRANS64.TRYWAIT P2, [R8+URZ+0x2a840], R7 ;  /* 0x02a84007080075a7 */ /* 0x000e64000804017f */
[----:B-1----:R-:W-:Y:S09]  /*10670*/  @!P2 BRA `(.L_x_976) ;  /* 0x0000002400aca947 */ /* 0x002ff20003800000 */
.L_x_1027:
        /* <DEDUP_REMOVED lines=8> */
.L_x_977:
        /* <DEDUP_REMOVED lines=10> */
[----:B------:R-:W-:-:S03]  /*107a0*/  UMOV UR16, 0x40 ;  /* 0x0000004000107882 */ /* 0x000fc60000000000 */
[----:B------:R-:W-:Y:S02]  /*107b0*/  UIMAD UR8, UR8, 0x9000, UR38 ;  /* 0x00009000080878a4 */ /* 0x000fe4000f8e0226 */
[----:B------:R-:W-:Y:S02]  /*107c0*/  UIADD3 UR9, UR9, 0x2a830, URZ ;  /* 0x0002a83009097890 */ /* 0x000fe4000fffe03f */
[----:B------:R-:W-:Y:S02]  /*107d0*/  UIMAD UR11, UR11, 0x60, URZ ;  /* 0x000000600b0b78a4 */ /* 0x000fe4000f8e023f */
        /* <DEDUP_REMOVED lines=13> */
.L_x_974:
[----:B------:R-:W-:Y:S05]  /*108b0*/  WARPSYNC.ALL ;  /* 0x0000000000007948 */ /* 0x000fea0003800000 */
[----:B------:R-:W-:Y:S01]  /*108c0*/  BAR.SYNC.DEFER_BLOCKING 0x8, 0x120 ;  /* 0x0204800000007b1d */ /* 0x000fe20000010000 */
[----:B------:R-:W-:Y:S01]  /*108d0*/  ELECT P2, URZ, PT ;  /* 0x00000000003f782f */ /* 0x000fe20003840000 */
[----:B------:R-:W-:Y:S02]  /*108e0*/  UIADD3 UR47, UR47, 0x1, URZ ;  /* 0x000000012f2f7890 */ /* 0x000fe4000fffe03f */
[----:B------:R-:W-:Y:S02]  /*108f0*/  UIADD3 UR4, UP0, UR44, 0x270, URZ ;  /* 0x000002702c047890 */ /* 0x000fe4000ff1e03f */
[----:B------:R-:W-:-:S02]  /*10900*/  ULEA.HI UR5, UR47, UR47, URZ, 0x1 ;  /* 0x0000002f2f057291 */ /* 0x000fc4000f8f083f */
[----:B------:R-:W-:Y:S02]  /*10910*/  UIADD3 UR8, UR38, 0xc400, URZ ;  /* 0x0000c40026087890 */ /* 0x000fe4000fffe03f */
[----:B------:R-:W-:Y:S02]  /*10920*/  ULOP3.LUT UR5, UR5, 0xfffffffe, URZ, 0xc0, !UPT ;  /* 0xfffffffe05057892 */ /* 0x000fe4000f8ec03f */
[----:B------:R-:W-:Y:S02]  /*10930*/  UIADD3 UR9, UR38, 0x2a800, URZ ;  /* 0x0002a80026097890 */ /* 0x000fe4000fffe03f */
[----:B-1----:R-:W-:Y:S01]  /*10940*/  @P2 IMAD.MOV.U32 R7, RZ, RZ, 0xc000 ;  /* 0x0000c000ff072424 */ /* 0x002fe200078e00ff */
[----:B------:R-:W-:Y:S02]  /*10950*/  UIADD3 UR14, UR47, -UR5, URZ ;  /* 0x800000052f0e7290 */ /* 0x000fe4000fffe03f */
[----:B------:R-:W-:Y:S02]  /*10960*/  UIADD3.X UR5, URZ, UR45, URZ, UP0, !UPT ;  /* 0x0000002d3f057290 */ /* 0x000fe400087fe43f */
[----:B------:R-:W-:-:S02]  /*10970*/  UIADD3 UR24, UR38, 0x10400, URZ ;  /* 0x0001040026187890 */ /* 0x000fc4000fffe03f */
[----:B------:R-:W-:Y:S01]  /*10980*/  UIADD3 UR16, UR38, 0x14400, URZ ;  /* 0x0001440026107890 */ /* 0x000fe2000fffe03f */
[----:B------:R-:W-:Y:S01]  /*10990*/  UMOV UR11, UR41 ;  /* 0x00000029000b7c82 */ /* 0x000fe20008000000 */
[----:B------:R1:W-:Y:S01]  /*109a0*/  @P2 SYNCS.ARRIVE.TRANS64 RZ, [UR38+0x2a800], R7 ;  /* 0x02a80007ffff29a7 */ /* 0x0003e20008000026 */
[----:B------:R-:W-:Y:S01]  /*109b0*/  UMOV UR12, UR42 ;  /* 0x0000002a000c7c82 */ /* 0x000fe20008000000 */
[----:B------:R-:W-:Y:S01]  /*109c0*/  UMOV UR13, UR43 ;  /* 0x0000002b000d7c82 */ /* 0x000fe20008000000 */
[----:B------:R-:W-:Y:S01]  /*109d0*/  UMOV UR6, 0x0 ;  /* 0x0000000000067882 */ /* 0x000fe20000000000 */
[----:B------:R-:W-:Y:S01]  /*109e0*/  UMOV UR7, 0x12f00000 ;  /* 0x12f0000000077882 */ /* 0x000fe20000000000 */
[----:B------:R-:W-:Y:S01]  /*109f0*/  UMOV UR10, URZ ;  /* 0x0000003f000a7c82 */ /* 0x000fe20008000000 */
[----:B------:R-:W-:Y:S01]  /*10a00*/  UMOV UR27, UR41 ;  /* 0x00000029001b7c82 */ /* 0x000fe20008000000 */
[----:B------:R-:W-:Y:S01]  /*10a10*/  UMOV UR28, UR42 ;  /* 0x0000002a001c7c82 */ /* 0x000fe20008000000 */
[----:B-1----:R-:W-:Y:S01]  /*10a20*/  IMAD.U32 R7, RZ, RZ, UR14 ;  /* 0x0000000eff077e24 */ /* 0x002fe2000f8e00ff */
[----:B------:R-:W-:Y:S01]  /*10a30*/  UMOV UR29, UR43 ;  /* 0x0000002b001d7c82 */ /* 0x000fe20008000000 */
[----:B------:R-:W-:Y:S01]  /*10a40*/  UMOV UR26, 0x40 ;  /* 0x00000040001a7882 */ /* 0x000fe20000000000 */
[----:B------:R-:W-:Y:S01]  /*10a50*/  UMOV UR25, UR9 ;  /* 0x0000000900197c82 */ /* 0x000fe20008000000 */
[----:B------:R-:W-:Y:S01]  /*10a60*/  UMOV UR19, UR41 ;  /* 0x0000002900137c82 */ /* 0x000fe20008000000 */
[----:B------:R-:W-:Y:S01]  /*10a70*/  SHF.L.U32 R7, R7, 0x1f, RZ ;  /* 0x0000001f07077819 */ /* 0x000fe200000006ff */
[----:B------:R-:W-:Y:S01]  /*10a80*/  UMOV UR20, UR42 ;  /* 0x0000002a00147c82 */ /* 0x000fe20008000000 */
[----:B------:R-:W-:Y:S01]  /*10a90*/  UMOV UR21, UR43 ;  /* 0x0000002b00157c82 */ /* 0x000fe20008000000 */
[----:B------:R-:W-:Y:S01]  /*10aa0*/  UMOV UR18, 0x80 ;  /* 0x0000008000127882 */ /* 0x000fe20000000000 */
[----:B------:R1:W-:Y:S01]  /*10ab0*/  UTMALDG.4D [UR8], [UR4], desc[UR6] ;  /* 0x00000608040075b4 */ /* 0x0003e20008019000 */
[----:B------:R-:W-:Y:S01]  /*10ac0*/  UMOV UR17, UR9 ;  /* 0x0000000900117c82 */ /* 0x000fe20008000000 */
[----:B------:R1:W-:Y:S01]  /*10ad0*/  UTMALDG.4D [UR24], [UR4], desc[UR6] ;  /* 0x00000618040075b4 */ /* 0x0003e20008019000 */
[----:B------:R1:W-:Y:S01]  /*10ae0*/  UTMALDG.4D [UR16], [UR4], desc[UR6] ;  /* 0x00000610040075b4 */ /* 0x0003e20008019000 */
[----:B------:R-:W2:Y:S02]  /*10af0*/  SYNCS.PHASECHK.TRANS64.TRYWAIT P2, [UR38+0x2a820], R7 ;  /* 0x02a82007ff0075a7 */ /* 0x000ea40008040166 */
[----:B-12---:R-:W-:Y:S05]  /*10b00*/  @!P2 BRA `(.L_x_978) ;  /* 0x00000020009ca947 */ /* 0x006fea0003800000 */
.L_x_1028:
[----:B------:R-:W-:-:S04]  /*10b10*/  UIADD3 UR4, UR46, -0x2, URZ ;  /* 0xfffffffe2e047890 */ /* 0x000fc8000fffe03f */
[----:B------:R-:W-:-:S06]  /*10b20*/  UISETP.GE.AND UP0, UPT, UR4, UR39, UPT ;  /* 0x000000270400728c */ /* 0x000fcc000bf06270 */
[----:B------:R-:W-:-:S13]  /*10b30*/  PLOP3.LUT P2, PT, PT, PT, UP0, 0x80, 0x0 ;  /* 0x000000000000781c */ /* 0x000fda0003f4f008 */
[----:B------:R-:W-:Y:S05]  /*10b40*/  @!P2 BRA `(.L_x_979) ;  /* 0x000000140048a947 */ /* 0x000fea0003800000 */
[----:B-1----:R-:W-:Y:S01]  /*10b50*/  IMAD R8, RZ, RZ, -UR46 ;  /* 0x8000002eff087e24 */ /* 0x002fe2000f8e02ff */
[----:B------:R-:W-:Y:S01]  /*10b60*/  LOP3.LUT R11, RZ, UR39, RZ, 0x33, !PT ;  /* 0x00000027ff0b7c12 */ /* 0x000fe2000f8e33ff */
[----:B------:R-:W-:-:S03]  /*10b70*/  ULDC.64 UR36, c[0x0][0x408] ;  /* 0x0001020000247ab9 */ /* 0x000fc60000000a00 */
[----:B------:R-:W-:-:S05]  /*10b80*/  VIADDMNMX R11, R8, 0x1, R11, !PT ;  /* 0x00000001080b7846 */ /* 0x000fca000780010b */
[----:B------:R-:W-:-:S05]  /*10b90*/  VIADD R7, R11, UR46 ;  /* 0x0000002e0b077c36 */ /* 0x000fca0008000000 */
[----:B------:R-:W-:-:S04]  /*10ba0*/  LOP3.LUT R7, R7, 0x1, RZ, 0xc0, !PT ;  /* 0x0000000107077812 */ /* 0x000fc800078ec0ff */
[----:B------:R-:W-:Y:S01]  /*10bb0*/  ISETP.NE.U32.AND P2, PT, R7, 0x1, PT ;  /* 0x000000010700780c */ /* 0x000fe20003f45070 */
[----:B------:R-:W-:-:S12]  /*10bc0*/  IMAD.U32 R7, RZ, RZ, UR4 ;  /* 0x00000004ff077e24 */ /* 0x000fd8000f8e00ff */
        /* <DEDUP_REMOVED lines=12> */
[----:B-1----:R-:W-:-:S13]  /*10c90*/  ISETP.NE.AND P2, PT, R13, 0x1, PT ;  /* 0x000000010d00780c */ /* 0x002fda0003f45270 */
[----:B------:R-:W1:Y:S02]  /*10ca0*/  @P2 LDC.64 R8, c[0x0][0x420] ;  /* 0x00010800ff082b82 */ /* 0x000e640000000a00 */
[----:B-1----:R-:W-:-:S04]  /*10cb0*/  @P2 IMAD.HI.U32 R14, R7, R8, RZ ;  /* 0x00000008070e2227 */ /* 0x002fc800078e00ff */
[----:B------:R-:W-:Y:S01]  /*10cc0*/  IMAD.MOV.U32 R8, RZ, RZ, R7 ;  /* 0x000000ffff087224 */ /* 0x000fe200078e0007 */
[----:B------:R-:W-:-:S04]  /*10cd0*/  @P2 SHF.R.U32.HI R8, RZ, R9, R14 ;  /* 0x00000009ff082219 */ /* 0x000fc8000001160e */
[--C-:B------:R-:W-:Y:S01]  /*10ce0*/  SHF.R.S32.HI R9, RZ, 0x1f, R8.reuse ;  /* 0x0000001fff097819 */ /* 0x100fe20000011408 */
[----:B------:R-:W-:-:S04]  /*10cf0*/  IMAD.MOV R14, RZ, RZ, -R8 ;  /* 0x000000ffff0e7224 */ /* 0x000fc800078e0a08 */
        /* <DEDUP_REMOVED lines=8> */
.L_x_983:
[----:B-1----:R-:W1:Y:S01]  /*10d80*/  S2R R2, SR_TID.X ;  /* 0x0000000000027919 */ /* 0x002e620000002100 */
[----:B------:R-:W-:Y:S02]  /*10d90*/  LEA R3, R10, UR38, 0x3 ;  /* 0x000000260a037c11 */ /* 0x000fe4000f8e18ff */
[----:B-1----:R-:W-:Y:S02]  /*10da0*/  LOP3.LUT R9, R2, 0x7f, RZ, 0xc0, !PT ;  /* 0x0000007f02097812 */ /* 0x002fe400078ec0ff */
[----:B------:R-:W-:Y:S02]  /*10db0*/  SHF.L.U32 R2, R12, 0x1f, RZ ;  /* 0x0000001f0c027819 */ /* 0x000fe400000006ff */
[----:B------:R-:W-:Y:S02]  /*10dc0*/  ISETP.NE.AND P2, PT, R9, RZ, PT ;  /* 0x000000ff0900720c */ /* 0x000fe40003f45270 */
[----:B------:R-:W1:Y:S02]  /*10dd0*/  SYNCS.PHASECHK.TRANS64.TRYWAIT P3, [R3+URZ+0x2a840], R2 ;  /* 0x02a84002030075a7 */ /* 0x000e64000806017f */
[----:B-1----:R-:W-:Y:S09]  /*10de0*/  @!P3 BRA `(.L_x_984) ;  /* 0x0000001c00fcb947 */ /* 0x002ff20003800000 */
.L_x_1029:
        /* <DEDUP_REMOVED lines=8> */
.L_x_985:
[----:B------:R-:W-:Y:S01]  /*10e70*/  R2UR UR8, R10 ;  /* 0x000000000a0872ca */ /* 0x000fe200000e0000 */
[----:B------:R-:W-:Y:S01]  /*10e80*/  UIADD3 UR4, UP0, UR44, 0x370, URZ ;  /* 0x000003702c047890 */ /* 0x000fe2000ff1e03f */
[----:B------:R-:W-:Y:S01]  /*10e90*/  R2UR UR9, R3 ;  /* 0x00000000030972ca */ /* 0x000fe200000e0000 */
[----:B------:R-:W-:Y:S01]  /*10ea0*/  UIADD3 UR19, UR38, 0x2a800, URZ ;  /* 0x0002a80026137890 */ /* 0x000fe2000fffe03f */
[----:B------:R-:W-:Y:S01]  /*10eb0*/  R2UR UR11, R7 ;  /* 0x00000000070b72ca */ /* 0x000fe200000e0000 */
[----:B------:R-:W-:Y:S01]  /*10ec0*/  UIADD3.X UR5, URZ, UR45, URZ, UP0, !UPT ;  /* 0x0000002d3f057290 */ /* 0x000fe200087fe43f */
[----:B------:R-:W-:Y:S01]  /*10ed0*/  R2UR UR12, R4 ;  /* 0x00000000040c72ca */ /* 0x000fe200000e0000 */
[----:B------:R-:W-:Y:S01]  /*10ee0*/  UMOV UR10, URZ ;  /* 0x0000003f000a7c82 */ /* 0x000fe20008000000 */
[----:B-----5:R-:W-:Y:S01]  /*10ef0*/  R2UR UR13, R8 ;  /* 0x00000000080d72ca */ /* 0x020fe200000e0000 */
[----:B------:R-:W-:Y:S01]  /*10f00*/  UMOV UR6, 0x0 ;  /* 0x0000000000067882 */ /* 0x000fe20000000000 */
[----:B------:R-:W-:Y:S01]  /*10f10*/  UMOV UR7, 0x14f00000 ;  /* 0x14f0000000077882 */ /* 0x000fe20000000000 */
[----:B------:R-:W-:Y:S01]  /*10f20*/  UMOV UR18, 0x40 ;  /* 0x0000004000127882 */ /* 0x000fe20000000000 */
[----:B------:R-:W-:Y:S01]  /*10f30*/  UMOV UR17, 0x80 ;  /* 0x0000008000117882 */ /* 0x000fe20000000000 */
[----:B------:R-:W-:Y:S01]  /*10f40*/  UIMAD UR8, UR8, 0x9000, UR38 ;  /* 0x00009000080878a4 */ /* 0x000fe2000f8e0226 */
[----:B-1----:R-:W-:Y:S01]  /*10f50*/  SHF.L.U32 R3, R17, 0x1f, RZ ;  /* 0x0000001f11037819 */ /* 0x002fe200000006ff */
[----:B------:R-:W-:Y:S01]  /*10f60*/  UIADD3 UR9, UR9, 0x2a830, URZ ;  /* 0x0002a83009097890 */ /* 0x000fe2000fffe03f */
[----:B------:R-:W-:Y:S01]  /*10f70*/  LEA R2, R16, UR19, 0x3 ;  /* 0x0000001310027c11 */ /* 0x000fe2000f8e18ff */
[----:B------:R-:W-:-:S02]  /*10f80*/  UIMAD UR11, UR11, 0x60, URZ ;  /* 0x000000600b0b78a4 */ /* 0x000fc4000f8e023f */
        /* <DEDUP_REMOVED lines=13> */
.L_x_1030:
[----:B------:R-:W-:Y:S05]  /*11060*/  @P2 BRA `(.L_x_987) ;  /* 0x0000000000202947 */ /* 0x000fea0003800000 */
[----:B------:R-:W2:Y:S01]  /*11070*/  S2R R9, SR_TID.X ;  /* 0x0000000000097919 */ /* 0x000ea20000002100 */
[----:B-1----:R-:W-:Y:S01]  /*11080*/  LEA R2, R16, UR38, 0x3 ;  /* 0x0000002610027c11 */ /* 0x002fe2000f8e18ff */
[----:B------:R-:W-:-:S04]  /*11090*/  IMAD.MOV.U32 R3, RZ, RZ, 0x6000 ;  /* 0x00006000ff037424 */ /* 0x000fc800078e00ff */
[----:B------:R3:W-:Y:S01]  /*110a0*/  SYNCS.ARRIVE.TRANS64 RZ, [R2+URZ+0x2a850], R3 ;  /* 0x02a8500302ff79a7 */ /* 0x0007e2000800003f */
[----:B--2---:R-:W-:-:S04]  /*110b0*/  LOP3.LUT R9, R9, 0x1f, RZ, 0xc0, !PT ;  /* 0x0000001f09097812 */ /* 0x004fc800078ec0ff */
[----:B------:R-:W-:-:S13]  /*110c0*/  ISETP.NE.AND P2, PT, R9, RZ, PT ;  /* 0x000000ff0900720c */ /* 0x000fda0003f45270 */
[----:B---3--:R-:W-:Y:S05]  /*110d0*/  @!P2 BRA `(.L_x_987) ;  /* 0x000000000004a947 */ /* 0x008fea0003800000 */
[----:B------:R-:W-:Y:S01]  /*110e0*/  BPT.TRAP 0x1 ;  /* 0x000000040000795c */ /* 0x000fe20000300000 */
.L_x_987:
        /* <DEDUP_REMOVED lines=9> */
[----:B------:R-:W-:Y:S02]  /*11180*/  IMAD.MOV.U32 R6, RZ, RZ, R8 ;  /* 0x000000ffff067224 */ /* 0x000fe400078e0008 */
[----:B------:R-:W-:-:S02]  /*11190*/  IMAD.MOV.U32 R5, RZ, RZ, R7 ;  /* 0x000000ffff057224 */ /* 0x000fc400078e0007 */
[----:B------:R-:W-:Y:S02]  /*111a0*/  UIMAD UR6, UR9, 0x6000, UR38 ;  /* 0x00006000090678a4 */ /* 0x000fe4000f8e0226 */
[----:B------:R-:W-:Y:S02]  /*111b0*/  ULEA UR9, UR9, UR38, 0x3 ;  /* 0x0000002609097291 */ /* 0x000fe4000f8e183f */
[----:B------:R-:W-:Y:S02]  /*111c0*/  UIMAD UR11, UR11, 0x60, URZ ;  /* 0x000000600b0b78a4 */ /* 0x000fe4000f8e023f */
[----:B------:R-:W-:Y:S02]  /*111d0*/  UIADD3 UR8, UR6, 0x400, URZ ;  /* 0x0000040006087890 */ /* 0x000fe4000fffe03f */
        /* <DEDUP_REMOVED lines=8> */
.L_x_982:
[----:B------:R-:W-:Y:S05]  /*11260*/  BSYNC B0 ;  /* 0x0000000000007941 */ /* 0x000fea0003800000 */
.L_x_981:
[----:B------:R-:W-:Y:S01]  /*11270*/  UIADD3 UR4, UR46, -0x3, URZ ;  /* 0xfffffffd2e047890 */ /* 0x000fe2000fffe03f */
[----:B------:R-:W-:Y:S02]  /*11280*/  IMAD.MOV.U32 R16, RZ, RZ, R10 ;  /* 0x000000ffff107224 */ /* 0x000fe400078e000a */
[----:B------:R-:W-:-:S03]  /*11290*/  IMAD.MOV.U32 R17, RZ, RZ, R12 ;  /* 0x000000ffff117224 */ /* 0x000fc600078e000c */
[----:B------:R-:W-:-:S07]  /*112a0*/  IMAD.U32 R7, RZ, RZ, UR4 ;  /* 0x00000004ff077e24 */ /* 0x000fce000f8e00ff */
.L_x_980:
[----:B------:R-:W-:Y:S01]  /*112b0*/  ULOP3.LUT UR4, URZ, UR46, URZ, 0x33, !UPT ;  /* 0x0000002e3f047292 */ /* 0x000fe2000f8e333f */
[----:B------:R-:W-:Y:S01]  /*112c0*/  VIADD R11, R11, 0xfffffffe ;  /* 0xfffffffe0b0b7836 */ /* 0x000fe20000000000 */
[----:B------:R-:W-:Y:S04]  /*112d0*/  BSSY B0, `(.L_x_979) ;  /* 0x00000d9000007945 */ /* 0x000fe80003800000 */
[----:B------:R-:W-:-:S13]  /*112e0*/  ISETP.NE.AND P2, PT, R11, UR4, PT ;  /* 0x000000040b007c0c */ /* 0x000fda000bf45270 */
[----:B------:R-:W-:Y:S05]  /*112f0*/  @!P2 BRA `(.L_x_988) ;  /* 0x0000000c0058a947 */ /* 0x000fea0003800000 */
[----:B------:R-:W-:-:S07]  /*11300*/  IMAD.MOV.U32 R8, RZ, RZ, R6 ;  /* 0x000000ffff087224 */ /* 0x000fce00078e0006 */
.L_x_1003:
[----:B------:R-:W-:Y:S01]  /*11310*/  VIADD R10, R16, 0x1 ;  /* 0x00000001100a7836 */ /* 0x000fe20000000000 */
[----:B------:R-:W-:Y:S05]  /*11320*/  YIELD ;  /* 0x0000000000007946 */ /* 0x000fea0003800000 */
[----:B------:R-:W-:Y:S01]  /*11330*/  ISETP.NE.AND P2, PT, R10, 0x2, PT ;  /* 0x000000020a00780c */ /* 0x000fe20003f45270 */
[----:B------:R-:W-:Y:S03]  /*11340*/  BSSY B1, `(.L_x_989) ;  /* 0x0000065000017945 */ /* 0x000fe60003800000 */
[----:B-1----:R-:W-:-:S02]  /*11350*/  SEL R2, RZ, 0x1, P2 ;  /* 0x00000001ff027807 */ /* 0x002fc40001000000 */
[----:B------:R-:W-:Y:S02]  /*11360*/  SEL R10, R10, RZ, P2 ;  /* 0x000000ff0a0a7207 */ /* 0x000fe40001000000 */
[----:B------:R-:W-:Y:S01]  /*11370*/  LOP3.LUT R11, R17, R2, RZ, 0x3c, !PT ;  /* 0x00000002110b7212 */ /* 0x000fe200078e3cff */
[----:B------:R-:W-:Y:S06]  /*11380*/  @!P6 BRA `(.L_x_990) ;  /* 0x000000040080e947 */ /* 0x000fec0003800000 */
[----:B------:R-:W-:Y:S01]  /*11390*/  IMAD.MOV.U32 R12, RZ, RZ, R7 ;  /* 0x000000ffff0c7224 */ /* 0x000fe200078e0007 */
[----:B------:R-:W-:Y:S06]  /*113a0*/  @!P0 BRA `(.L_x_991) ;  /* 0x0000000000448947 */ /* 0x000fec0003800000 */
[----:B------:R-:W1:Y:S01]  /*113b0*/  LDC R9, c[0x0][0x41c] ;  /* 0x00010700ff097b82 */ /* 0x000e620000000800 */
[----:B------:R-:W-:-:S04]  /*113c0*/  IMAD R13, R18, UR36, RZ ;  /* 0x00000024120d7c24 */ /* 0x000fc8000f8e02ff */
[----:B------:R-:W-:Y:S01]  /*113d0*/  IMAD R13, R0, UR37, R13 ;  /* 0x00000025000d7c24 */ /* 0x000fe2000f8e020d */
        /* <DEDUP_REMOVED lines=8> */
[----:B------:R-:W1:Y:S01]  /*11460*/  LDC.64 R8, c[0x0][0x3f8] ;  /* 0x0000fe00ff087b82 */ /* 0x000e620000000a00 */
[----:B------:R-:W-:-:S04]  /*11470*/  IMAD.WIDE.U32 R2, R0, UR36, R2 ;  /* 0x0000002400027c25 */ /* 0x000fc8000f8e0002 */
[----:B------:R-:W-:Y:S01]  /*11480*/  IMAD.IADD R13, R13, 0x1, R3 ;  /* 0x000000010d0d7824 */ /* 0x000fe200078e0203 */
[----:B-1----:R-:W-:-:S04]  /*11490*/  LEA R8, P2, R2, R8, 0x2 ;  /* 0x0000000802087211 */ /* 0x002fc800078410ff */
[----:B------:R-:W-:-:S05]  /*114a0*/  LEA.HI.X R9, R2, R9, R13, 0x2, P2 ;  /* 0x0000000902097211 */ /* 0x000fca00010f140d */
[----:B------:R1:W5:Y:S04]  /*114b0*/  LDG.E R8, desc[UR60][R8.64] ;  /* 0x0000003c08087981 */ /* 0x000368000c1e1900 */
.L_x_991:
[----:B------:R-:W1:Y:S01]  /*114c0*/  S2R R2, SR_TID.X ;  /* 0x0000000000027919 */ /* 0x000e620000002100 */
[----:B------:R-:W-:Y:S02]  /*114d0*/  LEA R3, R10, UR38, 0x3 ;  /* 0x000000260a037c11 */ /* 0x000fe4000f8e18ff */
[----:B-1----:R-:W-:Y:S02]  /*114e0*/  LOP3.LUT R9, R2, 0x7f, RZ, 0xc0, !PT ;  /* 0x0000007f02097812 */ /* 0x002fe400078ec0ff */
[----:B------:R-:W-:Y:S02]  /*114f0*/  SHF.L.U32 R2, R11, 0x1f, RZ ;  /* 0x0000001f0b027819 */ /* 0x000fe400000006ff */
[----:B------:R-:W-:Y:S02]  /*11500*/  ISETP.NE.AND P2, PT, R9, RZ, PT ;  /* 0x000000ff0900720c */ /* 0x000fe40003f45270 */
[----:B------:R-:W1:Y:S02]  /*11510*/  SYNCS.PHASECHK.TRANS64.TRYWAIT P3, [R3+URZ+0x2a840], R2 ;  /* 0x02a84002030075a7 */ /* 0x000e64000806017f */
[----:B-1----:R-:W-:Y:S09]  /*11520*/  @!P3 BRA `(.L_x_992) ;  /* 0x000000180054b947 */ /* 0x002ff20003800000 */
.L_x_1031:
        /* <DEDUP_REMOVED lines=8> */
.L_x_993:
        /* <DEDUP_REMOVED lines=14> */
[----:B------:R-:W-:Y:S01]  /*11690*/  SHF.L.U32 R17, R17, 0x1f, RZ ;  /* 0x0000001f11117819 */ /* 0x000fe200000006ff */
[----:B------:R-:W-:Y:S01]  /*116a0*/  UIADD3 UR9, UR9, 0x2a830, URZ ;  /* 0x0002a83009097890 */ /* 0x000fe2000fffe03f */
[----:B-1----:R-:W-:Y:S01]  /*116b0*/  LEA R2, R16, UR19, 0x3 ;  /* 0x0000001310027c11 */ /* 0x002fe2000f8e18ff */
        /* <DEDUP_REMOVED lines=14> */
.L_x_1032:
[----:B------:R-:W-:Y:S05]  /*117a0*/  @P2 BRA `(.L_x_995) ;  /* 0x00000000001c2947 */ /* 0x000fea0003800000 */
[----:B------:R-:W2:Y:S02]  /*117b0*/  S2R R3, SR_TID.X ;  /* 0x0000000000037919 */ /* 0x000ea40000002100 */
[----:B--2---:R-:W-:Y:S01]  /*117c0*/  LOP3.LUT R9, R3, 0x1f, RZ, 0xc0, !PT ;  /* 0x0000001f03097812 */ /* 0x004fe200078ec0ff */
[----:B------:R-:W-:-:S03]  /*117d0*/  IMAD.MOV.U32 R3, RZ, RZ, 0x6000 ;  /* 0x00006000ff037424 */ /* 0x000fc600078e00ff */
[----:B------:R-:W-:Y:S01]  /*117e0*/  ISETP.NE.AND P2, PT, R9, RZ, PT ;  /* 0x000000ff0900720c */ /* 0x000fe20003f45270 */
[----:B------:R2:W-:-:S12]  /*117f0*/  SYNCS.ARRIVE.TRANS64 RZ, [R2+URZ+0x50], R3 ;  /* 0x0000500302ff79a7 */ /* 0x0005d8000800003f */
[----:B--2---:R-:W-:Y:S05]  /*11800*/  @!P2 BRA `(.L_x_995) ;  /* 0x000000000004a947 */ /* 0x004fea0003800000 */
[----:B------:R-:W-:Y:S01]  /*11810*/  BPT.TRAP 0x1 ;  /* 0x000000040000795c */ /* 0x000fe20000300000 */
.L_x_995:
        /* <DEDUP_REMOVED lines=11> */
[----:B------:R-:W-:Y:S01]  /*118d0*/  IMAD.MOV.U32 R6, RZ, RZ, R8 ;  /* 0x000000ffff067224 */ /* 0x000fe200078e0008 */
[----:B------:R-:W-:Y:S02]  /*118e0*/  UIMAD UR6, UR6, 0x6000, UR38 ;  /* 0x00006000060678a4 */ /* 0x000fe4000f8e0226 */
        /* <DEDUP_REMOVED lines=10> */
.L_x_990:
[----:B------:R-:W-:Y:S05]  /*11990*/  BSYNC B1 ;  /* 0x0000000000017941 */ /* 0x000fea0003800000 */
.L_x_989:
[----:B------:R-:W-:Y:S01]  /*119a0*/  VIADD R16, R10, 0x1 ;  /* 0x000000010a107836 */ /* 0x000fe20000000000 */
[----:B------:R-:W-:Y:S01]  /*119b0*/  BSSY B1, `(.L_x_996) ;  /* 0x0000067000017945 */ /* 0x000fe20003800000 */
[----:B------:R-:W-:-:S03]  /*119c0*/  VIADD R12, R7, 0xffffffff ;  /* 0xffffffff070c7836 */ /* 0x000fc60000000000 */
[----:B------:R-:W-:-:S04]  /*119d0*/  ISETP.NE.AND P2, PT, R16, 0x2, PT ;  /* 0x000000021000780c */ /* 0x000fc80003f45270 */
[----:B-1----:R-:W-:Y:S02]  /*119e0*/  SEL R2, RZ, 0x1, P2 ;  /* 0x00000001ff027807 */ /* 0x002fe40001000000 */
[----:B------:R-:W-:Y:S02]  /*119f0*/  SEL R16, R16, RZ, P2 ;  /* 0x000000ff10107207 */ /* 0x000fe40001000000 */
[----:B------:R-:W-:Y:S01]  /*11a00*/  LOP3.LUT R17, R11, R2, RZ, 0x3c, !PT ;  /* 0x000000020b117212 */ /* 0x000fe200078e3cff */
[----:B------:R-:W-:Y:S06]  /*11a10*/  @!P6 BRA `(.L_x_997) ;  /* 0x000000040080e947 */ /* 0x000fec0003800000 */
[----:B------:R-:W-:Y:S01]  /*11a20*/  IMAD.MOV.U32 R13, RZ, RZ, R12 ;  /* 0x000000ffff0d7224 */ /* 0x000fe200078e000c */
[----:B------:R-:W-:Y:S06]  /*11a30*/  @!P0 BRA `(.L_x_998) ;  /* 0x0000000000448947 */ /* 0x000fec0003800000 */
[----:B------:R-:W1:Y:S02]  /*11a40*/  LDC R8, c[0x0][0x41c] ;  /* 0x00010700ff087b82 */ /* 0x000e640000000800 */
[----:B-1----:R-:W-:-:S13]  /*11a50*/  ISETP.NE.AND P2, PT, R8, 0x1, PT ;  /* 0x000000010800780c */ /* 0x002fda0003f45270 */
[----:B------:R-:W1:Y:S02]  /*11a60*/  @P2 LDC.64 R2, c[0x0][0x420] ;  /* 0x00010800ff022b82 */ /* 0x000e640000000a00 */
[----:B-1----:R-:W-:-:S04]  /*11a70*/  @P2 IMAD.HI.U32 R14, R13, R2, RZ ;  /* 0x000000020d0e2227 */ /* 0x002fc800078e00ff */
[----:B------:R-:W-:Y:S01]  /*11a80*/  IMAD.MOV.U32 R2, RZ, RZ, R13 ;  /* 0x000000ffff027224 */ /* 0x000fe200078e000d */
[----:B------:R-:W-:Y:S01]  /*11a90*/  @P2 SHF.R.U32.HI R2, RZ, R3, R14 ;  /* 0x00000003ff022219 */ /* 0x000fe2000001160e */
[----:B------:R-:W-:-:S04]  /*11aa0*/  IMAD R14, R18, UR36, RZ ;  /* 0x00000024120e7c24 */ /* 0x000fc8000f8e02ff */
[----:B------:R-:W-:Y:S02]  /*11ab0*/  IMAD.MOV R3, RZ, RZ, -R2 ;  /* 0x000000ffff037224 */ /* 0x000fe400078e0a02 */
[----:B------:R-:W-:Y:S02]  /*11ac0*/  IMAD R14, R0, UR37, R14 ;  /* 0x00000025000e7c24 */ /* 0x000fe4000f8e020e */
        /* <DEDUP_REMOVED lines=8> */
.L_x_998:
[----:B------:R-:W-:Y:S02]  /*11b50*/  LEA R2, R16, UR38, 0x3 ;  /* 0x0000002610027c11 */ /* 0x000fe4000f8e18ff */
[----:B------:R-:W-:-:S04]  /*11b60*/  SHF.L.U32 R3, R17, 0x1f, RZ ;  /* 0x0000001f11037819 */ /* 0x000fc800000006ff */
[----:B------:R-:W2:Y:S02]  /*11b70*/  SYNCS.PHASECHK.TRANS64.TRYWAIT P2, [R2+URZ+0x2a840], R3 ;  /* 0x02a84003020075a7 */ /* 0x000ea4000804017f */
[----:B--2---:R-:W-:Y:S05]  /*11b80*/  @!P2 BRA `(.L_x_999) ;  /* 0x0000001000e4a947 */ /* 0x004fea0003800000 */
.L_x_1033:
        /* <DEDUP_REMOVED lines=11> */
.L_x_1000:
[----:B------:R-:W-:Y:S01]  /*11c40*/  R2UR UR9, R16 ;  /* 0x00000000100972ca */ /* 0x000fe200000e0000 */
[----:B------:R-:W-:Y:S01]  /*11c50*/  UIADD3 UR19, UR38, 0x2a800, URZ ;  /* 0x0002a80026137890 */ /* 0x000fe2000fffe03f */
[----:B------:R-:W-:Y:S01]  /*11c60*/  R2UR UR11, R13 ;  /* 0x000000000d0b72ca */ /* 0x000fe200000e0000 */
[----:B------:R-:W-:Y:S01]  /*11c70*/  UIADD3 UR4, UP0, UR44, 0x370, URZ ;  /* 0x000003702c047890 */ /* 0x000fe2000ff1e03f */
[----:B------:R-:W-:Y:S01]  /*11c80*/  R2UR UR12, R4 ;  /* 0x00000000040c72ca */ /* 0x000fe200000e0000 */
[----:B------:R-:W-:Y:S01]  /*11c90*/  UMOV UR10, URZ ;  /* 0x0000003f000a7c82 */ /* 0x000fe20008000000 */
[----:B-----5:R-:W-:Y:S01]  /*11ca0*/  R2UR UR13, R8 ;  /* 0x00000000080d72ca */ /* 0x020fe200000e0000 */
[----:B------:R-:W-:Y:S01]  /*11cb0*/  UIADD3.X UR5, URZ, UR45, URZ, UP0, !UPT ;  /* 0x0000002d3f057290 */ /* 0x000fe200087fe43f */
[----:B------:R-:W-:Y:S01]  /*11cc0*/  SHF.L.U32 R11, R11, 0x1f, RZ ;  /* 0x0000001f0b0b7819 */ /* 0x000fe200000006ff */
[----:B------:R-:W-:Y:S01]  /*11cd0*/  UMOV UR6, 0x0 ;  /* 0x0000000000067882 */ /* 0x000fe20000000000 */
[----:B------:R-:W-:Y:S01]  /*11ce0*/  UMOV UR7, 0x14f00000 ;  /* 0x14f0000000077882 */ /* 0x000fe20000000000 */
[----:B------:R-:W-:Y:S01]  /*11cf0*/  UMOV UR18, 0x40 ;  /* 0x0000004000127882 */ /* 0x000fe20000000000 */
[----:B------:R-:W-:Y:S01]  /*11d00*/  UMOV UR17, 0x80 ;  /* 0x0000008000117882 */ /* 0x000fe20000000000 */
[----:B------:R-:W-:Y:S01]  /*11d10*/  UIMAD UR8, UR9, 0x9000, UR38 ;  /* 0x00009000090878a4 */ /* 0x000fe2000f8e0226 */
[----:B--2---:R-:W-:Y:S01]  /*11d20*/  LEA R2, R10, UR19, 0x3 ;  /* 0x000000130a027c11 */ /* 0x004fe2000f8e18ff */
[----:B------:R-:W-:-:S02]  /*11d30*/  ULEA UR9, UR9, UR19, 0x3 ;  /* 0x0000001309097291 */ /* 0x000fc4000f8e183f */
[----:B------:R-:W-:Y:S02]  /*11d40*/  UIMAD UR11, UR11, 0x60, URZ ;  /* 0x000000600b0b78a4 */ /* 0x000fe4000f8e023f */
[----:B------:R-:W-:Y:S02]  /*11d50*/  UIADD3 UR14, UR8, 0x18400, URZ ;  /* 0x00018400080e7890 */ /* 0x000fe4000fffe03f */
        /* <DEDUP_REMOVED lines=13> */
.L_x_1034:
        /* <DEDUP_REMOVED lines=8> */
.L_x_1002:
        /* <DEDUP_REMOVED lines=23> */
.L_x_997:
[----:B------:R-:W-:Y:S05]  /*12020*/  BSYNC B1 ;  /* 0x0000000000017941 */ /* 0x000fea0003800000 */
.L_x_996:
[----:B------:R-:W-:Y:S01]  /*12030*/  ISETP.GT.AND P2, PT, R12, UR39, PT ;  /* 0x000000270c007c0c */ /* 0x000fe2000bf44270 */
[----:B------:R-:W-:-:S12]  /*12040*/  VIADD R7, R7, 0xfffffffe ;  /* 0xfffffffe07077836 */ /* 0x000fd80000000000 */
[----:B------:R-:W-:Y:S05]  /*12050*/  @P2 BRA `(.L_x_1003) ;  /* 0xfffffff000ac2947 */ /* 0x000fea000383ffff */
.L_x_988:
[----:B------:R-:W-:Y:S05]  /*12060*/  BSYNC B0 ;  /* 0x0000000000007941 */ /* 0x000fea0003800000 */
.L_x_979:
[----:B------:R-:W-:Y:S04]  /*12070*/  BSSY B0, `(.L_x_1004) ;  /* 0x000000e000007945 */ /* 0x000fe80003800000 */
[----:B------:R-:W-:Y:S05]  /*12080*/  @P1 BRA `(.L_x_1005) ;  /* 0x0000000000301947 */ /* 0x000fea0003800000 */
[----:B-1----:R-:W1:Y:S01]  /*12090*/  S2R R7, SR_LANEID ;  /* 0x0000000000077919 */ /* 0x002e620000000000 */
        /* <DEDUP_REMOVED lines=10> */
[----:B-1----:R-:W-:-:S07]  /*12140*/  IADD3 R19, R0, UR48, R19 ;  /* 0x0000003000137c10 */ /* 0x002fce000fffe013 */
.L_x_1005:
[----:B------:R-:W-:Y:S05]  /*12150*/  BSYNC B0 ;  /* 0x0000000000007941 */ /* 0x000fea0003800000 */
.L_x_1004:
[----:B------:R-:W-:Y:S04]  /*12160*/  BSSY B0, `(.L_x_1006) ;  /* 0x0000026000007945 */ /* 0x000fe80003800000 */
[----:B------:R-:W-:Y:S05]  /*12170*/  @!P6 BRA `(.L_x_1007) ;  /* 0x000000000090e947 */ /* 0x000fea0003800000 */
[----:B------:R-:W2:Y:S01]  /*12180*/  S2R R0, SR_TID.X ;  /* 0x0000000000007919 */ /* 0x000ea20000002100 */
[----:B-1----:R-:W-:Y:S02]  /*12190*/  LEA R3, R16, UR38, 0x3 ;  /* 0x0000002610037c11 */ /* 0x002fe4000f8e18ff */
[----:B--2---:R-:W-:Y:S02]  /*121a0*/  LOP3.LUT R2, R0, 0x7f, RZ, 0xc0, !PT ;  /* 0x0000007f00027812 */ /* 0x004fe400078ec0ff */
[----:B------:R-:W-:Y:S02]  /*121b0*/  SHF.L.U32 R0, R17, 0x1f, RZ ;  /* 0x0000001f11007819 */ /* 0x000fe400000006ff */
[----:B------:R-:W-:Y:S02]  /*121c0*/  ISETP.NE.AND P1, PT, R2, RZ, PT ;  /* 0x000000ff0200720c */ /* 0x000fe40003f25270 */
[----:B------:R-:W1:Y:S02]  /*121d0*/  SYNCS.PHASECHK.TRANS64.TRYWAIT P0, [R3+URZ+0x2a860], R0 ;  /* 0x02a86000030075a7 */ /* 0x000e64000800017f */
[----:B-1----:R-:W-:Y:S09]  /*121e0*/  @!P0 BRA `(.L_x_1008) ;  /* 0x0000000c00748947 */ /* 0x002ff20003800000 */
.L_x_1035:
        /* <DEDUP_REMOVED lines=8> */
.L_x_1009:
        /* <DEDUP_REMOVED lines=9> */
[----:B------:R-:W-:-:S04]  /*12300*/  UMOV UR15, 0x40 ;  /* 0x00000040000f7882 */ /* 0x000fc80000000000 */
        /* <DEDUP_REMOVED lines=11> */
.L_x_1007:
[----:B------:R-:W-:Y:S05]  /*123c0*/  BSYNC B0 ;  /* 0x0000000000007941 */ /* 0x000fea0003800000 */
.L_x_1006:
[----:B------:R-:W-:Y:S02]  /*123d0*/  VIADD R16, R16, 0x1 ;  /* 0x0000000110107836 */ /* 0x000fe40000000000 */
[----:B------:R-:W-:-:S03]  /*123e0*/  IMAD.MOV.U32 R13, RZ, RZ, R19 ;  /* 0x000000ffff0d7224 */ /* 0x000fc600078e0013 */
[----:B------:R-:W-:-:S04]  /*123f0*/  ISETP.NE.AND P0, PT, R16, 0x2, PT ;  /* 0x000000021000780c */ /* 0x000fc80003f05270 */
[----:B-1----:R-:W-:Y:S02]  /*12400*/  SEL R0, RZ, 0x1, P0 ;  /* 0x00000001ff007807 */ /* 0x002fe40000000000 */
[----:B------:R-:W-:Y:S02]  /*12410*/  SEL R16, R16, RZ, P0 ;  /* 0x000000ff10107207 */ /* 0x000fe40000000000 */
[----:B------:R-:W-:-:S07]  /*12420*/  LOP3.LUT R17, R17, R0, RZ, 0x3c, !PT ;  /* 0x0000000011117212 */ /* 0x000fce00078e3cff */
.L_x_968:
[----:B------:R-:W-:Y:S05]  /*12430*/  BSYNC B6 ;  /* 0x0000000000067941 */ /* 0x000fea0003800000 */
.L_x_966:
[----:B------:R-:W-:-:S03]  /*12440*/  UMOV UR4, 0xffffffff ;  /* 0xffffffff00047882 */ /* 0x000fc60000000000 */
[----:B------:R-:W-:Y:S05]  /*12450*/  BRA.DIV UR4, `(.L_x_1010) ;  /* 0x0000000a04ec7947 */ /* 0x000fea000b800000 */
[----:B------:R1:W2:Y:S02]  /*12460*/  SHFL.IDX PT, R14, R13, RZ, 0x1f ;  /* 0x00001fff0d0e7589 */ /* 0x0002a400000e0000 */
.L_x_1038:
[----:B------:R-:W3:Y:S01]  /*12470*/  S2R R0, SR_TID.X ;  /* 0x0000000000007919 */ /* 0x000ee20000002100 */
[----:B------:R-:W-:Y:S05]  /*12480*/  WARPSYNC.ALL ;  /* 0x0000000000007948 */ /* 0x000fea0003800000 */
[----:B------:R-:W-:Y:S01]  /*12490*/  BAR.SYNC.DEFER_BLOCKING 0x4, 0x120 ;  /* 0x0104800000007b1d */ /* 0x000fe20000010000 */
[----:B--2---:R-:W-:-:S05]  /*124a0*/  IMAD.MOV.U32 R19, RZ, RZ, R14 ;  /* 0x000000ffff137224 */ /* 0x004fca00078e000e */
[----:B------:R-:W-:Y:S01]  /*124b0*/  ULDC UR4, c[0x0][0xda8] ;  /* 0x00036a0000047ab9 */ /* 0x000fe20000000800 */
[----:B---3--:R-:W-:-:S04]  /*124c0*/  LOP3.LUT R0, R0, 0x1f, RZ, 0xc0, !PT ;  /* 0x0000001f00007812 */ /* 0x008fc800078ec0ff */
[----:B------:R-:W-:-:S13]  /*124d0*/  ISETP.NE.AND P0, PT, R0, RZ, PT ;  /* 0x000000ff0000720c */ /* 0x000fda0003f05270 */
[----:B------:R-:W2:Y:S01]  /*124e0*/  @!P0 S2R R3, SR_CgaCtaId ;  /* 0x0000000000038919 */ /* 0x000ea20000008800 */
[----:B------:R-:W-:-:S04]  /*124f0*/  @!P0 MOV R0, 0x400 ;  /* 0x0000040000008802 */ /* 0x000fc80000000f00 */
[----:B--2---:R-:W-:-:S05]  /*12500*/  @!P0 LEA R0, R3, R0, 0x18 ;  /* 0x0000000003008211 */ /* 0x004fca00078ec0ff */
[----:B------:R2:W-:Y:S01]  /*12510*/  @!P0 STS [R0+0x2a8d0], R13 ;  /* 0x02a8d00d00008388 */ /* 0x0005e20000000800 */
[----:B------:R-:W-:Y:S06]  /*12520*/  BAR.ARV 0x5, 0x120 ;  /* 0x0144800000007b1d */ /* 0x000fec0000002000 */
[----:B------:R-:W-:-:S13]  /*12530*/  ISETP.GE.AND P0, PT, R19, UR4, PT ;  /* 0x0000000413007c0c */ /* 0x000fda000bf06270 */
[----:B--2---:R-:W-:Y:S05]  /*12540*/  @!P0 BRA `(.L_x_1011) ;  /* 0xffffffd000248947 */ /* 0x004fea000383ffff */
.L_x_957:
[----:B------:R-:W2:Y:S01]  /*12550*/  S2R R3, SR_CgaCtaId ;  /* 0x0000000000037919 */ /* 0x000ea20000008800 */
[----:B------:R-:W-:Y:S01]  /*12560*/  UIADD3 UR47, UR47, 0x1, URZ ;  /* 0x000000012f2f7890 */ /* 0x000fe2000fffe03f */
[----:B------:R-:W-:-:S03]  /*12570*/  MOV R0, 0x400 ;  /* 0x0000040000007802 */ /* 0x000fc60000000f00 */
[----:B------:R-:W-:-:S04]  /*12580*/  ULEA.HI UR4, UR47, UR47, URZ, 0x1 ;  /* 0x0000002f2f047291 */ /* 0x000fc8000f8f083f */
[----:B------:R-:W-:-:S04]  /*12590*/  ULOP3.LUT UR4, UR4, 0xfffffffe, URZ, 0xc0, !UPT ;  /* 0xfffffffe04047892 */ /* 0x000fc8000f8ec03f */
[----:B------:R-:W-:Y:S01]  /*125a0*/  UIADD3 UR4, UR47, -UR4, URZ ;  /* 0x800000042f047290 */ /* 0x000fe2000fffe03f */
[----:B--2---:R-:W-:-:S05]  /*125b0*/  LEA R7, R3, R0, 0x18 ;  /* 0x0000000003077211 */ /* 0x004fca00078ec0ff */
[----:B------:R-:W-:-:S05]  /*125c0*/  IMAD.U32 R0, RZ, RZ, UR4 ;  /* 0x00000004ff007e24 */ /* 0x000fca000f8e00ff */
[----:B------:R-:W-:-:S04]  /*125d0*/  SHF.L.U32 R0, R0, 0x1f, RZ ;  /* 0x0000001f00007819 */ /* 0x000fc800000006ff */
[----:B------:R-:W2:Y:S02]  /*125e0*/  SYNCS.PHASECHK.TRANS64.TRYWAIT P0, [R7+URZ+0x2a820], R0 ;  /* 0x02a82000070075a7 */ /* 0x000ea4000800017f */
[----:B--2---:R-:W-:Y:S05]  /*125f0*/  @!P0 BRA `(.L_x_1012) ;  /* 0x0000000800a88947 */ /* 0x004fea0003800000 */
.L_x_1039:
[----:B------:R-:W3:Y:S02]  /*12600*/  S2R R2, SR_TID.X ;  /* 0x0000000000027919 */ /* 0x000ee40000002100 */
[----:B---3--:R-:W-:-:S04]  /*12610*/  SHF.R.U32.HI R2, RZ, 0x5, R2 ;  /* 0x00000005ff027819 */ /* 0x008fc80000011602 */
[----:B------:R-:W-:-:S05]  /*12620*/  LOP3.LUT R2, R2, 0x3, RZ, 0xc0, !PT ;  /* 0x0000000302027812 */ /* 0x000fca00078ec0ff */
[----:B--2---:R-:W2:Y:S02]  /*12630*/  SHFL.IDX PT, R0, R2, RZ, 0x1f ;  /* 0x00001fff02007589 */ /* 0x004ea400000e0000 */
[----:B--2---:R-:W-:-:S13]  /*12640*/  ISETP.NE.AND P0, PT, R0, RZ, PT ;  /* 0x000000ff0000720c */ /* 0x004fda0003f05270 */
[----:B------:R-:W-:Y:S05]  /*12650*/  @P0 EXIT ;  /* 0x000000000000094d */ /* 0x000fea0003800000 */
[----:B------:R-:W-:Y:S01]  /*12660*/  ELECT P0, URZ, PT ;  /* 0x00000000003f782f */ /* 0x000fe20003800000 */
[----:B------:R-:W-:-:S12]  /*12670*/  BSSY B0, `(.L_x_1013) ;  /* 0x0000022000007945 */ /* 0x000fd80003800000 */
[----:B------:R-:W-:Y:S05]  /*12680*/  @!P0 BRA `(.L_x_1014) ;  /* 0x0000000000808947 */ /* 0x000fea0003800000 */
[----:B------:R-:W2:Y:S02]  /*12690*/  LDL R2, [R1] ;  /* 0x0000000001027983 */ /* 0x000ea40000100800 */
[----:B--2---:R-:W-:-:S13]  /*126a0*/  R2UR UR4, R2 ;  /* 0x00000000020472ca */ /* 0x004fda00000e0000 */
[----:B------:R-:W-:-:S06]  /*126b0*/  ULOP3.LUT UR4, UR4, 0x2, URZ, 0xfc, !UPT ;  /* 0x0000000204047892 */ /* 0x000fcc000f8efc3f */
[----:B------:R-:W-:-:S05]  /*126c0*/  IMAD.U32 R0, RZ, RZ, UR4 ;  /* 0x00000004ff007e24 */ /* 0x000fca000f8e00ff */
[----:B------:R-:W-:-:S13]  /*126d0*/  ISETP.NE.AND P2, PT, R0, 0x3, PT ;  /* 0x000000030000780c */ /* 0x000fda0003f45270 */
[----:B------:R-:W-:Y:S05]  /*126e0*/  @!P2 BRA `(.L_x_1015) ;  /* 0x000000000004a947 */ /* 0x000fea0003800000 */
[----:B------:R-:W-:Y:S01]  /*126f0*/  BPT.TRAP 0x1 ;  /* 0x000000040000795c */ /* 0x000fe20000300000 */
.L_x_1015:
[----:B------:R-:W-:Y:S01]  /*12700*/  VIADD R3, R7, 0x2a840 ;  /* 0x0002a84007037836 */ /* 0x000fe20000000000 */
[----:B------:R-:W-:Y:S01]  /*12710*/  SHF.L.U32 R4, R17, 0x1f, RZ ;  /* 0x0000001f11047819 */ /* 0x000fe200000006ff */
[C---:B------:R-:W-:Y:S02]  /*12720*/  VIADD R0, R16.reuse, 0x1 ;  /* 0x0000000110007836 */ /* 0x040fe40000000000 */
[----:B------:R-:W-:-:S03]  /*12730*/  IMAD R5, R16, 0x8, R3 ;  /* 0x0000000810057824 */ /* 0x000fc600078e0203 */
[----:B------:R-:W-:Y:S01]  /*12740*/  ISETP.NE.AND P1, PT, R0, 0x2, PT ;  /* 0x000000020000780c */ /* 0x000fe20003f25270 */
[----:B------:R-:W2:Y:S03]  /*12750*/  SYNCS.PHASECHK.TRANS64.TRYWAIT P0, [R5+URZ], R4 ;  /* 0x00000004050075a7 */ /* 0x000ea6000800017f */
[----:B------:R-:W-:-:S04]  /*12760*/  SEL R2, RZ, 0x1, P1 ;  /* 0x00000001ff027807 */ /* 0x000fc80000800000 */
[----:B------:R-:W-:Y:S02]  /*12770*/  LOP3.LUT R17, R17, R2, RZ, 0x3c, !PT ;  /* 0x0000000211117212 */ /* 0x000fe400078e3cff */
[----:B------:R-:W-:Y:S02]  /*12780*/  SEL R2, R0, RZ, P1 ;  /* 0x000000ff00027207 */ /* 0x000fe40000800000 */
[----:B------:R-:W-:-:S03]  /*12790*/  SHF.L.U32 R0, R17, 0x1f, RZ ;  /* 0x0000001f11007819 */ /* 0x000fc600000006ff */
[----:B------:R-:W-:Y:S01]  /*127a0*/  IMAD R3, R2, 0x8, R3 ;  /* 0x0000000802037824 */ /* 0x000fe200078e0203 */
[----:B--2---:R-:W-:Y:S06]  /*127b0*/  @!P0 BRA `(.L_x_1016) ;  /* 0x00000008004c8947 */ /* 0x004fec0003800000 */
.L_x_1040:
[----:B------:R-:W3:Y:S02]  /*127c0*/  SYNCS.PHASECHK.TRANS64.TRYWAIT P0, [R3+URZ], R0 ;  /* 0x00000000030075a7 */ /* 0x000ee4000800017f */
[----:B---3--:R-:W-:Y:S05]  /*127d0*/  @!P0 BRA `(.L_x_1017) ;  /* 0x0000000800588947 */ /* 0x008fea0003800000 */
.L_x_1041:
[----:B------:R-:W-:Y:S05]  /*127e0*/  @!P2 BRA `(.L_x_1018) ;  /* 0x000000000004a947 */ /* 0x000fea0003800000 */
[----:B------:R-:W-:Y:S01]  /*127f0*/  BPT.TRAP 0x1 ;  /* 0x000000040000795c */ /* 0x000fe20000300000 */
.L_x_1018:
[----:B---3--:R-:W-:-:S04]  /*12800*/  VIADD R3, R7, 0x2a860 ;  /* 0x0002a86007037836 */ /* 0x008fc80000000000 */
[----:B--2---:R-:W-:-:S04]  /*12810*/  IMAD R5, R16, 0x8, R3 ;  /* 0x0000000810057824 */ /* 0x004fc800078e0203 */
[----:B------:R-:W2:Y:S02]  /*12820*/  SYNCS.PHASECHK.TRANS64.TRYWAIT P0, [R5+URZ], R4 ;  /* 0x00000004050075a7 */ /* 0x000ea4000800017f */
[----:B--2---:R-:W-:Y:S05]  /*12830*/  @!P0 BRA `(.L_x_1019) ;  /* 0x0000000800548947 */ /* 0x004fea0003800000 */
.L_x_1042:
[----:B------:R-:W-:-:S07]  /*12840*/  IMAD R3, R2, 0x8, R3 ;  /* 0x0000000802037824 */ /* 0x000fce00078e0203 */
.L_x_1020:
[----:B---3--:R3:W4:Y:S02]  /*12850*/  SYNCS.PHASECHK.TRANS64.TRYWAIT P0, [R3+URZ], R0 ;  /* 0x00000000030075a7 */ /* 0x008724000800017f */
[----:B----4-:R-:W-:Y:S05]  /*12860*/  @!P0 NANOSLEEP.SYNCS 0x989680 ;  /* 0x009896800000895d */ /* 0x010fea0003900000 */
[----:B------:R-:W4:Y:S02]  /*12870*/  @!P0 SYNCS.PHASECHK.TRANS64 P0, [R3+URZ], R0 ;  /* 0x00000000030085a7 */ /* 0x000f24000800007f */
[----:B----4-:R-:W-:Y:S05]  /*12880*/  @!P0 BRA `(.L_x_1020) ;  /* 0xfffffffc00f08947 */ /* 0x010fea000383ffff */
.L_x_1014:
[----:B------:R-:W-:Y:S05]  /*12890*/  BSYNC B0 ;  /* 0x0000000000007941 */ /* 0x000fea0003800000 */
.L_x_1013:
[----:B------:R-:W-:Y:S05]  /*128a0*/  EXIT ;  /* 0x000000000000794d */ /* 0x000fea0003800000 */
.L_x_874:
[----:B-1----:R-:W-:-:S04]  /*128b0*/  IMAD.U32 R3, RZ, RZ, UR37 ;  /* 0x00000025ff037e24 */ /* 0x002fc8000f8e00ff */
[----:B------:R1:W2:Y:S03]  /*128c0*/  SYNCS.PHASECHK.TRANS64.TRYWAIT P1, [R3+URZ+0x2a800], R0 ;  /* 0x02a80000030075a7 */ /* 0x0002a6000802017f */
[----:B--2---:R-:W-:Y:S05]  /*128d0*/  @!P1 NANOSLEEP.SYNCS 0x989680 ;  /* 0x009896800000995d */ /* 0x004fea0003900000 */
[----:B------:R-:W2:Y:S02]  /*128e0*/  @!P1 SYNCS.PHASECHK.TRANS64 P1, [R3+URZ+0x2a800], R0 ;  /* 0x02a80000030095a7 */ /* 0x000ea4000802007f */
[----:B--2---:R-:W-:Y:S05]  /*128f0*/  @!P1 BRA `(.L_x_874) ;  /* 0xfffffffc00ec9947 */ /* 0x004fea000383ffff */
[----:B------:R-:W-:Y:S05]  /*12900*/  BRA `(.L_x_1021) ;  /* 0xfffffef0000c7947 */ /* 0x000fea000383ffff */
.L_x_878:
[----:B--2---:R2:W3:Y:S02]  /*12910*/  SYNCS.PHASECHK.TRANS64.TRYWAIT P1, [R3+URZ+0x2a830], R0 ;  /* 0x02a83000030075a7 */ /* 0x0044e4000802017f */
[----:B---3--:R-:W-:Y:S05]  /*12920*/  @!P1 NANOSLEEP.SYNCS 0x989680 ;  /* 0x009896800000995d */ /* 0x008fea0003900000 */
[----:B------:R-:W3:Y:S02]  /*12930*/  @!P1 SYNCS.PHASECHK.TRANS64 P1, [R3+URZ+0x2a830], R0 ;  /* 0x02a83000030095a7 */ /* 0x000ee4000802007f */
[----:B---3--:R-:W-:Y:S05]  /*12940*/  @!P1 BRA `(.L_x_878) ;  /* 0xfffffffc00f09947 */ /* 0x008fea000383ffff */
[----:B------:R-:W-:Y:S05]  /*12950*/  BRA `(.L_x_877) ;  /* 0xfffffef000387947 */ /* 0x000fea000383ffff */
.L_x_894:
[----:B--2---:R-:W-:-:S04]  /*12960*/  IMAD.U32 R88, RZ, RZ, UR7 ;  /* 0x00000007ff587e24 */ /* 0x004fc8000f8e00ff */
[----:B------:R2:W3:Y:S03]  /*12970*/  SYNCS.PHASECHK.TRANS64.TRYWAIT P1, [R88+URZ+0x2a830], R21 ;  /* 0x02a83015580075a7 */ /* 0x0004e6000802017f */
[----:B---3--:R-:W-:Y:S05]  /*12980*/  @!P1 NANOSLEEP.SYNCS 0x989680 ;  /* 0x009896800000995d */ /* 0x008fea0003900000 */
[----:B------:R-:W3:Y:S02]  /*12990*/  @!P1 SYNCS.PHASECHK.TRANS64 P1, [R88+URZ+0x2a830], R21 ;  /* 0x02a83015580095a7 */ /* 0x000ee4000802007f */
[----:B---3--:R-:W-:Y:S05]  /*129a0*/  @!P1 BRA `(.L_x_894) ;  /* 0xfffffffc00ec9947 */ /* 0x008fea000383ffff */
[----:B------:R-:W-:Y:S05]  /*129b0*/  BRA `(.L_x_893) ;  /* 0xffffff2000707947 */ /* 0x000fea000383ffff */
.L_x_898:
[----:B-1----:R-:W-:-:S04]  /*129c0*/  IMAD.U32 R21, RZ, RZ, UR6 ;  /* 0x00000006ff157e24 */ /* 0x002fc8000f8e00ff */
[----:B------:R1:W3:Y:S03]  /*129d0*/  SYNCS.PHASECHK.TRANS64.TRYWAIT P1, [R21+URZ+0x2a850], R0 ;  /* 0x02a85000150075a7 */ /* 0x0002e6000802017f */
[----:B---3--:R-:W-:Y:S05]  /*129e0*/  @!P1 NANOSLEEP.SYNCS 0x989680 ;  /* 0x009896800000995d */ /* 0x008fea0003900000 */
[----:B------:R-:W3:Y:S02]  /*129f0*/  @!P1 SYNCS.PHASECHK.TRANS64 P1, [R21+URZ+0x2a850], R0 ;  /* 0x02a85000150095a7 */ /* 0x000ee4000802007f */
[----:B---3--:R-:W-:Y:S05]  /*12a00*/  @!P1 BRA `(.L_x_898) ;  /* 0xfffffffc00ec9947 */ /* 0x008fea000383ffff */
[----:B------:R-:W-:Y:S05]  /*12a10*/  BRA `(.L_x_897) ;  /* 0xffffff2800987947 */ /* 0x000fea000383ffff */
.L_x_915:
[----:B--2---:R-:W-:-:S04]  /*12a20*/  IMAD.U32 R15, RZ, RZ, UR6 ;  /* 0x00000006ff0f7e24 */ /* 0x004fc8000f8e00ff */
[----:B------:R2:W3:Y:S03]  /*12a30*/  SYNCS.PHASECHK.TRANS64.TRYWAIT P1, [R15+URZ+0x2a830], R14 ;  /* 0x02a8300e0f0075a7 */ /* 0x0004e6000802017f */
[----:B---3--:R-:W-:Y:S05]  /*12a40*/  @!P1 NANOSLEEP.SYNCS 0x989680 ;  /* 0x009896800000995d */ /* 0x008fea0003900000 */
[----:B------:R-:W3:Y:S02]  /*12a50*/  @!P1 SYNCS.PHASECHK.TRANS64 P1, [R15+URZ+0x2a830], R14 ;  /* 0x02a8300e0f0095a7 */ /* 0x000ee4000802007f */
[----:B---3--:R-:W-:Y:S05]  /*12a60*/  @!P1 BRA `(.L_x_915) ;  /* 0xfffffffc00ec9947 */ /* 0x008fea000383ffff */
[----:B------:R-:W-:Y:S05]  /*12a70*/  BRA `(.L_x_914) ;  /* 0xffffff5400847947 */ /* 0x000fea000383ffff */
.L_x_919:
[----:B--2---:R-:W-:-:S04]  /*12a80*/  IMAD.U32 R15, RZ, RZ, UR10 ;  /* 0x0000000aff0f7e24 */ /* 0x004fc8000f8e00ff */
[----:B------:R2:W4:Y:S03]  /*12a90*/  SYNCS.PHASECHK.TRANS64.TRYWAIT P1, [R15+URZ+0x2a850], R0 ;  /* 0x02a850000f0075a7 */ /* 0x000526000802017f */
[----:B----4-:R-:W-:Y:S05]  /*12aa0*/  @!P1 NANOSLEEP.SYNCS 0x989680 ;  /* 0x009896800000995d */ /* 0x010fea0003900000 */
[----:B------:R-:W4:Y:S02]  /*12ab0*/  @!P1 SYNCS.PHASECHK.TRANS64 P1, [R15+URZ+0x2a850], R0 ;  /* 0x02a850000f0095a7 */ /* 0x000f24000802007f */
[----:B----4-:R-:W-:Y:S05]  /*12ac0*/  @!P1 BRA `(.L_x_919) ;  /* 0xfffffffc00ec9947 */ /* 0x010fea000383ffff */
[----:B------:R-:W-:Y:S05]  /*12ad0*/  BRA `(.L_x_918) ;  /* 0xffffff5c00ac7947 */ /* 0x000fea000383ffff */
.L_x_925:
[----:B--2---:R-:W-:-:S04]  /*12ae0*/  IMAD.U32 R15, RZ, RZ, UR6 ;  /* 0x00000006ff0f7e24 */ /* 0x004fc8000f8e00ff */
[----:B------:R2:W3:Y:S03]  /*12af0*/  SYNCS.PHASECHK.TRANS64.TRYWAIT P1, [R15+URZ+0x2a830], R14 ;  /* 0x02a8300e0f0075a7 */ /* 0x0004e6000802017f */
[----:B---3--:R-:W-:Y:S05]  /*12b00*/  @!P1 NANOSLEEP.SYNCS 0x989680 ;  /* 0x009896800000995d */ /* 0x008fea0003900000 */
[----:B------:R-:W3:Y:S02]  /*12b10*/  @!P1 SYNCS.PHASECHK.TRANS64 P1, [R15+URZ+0x2a830], R14 ;  /* 0x02a8300e0f0095a7 */ /* 0x000ee4000802007f */
[----:B---3--:R-:W-:Y:S05]  /*12b20*/  @!P1 BRA `(.L_x_925) ;  /* 0xfffffffc00ec9947 */ /* 0x008fea000383ffff */
[----:B------:R-:W-:Y:S05]  /*12b30*/  BRA `(.L_x_924) ;  /* 0xffffff7400fc7947 */ /* 0x000fea000383ffff */
.L_x_929:
[----:B--2---:R-:W-:-:S04]  /*12b40*/  IMAD.U32 R15, RZ, RZ, UR10 ;  /* 0x0000000aff0f7e24 */ /* 0x004fc8000f8e00ff */
[----:B------:R2:W4:Y:S03]  /*12b50*/  SYNCS.PHASECHK.TRANS64.TRYWAIT P1, [R15+URZ+0x2a850], R0 ;  /* 0x02a850000f0075a7 */ /* 0x000526000802017f */
[----:B----4-:R-:W-:Y:S05]  /*12b60*/  @!P1 NANOSLEEP.SYNCS 0x989680 ;  /* 0x009896800000995d */ /* 0x010fea0003900000 */
[----:B------:R-:W4:Y:S02]  /*12b70*/  @!P1 SYNCS.PHASECHK.TRANS64 P1, [R15+URZ+0x2a850], R0 ;  /* 0x02a850000f0095a7 */ /* 0x000f24000802007f */
[----:B----4-:R-:W-:Y:S05]  /*12b80*/  @!P1 BRA `(.L_x_929) ;  /* 0xfffffffc00ec9947 */ /* 0x010fea000383ffff */
[----:B------:R-:W-:Y:S05]  /*12b90*/  BRA `(.L_x_928) ;  /* 0xffffff8000247947 */ /* 0x000fea000383ffff */
.L_x_942:
[----:B--2---:R-:W-:-:S04]  /*12ba0*/  IMAD.U32 R3, RZ, RZ, UR5 ;  /* 0x00000005ff037e24 */ /* 0x004fc8000f8e00ff */
[----:B------:R2:W3:Y:S03]  /*12bb0*/  SYNCS.PHASECHK.TRANS64.TRYWAIT P0, [R3+URZ+0x2a850], R0 ;  /* 0x02a85000030075a7 */ /* 0x0004e6000800017f */
[----:B---3--:R-:W-:Y:S05]  /*12bc0*/  @!P0 NANOSLEEP.SYNCS 0x989680 ;  /* 0x009896800000895d */ /* 0x008fea0003900000 */
[----:B------:R-:W3:Y:S02]  /*12bd0*/  @!P0 SYNCS.PHASECHK.TRANS64 P0, [R3+URZ+0x2a850], R0 ;  /* 0x02a85000030085a7 */ /* 0x000ee4000800007f */
[----:B---3--:R-:W-:Y:S05]  /*12be0*/  @!P0 BRA `(.L_x_942) ;  /* 0xfffffffc00ec8947 */ /* 0x008fea000383ffff */
[----:B------:R-:W-:Y:S05]  /*12bf0*/  BRA `(.L_x_941) ;  /* 0xffffffac00747947 */ /* 0x000fea000383ffff */
.L_x_972:
[----:B------:R-:W1:Y:S01]  /*12c00*/  S2R R18, SR_TID.X ;  /* 0x0000000000127919 */ /* 0x000e620000002100 */
[----:B------:R-:W-:Y:S02]  /*12c10*/  IMAD.MOV.U32 R12, RZ, RZ, RZ ;  /* 0x000000ffff0c7224 */ /* 0x000fe400078e00ff */
[----:B------:R-:W-:Y:S02]  /*12c20*/  IMAD.MOV.U32 R11, RZ, RZ, 0x1f ;  /* 0x0000001fff0b7424 */ /* 0x000fe400078e00ff */
[----:B------:R-:W-:Y:S01]  /*12c30*/  IMAD.MOV.U32 R15, RZ, RZ, -0x1 ;  /* 0xffffffffff0f7424 */ /* 0x000fe200078e00ff */
[----:B-1----:R-:W-:-:S04]  /*12c40*/  SHF.R.U32.HI R18, RZ, 0x5, R18 ;  /* 0x00000005ff127819 */ /* 0x002fc80000011612 */
[----:B------:R-:W-:-:S05]  /*12c50*/  LOP3.LUT R18, R18, 0x3, RZ, 0xc0, !PT ;  /* 0x0000000312127812 */ /* 0x000fca00078ec0ff */
[----:B------:R-:W-:-:S07]  /*12c60*/  IMAD.MOV.U32 R13, RZ, RZ, R18 ;  /* 0x000000ffff0d7224 */ /* 0x000fce00078e0012 */
[----:B------:R-:W-:Y:S05]  /*12c70*/  WARPSYNC.COLLECTIVE R15, `(.L_x_1022) ;  /* 0x000000000f087348 */ /* 0x000fea0003c00000 */
[----:B------:R1:W2:Y:S02]  /*12c80*/  SHFL.IDX P6, R14, R13, R12, R11 ;  /* 0x0000000c0d0e7389 */ /* 0x0002a400000c000b */
[----:B-12---:R-:W-:Y:S01]  /*12c90*/  ENDCOLLECTIVE ;  /* 0x000000000000791b */ /* 0x006fe20003800000 */
.L_x_1022:
[----:B------:R-:W-:Y:S05]  /*12ca0*/  BRA `(.L_x_1023) ;  /* 0xffffffd400f47947 */ /* 0x000fea000383ffff */
.L_x_973:
[----:B------:R-:W-:Y:S01]  /*12cb0*/  BSSY B0, `(.L_x_1024) ;  /* 0x0000006000007945 */ /* 0x000fe20003800000 */
[----:B------:R-:W-:-:S07]  /*12cc0*/  IMAD.MOV.U32 R15, RZ, RZ, -0x1 ;  /* 0xffffffffff0f7424 */ /* 0x000fce00078e00ff */
[----:B------:R-:W-:Y:S05]  /*12cd0*/  WARPSYNC.COLLECTIVE R15, `(.L_x_1025) ;  /* 0x000000000f0c7348 */ /* 0x000fea0003c00000 */
[----:B------:R-:W-:Y:S02]  /*12ce0*/  ELECT P6, UR62, PT ;  /* 0x00000000003e782f */ /* 0x000fe400038c0000 */
[----:B------:R-:W-:Y:S01]  /*12cf0*/  MOV R14, UR62 ;  /* 0x0000003e000e7c02 */ /* 0x000fe20008000f00 */
[----:B------:R-:W-:Y:S10]  /*12d00*/  ENDCOLLECTIVE ;  /* 0x000000000000791b */ /* 0x000ff40003800000 */
.L_x_1025:
[----:B------:R-:W-:Y:S05]  /*12d10*/  BSYNC B0 ;  /* 0x0000000000007941 */ /* 0x000fea0003800000 */
.L_x_1024:
[----:B------:R-:W-:Y:S05]  /*12d20*/  BRA `(.L_x_1026) ;  /* 0xffffffd400e47947 */ /* 0x000fea000383ffff */
.L_x_976:
[----:B-1----:R1:W2:Y:S02]  /*12d30*/  SYNCS.PHASECHK.TRANS64.TRYWAIT P2, [R8+URZ+0x2a840], R7 ;  /* 0x02a84007080075a7 */ /* 0x0022a4000804017f */
[----:B--2---:R-:W-:Y:S05]  /*12d40*/  @!P2 NANOSLEEP.SYNCS 0x989680 ;  /* 0x009896800000a95d */ /* 0x004fea0003900000 */
[----:B------:R-:W2:Y:S02]  /*12d50*/  @!P2 SYNCS.PHASECHK.TRANS64 P2, [R8+URZ+0x2a840], R7 ;  /* 0x02a840070800a5a7 */ /* 0x000ea4000804007f */
[----:B--2---:R-:W-:Y:S05]  /*12d60*/  @!P2 BRA `(.L_x_976) ;  /* 0xfffffffc00f0a947 */ /* 0x004fea000383ffff */
[----:B------:R-:W-:Y:S05]  /*12d70*/  BRA `(.L_x_1027) ;  /* 0xffffffd800407947 */ /* 0x000fea000383ffff */
.L_x_978:
[----:B-1----:R-:W-:-:S04]  /*12d80*/  IMAD.U32 R8, RZ, RZ, UR38 ;  /* 0x00000026ff087e24 */ /* 0x002fc8000f8e00ff */
[----:B------:R1:W2:Y:S03]  /*12d90*/  SYNCS.PHASECHK.TRANS64.TRYWAIT P2, [R8+URZ+0x2a820], R7 ;  /* 0x02a82007080075a7 */ /* 0x0002a6000804017f */
[----:B--2---:R-:W-:Y:S05]  /*12da0*/  @!P2 NANOSLEEP.SYNCS 0x989680 ;  /* 0x009896800000a95d */ /* 0x004fea0003900000 */
[----:B------:R-:W2:Y:S02]  /*12db0*/  @!P2 SYNCS.PHASECHK.TRANS64 P2, [R8+URZ+0x2a820], R7 ;  /* 0x02a820070800a5a7 */ /* 0x000ea4000804007f */
[----:B--2---:R-:W-:Y:S05]  /*12dc0*/  @!P2 BRA `(.L_x_978) ;  /* 0xfffffffc00eca947 */ /* 0x004fea000383ffff */
[----:B------:R-:W-:Y:S05]  /*12dd0*/  BRA `(.L_x_1028) ;  /* 0xffffffdc004c7947 */ /* 0x000fea000383ffff */
.L_x_984:
[----:B-1----:R1:W2:Y:S02]  /*12de0*/  SYNCS.PHASECHK.TRANS64.TRYWAIT P3, [R3+URZ+0x2a840], R2 ;  /* 0x02a84002030075a7 */ /* 0x0022a4000806017f */
[----:B--2---:R-:W-:Y:S05]  /*12df0*/  @!P3 NANOSLEEP.SYNCS 0x989680 ;  /* 0x009896800000b95d */ /* 0x004fea0003900000 */
[----:B------:R-:W2:Y:S02]  /*12e00*/  @!P3 SYNCS.PHASECHK.TRANS64 P3, [R3+URZ+0x2a840], R2 ;  /* 0x02a840020300b5a7 */ /* 0x000ea4000806007f */
[----:B--2---:R-:W-:Y:S05]  /*12e10*/  @!P3 BRA `(.L_x_984) ;  /* 0xfffffffc00f0b947 */ /* 0x004fea000383ffff */
[----:B------:R-:W-:Y:S05]  /*12e20*/  BRA `(.L_x_1029) ;  /* 0xffffffdc00f07947 */ /* 0x000fea000383ffff */
.L_x_986:
[----:B-1----:R1:W2:Y:S02]  /*12e30*/  SYNCS.PHASECHK.TRANS64.TRYWAIT P3, [R2+URZ+0x60], R3 ;  /* 0x00006003020075a7 */ /* 0x0022a4000806017f */
[----:B--2---:R-:W-:Y:S05]  /*12e40*/  @!P3 NANOSLEEP.SYNCS 0x989680 ;  /* 0x009896800000b95d */ /* 0x004fea0003900000 */
[----:B------:R-:W2:Y:S02]  /*12e50*/  @!P3 SYNCS.PHASECHK.TRANS64 P3, [R2+URZ+0x60], R3 ;  /* 0x000060030200b5a7 */ /* 0x000ea4000806007f */
[----:B--2---:R-:W-:Y:S05]  /*12e60*/  @!P3 BRA `(.L_x_986) ;  /* 0xfffffffc00f0b947 */ /* 0x004fea000383ffff */
[----:B------:R-:W-:Y:S05]  /*12e70*/  BRA `(.L_x_1030) ;  /* 0xffffffe000787947 */ /* 0x000fea000383ffff */
.L_x_992:
[----:B-1----:R1:W2:Y:S02]  /*12e80*/  SYNCS.PHASECHK.TRANS64.TRYWAIT P3, [R3+URZ+0x2a840], R2 ;  /* 0x02a84002030075a7 */ /* 0x0022a4000806017f */
[----:B--2---:R-:W-:Y:S05]  /*12e90*/  @!P3 NANOSLEEP.SYNCS 0x989680 ;  /* 0x009896800000b95d */ /* 0x004fea0003900000 */
[----:B------:R-:W2:Y:S02]  /*12ea0*/  @!P3 SYNCS.PHASECHK.TRANS64 P3, [R3+URZ+0x2a840], R2 ;  /* 0x02a840020300b5a7 */ /* 0x000ea4000806007f */
[----:B--2---:R-:W-:Y:S05]  /*12eb0*/  @!P3 BRA `(.L_x_992) ;  /* 0xfffffffc00f0b947 */ /* 0x004fea000383ffff */
[----:B------:R-:W-:Y:S05]  /*12ec0*/  BRA `(.L_x_1031) ;  /* 0xffffffe400987947 */ /* 0x000fea000383ffff */
.L_x_994:
[----:B-1----:R1:W2:Y:S02]  /*12ed0*/  SYNCS.PHASECHK.TRANS64.TRYWAIT P3, [R2+URZ+0x60], R17 ;  /* 0x00006011020075a7 */ /* 0x0022a4000806017f */
[----:B--2---:R-:W-:Y:S05]  /*12ee0*/  @!P3 NANOSLEEP.SYNCS 0x989680 ;  /* 0x009896800000b95d */ /* 0x004fea0003900000 */
[----:B------:R-:W2:Y:S02]  /*12ef0*/  @!P3 SYNCS.PHASECHK.TRANS64 P3, [R2+URZ+0x60], R17 ;  /* 0x000060110200b5a7 */ /* 0x000ea4000806007f */
[----:B--2---:R-:W-:Y:S05]  /*12f00*/  @!P3 BRA `(.L_x_994) ;  /* 0xfffffffc00f0b947 */ /* 0x004fea000383ffff */
[----:B------:R-:W-:Y:S05]  /*12f10*/  BRA `(.L_x_1032) ;  /* 0xffffffe800207947 */ /* 0x000fea000383ffff */
.L_x_999:
[----:B--2---:R2:W3:Y:S02]  /*12f20*/  SYNCS.PHASECHK.TRANS64.TRYWAIT P2, [R2+URZ+0x2a840], R3 ;  /* 0x02a84003020075a7 */ /* 0x0044e4000804017f */
[----:B---3--:R-:W-:Y:S05]  /*12f30*/  @!P2 NANOSLEEP.SYNCS 0x989680 ;  /* 0x009896800000a95d */ /* 0x008fea0003900000 */
[----:B------:R-:W3:Y:S02]  /*12f40*/  @!P2 SYNCS.PHASECHK.TRANS64 P2, [R2+URZ+0x2a840], R3 ;  /* 0x02a840030200a5a7 */ /* 0x000ee4000804007f */
[----:B---3--:R-:W-:Y:S05]  /*12f50*/  @!P2 BRA `(.L_x_999) ;  /* 0xfffffffc00f0a947 */ /* 0x008fea000383ffff */
[----:B------:R-:W-:Y:S05]  /*12f60*/  BRA `(.L_x_1033) ;  /* 0xffffffec00087947 */ /* 0x000fea000383ffff */
.L_x_1001:
[----:B-1----:R1:W2:Y:S02]  /*12f70*/  SYNCS.PHASECHK.TRANS64.TRYWAIT P2, [R2+URZ+0x60], R11 ;  /* 0x0000600b020075a7 */ /* 0x0022a4000804017f */
[----:B--2---:R-:W-:Y:S05]  /*12f80*/  @!P2 NANOSLEEP.SYNCS 0x989680 ;  /* 0x009896800000a95d */ /* 0x004fea0003900000 */
[----:B------:R-:W2:Y:S02]  /*12f90*/  @!P2 SYNCS.PHASECHK.TRANS64 P2, [R2+URZ+0x60], R11 ;  /* 0x0000600b0200a5a7 */ /* 0x000ea4000804007f */
[----:B--2---:R-:W-:Y:S05]  /*12fa0*/  @!P2 BRA `(.L_x_1001) ;  /* 0xfffffffc00f0a947 */ /* 0x004fea000383ffff */
[----:B------:R-:W-:Y:S05]  /*12fb0*/  BRA `(.L_x_1034) ;  /* 0xffffffec009c7947 */ /* 0x000fea000383ffff */
.L_x_1008:
[----:B-1----:R1:W2:Y:S02]  /*12fc0*/  SYNCS.PHASECHK.TRANS64.TRYWAIT P0, [R3+URZ+0x2a860], R0 ;  /* 0x02a86000030075a7 */ /* 0x0022a4000800017f */
[----:B--2---:R-:W-:Y:S05]  /*12fd0*/  @!P0 NANOSLEEP.SYNCS 0x989680 ;  /* 0x009896800000895d */ /* 0x004fea0003900000 */
[----:B------:R-:W2:Y:S02]  /*12fe0*/  @!P0 SYNCS.PHASECHK.TRANS64 P0, [R3+URZ+0x2a860], R0 ;  /* 0x02a86000030085a7 */ /* 0x000ea4000800007f */
[----:B--2---:R-:W-:Y:S05]  /*12ff0*/  @!P0 BRA `(.L_x_1008) ;  /* 0xfffffffc00f08947 */ /* 0x004fea000383ffff */
[----:B------:R-:W-:Y:S05]  /*13000*/  BRA `(.L_x_1035) ;  /* 0xfffffff000787947 */ /* 0x000fea000383ffff */
.L_x_1010:
[----:B------:R-:W-:Y:S01]  /*13010*/  BSSY B0, `(.L_x_1036) ;  /* 0x0000007000007945 */ /* 0x000fe20003800000 */
[----:B------:R-:W-:Y:S02]  /*13020*/  IMAD.MOV.U32 R12, RZ, RZ, RZ ;  /* 0x000000ffff0c7224 */ /* 0x000fe400078e00ff */
[----:B------:R-:W-:Y:S02]  /*13030*/  IMAD.MOV.U32 R11, RZ, RZ, 0x1f ;  /* 0x0000001fff0b7424 */ /* 0x000fe400078e00ff */
[----:B------:R-:W-:-:S07]  /*13040*/  IMAD.MOV.U32 R15, RZ, RZ, -0x1 ;  /* 0xffffffffff0f7424 */ /* 0x000fce00078e00ff */
[----:B------:R-:W-:Y:S05]  /*13050*/  WARPSYNC.COLLECTIVE R15, `(.L_x_1037) ;  /* 0x000000000f087348 */ /* 0x000fea0003c00000 */
[----:B------:R1:W2:Y:S02]  /*13060*/  SHFL.IDX P6, R14, R13, R12, R11 ;  /* 0x0000000c0d0e7389 */ /* 0x0002a400000c000b */
[----:B-12---:R-:W-:Y:S01]  /*13070*/  ENDCOLLECTIVE ;  /* 0x000000000000791b */ /* 0x006fe20003800000 */
.L_x_1037:
[----:B------:R-:W-:Y:S05]  /*13080*/  BSYNC B0 ;  /* 0x0000000000007941 */ /* 0x000fea0003800000 */
.L_x_1036:
[----:B------:R-:W-:Y:S05]  /*13090*/  BRA `(.L_x_1038) ;  /* 0xfffffff000f47947 */ /* 0x000fea000383ffff */
.L_x_1012:
[----:B--2---:R2:W3:Y:S02]  /*130a0*/  SYNCS.PHASECHK.TRANS64.TRYWAIT P0, [R7+URZ+0x2a820], R0 ;  /* 0x02a82000070075a7 */ /* 0x0044e4000800017f */
[----:B---3--:R-:W-:Y:S05]  /*130b0*/  @!P0 NANOSLEEP.SYNCS 0x989680 ;  /* 0x009896800000895d */ /* 0x008fea0003900000 */
[----:B------:R-:W3:Y:S02]  /*130c0*/  @!P0 SYNCS.PHASECHK.TRANS64 P0, [R7+URZ+0x2a820], R0 ;  /* 0x02a82000070085a7 */ /* 0x000ee4000800007f */
[----:B---3--:R-:W-:Y:S05]  /*130d0*/  @!P0 BRA `(.L_x_1012) ;  /* 0xfffffffc00f08947 */ /* 0x008fea000383ffff */
[----:B------:R-:W-:Y:S05]  /*130e0*/  BRA `(.L_x_1039) ;  /* 0xfffffff400447947 */ /* 0x000fea000383ffff */
.L_x_1016:
[----:B--2---:R2:W3:Y:S02]  /*130f0*/  SYNCS.PHASECHK.TRANS64.TRYWAIT P0, [R5+URZ], R4 ;  /* 0x00000004050075a7 */ /* 0x0044e4000800017f */
[----:B---3--:R-:W-:Y:S05]  /*13100*/  @!P0 NANOSLEEP.SYNCS 0x989680 ;  /* 0x009896800000895d */ /* 0x008fea0003900000 */
[----:B------:R-:W3:Y:S02]  /*13110*/  @!P0 SYNCS.PHASECHK.TRANS64 P0, [R5+URZ], R4 ;  /* 0x00000004050085a7 */ /* 0x000ee4000800007f */
[----:B---3--:R-:W-:Y:S05]  /*13120*/  @!P0 BRA `(.L_x_1016) ;  /* 0xfffffffc00f08947 */ /* 0x008fea000383ffff */
[----:B------:R-:W-:Y:S05]  /*13130*/  BRA `(.L_x_1040) ;  /* 0xfffffff400a07947 */ /* 0x000fea000383ffff */
.L_x_1017:
[----:B---3--:R3:W4:Y:S02]  /*13140*/  SYNCS.PHASECHK.TRANS64.TRYWAIT P0, [R3+URZ], R0 ;  /* 0x00000000030075a7 */ /* 0x008724000800017f */
[----:B----4-:R-:W-:Y:S05]  /*13150*/  @!P0 NANOSLEEP.SYNCS 0x989680 ;  /* 0x009896800000895d */ /* 0x010fea0003900000 */
[----:B------:R-:W4:Y:S02]  /*13160*/  @!P0 SYNCS.PHASECHK.TRANS64 P0, [R3+URZ], R0 ;  /* 0x00000000030085a7 */ /* 0x000f24000800007f */
[----:B----4-:R-:W-:Y:S05]  /*13170*/  @!P0 BRA `(.L_x_1017) ;  /* 0xfffffffc00f08947 */ /* 0x010fea000383ffff */
[----:B------:R-:W-:Y:S05]  /*13180*/  BRA `(.L_x_1041) ;  /* 0xfffffff400947947 */ /* 0x000fea000383ffff */
.L_x_1019:
[----:B--2---:R2:W3:Y:S02]  /*13190*/  SYNCS.PHASECHK.TRANS64.TRYWAIT P0, [R5+URZ], R4 ;  /* 0x00000004050075a7 */ /* 0x0044e4000800017f */
[----:B---3--:R-:W-:Y:S05]  /*131a0*/  @!P0 NANOSLEEP.SYNCS 0x989680 ;  /* 0x009896800000895d */ /* 0x008fea0003900000 */
[----:B------:R-:W3:Y:S02]  /*131b0*/  @!P0 SYNCS.PHASECHK.TRANS64 P0, [R5+URZ], R4 ;  /* 0x00000004050085a7 */ /* 0x000ee4000800007f */
[----:B---3--:R-:W-:Y:S05]  /*131c0*/  @!P0 BRA `(.L_x_1019) ;  /* 0xfffffffc00f08947 */ /* 0x008fea000383ffff */
[----:B------:R-:W-:Y:S05]  /*131d0*/  BRA `(.L_x_1042) ;  /* 0xfffffff400987947 */ /* 0x000fea000383ffff */
.L_x_1043:
        /* <DEDUP_REMOVED lines=10> */
.L_x_2660:


//--------------------- .text._ZN7cutlass13device_kernelIN5flash11enable_sm90INS1_16FlashAttnFwdSm90INS1_25CollectiveMainloopFwdSm90ILi2EN4cute5tupleIJNS5_1CILi1EEES8_S8_EEENS6_IJNS7_ILi128EEENS7_ILi96EEENS7_ILi192EEEEEELi128ENS_6half_tEfNS_4arch4Sm90ELb0ELb1ELb1ELb1ELb0ELb0ELb0ELb1ELb1ELb0ELb0ELb0EEENS1_21CollectiveEpilogueFwdINS6_IJSA_SA_SB_EEES9_SE_SG_Li256ELb1ELb0ELb0ELb0EEENS1_36VarlenDynamicPersistentTileSchedulerILi128ELi96ELi256ELi32ELb0ELb0ELb1ELb1ELb0ELb1EEEEEEEEEvNT_6ParamsE --------------------------
	.section	.text._ZN7cutlass13device_kernelIN5flash11enable_sm90INS1_16FlashAttnFwdSm90INS1_25CollectiveMainloopFwdSm90ILi2EN4cute5tupleIJNS5_1CILi1EEES8_S8_EEENS6_IJNS7_ILi128EEENS7_ILi96EEENS7_ILi192EEEEEELi128ENS_6half_tEfNS_4arch4Sm90ELb0ELb1ELb1ELb1ELb0ELb0ELb0ELb1ELb1ELb0ELb0ELb0EEENS1_21CollectiveEpilogueFwdINS6_IJSA_SA_SB_EEES9_SE_SG_Li256ELb1ELb0ELb0ELb0EEENS1_36VarlenDynamicPersistentTileSchedulerILi128ELi96ELi256ELi32ELb0ELb0ELb1ELb1ELb0ELb1EEEEEEEEEvNT_6ParamsE,"ax",@progbits
	.align	128
.text._ZN7cutlass13device_kernelIN5flash11enable_sm90INS1_16FlashAttnFwdSm90INS1_25CollectiveMainloopFwdSm90ILi2EN4cute5tupleIJNS5_1CILi1EEES8_S8_EEENS6_IJNS7_ILi128EEENS7_ILi96EEENS7_ILi192EEEEEELi128ENS_6half_tEfNS_4arch4Sm90ELb0ELb1ELb1ELb1ELb0ELb0ELb0ELb1ELb1ELb0ELb0ELb0EEENS1_21CollectiveEpilogueFwdINS6_IJSA_SA_SB_EEES9_SE_SG_Li256ELb1ELb0ELb0ELb0EEENS1_36VarlenDynamicPersistentTileSchedulerILi128ELi96ELi256ELi32ELb0ELb0ELb1ELb1ELb0ELb1EEEEEEEEEvNT_6ParamsE:
        .type           _ZN7cutlass13device_kernelIN5flash11enable_sm90INS1_16FlashAttnFwdSm90INS1_25CollectiveMainloopFwdSm90ILi2EN4cute5tupleIJNS5_1CILi1EEES8_S8_EEENS6_IJNS7_ILi128EEENS7_ILi96EEENS7_ILi192EEEEEELi128ENS_6half_tEfNS_4arch4Sm90ELb0ELb1ELb1ELb1ELb0ELb0ELb0ELb1ELb1ELb0ELb0ELb0EEENS1_21CollectiveEpilogueFwdINS6_IJSA_SA_SB_EEES9_SE_SG_Li256ELb1ELb0ELb0ELb0EEENS1_36VarlenDynamicPersistentTileSchedulerILi128ELi96ELi256ELi32ELb0ELb0ELb1ELb1ELb0ELb1EEEEEEEEEvNT_6ParamsE,@function
        .size           _ZN7cutlass13device_kernelIN5flash11enable_sm90INS1_16FlashAttnFwdSm90INS1_25CollectiveMainloopFwdSm90ILi2EN4cute5tupleIJNS5_1CILi1EEES8_S8_EEENS6_IJNS7_ILi128EEENS7_ILi96EEENS7_ILi192EEEEEELi128ENS_6half_tEfNS_4arch4Sm90ELb0ELb1ELb1ELb1ELb0ELb0ELb0ELb1ELb1ELb0ELb0ELb0EEENS1_21CollectiveEpilogueFwdINS6_IJSA_SA_SB_EEES9_SE_SG_Li256ELb1ELb0ELb0ELb0EEENS1_36VarlenDynamicPersistentTileSchedulerILi128ELi96ELi256ELi32ELb0ELb0ELb1ELb1ELb0ELb1EEEEEEEEEvNT_6ParamsE,(.L_x_2661 - _ZN7cutlass13device_kernelIN5flash11enable_sm90INS1_16FlashAttnFwdSm90INS1_25CollectiveMainloopFwdSm90ILi2EN4cute5tupleIJNS5_1CILi1EEES8_S8_EEENS6_IJNS7_ILi128EEENS7_ILi96EEENS7_ILi192EEEEEELi128ENS_6half_tEfNS_4arch4Sm90ELb0ELb1ELb1ELb1ELb0ELb0ELb0ELb1ELb1ELb0ELb0ELb0EEENS1_21CollectiveEpilogueFwdINS6_IJSA_SA_SB_EEES9_SE_SG_Li256ELb1ELb0ELb0ELb0EEENS1_36VarlenDynamicPersistentTileSchedulerILi128ELi96ELi256ELi32ELb0ELb0ELb1ELb1ELb0ELb1EEEEEEEEEvNT_6ParamsE)
        .other          _ZN7cutlass13device_kernelIN5flash11enable_sm90INS1_16FlashAttnFwdSm90INS1_25CollectiveMainloopFwdSm90ILi2EN4cute5tupleIJNS5_1CILi1EEES8_S8_EEENS6_IJNS7_ILi128EEENS7_ILi96EEENS7_ILi192EEEEEELi128ENS_6half_tEfNS_4arch4Sm90ELb0ELb1ELb1ELb1ELb0ELb0ELb0ELb1ELb1ELb0ELb0ELb0EEENS1_21CollectiveEpilogueFwdINS6_IJSA_SA_SB_EEES9_SE_SG_Li256ELb1ELb0ELb0ELb0EEENS1_36VarlenDynamicPersistentTileSchedulerILi128ELi96ELi256ELi32ELb0ELb0ELb1ELb1ELb0ELb1EEEEEEEEEvNT_6ParamsE,@"STO_CUDA_ENTRY STV_DEFAULT"
_ZN7cutlass13device_kernelIN5flash11enable_sm90INS1_16FlashAttnFwdSm90INS1_25CollectiveMainloopFwdSm90ILi2EN4cute5tupleIJNS5_1CILi1EEES8_S8_EEENS6_IJNS7_ILi128EEENS7_ILi96EEENS7_ILi192EEEEEELi128ENS_6half_tEfNS_4arch4Sm90ELb0ELb1ELb1ELb1ELb0ELb0ELb0ELb1ELb1ELb0ELb0ELb0EEENS1_21CollectiveEpilogueFwdINS6_IJSA_SA_SB_EEES9_SE_SG_Li256ELb1ELb0ELb0ELb0EEENS1_36VarlenDynamicPersistentTileSchedulerILi128ELi96ELi256ELi32ELb0ELb0ELb1ELb1ELb0ELb1EEEEEEEEEvNT_6ParamsE:
        /* <DEDUP_REMOVED lines=20> */
.L_x_1045:
[----:B------:R-:W-:Y:S05]  /*0140*/  BSYNC B0 ;  /* 0x0000000000007941 */ /* 0x000fea0003800000 */
.L_x_1044:
        /* <DEDUP_REMOVED lines=40> */
.L_x_1046:
        /* <DEDUP_REMOVED lines=22> */
.L_x_1047:
        /* <DEDUP_REMOVED lines=18> */
.L_x_1048:
        /* <DEDUP_REMOVED lines=22> */
.L_x_1049:
        /* <DEDUP_REMOVED lines=22> */
.L_x_1050:
[----:B0-----:R-:W-:Y:S01]  /*0910*/  ISETP.NE.AND P0, PT, R2, RZ, PT ;  /* 0x000000ff0200720c */ /* 0x001fe20003f05270 */
[----:B------:R-:W-:Y:S01]  /*0920*/  IMAD.MOV.U32 R2, RZ, RZ, 0x1 ;  /* 0x00000001ff027424 */ /* 0x000fe200078e00ff */
[----:B------:R-:W-:-:S04]  /*0930*/  NOP ;  /* 0x0000000000007918 */ /* 0x000fc80000000000 */
[----:B------:R-:W-:-:S05]  /*0940*/  SEL R2, R2, 0x2, !P0 ;  /* 0x0000000202027807 */ /* 0x000fca0004000000 */
[----:B------:R0:W-:Y:S01]  /*0950*/  STL [R1+0x20], R2 ;  /* 0x0000200201007387 */ /* 0x0001e20000100800 */
[----:B-123--:R-:W-:Y:S06]  /*0960*/  BAR.SYNC.DEFER_BLOCKING 0x0 ;  /* 0x0000000000007b1d */ /* 0x00efec0000010000 */
[----:B------:R-:W-:Y:S05]  /*0970*/  @!P0 BRA `(.L_x_1051) ;  /* 0x000000f400cc8947 */ /* 0x000fea0003800000 */
.L_x_1052:
        /* <DEDUP_REMOVED lines=14> */
[----:B------:R-:W2:Y:S01]  /*0a60*/  LDL.LU R8, [R1+0x20] ;  /* 0x0000200001087983 */ /* 0x000ea20000300800 */
[----:B------:R-:W1:Y:S02]  /*0a70*/  S2R R0, SR_TID.X ;  /* 0x0000000000007919 */ /* 0x000e640000002100 */
[----:B-1----:R-:W-:-:S05]  /*0a80*/  VIADD R174, R0, 0xffffff80 ;  /* 0xffffff8000ae7836 */ /* 0x002fca0000000000 */
[----:B------:R-:W-:-:S04]  /*0a90*/  SHF.R.S32.HI R3, RZ, 0x1f, R174 ;  /* 0x0000001fff037819 */ /* 0x000fc800000114ae */
[----:B------:R-:W-:-:S04]  /*0aa0*/  LEA.HI R5, R3, R174, RZ, 0x7 ;  /* 0x000000ae03057211 */ /* 0x000fc800078f38ff */
[----:B------:R-:W-:-:S05]  /*0ab0*/  LOP3.LUT R7, R5, 0xffffff80, RZ, 0xc0, !PT ;  /* 0xffffff8005077812 */ /* 0x000fca00078ec0ff */
[----:B------:R-:W-:-:S05]  /*0ac0*/  IMAD.IADD R170, R174, 0x1, -R7 ;  /* 0x00000001aeaa7824 */ /* 0x000fca00078e0a07 */
[----:B------:R-:W-:-:S04]  /*0ad0*/  SHF.R.S32.HI R11, RZ, 0x1f, R170 ;  /* 0x0000001fff0b7819 */ /* 0x000fc800000114aa */
[----:B------:R-:W-:-:S04]  /*0ae0*/  LEA.HI R4, R11, R170, RZ, 0x2 ;  /* 0x000000aa0b047211 */ /* 0x000fc800078f10ff */
[--C-:B------:R-:W-:Y:S02]  /*0af0*/  SHF.R.S32.HI R6, RZ, 0x2, R4.reuse ;  /* 0x00000002ff067819 */ /* 0x100fe40000011404 */
[----:B------:R-:W-:-:S04]  /*0b00*/  SHF.R.S32.HI R7, RZ, 0x1f, R4 ;  /* 0x0000001fff077819 */ /* 0x000fc80000011404 */
[----:B------:R-:W-:Y:S02]  /*0b10*/  LEA.HI R7, R7, R6, RZ, 0x3 ;  /* 0x0000000607077211 */ /* 0x000fe400078f18ff */
[-C--:B------:R-:W-:Y:S02]  /*0b20*/  LEA.HI R0, R3, R174.reuse, RZ, 0x4 ;  /* 0x000000ae03007211 */ /* 0x080fe400078f20ff */
[----:B------:R-:W-:Y:S02]  /*0b30*/  SHF.R.S32.HI R172, RZ, 0x7, R5 ;  /* 0x00000007ffac7819 */ /* 0x000fe40000011405 */
[----:B------:R-:W-:Y:S02]  /*0b40*/  LOP3.LUT R7, R7, 0xfffffff8, RZ, 0xc0, !PT ;  /* 0xfffffff807077812 */ /* 0x000fe400078ec0ff */
[----:B0-----:R-:W-:Y:S02]  /*0b50*/  LEA.HI R2, R3, R174, RZ, 0x5 ;  /* 0x000000ae03027211 */ /* 0x001fe400078f28ff */
[----:B------:R-:W-:-:S02]  /*0b60*/  SHF.R.S32.HI R9, RZ, 0x4, R0 ;  /* 0x00000004ff097819 */ /* 0x000fc40000011400 */
[----:B------:R-:W-:Y:S02]  /*0b70*/  LEA.HI R11, R11, R170, RZ, 0x5 ;  /* 0x000000aa0b0b7211 */ /* 0x000fe400078f28ff */
[----:B------:R-:W-:Y:S01]  /*0b80*/  LEA.HI R5, R5, R172, RZ, 0x1 ;  /* 0x000000ac05057211 */ /* 0x000fe200078f08ff */
[----:B------:R-:W-:Y:S01]  /*0b90*/  IMAD.IADD R6, R6, 0x1, -R7 ;  /* 0x0000000106067824 */ /* 0x000fe200078e0a07 */
[----:B------:R-:W-:Y:S01]  /*0ba0*/  LOP3.LUT R7, R0, 0x3fffff0, RZ, 0xc0, !PT ;  /* 0x03fffff000077812 */ /* 0x000fe200078ec0ff */
[----:B------:R-:W-:Y:S01]  /*0bb0*/  IMAD.SHL.U32 R2, R2, 0x20, RZ ;  /* 0x0000002002027824 */ /* 0x000fe200078e00ff */
[----:B------:R-:W-:Y:S02]  /*0bc0*/  LEA.HI R0, R0, R9, RZ, 0x1 ;  /* 0x0000000900007211 */ /* 0x000fe400078f08ff */
[----:B------:R-:W-:Y:S02]  /*0bd0*/  SHF.R.S32.HI R11, RZ, 0x5, R11 ;  /* 0x00000005ff0b7819 */ /* 0x000fe4000001140b */
[----:B------:R-:W-:Y:S01]  /*0be0*/  LOP3.LUT R5, R5, 0x3fffffe, RZ, 0xc0, !PT ;  /* 0x03fffffe05057812 */ /* 0x000fe200078ec0ff */
[----:B------:R-:W-:Y:S01]  /*0bf0*/  IMAD.IADD R7, R174, 0x1, -R7 ;  /* 0x00000001ae077824 */ /* 0x000fe200078e0a07 */
[----:B------:R-:W-:Y:S01]  /*0c00*/  LOP3.LUT R2, R2, 0xfffffc00, RZ, 0xc0, !PT ;  /* 0xfffffc0002027812 */ /* 0x000fe200078ec0ff */
[----:B------:R-:W-:Y:S01]  /*0c10*/  IMAD R6, R11, 0x10, R6 ;  /* 0x000000100b067824 */ /* 0x000fe200078e0206 */
[----:B------:R-:W-:Y:S01]  /*0c20*/  LOP3.LUT R0, R0, 0x1ffffffe, RZ, 0xc0, !PT ;  /* 0x1ffffffe00007812 */ /* 0x000fe200078ec0ff */
[----:B------:R-:W-:Y:S01]  /*0c30*/  IMAD.IADD R5, R172, 0x1, -R5 ;  /* 0x00000001ac057824 */ /* 0x000fe200078e0a05 */
[----:B------:R-:W-:Y:S01]  /*0c40*/  LEA.HI R3, R3, R174, RZ, 0x3 ;  /* 0x000000ae03037211 */ /* 0x000fe200078f18ff */
[----:B------:R-:W-:-:S02]  /*0c50*/  IMAD R7, R7, 0x40, R2 ;  /* 0x0000004007077824 */ /* 0x000fc400078e0202 */
[----:B------:R-:W-:Y:S02]  /*0c60*/  IMAD.IADD R0, R9, 0x1, -R0 ;  /* 0x0000000109007824 */ /* 0x000fe400078e0a00 */
[----:B------:R-:W-:Y:S01]  /*0c70*/  IMAD R171, R5, 0x40, R6 ;  /* 0x0000004005ab7824 */ /* 0x000fe200078e0206 */
[----:B------:R-:W-:Y:S01]  /*0c80*/  LOP3.LUT R5, R3, 0x1ffffff8, RZ, 0xc0, !PT ;  /* 0x1ffffff803057812 */ /* 0x000fe200078ec0ff */
[----:B------:R-:W-:Y:S01]  /*0c90*/  IMAD R173, R0, 0x8, R7 ;  /* 0x0000000800ad7824 */ /* 0x000fe200078e0207 */
[----:B------:R-:W-:-:S03]  /*0ca0*/  LOP3.LUT R7, R4, 0x7ffffffc, RZ, 0xc0, !PT ;  /* 0x7ffffffc04077812 */ /* 0x000fc600078ec0ff */
[----:B------:R-:W-:Y:S01]  /*0cb0*/  IMAD.IADD R5, R174, 0x1, -R5 ;  /* 0x00000001ae057824 */ /* 0x000fe200078e0a05 */
[----:B------:R-:W-:Y:S01]  /*0cc0*/  SHF.R.S32.HI R164, RZ, 0x3, R3 ;  /* 0x00000003ffa47819 */ /* 0x000fe20000011403 */
[----:B------:R-:W-:Y:S02]  /*0cd0*/  IMAD.MOV.U32 R169, RZ, RZ, RZ ;  /* 0x000000ffffa97224 */ /* 0x000fe400078e00ff */
[----:B------:R-:W-:Y:S02]  /*0ce0*/  IMAD.SHL.U32 R22, R5, 0x8, RZ ;  /* 0x0000000805167824 */ /* 0x000fe400078e00ff */
[----:B------:R-:W-:Y:S01]  /*0cf0*/  IMAD.IADD R18, R170, 0x1, -R7 ;  /* 0x00000001aa127824 */ /* 0x000fe200078e0a07 */
[----:B------:R-:W-:Y:S01]  /*0d00*/  UMOV UR36, URZ ;  /* 0x0000003f00247c82 */ /* 0x000fe20008000000 */
[----:B------:R-:W-:Y:S01]  /*0d10*/  UMOV UR37, URZ ;  /* 0x0000003f00257c82 */ /* 0x000fe20008000000 */
[----:B--2---:R-:W-:-:S07]  /*0d20*/  LOP3.LUT R19, R8, 0x1, RZ, 0xfc, !PT ;  /* 0x0000000108137812 */ /* 0x004fce00078efcff */
.L_x_1152:
[----:B0-----:R-:W0:Y:S01]  /*0d30*/  LDC.64 R2, c[0x0][0xa28] ;  /* 0x00028a00ff027b82 */ /* 0x001e220000000a00 */
[----:B----45:R-:W-:Y:S01]  /*0d40*/  IMAD.MOV.U32 R7, RZ, RZ, RZ ;  /* 0x000000ffff077224 */ /* 0x030fe200078e00ff */
[----:B------:R-:W-:-:S06]  /*0d50*/  ULDC.64 UR4, c[0x0][0x208] ;  /* 0x0000820000047ab9 */ /* 0x000fcc0000000a00 */
[----:B------:R-:W1:Y:S08]  /*0d60*/  LDC.64 R4, c[0x0][0xa18] ;  /* 0x00028600ff047b82 */ /* 0x000e700000000a00 */
[----:B--23--:R-:W2:Y:S01]  /*0d70*/  LDC.64 R8, c[0x0][0x3f8] ;  /* 0x0000fe00ff087b82 */ /* 0x00cea20000000a00 */
[----:B0-----:R-:W-:-:S07]  /*0d80*/  ISETP.NE.U32.AND P0, PT, R2, RZ, PT ;  /* 0x000000ff0200720c */ /* 0x001fce0003f05070 */
[----:B------:R-:W0:Y:S01]  /*0d90*/  LDC R17, c[0x0][0x288] ;  /* 0x0000a200ff117b82 */ /* 0x000e220000000800 */
[----:B------:R-:W-:Y:S02]  /*0da0*/  ISETP.NE.AND.EX P0, PT, R3, RZ, PT, P0 ;  /* 0x000000ff0300720c */ /* 0x000fe40003f05300 */
[----:B-1----:R-:W-:-:S05]  /*0db0*/  ISETP.NE.U32.AND P1, PT, R4, RZ, PT ;  /* 0x000000ff0400720c */ /* 0x002fca0003f25070 */
[----:B------:R-:W1:Y:S01]  /*0dc0*/  LDC R0, c[0x0][0x404] ;  /* 0x00010100ff007b82 */ /* 0x000e620000000800 */
[----:B------:R-:W-:-:S07]  /*0dd0*/  ISETP.NE.AND.EX P1, PT, R5, RZ, PT, P1 ;  /* 0x000000ff0500720c */ /* 0x000fce0003f25310 */
[----:B------:R-:W3:Y:S08]  /*0de0*/  @P0 LDC.64 R2, c[0x0][0xa28] ;  /* 0x00028a00ff020b82 */ /* 0x000ef00000000a00 */
[----:B------:R-:W4:Y:S08]  /*0df0*/  @P1 LDC.64 R4, c[0x0][0xa18] ;  /* 0x00028600ff041b82 */ /* 0x000f300000000a00 */
[----:B------:R-:W1:Y:S01]  /*0e00*/  LDC R11, c[0x0][0x2e0] ;  /* 0x0000b800ff0b7b82 */ /* 0x000e620000000800 */
[----:B---3--:R-:W-:-:S05]  /*0e10*/  @P0 IMAD.WIDE R2, R163, 0x4, R2 ;  /* 0x00000004a3020825 */ /* 0x008fca00078e0202 */
[----:B------:R3:W5:Y:S01]  /*0e20*/  @P0 LDG.E R7, desc[UR4][R2.64] ;  /* 0x0000000402070981 */ /* 0x000762000c1e1900 */
[----:B--2---:R-:W-:Y:S01]  /*0e30*/  ISETP.NE.U32.AND P0, PT, R8, RZ, PT ;  /* 0x000000ff0800720c */ /* 0x004fe20003f05070 */
[----:B----4-:R-:W-:-:S03]  /*0e40*/  @P1 IMAD.WIDE R4, R163, 0x4, R4 ;  /* 0x00000004a3041825 */ /* 0x010fc600078e0204 */
[----:B------:R-:W-:Y:S02]  /*0e50*/  ISETP.NE.AND.EX P0, PT, R9, RZ, PT, P0 ;  /* 0x000000ff0900720c */ /* 0x000fe40003f05300 */
[----:B0-----:R3:W5:Y:S01]  /*0e60*/  @P1 LDG.E R17, desc[UR4][R4.64] ;  /* 0x0000000404111981 */ /* 0x001762000c1e1900 */
[----:B------:R-:W-:Y:S01]  /*0e70*/  ULDC.64 UR4, c[0x0][0xa20] ;  /* 0x0002880000047ab9 */ /* 0x000fe20000000a00 */
[----:B-1----:R-:W-:Y:S01]  /*0e80*/  SEL R0, R0, 0x1, P0 ;  /* 0x0000000100007807 */ /* 0x002fe20000000000 */
[----:B------:R-:W-:Y:S01]  /*0e90*/  IMAD.MOV.U32 R166, RZ, RZ, R162 ;  /* 0x000000ffffa67224 */ /* 0x000fe200078e00a2 */
[----:B------:R-:W-:-:S03]  /*0ea0*/  ISETP.NE.U32.AND P2, PT, RZ, UR4, PT ;  /* 0x00000004ff007c0c */ /* 0x000fc6000bf45070 */
[----:B------:R-:W-:Y:S01]  /*0eb0*/  IMAD R16, R0, R11, RZ ;  /* 0x0000000b00107224 */ /* 0x000fe200078e02ff */
[----:B------:R-:W-:Y:S01]  /*0ec0*/  ISETP.NE.AND.EX P2, PT, RZ, UR5, PT, P2 ;  /* 0x00000005ff007c0c */ /* 0x000fe2000bf45320 */
[----:B------:R-:W-:-:S12]  /*0ed0*/  @P1 BRA `(.L_x_1053) ;  /* 0x0000000000281947 */ /* 0x000fd80003800000 */
[----:B------:R-:W-:Y:S02]  /*0ee0*/  ULDC.64 UR4, c[0x0][0xa00] ;  /* 0x0002800000047ab9 */ /* 0x000fe40000000a00 */
[----:B------:R-:W-:-:S04]  /*0ef0*/  ISETP.NE.U32.AND P0, PT, RZ, UR4, PT ;  /* 0x00000004ff007c0c */ /* 0x000fc8000bf05070 */
[----:B------:R-:W-:-:S13]  /*0f00*/  ISETP.NE.AND.EX P0, PT, RZ, UR5, PT, P0 ;  /* 0x00000005ff007c0c */ /* 0x000fda000bf05300 */
[----:B------:R-:W-:Y:S05]  /*0f10*/  @!P0 BRA `(.L_x_1053) ;  /* 0x0000000000188947 */ /* 0x000fea0003800000 */
[----:B---3--:R-:W0:Y:S01]  /*0f20*/  LDC.64 R2, c[0x0][0xa00] ;  /* 0x00028000ff027b82 */ /* 0x008e220000000a00 */
[----:B------:R-:W-:Y:S01]  /*0f30*/  ULDC.64 UR4, c[0x0][0x208] ;  /* 0x0000820000047ab9 */ /* 0x000fe20000000a00 */
[----:B0-----:R-:W-:-:S05]  /*0f40*/  IMAD.WIDE R2, R163, 0x4, R2 ;  /* 0x00000004a3027825 */ /* 0x001fca00078e0202 */
[----:B-----5:R-:W2:Y:S04]  /*0f50*/  LDG.E R17, desc[UR4][R2.64] ;  /* 0x0000000402117981 */ /* 0x020ea8000c1e1900 */
[----:B------:R-:W2:Y:S02]  /*0f60*/  LDG.E R0, desc[UR4][R2.64+0x4] ;  /* 0x0000040402007981 */ /* 0x000ea4000c1e1900 */
[----:B--2---:R-:W-:-:S07]  /*0f70*/  IMAD.IADD R17, R0, 0x1, -R17 ;  /* 0x0000000100117824 */ /* 0x004fce00078e0a11 */
.L_x_1053:
[----:B------:R-:W-:Y:S02]  /*0f80*/  IMAD.MOV.U32 R168, RZ, RZ, R161 ;  /* 0x000000ffffa87224 */ /* 0x000fe400078e00a1 */
[----:B------:R-:W-:Y:S01]  /*0f90*/  IMAD.MOV.U32 R167, RZ, RZ, R163 ;  /* 0x000000ffffa77224 */ /* 0x000fe200078e00a3 */
[----:B------:R-:W-:Y:S06]  /*0fa0*/  @!P2 BRA `(.L_x_1054) ;  /* 0x000000000014a947 */ /* 0x000fec0003800000 */
[----:B---3--:R-:W0:Y:S01]  /*0fb0*/  LDC.64 R2, c[0x0][0xa20] ;  /* 0x00028800ff027b82 */ /* 0x008e220000000a00 */
[----:B------:R-:W-:Y:S01]  /*0fc0*/  ULDC.64 UR4, c[0x0][0x208] ;  /* 0x0000820000047ab9 */ /* 0x000fe20000000a00 */
[----:B0-----:R-:W-:-:S05]  /*0fd0*/  IMAD.WIDE R2, R163, 0x4, R2 ;  /* 0x00000004a3027825 */ /* 0x001fca00078e0202 */
[----:B------:R0:W5:Y:S01]  /*0fe0*/  LDG.E R16, desc[UR4][R2.64] ;  /* 0x0000000402107981 */ /* 0x000162000c1e1900 */
[----:B------:R-:W-:Y:S05]  /*0ff0*/  BRA `(.L_x_1055) ;  /* 0x0000000000287947 */ /* 0x000fea0003800000 */
.L_x_1054:
[----:B------:R-:W-:Y:S02]  /*1000*/  ULDC.64 UR4, c[0x0][0xa08] ;  /* 0x0002820000047ab9 */ /* 0x000fe40000000a00 */
[----:B------:R-:W-:-:S04]  /*1010*/  ISETP.NE.U32.AND P0, PT, RZ, UR4, PT ;  /* 0x00000004ff007c0c */ /* 0x000fc8000bf05070 */
[----:B------:R-:W-:-:S13]  /*1020*/  ISETP.NE.AND.EX P0, PT, RZ, UR5, PT, P0 ;  /* 0x00000005ff007c0c */ /* 0x000fda000bf05300 */
[----:B------:R-:W-:Y:S05]  /*1030*/  @!P0 BRA `(.L_x_1055) ;  /* 0x0000000000188947 */ /* 0x000fea0003800000 */
[----:B---3--:R-:W0:Y:S01]  /*1040*/  LDC.64 R2, c[0x0][0xa08] ;  /* 0x00028200ff027b82 */ /* 0x008e220000000a00 */
[----:B------:R-:W-:Y:S01]  /*1050*/  ULDC.64 UR4, c[0x0][0x208] ;  /* 0x0000820000047ab9 */ /* 0x000fe20000000a00 */
[----:B0-----:R-:W-:-:S05]  /*1060*/  IMAD.WIDE R2, R163, 0x4, R2 ;  /* 0x00000004a3027825 */ /* 0x001fca00078e0202 */
[----:B------:R-:W2:Y:S04]  /*1070*/  LDG.E R16, desc[UR4][R2.64] ;  /* 0x0000000402107981 */ /* 0x000ea8000c1e1900 */
[----:B------:R-:W2:Y:S02]  /*1080*/  LDG.E R5, desc[UR4][R2.64+0x4] ;  /* 0x0000040402057981 */ /* 0x000ea4000c1e1900 */
[----:B--2---:R-:W-:-:S07]  /*1090*/  IMAD.IADD R16, R5, 0x1, -R16 ;  /* 0x0000000105107824 */ /* 0x004fce00078e0a10 */
.L_x_1055:
[----:B------:R-:W1:Y:S01]  /*10a0*/  LDC.64 R8, c[0x0][0x9e0] ;  /* 0x00027800ff087b82 */ /* 0x000e620000000a00 */
[----:B-----5:R-:W-:Y:S01]  /*10b0*/  IMAD.IADD R16, R16, 0x1, -R7 ;  /* 0x0000000110107824 */ /* 0x020fe200078e0a07 */
[----:B------:R-:W-:-:S04]  /*10c0*/  LEA R0, R161, 0x80, 0x7 ;  /* 0x00000080a1007811 */ /* 0x000fc800078e38ff */
[----:B0--3--:R-:W-:Y:S02]  /*10d0*/  IADD3 R3, R16, R0, -R17 ;  /* 0x0000000010037210 */ /* 0x009fe40007ffe811 */
[----:B-1----:R-:W-:-:S03]  /*10e0*/  ISETP.GE.AND P1, PT, R9, 0x1, PT ;  /* 0x000000010900780c */ /* 0x002fc60003f26270 */
[----:B------:R-:W-:-:S10]  /*10f0*/  IMAD.IADD R0, R3, 0x1, R8 ;  /* 0x0000000103007824 */ /* 0x000fd400078e0208 */
[----:B------:R-:W-:Y:S05]  /*1100*/  @!P1 BRA `(.L_x_1056) ;  /* 0x0000000000409947 */ /* 0x000fea0003800000 */
[C---:B------:R-:W-:Y:S01]  /*1110*/  ISETP.GT.AND P0, PT, R3.reuse, RZ, PT ;  /* 0x000000ff0300720c */ /* 0x040fe20003f04270 */
[----:B------:R-:W-:-:S12]  /*1120*/  VIADD R2, R3, 0xffffffff ;  /* 0xffffffff03027836 */ /* 0x000fd80000000000 */
[----:B------:R-:W-:Y:S05]  /*1130*/  @P0 BRA `(.L_x_1057) ;  /* 0x00000000001c0947 */ /* 0x000fea0003800000 */
[----:B------:R-:W-:Y:S01]  /*1140*/  ISETP.NE.AND P0, PT, R9, 0x1, PT ;  /* 0x000000010900780c */ /* 0x000fe20003f05270 */
[----:B------:R-:W-:-:S12]  /*1150*/  IMAD.MOV R3, RZ, RZ, -R3 ;  /* 0x000000ffff037224 */ /* 0x000fd800078e0a03 */
[----:B------:R-:W0:Y:S02]  /*1160*/  @P0 LDC.64 R4, c[0x0][0x9e8] ;  /* 0x00027a00ff040b82 */ /* 0x000e240000000a00 */
[----:B0-----:R-:W-:-:S05]  /*1170*/  @P0 IMAD.HI.U32 R2, R3, R4, RZ ;  /* 0x0000000403020227 */ /* 0x001fca00078e00ff */
[----:B------:R-:W-:-:S04]  /*1180*/  @P0 SHF.R.U32.HI R3, RZ, R5, R2 ;  /* 0x00000005ff030219 */ /* 0x000fc80000011602 */
[----:B------:R-:W-:Y:S01]  /*1190*/  LOP3.LUT R2, RZ, R3, RZ, 0x33, !PT ;  /* 0x00000003ff027212 */ /* 0x000fe200078e33ff */
[----:B------:R-:W-:Y:S06]  /*11a0*/  BRA `(.L_x_1058) ;  /* 0x0000000000107947 */ /* 0x000fec0003800000 */
.L_x_1057:
[----:B------:R-:W-:-:S13]  /*11b0*/  ISETP.NE.AND P0, PT, R9, 0x1, PT ;  /* 0x000000010900780c */ /* 0x000fda0003f05270 */
[----:B------:R-:W0:Y:S02]  /*11c0*/  @P0 LDC.64 R4, c[0x0][0x9e8] ;  /* 0x00027a00ff040b82 */ /* 0x000e240000000a00 */
[----:B0-----:R-:W-:-:S05]  /*11d0*/  @P0 IMAD.HI.U32 R4, R2, R4, RZ ;  /* 0x0000000402040227 */ /* 0x001fca00078e00ff */
[----:B------:R-:W-:-:S07]  /*11e0*/  @P0 SHF.R.U32.HI R2, RZ, R5, R4 ;  /* 0x00000005ff020219 */ /* 0x000fce0000011604 */
.L_x_1058:
[----:B------:R-:W-:-:S05]  /*11f0*/  IMAD R3, R2, R9, R9 ;  /* 0x0000000902037224 */ /* 0x000fca00078e0209 */
[----:B------:R-:W-:-:S07]  /*1200*/  VIMNMX R0, R0, R3, PT ;  /* 0x0000000300007248 */ /* 0x000fce0003fe0100 */
.L_x_1056:
[----:B------:R-:W-:Y:S01]  /*1210*/  VIADD R2, R0, 0x5f ;  /* 0x0000005f00027836 */ /* 0x000fe20000000000 */
[----:B------:R-:W-:Y:S01]  /*1220*/  ULDC UR4, c[0x0][0x9dc] ;  /* 0x0002770000047ab9 */ /* 0x000fe20000000800 */
[----:B------:R-:W-:Y:S02]  /*1230*/  VIADD R0, R16, 0x5f ;  /* 0x0000005f10007836 */ /* 0x000fe40000000000 */
[----:B------:R-:W-:-:S04]  /*1240*/  IMAD.HI R2, R2, 0x2aaaaaab, RZ ;  /* 0x2aaaaaab02027827 */ /* 0x000fc800078e02ff */
[----:B------:R-:W-:Y:S01]  /*1250*/  IMAD.HI R0, R0, 0x2aaaaaab, RZ ;  /* 0x2aaaaaab00007827 */ /* 0x000fe200078e02ff */
[----:B------:R-:W-:-:S03]  /*1260*/  SHF.R.U32.HI R5, RZ, 0x1f, R2 ;  /* 0x0000001fff057819 */ /* 0x000fc60000011602 */
[----:B------:R-:W-:Y:S01]  /*1270*/  IMAD R7, R161, 0x80, -R17 ;  /* 0x00000080a1077824 */ /* 0x000fe200078e0a11 */
[----:B------:R-:W-:Y:S02]  /*1280*/  SHF.R.U32.HI R3, RZ, 0x1f, R0 ;  /* 0x0000001fff037819 */ /* 0x000fe40000011600 */
[----:B------:R-:W-:Y:S01]  /*1290*/  LEA.HI.SX32 R72, R2, R5, 0x1c ;  /* 0x0000000502487211 */ /* 0x000fe200078fe2ff */
[----:B------:R-:W-:Y:S01]  /*12a0*/  IMAD.IADD R7, R16, 0x1, R7 ;  /* 0x0000000110077824 */ /* 0x000fe200078e0207 */
[----:B------:R-:W-:-:S03]  /*12b0*/  LEA.HI.SX32 R3, R0, R3, 0x1c ;  /* 0x0000000300037211 */ /* 0x000fc600078fe2ff */
[----:B------:R-:W-:Y:S01]  /*12c0*/  VIADD R0, R7, -UR4 ;  /* 0x8000000407007c36 */ /* 0x000fe20008000000 */
[----:B------:R-:W-:Y:S01]  /*12d0*/  VIMNMX R72, R3, R72, PT ;  /* 0x0000004803487248 */ /* 0x000fe20003fe0100 */
[----:B------:R-:W-:Y:S06]  /*12e0*/  @!P1 BRA `(.L_x_1059) ;  /* 0x00000000003c9947 */ /* 0x000fec0003800000 */
[----:B------:R-:W-:-:S13]  /*12f0*/  ISETP.GT.AND P0, PT, R7, -0x1, PT ;  /* 0xffffffff0700780c */ /* 0x000fda0003f04270 */
[----:B------:R-:W-:Y:S05]  /*1300*/  @P0 BRA `(.L_x_1060) ;  /* 0x00000000001c0947 */ /* 0x000fea0003800000 */
[----:B------:R-:W-:Y:S02]  /*1310*/  ISETP.NE.AND P0, PT, R9, 0x1, PT ;  /* 0x000000010900780c */ /* 0x000fe40003f05270 */
[----:B------:R-:W-:-:S11]  /*1320*/  LOP3.LUT R7, RZ, R7, RZ, 0x33, !PT ;  /* 0x00000007ff077212 */ /* 0x000fd600078e33ff */
[----:B------:R-:W0:Y:S02]  /*1330*/  @P0 LDC.64 R2, c[0x0][0x9e8] ;  /* 0x00027a00ff020b82 */ /* 0x000e240000000a00 */
[----:B0-----:R-:W-:-:S05]  /*1340*/  @P0 IMAD.HI.U32 R2, R7, R2, RZ ;  /* 0x0000000207020227 */ /* 0x001fca00078e00ff */
[----:B------:R-:W-:-:S04]  /*1350*/  @P0 SHF.R.U32.HI R7, RZ, R3, R2 ;  /* 0x00000003ff070219 */ /* 0x000fc80000011602 */
[----:B------:R-:W-:Y:S01]  /*1360*/  LOP3.LUT R7, RZ, R7, RZ, 0x33, !PT ;  /* 0x00000007ff077212 */ /* 0x000fe200078e33ff */
[----:B------:R-:W-:Y:S06]  /*1370*/  BRA `(.L_x_1061) ;  /* 0x0000000000107947 */ /* 0x000fec0003800000 */
.L_x_1060:
[----:B------:R-:W-:-:S13]  /*1380*/  ISETP.NE.AND P0, PT, R9, 0x1, PT ;  /* 0x000000010900780c */ /* 0x000fda0003f05270 */
[----:B------:R-:W0:Y:S02]  /*1390*/  @P0 LDC.64 R2, c[0x0][0x9e8] ;  /* 0x00027a00ff020b82 */ /* 0x000e240000000a00 */
[----:B0-----:R-:W-:-:S05]  /*13a0*/  @P0 IMAD.HI.U32 R2, R7, R2, RZ ;  /* 0x0000000207020227 */ /* 0x001fca00078e00ff */
[----:B------:R-:W-:-:S07]  /*13b0*/  @P0 SHF.R.U32.HI R7, RZ, R3, R2 ;  /* 0x00000003ff070219 */ /* 0x000fce0000011602 */
.L_x_1061:
[----:B------:R-:W-:-:S05]  /*13c0*/  IMAD R7, R7, R9, RZ ;  /* 0x0000000907077224 */ /* 0x000fca00078e02ff */
[----:B------:R-:W-:-:S07]  /*13d0*/  VIMNMX R0, R0, R7, !PT ;  /* 0x0000000700007248 */ /* 0x000fce0007fe0100 */
.L_x_1059:
        /* <DEDUP_REMOVED lines=9> */
[----:B------:R-:W-:Y:S01]  /*1470*/  LEA.HI.SX32 R3, R2, R3, 0x1c ;  /* 0x0000000302037211 */ /* 0x000fe200078fe2ff */
[----:B------:R-:W-:Y:S01]  /*1480*/  IMAD.MOV.U32 R2, RZ, RZ, RZ ;  /* 0x000000ffff027224 */ /* 0x000fe200078e00ff */
[----:B------:R-:W-:Y:S02]  /*1490*/  CS2R R76, SRZ ;  /* 0x00000000004c7805 */ /* 0x000fe4000001ff00 */
[----:B------:R-:W-:Y:S02]  /*14a0*/  CS2R R74, SRZ ;  /* 0x00000000004a7805 */ /* 0x000fe4000001ff00 */
[----:B------:R-:W-:Y:S01]  /*14b0*/  VIMNMX R23, RZ, R3, !PT ;  /* 0x00000003ff177248 */ /* 0x000fe20007fe0100 */
[----:B------:R-:W-:Y:S01]  /*14c0*/  IMAD.MOV.U32 R73, RZ, RZ, RZ ;  /* 0x000000ffff497224 */ /* 0x000fe200078e00ff */
[----:B------:R-:W-:-:S02]  /*14d0*/  CS2R R28, SRZ ;  /* 0x00000000001c7805 */ /* 0x000fc4000001ff00 */
[----:B------:R-:W-:Y:S02]  /*14e0*/  CS2R R70, SRZ ;  /* 0x0000000000467805 */ /* 0x000fe4000001ff00 */
[----:B------:R-:W-:Y:S02]  /*14f0*/  ISETP.GT.AND P1, PT, R72, R23, PT ;  /* 0x000000174800720c */ /* 0x000fe40003f24270 */
        /* <DEDUP_REMOVED lines=20> */
[----:B------:R-:W-:Y:S02]  /*1640*/  IMAD.MOV.U32 R30, RZ, RZ, RZ ;  /* 0x000000ffff1e7224 */ /* 0x000fe400078e00ff */
[----:B------:R-:W-:Y:S02]  /*1650*/  IMAD.MOV.U32 R89, RZ, RZ, RZ ;  /* 0x000000ffff597224 */ /* 0x000fe400078e00ff */
[----:B------:R-:W-:-:S02]  /*1660*/  IMAD.MOV.U32 R8, RZ, RZ, RZ ;  /* 0x000000ffff087224 */ /* 0x000fc400078e00ff */
[----:B------:R-:W-:Y:S02]  /*1670*/  IMAD.MOV.U32 R10, RZ, RZ, RZ ;  /* 0x000000ffff0a7224 */ /* 0x000fe400078e00ff */
[----:B------:R-:W-:Y:S01]  /*1680*/  IMAD.MOV.U32 R91, RZ, RZ, RZ ;  /* 0x000000ffff5b7224 */ /* 0x000fe200078e00ff */
[----:B------:R-:W-:Y:S06]  /*1690*/  @!P1 BRA `(.L_x_1062) ;  /* 0x000000c800e09947 */ /* 0x000fec0003800000 */
[----:B------:R-:W0:Y:S01]  /*16a0*/  SHFL.IDX PT, R0, R172, RZ, 0x1f ;  /* 0x00001fffac007589 */ /* 0x000e2200000e0000 */
[----:B------:R-:W1:Y:S01]  /*16b0*/  S2UR UR6, SR_CgaCtaId ;  /* 0x00000000000679c3 */ /* 0x000e620000008800 */
[----:B------:R-:W-:Y:S01]  /*16c0*/  UMOV UR39, 0x400 ;  /* 0x0000040000277882 */ /* 0x000fe20000000000 */
        /* <DEDUP_REMOVED lines=28> */
.L_x_1063:
[----:B------:R-:W-:Y:S02]  /*1890*/  LEA.HI R0, R169, R169, RZ, 0x1 ;  /* 0x000000a9a9007211 */ /* 0x000fe400078f08ff */
[----:B------:R-:W-:Y:S02]  /*18a0*/  ISETP.NE.AND P0, PT, R19, 0x3, PT ;  /* 0x000000031300780c */ /* 0x000fe40003f05270 */
[----:B------:R-:W-:-:S05]  /*18b0*/  LOP3.LUT R0, R0, 0xfffffffe, RZ, 0xc0, !PT ;  /* 0xfffffffe00007812 */ /* 0x000fca00078ec0ff */
[----:B------:R-:W-:-:S05]  /*18c0*/  IMAD.IADD R0, R169, 0x1, -R0 ;  /* 0x00000001a9007824 */ /* 0x000fca00078e0a00 */
[----:B------:R-:W-:-:S04]  /*18d0*/  SHF.L.U32 R0, R0, 0x1f, RZ ;  /* 0x0000001f00007819 */ /* 0x000fc800000006ff */
[----:B------:R-:W0:Y:S02]  /*18e0*/  SYNCS.PHASECHK.TRANS64.TRYWAIT P1, [UR39+0x2a800], R0 ;  /* 0x02a80000ff0075a7 */ /* 0x000e240008020167 */
[----:B0-----:R-:W-:Y:S05]  /*18f0*/  @!P1 BRA `(.L_x_1064) ;  /* 0x0000013c00449947 */ /* 0x001fea0003800000 */
.L_x_1248:
[----:B------:R-:W-:Y:S05]  /*1900*/  @!P0 BRA `(.L_x_1065) ;  /* 0x0000000000048947 */ /* 0x000fea0003800000 */
[----:B------:R-:W-:Y:S01]  /*1910*/  BPT.TRAP 0x1 ;  /* 0x000000040000795c */ /* 0x000fe20000300000 */
.L_x_1065:
[----:B0-----:R-:W-:Y:S02]  /*1920*/  IMAD.U32 R3, RZ, RZ, UR37 ;  /* 0x00000025ff037e24 */ /* 0x001fe4000f8e00ff */
[----:B------:R-:W-:-:S03]  /*1930*/  IMAD.U32 R0, RZ, RZ, UR36 ;  /* 0x00000024ff007e24 */ /* 0x000fc6000f8e00ff */
[----:B------:R-:W-:Y:S02]  /*1940*/  LEA R3, R3, UR39, 0x3 ;  /* 0x0000002703037c11 */ /* 0x000fe4000f8e18ff */
[----:B------:R-:W-:-:S04]  /*1950*/  SHF.L.U32 R0, R0, 0x1f, RZ ;  /* 0x0000001f00007819 */ /* 0x000fc800000006ff */
[----:B------:R0:W1:Y:S01]  /*1960*/  SYNCS.PHASECHK.TRANS64.TRYWAIT P1, [R3+URZ+0x2a830], R0 ;  /* 0x02a83000030075a7 */ /* 0x000062000802017f */
[----:B------:R-:W-:Y:S05]  /*1970*/  @!P0 BRA `(.L_x_1066) ;  /* 0x0000000000048947 */ /* 0x000fea0003800000 */
[----:B------:R-:W-:Y:S01]  /*1980*/  BPT.TRAP 0x1 ;  /* 0x000000040000795c */ /* 0x000fe20000300000 */
.L_x_1066:
[----:B------:R-:W2:Y:S01]  /*1990*/  LDL.LU R2, [R1] ;  /* 0x0000000001027983 */ /* 0x000ea20000300800 */
[----:B------:R-:W3:Y:S02]  /*19a0*/  S2R R4, SR_TID.X ;  /* 0x0000000000047919 */ /* 0x000ee40000002100 */
[----:B---3--:R-:W-:Y:S02]  /*19b0*/  LOP3.LUT P2, RZ, R4, 0x7f, RZ, 0xc0, !PT ;  /* 0x0000007f04ff7812 */ /* 0x008fe4000784c0ff */
[----:B--2---:R-:W-:-:S11]  /*19c0*/  LOP3.LUT R2, R2, 0xffefffff, RZ, 0xc0, !PT ;  /* 0xffefffff02027812 */ /* 0x004fd600078ec0ff */
[----:B------:R-:W-:-:S05]  /*19d0*/  @P2 LOP3.LUT R2, R2, 0x100000, RZ, 0xfc, !PT ;  /* 0x0010000002022812 */ /* 0x000fca00078efcff */
[----:B------:R2:W-:Y:S01]  /*19e0*/  STL [R1], R2 ;  /* 0x0000000201007387 */ /* 0x0005e20000100800 */
[----:B-1----:R-:W-:Y:S05]  /*19f0*/  @P1 BRA `(.L_x_1067) ;  /* 0x0000000000081947 */ /* 0x002fea0003800000 */
[----:B------:R-:W1:Y:S02]  /*1a00*/  SYNCS.PHASECHK.TRANS64.TRYWAIT P1, [R3+URZ+0x2a830], R0 ;  /* 0x02a83000030075a7 */ /* 0x000e64000802017f */
[----:B-1----:R-:W-:Y:S05]  /*1a10*/  @!P1 BRA `(.L_x_1068) ;  /* 0x0000013c00149947 */ /* 0x002fea0003800000 */
.L_x_1067:
[----:B------:R-:W-:Y:S05]  /*1a20*/  WARPSYNC.ALL ;  /* 0x0000000000007948 */ /* 0x000fea0003800000 */
[----:B------:R-:W-:Y:S01]  /*1a30*/  UIADD3 UR4, UR39, 0x18400, URZ ;  /* 0x0001840027047890 */ /* 0x000fe2000fffe03f */
[----:B------:R-:W-:Y:S01]  /*1a40*/  WARPGROUP.ARRIVE ;  /* 0x00000000000079c5 */ /* 0x000fe20000000000 */
[----:B------:R-:W-:-:S05]  /*1a50*/  ULOP3.LUT UR5, UR38, 0x10000, URZ, 0xfc, !UPT ;  /* 0x0001000026057892 */ /* 0x000fca000f8efc3f */
[----:B--2---:R-:W2:Y:S01]  /*1a60*/  S2R R2, SR_TID.X ;  /* 0x0000000000027919 */ /* 0x004ea20000002100 */
[----:B------:R-:W-:Y:S01]  /*1a70*/  USHF.R.U32.HI UR4, URZ, 0x4, UR4 ;  /* 0x000000043f047899 */ /* 0x000fe20008011604 */
[----:B------:R-:W3:Y:S01]  /*1a80*/  LDC.64 R14, c[0x0][0x9e0] ;  /* 0x00027800ff0e7b82 */ /* 0x000ee20000000a00 */
[----:B------:R-:W-:Y:S01]  /*1a90*/  UMOV UR9, 0x40000040 ;  /* 0x4000004000097882 */ /* 0x000fe20000000000 */
[----:B------:R-:W-:Y:S01]  /*1aa0*/  UMOV UR11, 0x40000040 ;  /* 0x40000040000b7882 */ /* 0x000fe20000000000 */
[----:B------:R-:W-:Y:S01]  /*1ab0*/  ULOP3.LUT UR4, UR4, 0x3fff, URZ, 0xc0, !UPT ;  /* 0x00003fff04047892 */ /* 0x000fe2000f8ec03f */
[----:B------:R-:W-:Y:S01]  /*1ac0*/  IMAD.U32 R5, RZ, RZ, UR9 ;  /* 0x00000009ff057e24 */ /* 0x000fe2000f8e00ff */
[----:B------:R-:W-:Y:S01]  /*1ad0*/  UMOV UR8, UR5 ;  /* 0x0000000500087c82 */ /* 0x000fe20008000000 */
[----:B------:R-:W-:Y:S01]  /*1ae0*/  UIADD3 UR56, UR5, 0x2, URZ ;  /* 0x0000000205387890 */ /* 0x000fe2000fffe03f */
[----:B------:R-:W-:Y:S01]  /*1af0*/  IMAD.U32 R4, RZ, RZ, UR8 ;  /* 0x00000008ff047e24 */ /* 0x000fe2000f8e00ff */
[----:B------:R-:W-:Y:S01]  /*1b00*/  ULOP3.LUT UR60, UR4, 0x10000, URZ, 0xfc, !UPT ;  /* 0x00010000043c7892 */ /* 0x000fe2000f8efc3f */
[----:B------:R-:W-:Y:S01]  /*1b10*/  IMAD.MOV.U32 R13, RZ, RZ, -0x60 ;  /* 0xffffffa0ff0d7424 */ /* 0x000fe200078e00ff */
[----:B------:R-:W-:Y:S01]  /*1b20*/  UMOV UR57, 0x40000040 ;  /* 0x4000004000397882 */ /* 0x000fe20000000000 */
[----:B------:R-:W-:Y:S01]  /*1b30*/  UMOV UR59, 0x40000040 ;  /* 0x40000040003b7882 */ /* 0x000fe20000000000 */
[----:B------:R-:W-:Y:S01]  /*1b40*/  UIMAD UR4, UR37, 0x900, UR60 ;  /* 0x00000900250478a4 */ /* 0x000fe2000f8e023c */
[----:B------:R-:W-:Y:S01]  /*1b50*/  IMAD R13, R72, R13, 0x60 ;  /* 0x00000060480d7424 */ /* 0x000fe200078e020d */
[----:B------:R-:W-:-:S02]  /*1b60*/  UIADD3 UR52, UR5, 0x4, URZ ;  /* 0x0000000405347890 */ /* 0x000fc4000fffe03f */
[----:B------:R-:W-:Y:S01]  /*1b70*/  UIADD3 UR58, UR4, 0x2, URZ ;  /* 0x00000002043a7890 */ /* 0x000fe2000fffe03f */
[----:B------:R-:W-:Y:S01]  /*1b80*/  IMAD.IADD R9, R16, 0x1, R13 ;  /* 0x0000000110097824 */ /* 0x000fe200078e020d */
[----:B------:R-:W-:Y:S02]  /*1b90*/  UIADD3 UR54, UR4, 0x4, URZ ;  /* 0x0000000404367890 */ /* 0x000fe4000fffe03f */
[----:B------:R-:W-:Y:S01]  /*1ba0*/  UMOV UR10, UR4 ;  /* 0x00000004000a7c82 */ /* 0x000fe20008000000 */
[----:B------:R-:W-:Y:S01]  /*1bb0*/  UMOV UR53, 0x40000040 ;  /* 0x4000004000357882 */ /* 0x000fe20000000000 */
[----:B------:R-:W-:Y:S01]  /*1bc0*/  HGMMA.64x96x16.F32 R24, gdesc[UR8], RZ, !UPT, gsb0 ;  /* 0x01600000081879f0 */ /* 0x000fe2000c0008ff */
[----:B------:R-:W-:Y:S01]  /*1bd0*/  UMOV UR55, 0x40000040 ;  /* 0x4000004000377882 */ /* 0x000fe20000000000 */
[----:B------:R-:W-:Y:S01]  /*1be0*/  UIADD3 UR8, UR5, 0x6, URZ ;  /* 0x0000000605087890 */ /* 0x000fe2000fffe03f */
[----:B------:R-:W-:Y:S01]  /*1bf0*/  IMAD R21, R18, -0x2, R9 ;  /* 0xfffffffe12157824 */ /* 0x000fe200078e0209 */
[----:B------:R-:W-:Y:S01]  /*1c00*/  UIADD3 UR10, UR4, 0x6, URZ ;  /* 0x00000006040a7890 */ /* 0x000fe2000fffe03f */
[----:B------:R-:W-:Y:S01]  /*1c10*/  UMOV UR9, 0x40000040 ;  /* 0x4000004000097882 */ /* 0x000fe20000000000 */
[----:B------:R-:W-:Y:S01]  /*1c20*/  UMOV UR11, 0x40000040 ;  /* 0x40000040000b7882 */ /* 0x000fe20000000000 */
[----:B------:R-:W-:Y:S01]  /*1c30*/  UIADD3 UR12, UR5, 0x400, URZ ;  /* 0x00000400050c7890 */ /* 0x000fe2000fffe03f */
[----:B--2---:R-:W-:Y:S01]  /*1c40*/  LOP3.LUT P1, RZ, R2, 0x7f, RZ, 0xc0, !PT ;  /* 0x0000007f02ff7812 */ /* 0x004fe2000782c0ff */
        /* <DEDUP_REMOVED lines=8> */
[----:B------:R-:W-:Y:S02]  /*1cd0*/  UIADD3 UR22, UR4, 0x304, URZ ;  /* 0x0000030404167890 */ /* 0x000fe4000fffe03f */
[----:B------:R-:W-:Y:S01]  /*1ce0*/  @!P1 VIADD R2, R3, 0x2a840 ;  /* 0x0002a84003029836 */ /* 0x000fe20000000000 */
[----:B------:R-:W-:Y:S01]  /*1cf0*/  UMOV UR21, 0x40000040 ;  /* 0x4000004000157882 */ /* 0x000fe20000000000 */
[----:B------:R-:W-:Y:S01]  /*1d00*/  UMOV UR23, 0x40000040 ;  /* 0x4000004000177882 */ /* 0x000fe20000000000 */
[----:B------:R-:W-:Y:S01]  /*1d10*/  UIADD3 UR24, UR5, 0x406, URZ ;  /* 0x0000040605187890 */ /* 0x000fe2000fffe03f */
[----:B01----:R-:W-:Y:S01]  /*1d20*/  IADD3 R3, -R17, 0x1, R9 ;  /* 0x0000000111037810 */ /* 0x003fe20007ffe109 */
[----:B------:R-:W-:Y:S01]  /*1d30*/  UIADD3 UR26, UR4, 0x306, URZ ;  /* 0x00000306041a7890 */ /* 0x000fe2000fffe03f */
[----:B------:R-:W-:Y:S01]  /*1d40*/  @!P1 PRMT R2, RZ, 0x654, R2 ;  /* 0x00000654ff029816 */ /* 0x000fe20000000002 */
[----:B------:R-:W-:Y:S01]  /*1d50*/  UMOV UR25, 0x40000040 ;  /* 0x4000004000197882 */ /* 0x000fe20000000000 */
[----:B------:R-:W-:Y:S01]  /*1d60*/  UMOV UR27, 0x40000040 ;  /* 0x40000040001b7882 */ /* 0x000fe20000000000 */
[----:B------:R-:W-:Y:S01]  /*1d70*/  UIADD3 UR28, UR5, 0x800, URZ ;  /* 0x00000800051c7890 */ /* 0x000fe2000fffe03f */
[----:B------:R-:W-:Y:S01]  /*1d80*/  IMAD R11, R18, -0x2, R3 ;  /* 0xfffffffe120b7824 */ /* 0x000fe200078e0203 */
[----:B------:R-:W-:Y:S01]  /*1d90*/  UIADD3 UR30, UR4, 0x600, URZ ;  /* 0x00000600041e7890 */ /* 0x000fe2000fffe03f */
[----:B------:R-:W-:Y:S01]  /*1da0*/  IMAD R3, R161, 0x80, R171 ;  /* 0x00000080a1037824 */ /* 0x000fe200078e02ab */
        /* <DEDUP_REMOVED lines=14> */
[----:B------:R-:W-:Y:S01]  /*1e90*/  ULDC.64 UR4, c[0x0][0x9d8] ;  /* 0x0002760000047ab9 */ /* 0x000fe20000000a00 */
[----:B------:R-:W-:-:S02]  /*1ea0*/  WARPGROUP.DEPBAR.LE gsb0, 0x0 ;  /* 0x00008000000079c5 */ /* 0x000fc40000010000 */
        /* <DEDUP_REMOVED lines=31> */
[----:B------:R-:W-:Y:S01]  /*20a0*/  HGMMA.64x96x16.F32 R24, gdesc[UR48], R24, gsb0 ;  /* 0x01600000301879f0 */ /* 0x000fe20008000818 */
[----:B------:R-:W-:Y:S02]  /*20b0*/  ULOP3.LUT UR50, URZ, UR5, URZ, 0x33, !UPT ;  /* 0x000000053f327292 */ /* 0x000fe4000f8e333f */
[----:B------:R-:W-:Y:S02]  /*20c0*/  WARPGROUP.DEPBAR.LE gsb0, 0x0 ;  /* 0x00008000000079c5 */ /* 0x000fe40000010000 */
        /* <DEDUP_REMOVED lines=45> */
[----:B------:R0:W-:Y:S01]  /*23a0*/  @!P1 SYNCS.ARRIVE.TRANS64.RED.A1T0 RZ, [R2+URZ], RZ ;  /* 0x000000ff02ff99a7 */ /* 0x0001e2000810043f */
[----:B---3--:R-:W-:Y:S01]  /*23b0*/  ISETP.GE.AND P1, PT, R15, 0x1, PT ;  /* 0x000000010f00780c */ /* 0x008fe20003f26270 */
[----:B------:R-:W1:Y:S01]  /*23c0*/  MUFU.TANH R24, R24 ;  /* 0x0000001800187308 */ /* 0x000e620000002400 */
[----:B------:R-:W-:Y:S01]  /*23d0*/  FMUL.FTZ R30, R30, UR4 ;  /* 0x000000041e1e7c20 */ /* 0x000fe20008410000 */
[----:B------:R-:W-:Y:S01]  /*23e0*/  FMUL.FTZ R34, R34, UR4 ;  /* 0x0000000422227c20 */ /* 0x000fe20008410000 */
[----:B------:R-:W-:Y:S01]  /*23f0*/  FMUL.FTZ R38, R38, UR4 ;  /* 0x0000000426267c20 */ /* 0x000fe20008410000 */
[----:B------:R-:W-:-:S04]  /*2400*/  P2R R162, PR, RZ, 0x2 ;  /* 0x00000002ffa27803 */ /* 0x000fc80000000000 */
[----:B------:R-:W2:Y:S08]  /*2410*/  MUFU.TANH R25, R25 ;  /* 0x0000001900197308 */ /* 0x000eb00000002400 */
[----:B------:R-:W3:Y:S08]  /*2420*/  MUFU.TANH R6, R6 ;  /* 0x0000000600067308 */ /* 0x000ef00000002400 */
[----:B------:R-:W4:Y:S08]  /*2430*/  MUFU.TANH R0, R0 ;  /* 0x0000000000007308 */ /* 0x000f300000002400 */
[----:B------:R-:W0:Y:S08]  /*2440*/  MUFU.TANH R28, R28 ;  /* 0x0000001c001c7308 */ /* 0x000e300000002400 */
        /* <DEDUP_REMOVED lines=40> */
[----:B------:R5:W1:Y:S08]  /*26d0*/  MUFU.TANH R27, R30 ;  /* 0x0000001e001b7308 */ /* 0x000a700000002400 */
[----:B------:R2:W1:Y:S01]  /*26e0*/  MUFU.TANH R73, R34 ;  /* 0x0000002200497308 */ /* 0x0004620000002400 */
[----:B-----5:R-:W-:-:S05]  /*26f0*/  IMAD.IADD R30, R11, 0x1, R14 ;  /* 0x000000010b1e7824 */ /* 0x020fca00078e020e */
[----:B0-----:R-:W-:Y:S02]  /*2700*/  VIADDMNMX R2, R3, R30, R21, PT ;  /* 0x0000001e03027246 */ /* 0x001fe40003800115 */
[----:B------:R0:W1:Y:S01]  /*2710*/  MUFU.TANH R74, R38 ;  /* 0x00000026004a7308 */ /* 0x0000620000002400 */
[----:B--2---:R-:W-:-:S04]  /*2720*/  VIADD R34, R11, UR50 ;  /* 0x000000320b227c36 */ /* 0x004fc80008000000 */
[----:B------:R-:W-:Y:S02]  /*2730*/  IMAD.IADD R9, R34, 0x1, R3 ;  /* 0x0000000122097824 */ /* 0x000fe400078e0203 */
[----:B0-----:R-:W-:Y:S01]  /*2740*/  IMAD R38, R18, -0x2, R13 ;  /* 0xfffffffe12267824 */ /* 0x001fe200078e020d */
[----:B---34-:R-:W-:Y:S06]  /*2750*/  @!P1 BRA `(.L_x_1069) ;  /* 0x00000000004c9947 */ /* 0x018fec0003800000 */
[----:B------:R-:W-:Y:S01]  /*2760*/  IADD3 R11, -R17, R16, R3 ;  /* 0x00000010110b7210 */ /* 0x000fe20007ffe103 */
[----:B------:R-:W-:Y:S03]  /*2770*/  BSSY B0, `(.L_x_1070) ;  /* 0x000000e000007945 */ /* 0x000fe60003800000 */
        /* <DEDUP_REMOVED lines=9> */
.L_x_1071:
[----:B------:R-:W-:-:S13]  /*2810*/  ISETP.NE.AND P1, PT, R15, 0x1, PT ;  /* 0x000000010f00780c */ /* 0x000fda0003f25270 */
[----:B------:R-:W0:Y:S02]  /*2820*/  @P1 LDC.64 R66, c[0x0][0x9e8] ;  /* 0x00027a00ff421b82 */ /* 0x000e240000000a00 */
[----:B0-----:R-:W-:-:S05]  /*2830*/  @P1 IMAD.HI.U32 R20, R11, R66, RZ ;  /* 0x000000420b141227 */ /* 0x001fca00078e00ff */
[----:B------:R-:W-:-:S07]  /*2840*/  @P1 SHF.R.U32.HI R11, RZ, R67, R20 ;  /* 0x00000043ff0b1219 */ /* 0x000fce0000011614 */
.L_x_1072:
[----:B------:R-:W-:Y:S05]  /*2850*/  BSYNC B0 ;  /* 0x0000000000007941 */ /* 0x000fea0003800000 */
.L_x_1070:
[----:B------:R-:W-:-:S05]  /*2860*/  IMAD R20, R11, R15, R38 ;  /* 0x0000000f0b147224 */ /* 0x000fca00078e0226 */
[----:B------:R-:W-:Y:S02]  /*2870*/  VIMNMX R9, R9, R20, !PT ;  /* 0x0000001409097248 */ /* 0x000fe40007fe0100 */
[----:B------:R-:W-:-:S07]  /*2880*/  VIADDMNMX R2, R20, R15, R2, PT ;  /* 0x0000000f14027246 */ /* 0x000fce0003800102 */
.L_x_1069:
[C---:B------:R-:W-:Y:S02]  /*2890*/  ISETP.GE.AND P6, PT, R13.reuse, 0x9, PT ;  /* 0x000000090d00780c */ /* 0x040fe40003fc6270 */
[----:B------:R-:W-:Y:S02]  /*28a0*/  ISETP.GE.AND P1, PT, R13, 0x2, PT ;  /* 0x000000020d00780c */ /* 0x000fe40003f26270 */
[C---:B------:R-:W-:Y:S02]  /*28b0*/  ISETP.GT.AND P2, PT, R9.reuse, 0x8, !P6 ;  /* 0x000000080900780c */ /* 0x040fe40007744270 */
[----:B------:R-:W-:Y:S02]  /*28c0*/  ISETP.GT.AND P3, PT, R9, 0x1, !P1 ;  /* 0x000000010900780c */ /* 0x000fe40004f64270 */
[----:B------:R-:W-:Y:S02]  /*28d0*/  ISETP.LT.OR P2, PT, R2, 0x9, P2 ;  /* 0x000000090200780c */ /* 0x000fe40001741670 */
[----:B------:R-:W-:-:S02]  /*28e0*/  ISETP.GE.AND P4, PT, R13, 0xa, PT ;  /* 0x0000000a0d00780c */ /* 0x000fc40003f86270 */
[----:B------:R-:W-:Y:S02]  /*28f0*/  FSEL R67, R28, -INF , !P2 ;  /* 0xff8000001c437808 */ /* 0x000fe40005000000 */
[C---:B------:R-:W-:Y:S02]  /*2900*/  ISETP.LT.OR P3, PT, R2.reuse, 0x2, P3 ;  /* 0x000000020200780c */ /* 0x040fe40001f61670 */
        /* <DEDUP_REMOVED lines=22> */
[C---:B------:R-:W-:Y:S02]  /*2a70*/  ISETP.LT.OR P2, PT, R2.reuse, 0x1a, P2 ;  /* 0x0000001a0200780c */ /* 0x040fe40001741670 */
        /* <DEDUP_REMOVED lines=78> */
[----:B-1----:R-:W-:Y:S02]  /*2f60*/  FSEL R33, R24, -INF , !P5 ;  /* 0xff80000018217808 */ /* 0x002fe40006800000 */
[----:B------:R-:W-:Y:S02]  /*2f70*/  ISETP.GE.AND P5, PT, R13, 0x5a, PT ;  /* 0x0000005a0d00780c */ /* 0x000fe40003fa6270 */
[----:B------:R-:W-:Y:S02]  /*2f80*/  IADD3 R13, R34, 0x8, R3 ;  /* 0x00000008220d7810 */ /* 0x000fe40007ffe003 */
[----:B------:R-:W-:Y:S02]  /*2f90*/  P2R R64, PR, RZ, 0x20 ;  /* 0x00000020ff407803 */ /* 0x000fe40000000000 */
[----:B------:R-:W-:-:S04]  /*2fa0*/  ISETP.GT.AND P5, PT, R9, 0x59, !P5 ;  /* 0x000000590900780c */ /* 0x000fc80006fa4270 */
[----:B------:R-:W-:Y:S01]  /*2fb0*/  ISETP.LT.OR P5, PT, R2, 0x5a, P5 ;  /* 0x0000005a0200780c */ /* 0x000fe20002fa1670 */
[----:B------:R-:W-:-:S03]  /*2fc0*/  VIADD R2, R3, 0x8 ;  /* 0x0000000803027836 */ /* 0x000fc60000000000 */
[----:B------:R-:W-:Y:S02]  /*2fd0*/  FSEL R24, R69, -INF , !P5 ;  /* 0xff80000045187808 */ /* 0x000fe40006800000 */
[----:B------:R-:W-:Y:S02]  /*2fe0*/  ISETP.GE.AND P5, PT, R15, 0x1, PT ;  /* 0x000000010f00780c */ /* 0x000fe40003fa6270 */
[----:B------:R-:W-:-:S11]  /*2ff0*/  VIADDMNMX R32, R2, R30, R21, PT ;  /* 0x0000001e02207246 */ /* 0x000fd60003800115 */
[----:B------:R-:W-:Y:S05]  /*3000*/  @!P5 BRA `(.L_x_1073) ;  /* 0x000000000050d947 */ /* 0x000fea0003800000 */
[----:B------:R-:W-:Y:S01]  /*3010*/  IADD3 R2, R16, 0x8, R3 ;  /* 0x0000000810027810 */ /* 0x000fe20007ffe003 */
[----:B------:R-:W-:Y:S04]  /*3020*/  BSSY B0, `(.L_x_1074) ;  /* 0x000000f000007945 */ /* 0x000fe80003800000 */
[----:B------:R-:W-:-:S05]  /*3030*/  IMAD.IADD R2, R2, 0x1, -R17 ;  /* 0x0000000102027824 */ /* 0x000fca00078e0a11 */
        /* <DEDUP_REMOVED lines=9> */
.L_x_1075:
[----:B------:R-:W-:-:S13]  /*30d0*/  ISETP.NE.AND P5, PT, R15, 0x1, PT ;  /* 0x000000010f00780c */ /* 0x000fda0003fa5270 */
[----:B------:R-:W0:Y:S02]  /*30e0*/  @P5 LDC.64 R36, c[0x0][0x9e8] ;  /* 0x00027a00ff245b82 */ /* 0x000e240000000a00 */
[----:B0-----:R-:W-:-:S05]  /*30f0*/  @P5 IMAD.HI.U32 R30, R2, R36, RZ ;  /* 0x00000024021e5227 */ /* 0x001fca00078e00ff */
[----:B------:R-:W-:-:S07]  /*3100*/  @P5 SHF.R.U32.HI R2, RZ, R37, R30 ;  /* 0x00000025ff025219 */ /* 0x000fce000001161e */
.L_x_1076:
[----:B------:R-:W-:Y:S05]  /*3110*/  BSYNC B0 ;  /* 0x0000000000007941 */ /* 0x000fea0003800000 */
.L_x_1074:
[----:B------:R-:W-:-:S05]  /*3120*/  IMAD R2, R2, R15, R38 ;  /* 0x0000000f02027224 */ /* 0x000fca00078e0226 */
[----:B------:R-:W-:Y:S02]  /*3130*/  VIMNMX R13, R13, R2, !PT ;  /* 0x000000020d0d7248 */ /* 0x000fe40007fe0100 */
[----:B------:R-:W-:-:S07]  /*3140*/  VIADDMNMX R32, R2, R15, R32, PT ;  /* 0x0000000f02207246 */ /* 0x000fce0003800120 */
.L_x_1073:
[C---:B------:R-:W-:Y:S01]  /*3150*/  ISETP.GT.AND P1, PT, R13.reuse, 0x1, !P1 ;  /* 0x000000010d00780c */ /* 0x040fe20004f24270 */
[----:B------:R-:W-:Y:S01]  /*3160*/  ULDC UR4, c[0x0][0x988] ;  /* 0x0002620000047ab9 */ /* 0x000fe20000000800 */
[----:B------:R-:W-:Y:S02]  /*3170*/  ISETP.GT.AND P6, PT, R13, 0x8, !P6 ;  /* 0x000000080d00780c */ /* 0x000fe400077c4270 */
[C---:B------:R-:W-:Y:S02]  /*3180*/  ISETP.LT.OR P1, PT, R32.reuse, 0x2, P1 ;  /* 0x000000022000780c */ /* 0x040fe40000f21670 */
[----:B------:R-:W-:Y:S02]  /*3190*/  ISETP.LT.OR P6, PT, R32, 0x9, P6 ;  /* 0x000000092000780c */ /* 0x000fe400037c1670 */
[----:B------:R-:W-:Y:S02]  /*31a0*/  FSEL R21, R0, -INF , !P1 ;  /* 0xff80000000157808 */ /* 0x000fe40004800000 */
[----:B------:R-:W-:Y:S01]  /*31b0*/  ISETP.NE.AND P1, PT, R11, RZ, PT ;  /* 0x000000ff0b00720c */ /* 0x000fe20003f25270 */
[----:B------:R-:W-:Y:S01]  /*31c0*/  IMAD.U32 R11, RZ, RZ, UR4 ;  /* 0x00000004ff0b7e24 */ /* 0x000fe2000f8e00ff */
[----:B------:R-:W-:-:S02]  /*31d0*/  FSEL R34, R27, -INF , !P6 ;  /* 0xff8000001b227808 */ /* 0x000fc40007000000 */
[----:B------:R-:W-:Y:S02]  /*31e0*/  ISETP.GT.AND P1, PT, R13, 0x9, !P1 ;  /* 0x000000090d00780c */ /* 0x000fe40004f24270 */
[----:B------:R-:W-:Y:S02]  /*31f0*/  ISETP.NE.AND P6, PT, R42, RZ, PT ;  /* 0x000000ff2a00720c */ /* 0x000fe40003fc5270 */
[----:B------:R-:W-:Y:S02]  /*3200*/  ISETP.LT.OR P1, PT, R32, 0xa, P1 ;  /* 0x0000000a2000780c */ /* 0x000fe40000f21670 */
[----:B------:R-:W-:Y:S02]  /*3210*/  ISETP.NE.AND P5, PT, R46, RZ, PT ;  /* 0x000000ff2e00720c */ /* 0x000fe40003fa5270 */
[----:B------:R-:W-:Y:S02]  /*3220*/  FSEL R36, R31, -INF , !P1 ;  /* 0xff8000001f247808 */ /* 0x000fe40004800000 */
[----:B------:R-:W-:-:S02]  /*3230*/  ISETP.NE.AND P1, PT, R25, RZ, PT ;  /* 0x000000ff1900720c */ /* 0x000fc40003f25270 */
[----:B------:R-:W-:Y:S02]  /*3240*/  FMNMX.FTZ R9, R33, R65, !PT ;  /* 0x0000004121097209 */ /* 0x000fe40007810000 */
[----:B------:R-:W-:Y:S02]  /*3250*/  ISETP.GT.AND P1, PT, R13, 0x10, !P1 ;  /* 0x000000100d00780c */ /* 0x000fe40004f24270 */
[----:B------:R-:W-:Y:S02]  /*3260*/  FMNMX.FTZ R9, R67, R9, !PT ;  /* 0x0000000943097209 */ /* 0x000fe40007810000 */
[----:B------:R-:W-:Y:S02]  /*3270*/  ISETP.LT.OR P1, PT, R32, 0x11, P1 ;  /* 0x000000112000780c */ /* 0x000fe40000f21670 */
[----:B------:R-:W-:Y:S02]  /*3280*/  FMNMX.FTZ R9, R71, R9, !PT ;  /* 0x0000000947097209 */ /* 0x000fe40007810000 */
        /* <DEDUP_REMOVED lines=8> */
[----:B------:R-:W-:Y:S02]  /*3310*/  ISETP.GT.AND P1, PT, R13, 0x18, !P6 ;  /* 0x000000180d00780c */ /* 0x000fe40007724270 */
[----:B------:R-:W-:Y:S02]  /*3320*/  ISETP.NE.AND P6, PT, R44, RZ, PT ;  /* 0x000000ff2c00720c */ /* 0x000fe40003fc5270 */
[----:B------:R-:W-:Y:S02]  /*3330*/  ISETP.LT.OR P1, PT, R32, 0x19, P1 ;  /* 0x000000192000780c */ /* 0x000fe40000f21670 */
[----:B------:R-:W-:Y:S02]  /*3340*/  FMNMX.FTZ R9, R87, R9, !PT ;  /* 0x0000000957097209 */ /* 0x000fe40007810000 */
[----:B------:R-:W-:-:S02]  /*3350*/  FSEL R42, R74, -INF , !P1 ;  /* 0xff8000004a2a7808 */ /* 0x000fc40004800000 */
[----:B------:R-:W-:Y:S02]  /*3360*/  ISETP.GT.AND P1, PT, R13, 0x19, !P5 ;  /* 0x000000190d00780c */ /* 0x000fe40006f24270 */
[----:B------:R-:W-:Y:S02]  /*3370*/  ISETP.NE.AND P5, PT, R48, RZ, PT ;  /* 0x000000ff3000720c */ /* 0x000fe40003fa5270 */
[----:B------:R-:W-:Y:S02]  /*3380*/  ISETP.LT.OR P1, PT, R32, 0x1a, P1 ;  /* 0x0000001a2000780c */ /* 0x000fe40000f21670 */
[----:B------:R-:W-:Y:S02]  /*3390*/  FMNMX.FTZ R9, R89, R9, !PT ;  /* 0x0000000959097209 */ /* 0x000fe40007810000 */
        /* <DEDUP_REMOVED lines=37> */
[----:B------:R-:W-:-:S02]  /*35f0*/  ISETP.GT.AND P4, PT, R13, RZ, !P4 ;  /* 0x000000ff0d00720c */ /* 0x000fc40006784270 */
[----:B------:R-:W-:Y:S02]  /*3600*/  ISETP.GT.AND P1, PT, R13, 0x31, !P1 ;  /* 0x000000310d00780c */ /* 0x000fe40004f24270 */
[C---:B------:R-:W-:Y:S02]  /*3610*/  ISETP.LT.OR P4, PT, R32.reuse, 0x1, P4 ;  /* 0x000000012000780c */ /* 0x040fe40002781670 */
[----:B------:R-:W-:Y:S02]  /*3620*/  ISETP.LT.OR P1, PT, R32, 0x32, P1 ;  /* 0x000000322000780c */ /* 0x000fe40000f21670 */
[----:B------:R-:W-:Y:S02]  /*3630*/  FSEL R6, R6, -INF , !P4 ;  /* 0xff80000006067808 */ /* 0x000fe40006000000 */
[----:B------:R-:W-:Y:S02]  /*3640*/  FSEL R56, R51, -INF , !P1 ;  /* 0xff80000033387808 */ /* 0x000fe40004800000 */
[----:B------:R-:W-:-:S02]  /*3650*/  ISETP.NE.AND P1, PT, R82, RZ, PT ;  /* 0x000000ff5200720c */ /* 0x000fc40003f25270 */
[C---:B------:R-:W-:Y:S02]  /*3660*/  ISETP.GT.AND P2, PT, R13.reuse, 0x51, !P2 ;  /* 0x000000510d00780c */ /* 0x040fe40005744270 */
[C---:B------:R-:W-:Y:S02]  /*3670*/  ISETP.GT.AND P1, PT, R13.reuse, 0x38, !P1 ;  /* 0x000000380d00780c */ /* 0x040fe40004f24270 */
[----:B------:R-:W-:Y:S02]  /*3680*/  ISETP.GT.AND P3, PT, R13, 0x58, !P3 ;  /* 0x000000580d00780c */ /* 0x000fe40005f64270 */
[C---:B------:R-:W-:Y:S02]  /*3690*/  ISETP.LT.OR P1, PT, R32.reuse, 0x39, P1 ;  /* 0x000000392000780c */ /* 0x040fe40000f21670 */
[----:B------:R-:W-:Y:S02]  /*36a0*/  ISETP.LT.OR P2, PT, R32, 0x52, P2 ;  /* 0x000000522000780c */ /* 0x000fe40001741670 */
[----:B------:R-:W-:-:S02]  /*36b0*/  FSEL R58, R78, -INF , !P1 ;  /* 0xff8000004e3a7808 */ /* 0x000fc40004800000 */
[----:B------:R-:W-:Y:S02]  /*36c0*/  ISETP.NE.AND P1, PT, R84, RZ, PT ;  /* 0x000000ff5400720c */ /* 0x000fe40003f25270 */
[C---:B------:R-:W-:Y:S02]  /*36d0*/  ISETP.LT.OR P3, PT, R32.reuse, 0x59, P3 ;  /* 0x000000592000780c */ /* 0x040fe40001f61670 */
[----:B------:R-:W-:Y:S02]  /*36e0*/  ISETP.GT.AND P1, PT, R13, 0x39, !P1 ;  /* 0x000000390d00780c */ /* 0x000fe40004f24270 */
[----:B------:R-:W-:Y:S02]  /*36f0*/  FSEL R66, R7, -INF , !P2 ;  /* 0xff80000007427808 */ /* 0x000fe40005000000 */
[----:B------:R-:W-:Y:S02]  /*3700*/  ISETP.LT.OR P1, PT, R32, 0x3a, P1 ;  /* 0x0000003a2000780c */ /* 0x000fe40000f21670 */
[----:B------:R-:W-:-:S02]  /*3710*/  FSEL R10, R10, -INF , !P3 ;  /* 0xff8000000a0a7808 */ /* 0x000fc40005800000 */
[----:B------:R-:W-:Y:S02]  /*3720*/  FSEL R60, R55, -INF , !P1 ;  /* 0xff800000373c7808 */ /* 0x000fe40004800000 */
[----:B------:R-:W-:-:S04]  /*3730*/  ISETP.NE.AND P1, PT, R86, RZ, PT ;  /* 0x000000ff5600720c */ /* 0x000fc80003f25270 */
[----:B------:R-:W-:-:S04]  /*3740*/  ISETP.GT.AND P1, PT, R13, 0x40, !P1 ;  /* 0x000000400d00780c */ /* 0x000fc80004f24270 */
[----:B------:R-:W-:-:S04]  /*3750*/  ISETP.LT.OR P1, PT, R32, 0x41, P1 ;  /* 0x000000412000780c */ /* 0x000fc80000f21670 */
[----:B------:R-:W-:Y:S02]  /*3760*/  FSEL R30, R79, -INF , !P1 ;  /* 0xff8000004f1e7808 */ /* 0x000fe40004800000 */
[----:B------:R-:W-:Y:S02]  /*3770*/  ISETP.GT.AND P1, PT, R13, 0x41, !P6 ;  /* 0x000000410d00780c */ /* 0x000fe40007724270 */
[----:B------:R-:W-:Y:S02]  /*3780*/  ISETP.NE.AND P6, PT, R90, RZ, PT ;  /* 0x000000ff5a00720c */ /* 0x000fe40003fc5270 */
[----:B------:R-:W-:-:S04]  /*3790*/  ISETP.LT.OR P1, PT, R32, 0x42, P1 ;  /* 0x000000422000780c */ /* 0x000fc80000f21670 */
[----:B------:R-:W-:Y:S02]  /*37a0*/  FSEL R2, R59, -INF , !P1 ;  /* 0xff8000003b027808 */ /* 0x000fe40004800000 */
[----:B------:R-:W-:Y:S02]  /*37b0*/  ISETP.GT.AND P1, PT, R13, 0x48, !P5 ;  /* 0x000000480d00780c */ /* 0x000fe40006f24270 */
[----:B------:R-:W-:Y:S02]  /*37c0*/  ISETP.NE.AND P5, PT, R88, RZ, PT ;  /* 0x000000ff5800720c */ /* 0x000fe40003fa5270 */
[----:B------:R-:W-:-:S04]  /*37d0*/  ISETP.LT.OR P1, PT, R32, 0x49, P1 ;  /* 0x000000492000780c */ /* 0x000fc80000f21670 */
[----:B------:R-:W-:Y:S02]  /*37e0*/  FSEL R0, R62, -INF , !P1 ;  /* 0xff8000003e007808 */ /* 0x000fe40004800000 */
[----:B------:R-:W0:Y:S02]  /*37f0*/  SHFL.BFLY PT, R62, R25, 0x2, 0x1f ;  /* 0x0c401f00193e7f89 */ /* 0x000e2400000e0000 */
[----:B0-----:R-:W-:Y:S02]  /*3800*/  FMNMX.FTZ R27, R25, R62, !PT ;  /* 0x0000003e191b7209 */ /* 0x001fe40007810000 */
[----:B------:R-:W-:-:S03]  /*3810*/  FMNMX.FTZ R25, R6, R21, !PT ;  /* 0x0000001506197209 */ /* 0x000fc60007810000 */
[----:B------:R-:W0:Y:S01]  /*3820*/  SHFL.BFLY PT, R62, R27, 0x1, 0x1f ;  /* 0x0c201f001b3e7f89 */ /* 0x000e2200000e0000 */
[----:B------:R-:W-:-:S04]  /*3830*/  FMNMX.FTZ R25, R34, R25, !PT ;  /* 0x0000001922197209 */ /* 0x000fc80007810000 */
[----:B------:R-:W-:-:S04]  /*3840*/  FMNMX.FTZ R25, R36, R25, !PT ;  /* 0x0000001924197209 */ /* 0x000fc80007810000 */
[----:B------:R-:W-:-:S04]  /*3850*/  FMNMX.FTZ R25, R38, R25, !PT ;  /* 0x0000001926197209 */ /* 0x000fc80007810000 */
[----:B------:R-:W-:-:S04]  /*3860*/  FMNMX.FTZ R25, R40, R25, !PT ;  /* 0x0000001928197209 */ /* 0x000fc80007810000 */
[----:B------:R-:W-:-:S04]  /*3870*/  FMNMX.FTZ R25, R42, R25, !PT ;  /* 0x000000192a197209 */ /* 0x000fc80007810000 */
[----:B------:R-:W-:Y:S02]  /*3880*/  FMNMX.FTZ R25, R44, R25, !PT ;  /* 0x000000192c197209 */ /* 0x000fe40007810000 */
[----:B0-----:R-:W-:Y:S02]  /*3890*/  FMNMX.FTZ R9, R27, R62, !PT ;  /* 0x0000003e1b097209 */ /* 0x001fe40007810000 */
        /* <DEDUP_REMOVED lines=10> */
[--C-:B------:R-:W-:Y:S01]  /*3940*/  FFMA.FTZ R27, R33, R11, -R68.reuse ;  /* 0x0000000b211b7223 */ /* 0x100fe20000010844 */
[----:B------:R-:W-:Y:S01]  /*3950*/  ISETP.LT.OR P1, PT, R32, 0x4a, P1 ;  /* 0x0000004a2000780c */ /* 0x000fe20000f21670 */
[----:B------:R-:W-:Y:S01]  /*3960*/  MUFU.EX2 R148, R7 ;  /* 0x0000000700947308 */ /* 0x000fe20000000800 */
[----:B------:R-:W-:Y:S01]  /*3970*/  FMNMX.FTZ R25, R56, R25, !PT ;  /* 0x0000001938197209 */ /* 0x000fe20007810000 */
[-CC-:B------:R-:W-:Y:S01]  /*3980*/  FFMA.FTZ R29, R65, R11.reuse, -R68.reuse ;  /* 0x0000000b411d7223 */ /* 0x180fe20000010844 */
[----:B------:R-:W-:Y:S01]  /*3990*/  FSEL R62, R63, -INF , !P1 ;  /* 0xff8000003f3e7808 */ /* 0x000fe20004800000 */
[--C-:B------:R-:W-:Y:S01]  /*39a0*/  FFMA.FTZ R31, R67, R11, -R68.reuse ;  /* 0x0000000b431f7223 */ /* 0x100fe20000010844 */
[----:B------:R-:W-:Y:S01]  /*39b0*/  FMNMX.FTZ R25, R58, R25, !PT ;  /* 0x000000193a197209 */ /* 0x000fe20007810000 */
[--C-:B------:R-:W-:Y:S01]  /*39c0*/  FFMA.FTZ R33, R71, R11, -R68.reuse ;  /* 0x0000000b47217223 */ /* 0x100fe20000010844 */
[----:B------:R-:W-:Y:S01]  /*39d0*/  ISETP.GT.AND P1, PT, R13, 0x50, !P6 ;  /* 0x000000500d00780c */ /* 0x000fe20007724270 */
[----:B------:R-:W-:Y:S01]  /*39e0*/  MUFU.EX2 R27, R27 ;  /* 0x0000001b001b7308 */ /* 0x000fe20000000800 */
[----:B------:R-:W-:Y:S01]  /*39f0*/  FMNMX.FTZ R25, R60, R25, !PT ;  /* 0x000000193c197209 */ /* 0x000fe20007810000 */
[-CC-:B------:R-:W-:Y:S01]  /*3a00*/  FFMA.FTZ R35, R81, R11.reuse, -R68.reuse ;  /* 0x0000000b51237223 */ /* 0x180fe20000010844 */
[----:B------:R-:W-:Y:S01]  /*3a10*/  ISETP.LT.OR P1, PT, R32, 0x51, P1 ;  /* 0x000000512000780c */ /* 0x000fe20000f21670 */
[--C-:B------:R-:W-:Y:S01]  /*3a20*/  FFMA.FTZ R24, R24, R11, -R68.reuse ;  /* 0x0000000b18187223 */ /* 0x100fe20000010844 */
[----:B------:R-:W-:Y:S01]  /*3a30*/  FMNMX.FTZ R25, R30, R25, !PT ;  /* 0x000000191e197209 */ /* 0x000fe20007810000 */
[--C-:B------:R-:W-:Y:S01]  /*3a40*/  FFMA.FTZ R37, R85, R11, -R68.reuse ;  /* 0x0000000b55257223 */ /* 0x100fe20000010844 */
[----:B------:R-:W-:Y:S01]  /*3a50*/  ISETP.NE.AND P5, PT, R64, RZ, PT ;  /* 0x000000ff4000720c */ /* 0x000fe20003fa5270 */
[----:B------:R0:W1:Y:S01]  /*3a60*/  MUFU.EX2 R156, R29 ;  /* 0x0000001d009c7308 */ /* 0x0000620000000800 */
[----:B------:R-:W-:Y:S01]  /*3a70*/  FMNMX.FTZ R25, R2, R25, !PT ;  /* 0x0000001902197209 */ /* 0x000fe20007810000 */
[-CC-:B------:R-:W-:Y:S01]  /*3a80*/  FFMA.FTZ R47, R61, R11.reuse, -R68.reuse ;  /* 0x0000000b3d2f7223 */ /* 0x180fe20000010844 */
[----:B------:R-:W-:Y:S01]  /*3a90*/  FSEL R64, R8, -INF , !P1 ;  /* 0xff80000008407808 */ /* 0x000fe20004800000 */
[--C-:B------:R-:W-:Y:S01]  /*3aa0*/  FFMA.FTZ R39, R49, R11, -R68.reuse ;  /* 0x0000000b31277223 */ /* 0x100fe20000010844 */
[----:B------:R-:W-:Y:S01]  /*3ab0*/  FMNMX.FTZ R25, R0, R25, !PT ;  /* 0x0000001900197209 */ /* 0x000fe20007810000 */
[--C-:B------:R-:W-:Y:S01]  /*3ac0*/  FFMA.FTZ R43, R53, R11, -R68.reuse ;  /* 0x0000000b352b7223 */ /* 0x100fe20000010844 */
[----:B------:R-:W-:Y:S01]  /*3ad0*/  ISETP.GT.AND P4, PT, R13, 0x59, !P5 ;  /* 0x000000590d00780c */ /* 0x000fe20006f84270 */
[----:B------:R-:W2:Y:S01]  /*3ae0*/  MUFU.EX2 R31, R31 ;  /* 0x0000001f001f7308 */ /* 0x000ea20000000800 */
[----:B------:R-:W-:Y:S01]  /*3af0*/  FMNMX.FTZ R25, R62, R25, !PT ;  /* 0x000000193e197209 */ /* 0x000fe20007810000 */
[-CC-:B0-----:R-:W-:Y:S01]  /*3b00*/  FFMA.FTZ R29, R83, R11.reuse, -R68.reuse ;  /* 0x0000000b531d7223 */ /* 0x181fe20000010844 */
[----:B------:R-:W-:Y:S01]  /*3b10*/  ISETP.LT.OR P4, PT, R32, 0x5a, P4 ;  /* 0x0000005a2000780c */ /* 0x000fe20002781670 */
[--C-:B------:R-:W-:Y:S01]  /*3b20*/  FFMA.FTZ R13, R89, R11, -R68.reuse ;  /* 0x0000000b590d7223 */ /* 0x100fe20000010844 */
[----:B------:R-:W-:Y:S01]  /*3b30*/  FMNMX.FTZ R25, R64, R25, !PT ;  /* 0x0000001940197209 */ /* 0x000fe20007810000 */
[--C-:B------:R-:W-:Y:S01]  /*3b40*/  FFMA.FTZ R32, R45, R11, -R68.reuse ;  /* 0x0000000b2d207223 */ /* 0x100fe20000010844 */
[----:B------:R-:W-:Y:S01]  /*3b50*/  FSEL R12, R12, -INF , !P4 ;  /* 0xff8000000c0c7808 */ /* 0x000fe20006000000 */
[----:B------:R0:W3:Y:S01]  /*3b60*/  MUFU.EX2 R158, R33 ;  /* 0x00000021009e7308 */ /* 0x0000e20000000800 */
        /* <DEDUP_REMOVED lines=9> */
[----:B0-----:R-:W-:Y:S01]  /*3c00*/  FFMA.FTZ R33, R87, R11, -R68 ;  /* 0x0000000b57217223 */ /* 0x001fe20000010844 */
[----:B------:R-:W-:-:S03]  /*3c10*/  ISETP.GE.AND P5, PT, R15, 0x1, PT ;  /* 0x000000010f00780c */ /* 0x000fc60003fa6270 */
[----:B------:R-:W0:Y:S02]  /*3c20*/  SHFL.BFLY PT, R8, R25, 0x2, 0x1f ;  /* 0x0c401f0019087f89 */ /* 0x000e2400000e0000 */
[----:B------:R5:W4:Y:S08]  /*3c30*/  MUFU.EX2 R152, R29 ;  /* 0x0000001d00987308 */ /* 0x000b300000000800 */
[----:B------:R-:W4:Y:S01]  /*3c40*/  MUFU.EX2 R37, R37 ;  /* 0x0000002500257308 */ /* 0x000f220000000800 */
[----:B-----5:R-:W-:-:S07]  /*3c50*/  FFMA.FTZ R29, R91, R11, -R68 ;  /* 0x0000000b5b1d7223 */ /* 0x020fce0000010844 */
[----:B------:R-:W-:Y:S01]  /*3c60*/  MUFU.EX2 R142, R47 ;  /* 0x0000002f008e7308 */ /* 0x000fe20000000800 */
[----:B0-----:R-:W-:Y:S01]  /*3c70*/  FMNMX.FTZ R7, R25, R8, !PT ;  /* 0x0000000819077209 */ /* 0x001fe20007810000 */
[----:B------:R-:W-:-:S06]  /*3c80*/  FFMA.FTZ R25, R57, R11, -R68 ;  /* 0x0000000b39197223 */ /* 0x000fcc0000010844 */
[----:B------:R0:W-:Y:S01]  /*3c90*/  MUFU.EX2 R154, R33 ;  /* 0x00000021009a7308 */ /* 0x0001e20000000800 */
[----:B------:R-:W5:Y:S07]  /*3ca0*/  SHFL.BFLY PT, R8, R7, 0x1, 0x1f ;  /* 0x0c201f0007087f89 */ /* 0x000f6e00000e0000 */
[----:B------:R-:W-:Y:S01]  /*3cb0*/  MUFU.EX2 R140, R25 ;  /* 0x00000019008c7308 */ /* 0x000fe20000000800 */
[----:B0-----:R-:W-:-:S07]  /*3cc0*/  FFMA.FTZ R33, R93, R11, -R68 ;  /* 0x0000000b5d217223 */ /* 0x001fce0000010844 */
[----:B------:R1:W-:Y:S08]  /*3cd0*/  MUFU.EX2 R25, R24 ;  /* 0x0000001800197308 */ /* 0x0003f00000000800 */
[----:B------:R-:W-:Y:S01]  /*3ce0*/  MUFU.EX2 R13, R13 ;  /* 0x0000000d000d7308 */ /* 0x000fe20000000800 */
[----:B-1----:R-:W-:Y:S01]  /*3cf0*/  FADD.FTZ R24, R27, R156 ;  /* 0x0000009c1b187221 */ /* 0x002fe20000010000 */
[----:B------:R-:W-:-:S02]  /*3d00*/  F2FP.F16.F32.PACK_AB R156, R156, R27 ;  /* 0x0000001b9c9c723e */ /* 0x000fc400000000ff */
[----:B-----5:R-:W-:Y:S01]  /*3d10*/  FMNMX.FTZ R8, R7, R8, !PT ;  /* 0x0000000807087209 */ /* 0x020fe20007810000 */
[----:B--2---:R-:W-:-:S03]  /*3d20*/  FADD.FTZ R47, R31, R24 ;  /* 0x000000181f2f7221 */ /* 0x004fc60000010000 */
[C---:B------:R-:W-:Y:S01]  /*3d30*/  FSETP.NEU.FTZ.AND P1, PT, R8.reuse, -INF , PT ;  /* 0xff8000000800780b */ /* 0x040fe20003f3d000 */
[----:B------:R-:W-:Y:S01]  /*3d40*/  FMUL.FTZ R7, R8, R11 ;  /* 0x0000000b08077220 */ /* 0x000fe20000410000 */
[C---:B---3--:R-:W-:Y:S01]  /*3d50*/  FADD.FTZ R24, R158.reuse, R47 ;  /* 0x0000002f9e187221 */ /* 0x048fe20000010000 */
[----:B------:R-:W-:Y:S01]  /*3d60*/  MUFU.EX2 R29, R29 ;  /* 0x0000001d001d7308 */ /* 0x000fe20000000800 */
[----:B------:R-:W-:Y:S02]  /*3d70*/  F2FP.F16.F32.PACK_AB R158, R158, R31 ;  /* 0x0000001f9e9e723e */ /* 0x000fe400000000ff */
[----:B------:R-:W-:Y:S01]  /*3d80*/  FSEL R7, R7, RZ, P1 ;  /* 0x000000ff07077208 */ /* 0x000fe20000800000 */
[----:B----4-:R-:W-:-:S04]  /*3d90*/  FADD.FTZ R47, R35, R24 ;  /* 0x00000018232f7221 */ /* 0x010fc80000010000 */
[-CC-:B------:R-:W-:Y:S01]  /*3da0*/  FFMA.FTZ R6, R6, R11.reuse, -R7.reuse ;  /* 0x0000000b06067223 */ /* 0x180fe20000010807 */
[-CC-:B------:R-:W-:Y:S01]  /*3db0*/  FFMA.FTZ R21, R21, R11.reuse, -R7.reuse ;  /* 0x0000000b15157223 */ /* 0x180fe20000010807 */
[-CC-:B------:R-:W-:Y:S01]  /*3dc0*/  FFMA.FTZ R34, R34, R11.reuse, -R7.reuse ;  /* 0x0000000b22227223 */ /* 0x180fe20000010807 */
[-CC-:B------:R-:W-:Y:S01]  /*3dd0*/  FFMA.FTZ R36, R36, R11.reuse, -R7.reuse ;  /* 0x0000000b24247223 */ /* 0x180fe20000010807 */
[-CC-:B------:R-:W-:Y:S01]  /*3de0*/  FFMA.FTZ R38, R38, R11.reuse, -R7.reuse ;  /* 0x0000000b26267223 */ /* 0x180fe20000010807 */
        /* <DEDUP_REMOVED lines=23> */
[----:B------:R-:W-:Y:S01]  /*3f60*/  FFMA.FTZ R12, R12, R11, -R7 ;  /* 0x0000000b0c0c7223 */ /* 0x000fe20000010807 */
[----:B------:R-:W-:Y:S01]  /*3f70*/  F2FP.F16.F32.PACK_AB R152, R152, R35 ;  /* 0x000000239898723e */ /* 0x000fe200000000ff */
[----:B------:R-:W2:Y:S01]  /*3f80*/  MUFU.EX2 R159, R36 ;  /* 0x00000024009f7308 */ /* 0x000ea20000000800 */
[----:B0-----:R-:W-:Y:S01]  /*3f90*/  FADD.FTZ R47, R6, R21 ;  /* 0x00000015062f7221 */ /* 0x001fe20000010000 */
        /* <DEDUP_REMOVED lines=11> */
[----:B------:R-:W-:Y:S01]  /*4050*/  MUFU.EX2 R146, R43 ;  /* 0x0000002b00927308 */ /* 0x000fe20000000800 */
[----:B--2---:R-:W-:-:S07]  /*4060*/  FADD.FTZ R24, R42, R47 ;  /* 0x0000002f2a187221 */ /* 0x004fce0000010000 */
[----:B------:R-:W1:Y:S01]  /*4070*/  MUFU.EX2 R32, R32 ;  /* 0x0000002000207308 */ /* 0x000e620000000800 */
[C---:B0-----:R-:W-:Y:S01]  /*4080*/  FADD.FTZ R47, R155.reuse, R24 ;  /* 0x000000189b2f7221 */ /* 0x041fe20000010000 */
[----:B------:R-:W-:-:S06]  /*4090*/  F2FP.F16.F32.PACK_AB R155, R155, R42 ;  /* 0x0000002a9b9b723e */ /* 0x000fcc00000000ff */
[----:B------:R0:W-:Y:S08]  /*40a0*/  MUFU.EX2 R43, R26 ;  /* 0x0000001a002b7308 */ /* 0x0001f00000000800 */
[----:B------:R-:W2:Y:S01]  /*40b0*/  MUFU.EX2 R46, R46 ;  /* 0x0000002e002e7308 */ /* 0x000ea20000000800 */
[C---:B0-----:R-:W-:Y:S01]  /*40c0*/  FADD.FTZ R26, R154.reuse, R49 ;  /* 0x000000319a1a7221 */ /* 0x041fe20000010000 */
[----:B------:R-:W-:-:S02]  /*40d0*/  F2FP.F16.F32.PACK_AB R154, R154, R37 ;  /* 0x000000259a9a723e */ /* 0x000fc400000000ff */
[----:B-1----:R-:W-:Y:S01]  /*40e0*/  F2FP.F16.F32.PACK_AB R150, R32, R29 ;  /* 0x0000001d2096723e */ /* 0x002fe200000000ff */
[----:B------:R-:W-:-:S03]  /*40f0*/  FADD.FTZ R49, R13, R26 ;  /* 0x0000001a0d317221 */ /* 0x000fc60000010000 */
[----:B------:R-:W0:Y:S01]  /*4100*/  MUFU.EX2 R33, R33 ;  /* 0x0000002100217308 */ /* 0x000e220000000800 */
[C---:B------:R-:W-:Y:S01]  /*4110*/  FADD.FTZ R26, R148.reuse, R49 ;  /* 0x00000031941a7221 */ /* 0x040fe20000010000 */
[----:B------:R-:W-:-:S03]  /*4120*/  F2FP.F16.F32.PACK_AB R148, R148, R13 ;  /* 0x0000000d9494723e */ /* 0x000fc600000000ff */
[----:B------:R-:W-:-:S03]  /*4130*/  FADD.FTZ R49, R29, R26 ;  /* 0x0000001a1d317221 */ /* 0x000fc60000010000 */
[----:B------:R-:W1:Y:S01]  /*4140*/  MUFU.EX2 R149, R48 ;  /* 0x0000003000957308 */ /* 0x000e620000000800 */
[----:B------:R-:W-:Y:S01]  /*4150*/  FADD.FTZ R26, R32, R49 ;  /* 0x00000031201a7221 */ /* 0x000fe20000010000 */
[----:B--2---:R-:W-:-:S06]  /*4160*/  FADD.FTZ R24, R46, R47 ;  /* 0x0000002f2e187221 */ /* 0x004fcc0000010000 */
[----:B------:R2:W3:Y:S01]  /*4170*/  MUFU.EX2 R144, R39 ;  /* 0x0000002700907308 */ /* 0x0004e20000000800 */
[----:B0-----:R-:W-:-:S07]  /*4180*/  FADD.FTZ R49, R33, R26 ;  /* 0x0000001a21317221 */ /* 0x001fce0000010000 */
[----:B------:R-:W-:Y:S01]  /*4190*/  MUFU.EX2 R50, R50 ;  /* 0x0000003200327308 */ /* 0x000fe20000000800 */
[----:B--2---:R-:W-:Y:S01]  /*41a0*/  FFMA.FTZ R39, R99, R11, -R68 ;  /* 0x0000000b63277223 */ /* 0x004fe20000010844 */
[C---:B-1----:R-:W-:Y:S01]  /*41b0*/  FADD.FTZ R47, R149.reuse, R24 ;  /* 0x00000018952f7221 */ /* 0x042fe20000010000 */
[----:B------:R-:W-:-:S05]  /*41c0*/  F2FP.F16.F32.PACK_AB R149, R149, R46 ;  /* 0x0000002e9595723e */ /* 0x000fca00000000ff */
[----:B------:R-:W0:Y:S01]  /*41d0*/  MUFU.EX2 R41, R41 ;  /* 0x0000002900297308 */ /* 0x000e220000000800 */
[C---:B---3--:R-:W-:Y:S01]  /*41e0*/  FADD.FTZ R26, R144.reuse, R49 ;  /* 0x00000031901a7221 */ /* 0x048fe20000010000 */
[----:B------:R-:W-:-:S06]  /*41f0*/  F2FP.F16.F32.PACK_AB R144, R144, R33 ;  /* 0x000000219090723e */ /* 0x000fcc00000000ff */
[----:B------:R-:W-:Y:S08]  /*4200*/  MUFU.EX2 R151, R52 ;  /* 0x0000003400977308 */ /* 0x000ff00000000800 */
[----:B------:R-:W-:Y:S01]  /*4210*/  MUFU.EX2 R54, R54 ;  /* 0x0000003600367308 */ /* 0x000fe20000000800 */
[----:B0-----:R-:W-:-:S04]  /*4220*/  FADD.FTZ R49, R41, R26 ;  /* 0x0000001a29317221 */ /* 0x001fc80000010000 */
[C---:B------:R-:W-:Y:S01]  /*4230*/  FADD.FTZ R24, R146.reuse, R49 ;  /* 0x0000003192187221 */ /* 0x040fe20000010000 */
[----:B------:R-:W-:Y:S02]  /*4240*/  F2FP.F16.F32.PACK_AB R146, R146, R41 ;  /* 0x000000299292723e */ /* 0x000fe400000000ff */
[----:B------:R-:W0:Y:S08]  /*4250*/  MUFU.EX2 R45, R45 ;  /* 0x0000002d002d7308 */ /* 0x000e300000000800 */
[----:B------:R-:W1:Y:S08]  /*4260*/  MUFU.EX2 R145, R56 ;  /* 0x0000003800917308 */ /* 0x000e700000000800 */
[----:B------:R-:W2:Y:S08]  /*4270*/  MUFU.EX2 R58, R58 ;  /* 0x0000003a003a7308 */ /* 0x000eb00000000800 */
[----:B------:R3:W-:Y:S08]  /*4280*/  MUFU.EX2 R141, R2 ;  /* 0x00000002008d7308 */ /* 0x0007f00000000800 */
[----:B------:R-:W4:Y:S01]  /*4290*/  MUFU.EX2 R39, R39 ;  /* 0x0000002700277308 */ /* 0x000f220000000800 */
[----:B---3--:R-:W-:Y:S01]  /*42a0*/  FADD.FTZ R2, R50, R47 ;  /* 0x0000002f32027221 */ /* 0x008fe20000010000 */
[----:B0-----:R-:W-:-:S03]  /*42b0*/  FADD.FTZ R47, R45, R24 ;  /* 0x000000182d2f7221 */ /* 0x001fc60000010000 */
[C---:B------:R-:W-:Y:S01]  /*42c0*/  FADD.FTZ R7, R151.reuse, R2 ;  /* 0x0000000297077221 */ /* 0x040fe20000010000 */
[C---:B------:R-:W-:Y:S01]  /*42d0*/  FADD.FTZ R24, R140.reuse, R47 ;  /* 0x0000002f8c187221 */ /* 0x040fe20000010000 */
[----:B------:R-:W-:Y:S01]  /*42e0*/  F2FP.F16.F32.PACK_AB R140, R140, R45 ;  /* 0x0000002d8c8c723e */ /* 0x000fe200000000ff */
[----:B------:R-:W0:Y:S01]  /*42f0*/  MUFU.EX2 R147, R60 ;  /* 0x0000003c00937308 */ /* 0x000e220000000800 */
[----:B------:R-:W-:Y:S01]  /*4300*/  FADD.FTZ R2, R54, R7 ;  /* 0x0000000736027221 */ /* 0x000fe20000010000 */
[----:B------:R-:W-:-:S03]  /*4310*/  F2FP.F16.F32.PACK_AB R151, R151, R50 ;  /* 0x000000329797723e */ /* 0x000fc600000000ff */
[C---:B-1----:R-:W-:Y:S01]  /*4320*/  FADD.FTZ R7, R145.reuse, R2 ;  /* 0x0000000291077221 */ /* 0x042fe20000010000 */
[----:B------:R-:W-:Y:S02]  /*4330*/  F2FP.F16.F32.PACK_AB R145, R145, R54 ;  /* 0x000000369191723e */ /* 0x000fe400000000ff */
[----:B------:R-:W1:Y:S01]  /*4340*/  MUFU.EX2 R30, R30 ;  /* 0x0000001e001e7308 */ /* 0x000e620000000800 */
[----:B--2---:R-:W-:Y:S01]  /*4350*/  FADD.FTZ R2, R58, R7 ;  /* 0x000000073a027221 */ /* 0x004fe20000010000 */
[----:B----4-:R-:W-:-:S04]  /*4360*/  FADD.FTZ R27, R39, R24 ;  /* 0x00000018271b7221 */ /* 0x010fc80000010000 */
[C---:B------:R-:W-:Y:S01]  /*4370*/  FADD.FTZ R27, R142.reuse, R27 ;  /* 0x0000001b8e1b7221 */ /* 0x040fe20000010000 */
[----:B------:R-:W-:Y:S01]  /*4380*/  F2FP.F16.F32.PACK_AB R142, R142, R39 ;  /* 0x000000278e8e723e */ /* 0x000fe200000000ff */
[----:B------:R-:W2:Y:S01]  /*4390*/  MUFU.EX2 R28, R28 ;  /* 0x0000001c001c7308 */ /* 0x000ea20000000800 */
[C---:B0-----:R-:W-:Y:S01]  /*43a0*/  FADD.FTZ R7, R147.reuse, R2 ;  /* 0x0000000293077221 */ /* 0x041fe20000010000 */
[----:B------:R-:W-:-:S06]  /*43b0*/  F2FP.F16.F32.PACK_AB R147, R147, R58 ;  /* 0x0000003a9393723e */ /* 0x000fcc00000000ff */
[----:B------:R-:W0:Y:S01]  /*43c0*/  MUFU.EX2 R0, R0 ;  /* 0x0000000000007308 */ /* 0x000e220000000800 */
[----:B-1----:R-:W-:-:S04]  /*43d0*/  FADD.FTZ R2, R30, R7 ;  /* 0x000000071e027221 */ /* 0x002fc80000010000 */
[C---:B------:R-:W-:Y:S01]  /*43e0*/  FADD.FTZ R7, R141.reuse, R2 ;  /* 0x000000028d077221 */ /* 0x040fe20000010000 */
[----:B------:R-:W-:Y:S02]  /*43f0*/  F2FP.F16.F32.PACK_AB R141, R141, R30 ;  /* 0x0000001e8d8d723e */ /* 0x000fe400000000ff */
[----:B------:R-:W1:Y:S01]  /*4400*/  MUFU.EX2 R20, R20 ;  /* 0x0000001400147308 */ /* 0x000e620000000800 */
[----:B--2---:R-:W-:Y:S01]  /*4410*/  FADD.FTZ R24, R28, R27 ;  /* 0x0000001b1c187221 */ /* 0x004fe20000010000 */
[----:B------:R-:W-:-:S03]  /*4420*/  F2FP.F16.F32.PACK_AB R136, R43, R28 ;  /* 0x0000001c2b88723e */ /* 0x000fc600000000ff */
[----:B------:R-:W-:-:S03]  /*4430*/  FADD.FTZ R13, R43, R24 ;  /* 0x000000182b0d7221 */ /* 0x000fc60000010000 */
[----:B------:R-:W2:Y:S01]  /*4440*/  MUFU.EX2 R143, R62 ;  /* 0x0000003e008f7308 */ /* 0x000ea20000000800 */
[----:B0-----:R-:W-:-:S07]  /*4450*/  FADD.FTZ R2, R0, R7 ;  /* 0x0000000700027221 */ /* 0x001fce0000010000 */
[----:B------:R-:W0:Y:S01]  /*4460*/  MUFU.EX2 R64, R64 ;  /* 0x0000004000407308 */ /* 0x000e220000000800 */
[----:B-1----:R-:W-:Y:S01]  /*4470*/  FADD.FTZ R24, R20, R13 ;  /* 0x0000000d14187221 */ /* 0x002fe20000010000 */
[----:B------:R-:W-:-:S03]  /*4480*/  F2FP.F16.F32.PACK_AB R138, R25, R20 ;  /* 0x00000014198a723e */ /* 0x000fc600000000ff */
[----:B------:R-:W-:-:S03]  /*4490*/  FADD.FTZ R7, R25, R24 ;  /* 0x0000001819077221 */ /* 0x000fc60000010000 */
[----:B------:R-:W1:Y:S01]  /*44a0*/  MUFU.EX2 R137, R66 ;  /* 0x0000004200897308 */ /* 0x000e620000000800 */
[C---:B--2---:R-:W-:Y:S01]  /*44b0*/  FADD.FTZ R13, R143.reuse, R2 ;  /* 0x000000028f0d7221 */ /* 0x044fe20000010000 */
[----:B------:R-:W-:-:S06]  /*44c0*/  F2FP.F16.F32.PACK_AB R143, R143, R0 ;  /* 0x000000008f8f723e */ /* 0x000fcc00000000ff */
[----:B------:R-:W2:Y:S01]  /*44d0*/  MUFU.EX2 R10, R10 ;  /* 0x0000000a000a7308 */ /* 0x000ea20000000800 */
[----:B0-----:R-:W-:-:S07]  /*44e0*/  FADD.FTZ R2, R64, R13 ;  /* 0x0000000d40027221 */ /* 0x001fce0000010000 */
[----:B------:R0:W3:Y:S01]  /*44f0*/  MUFU.EX2 R139, R12 ;  /* 0x0000000c008b7308 */ /* 0x0000e20000000800 */
[C---:B-1----:R-:W-:Y:S01]  /*4500*/  FADD.FTZ R13, R137.reuse, R2 ;  /* 0x00000002890d7221 */ /* 0x042fe20000010000 */
[----:B------:R-:W-:Y:S01]  /*4510*/  F2FP.F16.F32.PACK_AB R137, R137, R64 ;  /* 0x000000408989723e */ /* 0x000fe200000000ff */
[----:B0-----:R-:W-:Y:S02]  /*4520*/  IMAD.IADD R12, R16, 0x1, -R17 ;  /* 0x00000001100c7824 */ /* 0x001fe400078e0a11 */
[----:B--2---:R-:W-:Y:S02]  /*4530*/  FADD.FTZ R6, R10, R13 ;  /* 0x0000000d0a067221 */ /* 0x004fe40000010000 */
[----:B------:R-:W-:Y:S02]  /*4540*/  IMAD R13, R161, 0x80, R12 ;  /* 0x00000080a10d7824 */ /* 0x000fe400078e020c */
[C---:B---3--:R-:W-:Y:S01]  /*4550*/  FADD.FTZ R6, R139.reuse, R6 ;  /* 0x000000068b067221 */ /* 0x048fe20000010000 */
[----:B------:R-:W-:Y:S01]  /*4560*/  F2FP.F16.F32.PACK_AB R139, R139, R10 ;  /* 0x0000000a8b8b723e */ /* 0x000fe200000000ff */
[----:B------:R-:W-:-:S02]  /*4570*/  VIADD R10, R72, 0xfffffffe ;  /* 0xfffffffe480a7836 */ /* 0x000fc40000000000 */
[----:B------:R-:W-:Y:S01]  /*4580*/  IMAD.IADD R14, R13, 0x1, R14 ;  /* 0x000000010d0e7824 */ /* 0x000fe200078e020e */
[----:B------:R-:W-:Y:S06]  /*4590*/  @!P5 BRA `(.L_x_1077) ;  /* 0x000000000040d947 */ /* 0x000fec0003800000 */
        /* <DEDUP_REMOVED lines=10> */
.L_x_1078:
[----:B------:R-:W-:-:S13]  /*4640*/  ISETP.NE.AND P1, PT, R15, 0x1, PT ;  /* 0x000000010f00780c */ /* 0x000fda0003f25270 */
[----:B------:R-:W0:Y:S02]  /*4650*/  @P1 LDC.64 R20, c[0x0][0x9e8] ;  /* 0x00027a00ff141b82 */ /* 0x000e240000000a00 */
[----:B0-----:R-:W-:-:S05]  /*4660*/  @P1 IMAD.HI.U32 R2, R0, R20, RZ ;  /* 0x0000001400021227 */ /* 0x001fca00078e00ff */
[----:B------:R-:W-:-:S07]  /*4670*/  @P1 SHF.R.U32.HI R0, RZ, R21, R2 ;  /* 0x00000015ff001219 */ /* 0x000fce0000011602 */
.L_x_1079:
[----:B------:R-:W-:-:S05]  /*4680*/  IMAD R15, R0, R15, R15 ;  /* 0x0000000f000f7224 */ /* 0x000fca00078e020f */
[----:B------:R-:W-:-:S07]  /*4690*/  VIMNMX R14, R14, R15, PT ;  /* 0x0000000f0e0e7248 */ /* 0x000fce0003fe0100 */
.L_x_1077:
        /* <DEDUP_REMOVED lines=44> */
[----:B------:R-:W-:Y:S01]  /*4960*/  VIADD R15, R21, 0x8 ;  /* 0x00000008150f7836 */ /* 0x000fe20000000000 */
[----:B------:R-:W-:Y:S01]  /*4970*/  ULDC UR54, c[0x0][0x9e0] ;  /* 0x0002780000367ab9 */ /* 0x000fe20000000800 */
[----:B------:R-:W-:-:S03]  /*4980*/  IMAD.MOV.U32 R87, RZ, RZ, RZ ;  /* 0x000000ffff577224 */ /* 0x000fc600078e00ff */
[----:B------:R-:W-:-:S07]  /*4990*/  LOP3.LUT R13, RZ, R15, RZ, 0x33, !PT ;  /* 0x0000000fff0d7212 */ /* 0x000fce00078e33ff */
.L_x_1097:
[----:B------:R-:W-:-:S04]  /*49a0*/  UIADD3 UR5, UR37, 0x1, URZ ;  /* 0x0000000125057890 */ /* 0x000fc8000fffe03f */
[----:B------:R-:W-:-:S04]  /*49b0*/  UISETP.NE.AND UP0, UPT, UR5, 0x2, UPT ;  /* 0x000000020500788c */ /* 0x000fc8000bf05270 */
[----:B------:R-:W-:Y:S02]  /*49c0*/  USEL UR38, URZ, 0x1, UP0 ;  /* 0x000000013f267887 */ /* 0x000fe40008000000 */
[----:B------:R-:W-:Y:S02]  /*49d0*/  USEL UR5, UR5, URZ, UP0 ;  /* 0x0000003f05057287 */ /* 0x000fe40008000000 */
[----:B------:R-:W-:Y:S01]  /*49e0*/  ULOP3.LUT UR38, UR36, UR38, URZ, 0x3c, !UPT ;  /* 0x0000002624267292 */ /* 0x000fe2000f8e3c3f */
[----:B------:R-:W-:Y:S11]  /*49f0*/  @!P0 BRA `(.L_x_1081) ;  /* 0x0000000000048947 */ /* 0x000ff60003800000 */
[----:B------:R-:W-:Y:S01]  /*4a00*/  BPT.TRAP 0x1 ;  /* 0x000000040000795c */ /* 0x000fe20000300000 */
.L_x_1081:
[----:B------:R-:W-:Y:S01]  /*4a10*/  ULEA UR6, UR5, UR39, 0x3 ;  /* 0x0000002705067291 */ /* 0x000fe2000f8e183f */
[----:B------:R-:W-:-:S05]  /*4a20*/  IMAD.U32 R11, RZ, RZ, UR38 ;  /* 0x00000026ff0b7e24 */ /* 0x000fca000f8e00ff */
[----:B------:R-:W-:-:S04]  /*4a30*/  SHF.L.U32 R11, R11, 0x1f, RZ ;  /* 0x0000001f0b0b7819 */ /* 0x000fc800000006ff */
[----:B------:R0:W1:Y:S01]  /*4a40*/  SYNCS.PHASECHK.TRANS64.TRYWAIT P1, [UR6+0x2a830], R11 ;  /* 0x02a8300bff0075a7 */ /* 0x0000620008020146 */
[----:B------:R-:W-:Y:S05]  /*4a50*/  @!P0 BRA `(.L_x_1082) ;  /* 0x0000000000048947 */ /* 0x000fea0003800000 */
[----:B------:R-:W-:Y:S01]  /*4a60*/  BPT.TRAP 0x1 ;  /* 0x000000040000795c */ /* 0x000fe20000300000 */
.L_x_1082:
[----:B-1----:R-:W-:Y:S05]  /*4a70*/  @P1 BRA `(.L_x_1083) ;  /* 0x0000000000081947 */ /* 0x002fea0003800000 */
[----:B------:R-:W1:Y:S02]  /*4a80*/  SYNCS.PHASECHK.TRANS64.TRYWAIT P1, [UR6+0x2a830], R11 ;  /* 0x02a8300bff0075a7 */ /* 0x000e640008020146 */
[----:B-1----:R-:W-:Y:S05]  /*4a90*/  @!P1 BRA `(.L_x_1084) ;  /* 0x0000010c00089947 */ /* 0x002fea0003800000 */
.L_x_1083:
        /* <DEDUP_REMOVED lines=94> */
[----:B------:R-:W-:Y:S01]  /*5080*/  UIADD3 UR46, UR7, 0x4, URZ ;  /* 0x00000004072e7890 */ /* 0x000fe2000fffe03f */
[----:B------:R-:W-:Y:S01]  /*5090*/  UMOV UR44, UR52 ;  /* 0x00000034002c7c82 */ /* 0x000fe20008000000 */
[----:B------:R-:W-:Y:S01]  /*50a0*/  UMOV UR45, UR53 ;  /* 0x00000035002d7c82 */ /* 0x000fe20008000000 */
[----:B------:R-:W-:Y:S01]  /*50b0*/  UMOV UR47, 0x40000040 ;  /* 0x40000040002f7882 */ /* 0x000fe20000000000 */
[----:B------:R-:W-:Y:S02]  /*50c0*/  WARPGROUP.DEPBAR.LE gsb0, 0x0 ;  /* 0x00008000000079c5 */ /* 0x000fe40000010000 */
        /* <DEDUP_REMOVED lines=36> */
.L_x_1085:
[----:B------:R-:W-:Y:S01]  /*5310*/  ULEA UR11, UR37, UR39, 0x3 ;  /* 0x00000027250b7291 */ /* 0x000fe2000f8e183f */
[----:B------:R-:W-:-:S05]  /*5320*/  IMAD.U32 R0, RZ, RZ, UR36 ;  /* 0x00000024ff007e24 */ /* 0x000fca000f8e00ff */
[----:B------:R-:W-:-:S04]  /*5330*/  SHF.L.U32 R0, R0, 0x1f, RZ ;  /* 0x0000001f00007819 */ /* 0x000fc800000006ff */
[----:B------:R2:W3:Y:S01]  /*5340*/  SYNCS.PHASECHK.TRANS64.TRYWAIT P1, [UR11+0x2a850], R0 ;  /* 0x02a85000ff0075a7 */ /* 0x0004e2000802014b */
[----:B------:R-:W-:Y:S05]  /*5350*/  @!P0 BRA `(.L_x_1086) ;  /* 0x0000000000048947 */ /* 0x000fea0003800000 */
[----:B------:R-:W-:Y:S01]  /*5360*/  BPT.TRAP 0x1 ;  /* 0x000000040000795c */ /* 0x000fe20000300000 */
.L_x_1086:
[----:B---3--:R-:W-:Y:S05]  /*5370*/  @P1 BRA `(.L_x_1087) ;  /* 0x0000000000081947 */ /* 0x008fea0003800000 */
[----:B------:R-:W3:Y:S02]  /*5380*/  SYNCS.PHASECHK.TRANS64.TRYWAIT P1, [UR11+0x2a850], R0 ;  /* 0x02a85000ff0075a7 */ /* 0x000ee4000802014b */
[----:B---3--:R-:W-:Y:S05]  /*5390*/  @!P1 BRA `(.L_x_1088) ;  /* 0x0000010000e09947 */ /* 0x008fea0003800000 */
.L_x_1087:
[----:B------:R-:W-:Y:S01]  /*53a0*/  UIADD3 UR7, UR39, 0x400, URZ ;  /* 0x0000040027077890 */ /* 0x000fe2000fffe03f */
[----:B------:R-:W-:Y:S01]  /*53b0*/  WARPGROUP.ARRIVE ;  /* 0x00000000000079c5 */ /* 0x000fe20000000000 */
[----:B------:R-:W-:-:S05]  /*53c0*/  UMOV UR15, 0x40000040 ;  /* 0x40000040000f7882 */ /* 0x000fca0000000000 */
[----:B------:R-:W3:Y:S01]  /*53d0*/  S2R R175, SR_TID.X ;  /* 0x0000000000af7919 */ /* 0x000ee20000002100 */
[----:B------:R-:W-:Y:S01]  /*53e0*/  USHF.R.U32.HI UR7, URZ, 0x4, UR7 ;  /* 0x000000043f077899 */ /* 0x000fe20008011607 */
[----:B0-2---:R-:W-:Y:S01]  /*53f0*/  FMUL.FTZ R0, R90, UR4 ;  /* 0x000000045a007c20 */ /* 0x005fe20008410000 */
[----:B------:R-:W-:Y:S01]  /*5400*/  FMUL.FTZ R90, R102, UR4 ;  /* 0x00000004665a7c20 */ /* 0x000fe20008410000 */
[----:B------:R-:W-:Y:S01]  /*5410*/  IMAD.U32 R102, RZ, RZ, UR6 ;  /* 0x00000006ff667e24 */ /* 0x000fe2000f8e00ff */
[----:B------:R-:W-:Y:S01]  /*5420*/  ULOP3.LUT UR7, UR7, 0x3fff, URZ, 0xc0, !UPT ;  /* 0x00003fff07077892 */ /* 0x000fe2000f8ec03f */
[----:B------:R-:W-:Y:S01]  /*5430*/  FMUL.FTZ R2, R91, UR4 ;  /* 0x000000045b027c20 */ /* 0x000fe20008410000 */
[----:B------:R-:W-:Y:S01]  /*5440*/  FMUL.FTZ R91, R103, UR4 ;  /* 0x00000004675b7c20 */ /* 0x000fe20008410000 */
[----:B-1----:R-:W-:Y:S01]  /*5450*/  FMUL.FTZ R11, R88, UR4 ;  /* 0x00000004580b7c20 */ /* 0x002fe20008410000 */
        /* <DEDUP_REMOVED lines=25> */
[----:B------:R-:W-:Y:S01]  /*55f0*/  FMUL.FTZ R120, R120, UR4 ;  /* 0x0000000478787c20 */ /* 0x000fe20008410000 */
[----:B------:R-:W-:Y:S01]  /*5600*/  FMUL.FTZ R132, R132, UR4 ;  /* 0x0000000484847c20 */ /* 0x000fe20008410000 */
[----:B------:R-:W-:Y:S01]  /*5610*/  FMUL.FTZ R134, R134, UR4 ;  /* 0x0000000486867c20 */ /* 0x000fe20008410000 */
[----:B------:R-:W-:Y:S01]  /*5620*/  ISETP.NE.AND P1, PT, R162, RZ, PT ;  /* 0x000000ffa200720c */ /* 0x000fe20003f25270 */
[----:B------:R-:W0:Y:S07]  /*5630*/  MUFU.TANH R11, R11 ;  /* 0x0000000b000b7308 */ /* 0x000e2e0000002400 */
[----:B------:R-:W-:Y:S01]  /*5640*/  @!P2 VIADD R102, R102, 0x2a840 ;  /* 0x0002a8406666a836 */ /* 0x000fe20000000000 */
[----:B------:R-:W1:Y:S04]  /*5650*/  MUFU.TANH R0, R0 ;  /* 0x0000000000007308 */ /* 0x000e680000002400 */
[----:B------:R-:W-:-:S04]  /*5660*/  @!P2 PRMT R103, RZ, 0x654, R102 ;  /* 0x00000654ff67a816 */ /* 0x000fc80000000066 */
        /* <DEDUP_REMOVED lines=13> */
[----:B------:R-:W0:Y:S01]  /*5740*/  MUFU.TANH R116, R116 ;  /* 0x0000007400747308 */ /* 0x000e220000002400 */
[----:B------:R-:W-:-:S02]  /*5750*/  WARPGROUP.DEPBAR.LE gsb0, 0x0 ;  /* 0x00008000000079c5 */ /* 0x000fc40000010000 */
[----:B------:R-:W-:Y:S01]  /*5760*/  WARPGROUP.ARRIVE ;  /* 0x00000000000079c5 */ /* 0x000fe20000000000 */
[----:B------:R-:W-:Y:S01]  /*5770*/  FMUL.FTZ R158, R100, UR4 ;  /* 0x00000004649e7c20 */ /* 0x000fe20008410000 */
[----:B------:R-:W-:Y:S01]  /*5780*/  FMUL.FTZ R156, R101, UR4 ;  /* 0x00000004659c7c20 */ /* 0x000fe20008410000 */
[----:B------:R-:W-:Y:S01]  /*5790*/  FMUL.FTZ R100, R118, UR4 ;  /* 0x0000000476647c20 */ /* 0x000fe20008410000 */
[----:B------:R-:W-:Y:S01]  /*57a0*/  FMUL.FTZ R101, R131, UR4 ;  /* 0x0000000483657c20 */ /* 0x000fe20008410000 */
[----:B------:R0:W0:Y:S01]  /*57b0*/  MUFU.TANH R114, R117 ;  /* 0x0000007500727308 */ /* 0x0000220000002400 */
[----:B------:R-:W-:Y:S01]  /*57c0*/  HGMMA.64x128x16.F32 R24, R152, gdesc[UR12].tnspB, R24, gsb0 ;  /* 0x41e0000c98187df0 */ /* 0x000fe20008000818 */
[----:B------:R-:W-:Y:S01]  /*57d0*/  UIADD3 UR14, UR10, 0x100, URZ ;  /* 0x000001000a0e7890 */ /* 0x000fe2000fffe03f */
[----:B------:R-:W-:-:S05]  /*57e0*/  UMOV UR15, 0x40000040 ;  /* 0x40000040000f7882 */ /* 0x000fca0000000000 */
        /* <DEDUP_REMOVED lines=10> */
[----:B------:R0:W0:Y:S01]  /*5890*/  MUFU.TANH R102, R134 ;  /* 0x0000008600667308 */ /* 0x0000220000002400 */
[----:B------:R-:W-:-:S02]  /*58a0*/  WARPGROUP.DEPBAR.LE gsb0, 0x0 ;  /* 0x00008000000079c5 */ /* 0x000fc40000010000 */
[----:B------:R-:W-:Y:S01]  /*58b0*/  WARPGROUP.ARRIVE ;  /* 0x00000000000079c5 */ /* 0x000fe20000000000 */
[----:B------:R-:W-:Y:S01]  /*58c0*/  FMUL.FTZ R154, R104, UR4 ;  /* 0x00000004689a7c20 */ /* 0x000fe20008410000 */
[----:B------:R-:W-:-:S04]  /*58d0*/  FMUL.FTZ R152, R105, UR4 ;  /* 0x0000000469987c20 */ /* 0x000fc80008410000 */
[----:B------:R-:W-:Y:S01]  /*58e0*/  HGMMA.64x128x16.F32 R24, R148, gdesc[UR12].tnspB, R24, gsb0 ;  /* 0x41e0000c94187df0 */ /* 0x000fe20008000818 */
[----:B------:R-:W-:Y:S01]  /*58f0*/  UIADD3 UR14, UR10, 0x180, URZ ;  /* 0x000001800a0e7890 */ /* 0x000fe2000fffe03f */
[----:B------:R-:W0:Y:S01]  /*5900*/  MUFU.TANH R154, R154 ;  /* 0x0000009a009a7308 */ /* 0x000e220000002400 */
[----:B------:R-:W-:-:S07]  /*5910*/  UMOV UR15, 0x40000040 ;  /* 0x40000040000f7882 */ /* 0x000fce0000000000 */
[----:B------:R-:W0:Y:S01]  /*5920*/  MUFU.TANH R152, R152 ;  /* 0x0000009800987308 */ /* 0x000e220000002400 */
[----:B------:R-:W-:Y:S02]  /*5930*/  WARPGROUP.DEPBAR.LE gsb0, 0x0 ;  /* 0x00008000000079c5 */ /* 0x000fe40000010000 */
[----:B------:R-:W-:Y:S01]  /*5940*/  WARPGROUP.ARRIVE ;  /* 0x00000000000079c5 */ /* 0x000fe20000000000 */
[----:B------:R-:W-:Y:S01]  /*5950*/  FMUL.FTZ R148, R127, UR4 ;  /* 0x000000047f947c20 */ /* 0x000fe20008410000 */
[----:B------:R-:W-:-:S04]  /*5960*/  FMUL.FTZ R150, R130, UR4 ;  /* 0x0000000482967c20 */ /* 0x000fc80008410000 */
[----:B------:R-:W-:Y:S01]  /*5970*/  HGMMA.64x128x16.F32 R24, R144, gdesc[UR12].tnspB, R24, gsb0 ;  /* 0x41e0000c90187df0 */ /* 0x000fe20008000818 */
[----:B------:R-:W-:Y:S01]  /*5980*/  UIADD3 UR14, UR10, 0x200, URZ ;  /* 0x000002000a0e7890 */ /* 0x000fe2000fffe03f */
[----:B------:R-:W0:Y:S01]  /*5990*/  MUFU.TANH R148, R148 ;  /* 0x0000009400947308 */ /* 0x000e220000002400 */
[----:B------:R-:W-:Y:S01]  /*59a0*/  UMOV UR15, 0x40000040 ;  /* 0x40000040000f7882 */ /* 0x000fe20000000000 */
[----:B------:R-:W-:-:S06]  /*59b0*/  UIADD3 UR10, UR10, 0x280, URZ ;  /* 0x000002800a0a7890 */ /* 0x000fcc000fffe03f */
[----:B------:R-:W0:Y:S01]  /*59c0*/  MUFU.TANH R150, R150 ;  /* 0x0000009600967308 */ /* 0x000e220000002400 */
[----:B------:R-:W-:Y:S02]  /*59d0*/  WARPGROUP.DEPBAR.LE gsb0, 0x0 ;  /* 0x00008000000079c5 */ /* 0x000fe40000010000 */
[----:B------:R-:W-:Y:S01]  /*59e0*/  WARPGROUP.ARRIVE ;  /* 0x00000000000079c5 */ /* 0x000fe20000000000 */
[----:B------:R-:W-:Y:S01]  /*59f0*/  FMUL.FTZ R146, R93, UR4 ;  /* 0x000000045d927c20 */ /* 0x000fe20008410000 */
[----:B------:R-:W-:Y:S01]  /*5a00*/  FMUL.FTZ R93, R107, UR4 ;  /* 0x000000046b5d7c20 */ /* 0x000fe20008410000 */
[----:B------:R-:W-:Y:S01]  /*5a10*/  FMUL.FTZ R107, R123, UR4 ;  /* 0x000000047b6b7c20 */ /* 0x000fe20008410000 */
[----:B------:R-:W-:Y:S01]  /*5a20*/  FMUL.FTZ R145, R92, UR4 ;  /* 0x000000045c917c20 */ /* 0x000fe20008410000 */
[----:B------:R-:W-:Y:S01]  /*5a30*/  IMAD R123, R10, -0x60, RZ ;  /* 0xffffffa00a7b7824 */ /* 0x000fe200078e02ff */
[----:B------:R-:W-:Y:S01]  /*5a40*/  HGMMA.64x128x16.F32 R24, R140, gdesc[UR12].tnspB, R24, gsb0 ;  /* 0x41e0000c8c187df0 */ /* 0x000fe20008000818 */
[----:B------:R-:W-:Y:S01]  /*5a50*/  UMOV UR14, UR10 ;  /* 0x0000000a000e7c82 */ /* 0x000fe20008000000 */
        /* <DEDUP_REMOVED lines=8> */
[----:B------:R-:W-:Y:S01]  /*5ae0*/  IADD3 R104, R123, 0x1, R16 ;  /* 0x000000017b687810 */ /* 0x000fe20007ffe010 */
[----:B------:R-:W0:Y:S01]  /*5af0*/  MUFU.TANH R144, R144 ;  /* 0x0000009000907308 */ /* 0x000e220000002400 */
[----:B------:R-:W-:-:S03]  /*5b00*/  IMAD R127, R18, -0x2, R123 ;  /* 0xfffffffe127f7824 */ /* 0x000fc600078e027b */
[----:B------:R-:W-:-:S04]  /*5b10*/  IMAD.IADD R105, R104, 0x1, -R17 ;  /* 0x0000000168697824 */ /* 0x000fc800078e0a11 */
[----:B------:R-:W0:Y:S01]  /*5b20*/  MUFU.TANH R145, R145 ;  /* 0x0000009100917308 */ /* 0x000e220000002400 */
[----:B------:R-:W-:-:S04]  /*5b30*/  IMAD R105, R18, -0x2, R105 ;  /* 0xfffffffe12697824 */ /* 0x000fc800078e0269 */
[C---:B------:R-:W-:Y:S02]  /*5b40*/  VIADD R126, R105.reuse, UR54 ;  /* 0x00000036697e7c36 */ /* 0x040fe40008000000 */
[----:B------:R-:W-:Y:S01]  /*5b50*/  VIADD R130, R105, UR50 ;  /* 0x0000003269827c36 */ /* 0x000fe20008000000 */
[----:B------:R-:W0:Y:S01]  /*5b60*/  MUFU.TANH R146, R146 ;  /* 0x0000009200927308 */ /* 0x000e220000002400 */
[C---:B------:R-:W-:Y:S02]  /*5b70*/  IMAD.IADD R113, R3.reuse, 0x1, R126 ;  /* 0x0000000103717824 */ /* 0x040fe400078e027e */
[----:B------:R-:W-:-:S05]  /*5b80*/  IMAD.IADD R115, R3, 0x1, R130 ;  /* 0x0000000103737824 */ /* 0x000fca00078e0282 */
        /* <DEDUP_REMOVED lines=11> */
[----:B------:R-:W-:-:S03]  /*5c40*/  FMUL.FTZ R142, R122, UR4 ;  /* 0x000000047a8e7c20 */ /* 0x000fc60008410000 */
[----:B------:R0:W0:Y:S01]  /*5c50*/  MUFU.TANH R119, R120 ;  /* 0x0000007800777308 */ /* 0x0000220000002400 */
[----:B------:R-:W-:Y:S07]  /*5c60*/  HGMMA.64x128x16.F32 R24, R136, gdesc[UR12].tnspB, R24, gsb0 ;  /* 0x41e0000c88187df0 */ /* 0x000fee0008000818 */
[----:B------:R-:W0:Y:S08]  /*5c70*/  MUFU.TANH R140, R140 ;  /* 0x0000008c008c7308 */ /* 0x000e300000002400 */
[----:B------:R-:W0:Y:S08]  /*5c80*/  MUFU.TANH R142, R142 ;  /* 0x0000008e008e7308 */ /* 0x000e300000002400 */
[----:B------:R0:W0:Y:S01]  /*5c90*/  MUFU.TANH R122, R132 ;  /* 0x00000084007a7308 */ /* 0x0000220000002400 */
[----:B------:R-:W-:-:S02]  /*5ca0*/  WARPGROUP.DEPBAR.LE gsb0, 0x0 ;  /* 0x00008000000079c5 */ /* 0x000fc40000010000 */
[----:B------:R5:W-:Y:S02]  /*5cb0*/  @!P2 SYNCS.ARRIVE.TRANS64.RED.A1T0 RZ, [R103+URZ], RZ ;  /* 0x000000ff67ffa9a7 */ /* 0x000be4000810043f */
[----:B-----5:R-:W-:-:S06]  /*5cc0*/  FMUL.FTZ R103, R135, UR4 ;  /* 0x0000000487677c20 */ /* 0x020fcc0008410000 */
[----:B------:R-:W0:Y:S01]  /*5cd0*/  MUFU.TANH R103, R103 ;  /* 0x0000006700677308 */ /* 0x000e220000002400 */
[----:B-1234-:R-:W-:Y:S05]  /*5ce0*/  @!P1 BRA `(.L_x_1089) ;  /* 0x0000000000589947 */ /* 0x01efea0003800000 */
[----:B------:R-:W-:Y:S01]  /*5cf0*/  ISETP.GT.AND P1, PT, R21, -0x1, PT ;  /* 0xffffffff1500780c */ /* 0x000fe20003f24270 */
[----:B------:R-:W-:-:S12]  /*5d00*/  BSSY B0, `(.L_x_1090) ;  /* 0x0000011000007945 */ /* 0x000fd80003800000 */
[----:B------:R-:W-:Y:S05]  /*5d10*/  @P1 BRA `(.L_x_1091) ;  /* 0x0000000000241947 */ /* 0x000fea0003800000 */
[----:B------:R-:W-:Y:S02]  /*5d20*/  IMAD.U32 R118, RZ, RZ, UR51 ;  /* 0x00000033ff767e24 */ /* 0x000fe4000f8e00ff */
[----:B0-----:R-:W-:-:S03]  /*5d30*/  IMAD.IADD R117, R3, 0x1, R12 ;  /* 0x0000000103757824 */ /* 0x001fc600078e020c */
[----:B------:R-:W-:Y:S02]  /*5d40*/  ISETP.NE.AND P1, PT, R118, 0x1, PT ;  /* 0x000000017600780c */ /* 0x000fe40003f25270 */
[----:B------:R-:W-:-:S11]  /*5d50*/  LOP3.LUT R117, RZ, R117, RZ, 0x33, !PT ;  /* 0x00000075ff757212 */ /* 0x000fd600078e33ff */
[----:B------:R-:W0:Y:S02]  /*5d60*/  @P1 LDC.64 R104, c[0x0][0x9e8] ;  /* 0x00027a00ff681b82 */ /* 0x000e240000000a00 */
[----:B0-----:R-:W-:-:S05]  /*5d70*/  @P1 IMAD.HI.U32 R104, R117, R104, RZ ;  /* 0x0000006875681227 */ /* 0x001fca00078e00ff */
[----:B------:R-:W-:-:S04]  /*5d80*/  @P1 SHF.R.U32.HI R117, RZ, R105, R104 ;  /* 0x00000069ff751219 */ /* 0x000fc80000011668 */
[----:B------:R-:W-:Y:S01]  /*5d90*/  LOP3.LUT R104, RZ, R117, RZ, 0x33, !PT ;  /* 0x00000075ff687212 */ /* 0x000fe200078e33ff */
[----:B------:R-:W-:Y:S06]  /*5da0*/  BRA `(.L_x_1092) ;  /* 0x0000000000187947 */ /* 0x000fec0003800000 */
.L_x_1091:
[----:B------:R-:W-:-:S05]  /*5db0*/  IMAD.U32 R118, RZ, RZ, UR51 ;  /* 0x00000033ff767e24 */ /* 0x000fca000f8e00ff */
[----:B------:R-:W-:-:S13]  /*5dc0*/  ISETP.NE.AND P1, PT, R118, 0x1, PT ;  /* 0x000000017600780c */ /* 0x000fda0003f25270 */
[----:B------:R-:W1:Y:S02]  /*5dd0*/  @P1 LDC.64 R104, c[0x0][0x9e8] ;  /* 0x00027a00ff681b82 */ /* 0x000e640000000a00 */
[----:B-1----:R-:W-:-:S04]  /*5de0*/  @P1 IMAD.HI.U32 R112, R21, R104, RZ ;  /* 0x0000006815701227 */ /* 0x002fc800078e00ff */
[----:B------:R-:W-:Y:S01]  /*5df0*/  IMAD.MOV.U32 R104, RZ, RZ, R21 ;  /* 0x000000ffff687224 */ /* 0x000fe200078e0015 */
[----:B------:R-:W-:-:S07]  /*5e00*/  @P1 SHF.R.U32.HI R104, RZ, R105, R112 ;  /* 0x00000069ff681219 */ /* 0x000fce0000011670 */
.L_x_1092:
[----:B------:R-:W-:Y:S05]  /*5e10*/  BSYNC B0 ;  /* 0x0000000000007941 */ /* 0x000fea0003800000 */
.L_x_1090:
[----:B------:R-:W-:-:S05]  /*5e20*/  IMAD R104, R104, R118, R127 ;  /* 0x0000007668687224 */ /* 0x000fca00078e027f */
[----:B------:R-:W-:Y:S02]  /*5e30*/  VIADDMNMX R113, R104, R118, R113, PT ;  /* 0x0000007668717246 */ /* 0x000fe40003800171 */
[----:B------:R-:W-:-:S07]  /*5e40*/  VIMNMX R115, R115, R104, !PT ;  /* 0x0000006873737248 */ /* 0x000fce0007fe0100 */
.L_x_1089:
[C---:B------:R-:W-:Y:S02]  /*5e50*/  ISETP.GE.AND P2, PT, R123.reuse, 0x9, PT ;  /* 0x000000097b00780c */ /* 0x040fe40003f46270 */
[----:B------:R-:W-:Y:S02]  /*5e60*/  ISETP.GE.AND P1, PT, R123, 0x2, PT ;  /* 0x000000027b00780c */ /* 0x000fe40003f26270 */
[C---:B------:R-:W-:Y:S02]  /*5e70*/  ISETP.GT.AND P3, PT, R115.reuse, 0x8, !P2 ;  /* 0x000000087300780c */ /* 0x040fe40005764270 */
[----:B------:R-:W-:Y:S02]  /*5e80*/  ISETP.GT.AND P4, PT, R115, 0x1, !P1 ;  /* 0x000000017300780c */ /* 0x000fe40004f84270 */
[----:B------:R-:W-:Y:S02]  /*5e90*/  ISETP.LT.OR P3, PT, R113, 0x9, P3 ;  /* 0x000000097100780c */ /* 0x000fe40001f61670 */
[----:B------:R-:W-:-:S02]  /*5ea0*/  ISETP.GE.AND P5, PT, R123, 0xa, PT ;  /* 0x0000000a7b00780c */ /* 0x000fc40003fa6270 */
[----:B0-----:R-:W-:Y:S02]  /*5eb0*/  FSEL R184, R145, -INF , !P3 ;  /* 0xff80000091b87808 */ /* 0x001fe40005800000 */
        /* <DEDUP_REMOVED lines=86> */
[----:B------:R-:W-:Y:S02]  /*6420*/  ISETP.GE.AND P3, PT, R123, 0x51, PT ;  /* 0x000000517b00780c */ /* 0x000fe40003f66270 */
[----:B------:R-:W-:Y:S02]  /*6430*/  IADD3 R97, R126, 0x8, R3 ;  /* 0x000000087e617810 */ /* 0x000fe40007ffe003 */
[----:B------:R-:W-:-:S02]  /*6440*/  ISETP.GT.AND P4, PT, R115, 0x50, !P3 ;  /* 0x000000507300780c */ /* 0x000fc40005f84270 */
[----:B------:R-:W-:Y:S02]  /*6450*/  IADD3 R105, R130, 0x8, R3 ;  /* 0x0000000882697810 */ /* 0x000fe40007ffe003 */
        /* <DEDUP_REMOVED lines=20> */
[----:B------:R-:W-:-:S13]  /*65a0*/  ISETP.NE.AND P6, PT, R162, RZ, PT ;  /* 0x000000ffa200720c */ /* 0x000fda0003fc5270 */
[----:B------:R-:W-:Y:S05]  /*65b0*/  @!P6 BRA `(.L_x_1093) ;  /* 0x000000000054e947 */ /* 0x000fea0003800000 */
[----:B------:R-:W-:Y:S01]  /*65c0*/  ISETP.GT.AND P6, PT, R15, -0x1, PT ;  /* 0xffffffff0f00780c */ /* 0x000fe20003fc4270 */
[----:B------:R-:W-:-:S12]  /*65d0*/  BSSY B0, `(.L_x_1094) ;  /* 0x0000010000007945 */ /* 0x000fd80003800000 */
[----:B------:R-:W-:Y:S05]  /*65e0*/  @P6 BRA `(.L_x_1095) ;  /* 0x0000000000206947 */ /* 0x000fea0003800000 */
[----:B------:R-:W-:Y:S02]  /*65f0*/  IMAD.U32 R124, RZ, RZ, UR51 ;  /* 0x00000033ff7c7e24 */ /* 0x000fe4000f8e00ff */
[----:B------:R-:W-:-:S03]  /*6600*/  IMAD.MOV.U32 R11, RZ, RZ, R13 ;  /* 0x000000ffff0b7224 */ /* 0x000fc600078e000d */
[----:B------:R-:W-:-:S13]  /*6610*/  ISETP.NE.AND P6, PT, R124, 0x1, PT ;  /* 0x000000017c00780c */ /* 0x000fda0003fc5270 */
[----:B------:R-:W0:Y:S02]  /*6620*/  @P6 LDC.64 R122, c[0x0][0x9e8] ;  /* 0x00027a00ff7a6b82 */ /* 0x000e240000000a00 */
[----:B0-----:R-:W-:-:S05]  /*6630*/  @P6 IMAD.HI.U32 R122, R13, R122, RZ ;  /* 0x0000007a0d7a6227 */ /* 0x001fca00078e00ff */
[----:B------:R-:W-:-:S04]  /*6640*/  @P6 SHF.R.U32.HI R11, RZ, R123, R122 ;  /* 0x0000007bff0b6219 */ /* 0x000fc8000001167a */
[----:B------:R-:W-:Y:S01]  /*6650*/  LOP3.LUT R11, RZ, R11, RZ, 0x33, !PT ;  /* 0x0000000bff0b7212 */ /* 0x000fe200078e33ff */
[----:B------:R-:W-:Y:S06]  /*6660*/  BRA `(.L_x_1096) ;  /* 0x0000000000187947 */ /* 0x000fec0003800000 */
.L_x_1095:
[----:B------:R-:W-:Y:S02]  /*6670*/  IMAD.U32 R124, RZ, RZ, UR51 ;  /* 0x00000033ff7c7e24 */ /* 0x000fe4000f8e00ff */
[----:B------:R-:W-:-:S03]  /*6680*/  IMAD.MOV.U32 R11, RZ, RZ, R15 ;  /* 0x000000ffff0b7224 */ /* 0x000fc600078e000f */
[----:B------:R-:W-:-:S13]  /*6690*/  ISETP.NE.AND P6, PT, R124, 0x1, PT ;  /* 0x000000017c00780c */ /* 0x000fda0003fc5270 */
[----:B------:R-:W0:Y:S02]  /*66a0*/  @P6 LDC.64 R122, c[0x0][0x9e8] ;  /* 0x00027a00ff7a6b82 */ /* 0x000e240000000a00 */
[----:B0-----:R-:W-:-:S05]  /*66b0*/  @P6 IMAD.HI.U32 R122, R15, R122, RZ ;  /* 0x0000007a0f7a6227 */ /* 0x001fca00078e00ff */
[----:B------:R-:W-:-:S07]  /*66c0*/  @P6 SHF.R.U32.HI R11, RZ, R123, R122 ;  /* 0x0000007bff0b6219 */ /* 0x000fce000001167a */
.L_x_1096:
[----:B------:R-:W-:Y:S05]  /*66d0*/  BSYNC B0 ;  /* 0x0000000000007941 */ /* 0x000fea0003800000 */
.L_x_1094:
[----:B------:R-:W-:-:S05]  /*66e0*/  IMAD R122, R11, R124, R127 ;  /* 0x0000007c0b7a7224 */ /* 0x000fca00078e027f */
[----:B------:R-:W-:Y:S02]  /*66f0*/  VIADDMNMX R97, R122, R124, R97, PT ;  /* 0x0000007c7a617246 */ /* 0x000fe40003800161 */
[----:B------:R-:W-:-:S07]  /*6700*/  VIMNMX R105, R105, R122, !PT ;  /* 0x0000007a69697248 */ /* 0x000fce0007fe0100 */
.L_x_1093:
        /* <DEDUP_REMOVED lines=70> */
[----:B------:R-:W-:Y:S01]  /*6b70*/  ISETP.LT.OR P1, PT, R97, 0x31, P1 ;  /* 0x000000316100780c */ /* 0x000fe20000f21670 */
[----:B------:R-:W0:Y:S01]  /*6b80*/  LDC R11, c[0x0][0x988] ;  /* 0x00026200ff0b7b82 */ /* 0x000e220000000800 */
[----:B------:R-:W-:Y:S01]  /*6b90*/  ISETP.NE.AND P2, PT, R121, RZ, PT ;  /* 0x000000ff7900720c */ /* 0x000fe20003f45270 */
[----:B------:R-:W1:Y:S01]  /*6ba0*/  SHFL.BFLY PT, R160, R89, 0x2, 0x1f ;  /* 0x0c401f0059a07f89 */ /* 0x000e6200000e0000 */
[----:B------:R-:W-:Y:S02]  /*6bb0*/  FSEL R98, R98, -INF , !P1 ;  /* 0xff80000062627808 */ /* 0x000fe40004800000 */
[----:B------:R-:W-:-:S02]  /*6bc0*/  ISETP.NE.AND P1, PT, R147, RZ, PT ;  /* 0x000000ff9300720c */ /* 0x000fc40003f25270 */
[----:B------:R-:W-:Y:S02]  /*6bd0*/  ISETP.NE.AND P6, PT, R155, RZ, PT ;  /* 0x000000ff9b00720c */ /* 0x000fe40003fc5270 */
[C---:B------:R-:W-:Y:S02]  /*6be0*/  ISETP.GT.AND P1, PT, R105.reuse, 0x31, !P1 ;  /* 0x000000316900780c */ /* 0x040fe40004f24270 */
[----:B------:R-:W-:Y:S02]  /*6bf0*/  ISETP.GT.AND P3, PT, R105, 0x50, !P3 ;  /* 0x000000506900780c */ /* 0x000fe40005f64270 */
[C---:B------:R-:W-:Y:S02]  /*6c00*/  ISETP.LT.OR P1, PT, R97.reuse, 0x32, P1 ;  /* 0x000000326100780c */ /* 0x040fe40000f21670 */
[----:B------:R-:W-:Y:S02]  /*6c10*/  ISETP.LT.OR P3, PT, R97, 0x51, P3 ;  /* 0x000000516100780c */ /* 0x000fe40001f61670 */
[----:B------:R-:W-:-:S02]  /*6c20*/  FSEL R20, R99, -INF , !P1 ;  /* 0xff80000063147808 */ /* 0x000fc40004800000 */
[----:B------:R-:W-:Y:S02]  /*6c30*/  ISETP.NE.AND P1, PT, R149, RZ, PT ;  /* 0x000000ff9500720c */ /* 0x000fe40003f25270 */
[C---:B------:R-:W-:Y:S02]  /*6c40*/  ISETP.GT.AND P4, PT, R105.reuse, 0x51, !P4 ;  /* 0x000000516900780c */ /* 0x040fe40006784270 */
[----:B------:R-:W-:Y:S02]  /*6c50*/  ISETP.GT.AND P1, PT, R105, 0x38, !P1 ;  /* 0x000000386900780c */ /* 0x000fe40004f24270 */
[----:B------:R-:W-:Y:S02]  /*6c60*/  FSEL R150, R150, -INF , !P3 ;  /* 0xff80000096967808 */ /* 0x000fe40005800000 */
[----:B------:R-:W-:Y:S02]  /*6c70*/  ISETP.LT.OR P1, PT, R97, 0x39, P1 ;  /* 0x000000396100780c */ /* 0x000fe40000f21670 */
[----:B-1----:R-:W-:-:S02]  /*6c80*/  FMNMX.FTZ R91, R89, R160, !PT ;  /* 0x000000a0595b7209 */ /* 0x002fc40007810000 */
[----:B------:R-:W-:Y:S02]  /*6c90*/  FSEL R100, R100, -INF , !P1 ;  /* 0xff80000064647808 */ /* 0x000fe40004800000 */
[----:B------:R-:W-:Y:S01]  /*6ca0*/  ISETP.NE.AND P1, PT, R151, RZ, PT ;  /* 0x000000ff9700720c */ /* 0x000fe20003f25270 */
[----:B------:R-:W1:Y:S01]  /*6cb0*/  SHFL.BFLY PT, R160, R91, 0x1, 0x1f ;  /* 0x0c201f005ba07f89 */ /* 0x000e6200000e0000 */
[C---:B------:R-:W-:Y:S02]  /*6cc0*/  ISETP.GT.AND P5, PT, R105.reuse, 0x58, !P5 ;  /* 0x000000586900780c */ /* 0x040fe40006fa4270 */
[----:B------:R-:W-:Y:S02]  /*6cd0*/  ISETP.GT.AND P1, PT, R105, 0x39, !P1 ;  /* 0x000000396900780c */ /* 0x000fe40004f24270 */
[C---:B------:R-:W-:Y:S02]  /*6ce0*/  ISETP.LT.OR P4, PT, R97.reuse, 0x52, P4 ;  /* 0x000000526100780c */ /* 0x040fe40002781670 */
[----:B------:R-:W-:-:S02]  /*6cf0*/  ISETP.LT.OR P1, PT, R97, 0x3a, P1 ;  /* 0x0000003a6100780c */ /* 0x000fc40000f21670 */
[----:B------:R-:W-:Y:S02]  /*6d00*/  ISETP.LT.OR P5, PT, R97, 0x59, P5 ;  /* 0x000000596100780c */ /* 0x000fe40002fa1670 */
[----:B------:R-:W-:Y:S02]  /*6d10*/  FSEL R140, R140, -INF , !P1 ;  /* 0xff8000008c8c7808 */ /* 0x000fe40004800000 */
[----:B------:R-:W-:Y:S02]  /*6d20*/  ISETP.NE.AND P1, PT, R153, RZ, PT ;  /* 0x000000ff9900720c */ /* 0x000fe40003f25270 */
[----:B------:R-:W-:Y:S02]  /*6d30*/  FSEL R102, R102, -INF , !P5 ;  /* 0xff80000066667808 */ /* 0x000fe40006800000 */
[----:B------:R-:W-:-:S04]  /*6d40*/  ISETP.GT.AND P1, PT, R105, 0x40, !P1 ;  /* 0x000000406900780c */ /* 0x000fc80004f24270 */
[----:B------:R-:W-:Y:S02]  /*6d50*/  ISETP.LT.OR P1, PT, R97, 0x41, P1 ;  /* 0x000000416100780c */ /* 0x000fe40000f21670 */
[----:B-1----:R-:W-:Y:S02]  /*6d60*/  FMNMX.FTZ R160, R91, R160, !PT ;  /* 0x000000a05ba07209 */ /* 0x002fe40007810000 */
[----:B------:R-:W-:Y:S02]  /*6d70*/  FSEL R142, R142, -INF , !P1 ;  /* 0xff8000008e8e7808 */ /* 0x000fe40004800000 */
[----:B------:R-:W-:-:S04]  /*6d80*/  ISETP.NE.AND P1, PT, R119, RZ, PT ;  /* 0x000000ff7700720c */ /* 0x000fc80003f25270 */
        /* <DEDUP_REMOVED lines=15> */
[C---:B0-----:R-:W-:Y:S01]  /*6e80*/  FMUL.FTZ R0, R160.reuse, R11 ;  /* 0x0000000ba0007220 */ /* 0x041fe20000410000 */
        /* <DEDUP_REMOVED lines=12> */
[--C-:B------:R-:W-:Y:S01]  /*6f50*/  FFMA.FTZ R104, R96, R11, -R115.reuse ;  /* 0x0000000b60687223 */ /* 0x100fe20000010873 */
        /* <DEDUP_REMOVED lines=8> */
[----:B------:R0:W-:Y:S01]  /*6fe0*/  MUFU.EX2 R91, R184 ;  /* 0x000000b8005b7308 */ /* 0x0001e20000000800 */
[----:B------:R-:W-:Y:S01]  /*6ff0*/  FMNMX.FTZ R93, R90, R93, !PT ;  /* 0x0000005d5a5d7209 */ /* 0x000fe20007810000 */
[-CC-:B------:R-:W-:Y:S01]  /*7000*/  FFMA.FTZ R156, R156, R11.reuse, -R115.reuse ;  /* 0x0000000b9c9c7223 */ /* 0x180fe20000010873 */
[-CC-:B------:R-:W-:Y:S01]  /*7010*/  FFMA.FTZ R154, R154, R11.reuse, -R115.reuse ;  /* 0x0000000b9a9a7223 */ /* 0x180fe20000010873 */
[--C-:B------:R-:W-:Y:S01]  /*7020*/  FFMA.FTZ R134, R134, R11, -R115.reuse ;  /* 0x0000000b86867223 */ /* 0x100fe20000010873 */
[----:B------:R-:W-:Y:S01]  /*7030*/  FMNMX.FTZ R93, R124, R93, !PT ;  /* 0x0000005d7c5d7209 */ /* 0x000fe20007810000 */
[--C-:B------:R-:W-:Y:S01]  /*7040*/  FFMA.FTZ R103, R120, R11, -R115.reuse ;  /* 0x0000000b78677223 */ /* 0x100fe20000010873 */
[----:B------:R-:W-:Y:S01]  /*7050*/  LOP3.LUT P6, RZ, R175, 0x7f, RZ, 0xc0, !PT ;  /* 0x0000007fafff7812 */ /* 0x000fe200078cc0ff */
[----:B------:R-:W-:Y:S01]  /*7060*/  MUFU.EX2 R178, R178 ;  /* 0x000000b200b27308 */ /* 0x000fe20000000800 */
[----:B------:R-:W-:Y:S01]  /*7070*/  FMNMX.FTZ R93, R92, R93, !PT ;  /* 0x0000005d5c5d7209 */ /* 0x000fe20007810000 */
[-CC-:B0-----:R-:W-:Y:S01]  /*7080*/  FFMA.FTZ R184, R152, R11.reuse, -R115.reuse ;  /* 0x0000000b98b87223 */ /* 0x181fe20000010873 */
[----:B------:R-:W-:Y:S01]  /*7090*/  FSEL R152, R101, -INF , !P4 ;  /* 0xff80000065987808 */ /* 0x000fe20006000000 */
[--C-:B------:R-:W-:Y:S01]  /*70a0*/  FFMA.FTZ R101, R132, R11, -R115.reuse ;  /* 0x0000000b84657223 */ /* 0x100fe20000010873 */
[----:B------:R-:W-:Y:S01]  /*70b0*/  FMNMX.FTZ R95, R122, R93, !PT ;  /* 0x0000005d7a5f7209 */ /* 0x000fe20007810000 */
[-CC-:B------:R-:W-:Y:S01]  /*70c0*/  FFMA.FTZ R132, R136, R11.reuse, -R115.reuse ;  /* 0x0000000b88847223 */ /* 0x180fe20000010873 */
[--C-:B------:R-:W-:Y:S01]  /*70d0*/  FFMA.FTZ R136, R108, R11, -R115.reuse ;  /* 0x0000000b6c887223 */ /* 0x100fe20000010873 */
[----:B------:R-:W-:Y:S01]  /*70e0*/  FSEL R108, R160, RZ, P1 ;  /* 0x000000ffa06c7208 */ /* 0x000fe20000800000 */
[----:B------:R-:W0:Y:S01]  /*70f0*/  MUFU.EX2 R180, R180 ;  /* 0x000000b400b47308 */ /* 0x000e220000000800 */
[----:B------:R-:W-:Y:S01]  /*7100*/  FMNMX.FTZ R95, R94, R95, !PT ;  /* 0x0000005f5e5f7209 */ /* 0x000fe20007810000 */
[-CC-:B------:R-:W-:Y:S01]  /*7110*/  FFMA.FTZ R118, R118, R11.reuse, -R115.reuse ;  /* 0x0000000b76767223 */ /* 0x180fe20000010873 */
[----:B------:R-:W-:Y:S01]  /*7120*/  FFMA.FTZ R105, R116, R11, -R115 ;  /* 0x0000000b74697223 */ /* 0x000fe20000010873 */
[----:B------:R-:W-:Y:S01]  /*7130*/  FADD.FTZ R108, -R108, R9 ;  /* 0x000000096c6c7221 */ /* 0x000fe20000010100 */
[----:B------:R-:W-:Y:S01]  /*7140*/  FMNMX.FTZ R95, R2, R95, !PT ;  /* 0x0000005f025f7209 */ /* 0x000fe20007810000 */
[-CC-:B------:R-:W-:Y:S01]  /*7150*/  FFMA.FTZ R9, R106, R11.reuse, -R115.reuse ;  /* 0x0000000b6a097223 */ /* 0x180fe20000010873 */
[-CC-:B------:R-:W-:Y:S01]  /*7160*/  FFMA.FTZ R114, R114, R11.reuse, -R115.reuse ;  /* 0x0000000b72727223 */ /* 0x180fe20000010873 */
[----:B------:R-:W-:Y:S01]  /*7170*/  FMUL.FTZ R108, R108, R11 ;  /* 0x0000000b6c6c7220 */ /* 0x000fe20000410000 */
[----:B------:R-:W-:Y:S01]  /*7180*/  FMNMX.FTZ R95, R98, R95, !PT ;  /* 0x0000005f625f7209 */ /* 0x000fe20007810000 */
[----:B------:R-:W-:Y:S01]  /*7190*/  MUFU.EX2 R93, R182 ;  /* 0x000000b6005d7308 */ /* 0x000fe20000000800 */
[----:B------:R-:W-:-:S02]  /*71a0*/  FFMA.FTZ R110, R110, R11, -R115 ;  /* 0x0000000b6e6e7223 */ /* 0x000fc40000010873 */
        /* <DEDUP_REMOVED lines=8> */
[----:B------:R1:W2:Y:S01]  /*7230*/  MUFU.EX2 R182, R156 ;  /* 0x0000009c00b67308 */ /* 0x0002a20000000800 */
[----:B0-----:R-:W-:Y:S02]  /*7240*/  F2FP.F16.F32.PACK_AB R158, R180, R91 ;  /* 0x0000005bb49e723e */ /* 0x001fe400000000ff */
[----:B------:R-:W-:-:S04]  /*7250*/  FMNMX.FTZ R107, R148, R107, !PT ;  /* 0x0000006b946b7209 */ /* 0x000fc80007810000 */
[----:B------:R-:W-:Y:S01]  /*7260*/  FMNMX.FTZ R107, R150, R107, !PT ;  /* 0x0000006b966b7209 */ /* 0x000fe20007810000 */
[----:B------:R2:W-:Y:S01]  /*7270*/  MUFU.EX2 R99, R154 ;  /* 0x0000009a00637308 */ /* 0x0005e20000000800 */
[----:B-1----:R-:W-:Y:S02]  /*7280*/  F2FP.F16.F32.PACK_AB R156, R178, R89 ;  /* 0x00000059b29c723e */ /* 0x002fe400000000ff */
[----:B------:R-:W-:-:S04]  /*7290*/  FMNMX.FTZ R107, R152, R107, !PT ;  /* 0x0000006b986b7209 */ /* 0x000fc80007810000 */
[----:B------:R-:W-:Y:S01]  /*72a0*/  FMNMX.FTZ R107, R102, R107, !PT ;  /* 0x0000006b666b7209 */ /* 0x000fe20007810000 */
[----:B------:R-:W-:Y:S01]  /*72b0*/  MUFU.EX2 R184, R184 ;  /* 0x000000b800b87308 */ /* 0x000fe20000000800 */
[----:B--2---:R-:W-:Y:S02]  /*72c0*/  F2FP.F16.F32.PACK_AB R154, R182, R95 ;  /* 0x0000005fb69a723e */ /* 0x004fe400000000ff */
[----:B------:R-:W-:-:S05]  /*72d0*/  FMNMX.FTZ R107, R138, R107, !PT ;  /* 0x0000006b8a6b7209 */ /* 0x000fca0007810000 */
[----:B------:R-:W0:Y:S01]  /*72e0*/  SHFL.BFLY PT, R0, R107, 0x2, 0x1f ;  /* 0x0c401f006b007f89 */ /* 0x000e2200000e0000 */
[----:B------:R-:W-:Y:S08]  /*72f0*/  MUFU.EX2 R97, R97 ;  /* 0x0000006100617308 */ /* 0x000ff00000000800 */
[----:B------:R-:W-:Y:S08]  /*7300*/  MUFU.EX2 R134, R134 ;  /* 0x0000008600867308 */ /* 0x000ff00000000800 */
[----:B------:R-:W-:Y:S01]  /*7310*/  MUFU.EX2 R101, R101 ;  /* 0x0000006500657308 */ /* 0x000fe20000000800 */
[----:B0-----:R-:W-:-:S07]  /*7320*/  FMNMX.FTZ R0, R107, R0, !PT ;  /* 0x000000006b007209 */ /* 0x001fce0007810000 */
[----:B------:R-:W-:Y:S01]  /*7330*/  MUFU.EX2 R132, R132 ;  /* 0x0000008400847308 */ /* 0x000fe20000000800 */
[----:B------:R-:W-:Y:S01]  /*7340*/  FFMA.FTZ R107, R112, R11, -R115 ;  /* 0x0000000b706b7223 */ /* 0x000fe20000010873 */
[----:B------:R-:W0:Y:S06]  /*7350*/  SHFL.BFLY PT, R113, R0, 0x1, 0x1f ;  /* 0x0c201f0000717f89 */ /* 0x000e2c00000e0000 */
[----:B------:R-:W-:Y:S08]  /*7360*/  MUFU.EX2 R103, R103 ;  /* 0x0000006700677308 */ /* 0x000ff00000000800 */
[----:B------:R-:W-:Y:S08]  /*7370*/  MUFU.EX2 R118, R118 ;  /* 0x0000007600767308 */ /* 0x000ff00000000800 */
[----:B------:R-:W-:Y:S01]  /*7380*/  MUFU.EX2 R105, R105 ;  /* 0x0000006900697308 */ /* 0x000fe20000000800 */
[----:B0-----:R-:W-:-:S04]  /*7390*/  FMNMX.FTZ R96, R0, R113, !PT ;  /* 0x0000007100607209 */ /* 0x001fc80007810000 */
[C---:B------:R-:W-:Y:S01]  /*73a0*/  FSETP.NEU.FTZ.AND P1, PT, R96.reuse, -INF , PT ;  /* 0xff8000006000780b */ /* 0x040fe20003f3d000 */
[----:B------:R-:W-:Y:S02]  /*73b0*/  FMUL.FTZ R0, R96, R11 ;  /* 0x0000000b60007220 */ /* 0x000fe40000410000 */
[----:B------:R-:W-:Y:S03]  /*73c0*/  MUFU.EX2 R114, R114 ;  /* 0x0000007200727308 */ /* 0x000fe60000000800 */
[----:B------:R-:W-:-:S05]  /*73d0*/  FSEL R113, R0, RZ, P1 ;  /* 0x000000ff00717208 */ /* 0x000fca0000800000 */
[----:B------:R-:W0:Y:S01]  /*73e0*/  MUFU.EX2 R0, R108 ;  /* 0x0000006c00007308 */ /* 0x000e220000000800 */
[-CC-:B------:R-:W-:Y:S01]  /*73f0*/  FFMA.FTZ R157, R111, R11.reuse, -R113.reuse ;  /* 0x0000000b6f9d7223 */ /* 0x180fe20000010871 */
[----:B------:R-:W-:Y:S01]  /*7400*/  FSEL R111, R96, RZ, P1 ;  /* 0x000000ff606f7208 */ /* 0x000fe20000800000 */
[-CC-:B------:R-:W-:Y:S01]  /*7410*/  FFMA.FTZ R151, R94, R11.reuse, -R113.reuse ;  /* 0x0000000b5e977223 */ /* 0x180fe20000010871 */
[-CC-:B------:R-:W-:Y:S01]  /*7420*/  FFMA.FTZ R94, R2, R11.reuse, -R113.reuse ;  /* 0x0000000b025e7223 */ /* 0x180fe20000010871 */
[-CC-:B------:R-:W-:Y:S01]  /*7430*/  FFMA.FTZ R106, R130, R11.reuse, -R113.reuse ;  /* 0x0000000b826a7223 */ /* 0x180fe20000010871 */
[-CC-:B------:R-:W-:Y:S01]  /*7440*/  FFMA.FTZ R159, R14, R11.reuse, -R113.reuse ;  /* 0x0000000b0e9f7223 */ /* 0x180fe20000010871 */
[----:B------:R-:W-:Y:S01]  /*7450*/  FADD.FTZ R2, -R111, R8 ;  /* 0x000000086f027221 */ /* 0x000fe20000010100 */
[----:B------:R-:W-:Y:S01]  /*7460*/  MUFU.EX2 R157, R157 ;  /* 0x0000009d009d7308 */ /* 0x000fe20000000800 */
[-CC-:B------:R-:W-:Y:S01]  /*7470*/  FFMA.FTZ R14, R128, R11.reuse, -R113.reuse ;  /* 0x0000000b800e7223 */ /* 0x180fe20000010871 */
[-CC-:B------:R-:W-:Y:S01]  /*7480*/  FFMA.FTZ R153, R88, R11.reuse, -R113.reuse ;  /* 0x0000000b58997223 */ /* 0x180fe20000010871 */
[-C--:B------:R-:W-:Y:S01]  /*7490*/  FMUL.FTZ R2, R2, R11.reuse ;  /* 0x0000000b02027220 */ /* 0x080fe20000410000 */
[-CC-:B------:R-:W-:Y:S01]  /*74a0*/  FFMA.FTZ R88, R126, R11.reuse, -R113.reuse ;  /* 0x0000000b7e587223 */ /* 0x180fe20000010871 */
[-CC-:B------:R-:W-:Y:S01]  /*74b0*/  FFMA.FTZ R155, R90, R11.reuse, -R113.reuse ;  /* 0x0000000b5a9b7223 */ /* 0x180fe20000010871 */
[-CC-:B------:R-:W-:Y:S01]  /*74c0*/  FFMA.FTZ R90, R124, R11.reuse, -R113.reuse ;  /* 0x0000000b7c5a7223 */ /* 0x180fe20000010871 */
[----:B------:R-:W-:Y:S01]  /*74d0*/  FFMA.FTZ R149, R92, R11, -R113 ;  /* 0x0000000b5c957223 */ /* 0x000fe20000010871 */
[----:B------:R-:W-:Y:S01]  /*74e0*/  MUFU.EX2 R106, R106 ;  /* 0x0000006a006a7308 */ /* 0x000fe20000000800 */
[----:B0-----:R-:W-:Y:S01]  /*74f0*/  FFMA.FTZ R7, R0, R7, R89 ;  /* 0x0000000700077223 */ /* 0x001fe20000010059 */
[-CC-:B------:R-:W-:Y:S01]  /*7500*/  FFMA.FTZ R92, R122, R11.reuse, -R113.reuse ;  /* 0x0000000b7a5c7223 */ /* 0x180fe20000010871 */
[-CC-:B------:R-:W-:Y:S01]  /*7510*/  FFMA.FTZ R20, R20, R11.reuse, -R113.reuse ;  /* 0x0000000b14147223 */ /* 0x180fe20000010871 */
[-C--:B------:R-:W-:Y:S01]  /*7520*/  FFMA.FTZ R98, R98, R11.reuse, -R113 ;  /* 0x0000000b62627223 */ /* 0x080fe20000010871 */
[----:B------:R-:W-:Y:S01]  /*7530*/  FADD.FTZ R108, R178, R7 ;  /* 0x00000007b26c7221 */ /* 0x000fe20000010000 */
[-CC-:B------:R-:W-:Y:S01]  /*7540*/  FFMA.FTZ R100, R100, R11.reuse, -R113.reuse ;  /* 0x0000000b64647223 */ /* 0x180fe20000010871 */
[-CC-:B------:R-:W-:Y:S01]  /*7550*/  FFMA.FTZ R140, R140, R11.reuse, -R113.reuse ;  /* 0x0000000b8c8c7223 */ /* 0x180fe20000010871 */
[----:B------:R-:W0:Y:S01]  /*7560*/  MUFU.EX2 R2, R2 ;  /* 0x0000000200027308 */ /* 0x000e220000000800 */
[----:B------:R-:W-:Y:S01]  /*7570*/  FADD.FTZ R7, R91, R108 ;  /* 0x0000006c5b077221 */ /* 0x000fe20000010000 */
[-CC-:B------:R-:W-:Y:S01]  /*7580*/  FFMA.FTZ R142, R142, R11.reuse, -R113.reuse ;  /* 0x0000000b8e8e7223 */ /* 0x180fe20000010871 */
[-CC-:B------:R-:W-:Y:S01]  /*7590*/  FFMA.FTZ R144, R144, R11.reuse, -R113.reuse ;  /* 0x0000000b90907223 */ /* 0x180fe20000010871 */
[-C--:B------:R-:W-:Y:S01]  /*75a0*/  FFMA.FTZ R146, R146, R11.reuse, -R113 ;  /* 0x0000000b92927223 */ /* 0x080fe20000010871 */
[----:B------:R-:W-:Y:S01]  /*75b0*/  FADD.FTZ R108, R180, R7 ;  /* 0x00000007b46c7221 */ /* 0x000fe20000010000 */
[-CC-:B------:R-:W-:Y:S01]  /*75c0*/  FFMA.FTZ R148, R148, R11.reuse, -R113.reuse ;  /* 0x0000000b94947223 */ /* 0x180fe20000010871 */
[----:B------:R-:W-:Y:S01]  /*75d0*/  FFMA.FTZ R102, R102, R11, -R113 ;  /* 0x0000000b66667223 */ /* 0x000fe20000010871 */
[----:B------:R-:W1:Y:S01]  /*75e0*/  MUFU.EX2 R159, R159 ;  /* 0x0000009f009f7308 */ /* 0x000e620000000800 */
[----:B------:R-:W-:Y:S01]  /*75f0*/  FADD.FTZ R111, R93, R108 ;  /* 0x0000006c5d6f7221 */ /* 0x000fe20000010000 */
[C---:B------:R-:W-:Y:S01]  /*7600*/  ISETP.GT.AND P1, PT, R10.reuse, R163, PT ;  /* 0x000000a30a00720c */ /* 0x040fe20003f24270 */
[----:B------:R-:W-:-:S05]  /*7610*/  VIADD R10, R10, 0xffffffff ;  /* 0xffffffff0a0a7836 */ /* 0x000fca0000000000 */
[----:B------:R-:W2:Y:S01]  /*7620*/  MUFU.EX2 R14, R14 ;  /* 0x0000000e000e7308 */ /* 0x000ea20000000800 */
[----:B0-----:R-:W-:Y:S01]  /*7630*/  FFMA.FTZ R7, R2, R6, R157 ;  /* 0x0000000602077223 */ /* 0x001fe2000001009d */
[----:B------:R-:W-:-:S03]  /*7640*/  F2FP.F16.F32.PACK_AB R157, R106, R157 ;  /* 0x0000009d6a9d723e */ /* 0x000fc600000000ff */
[----:B------:R-:W-:-:S03]  /*7650*/  FADD.FTZ R6, R106, R7 ;  /* 0x000000076a067221 */ /* 0x000fc60000010000 */
[----:B------:R-:W0:Y:S01]  /*7660*/  MUFU.EX2 R153, R153 ;  /* 0x0000009900997308 */ /* 0x000e220000000800 */
[----:B-1----:R-:W-:-:S07]  /*7670*/  FADD.FTZ R7, R159, R6 ;  /* 0x000000069f077221 */ /* 0x002fce0000010000 */
[----:B------:R-:W1:Y:S01]  /*7680*/  MUFU.EX2 R88, R88 ;  /* 0x0000005800587308 */ /* 0x000e620000000800 */
[C---:B--2---:R-:W-:Y:S01]  /*7690*/  FADD.FTZ R6, R14.reuse, R7 ;  /* 0x000000070e067221 */ /* 0x044fe20000010000 */
[----:B------:R-:W-:-:S06]  /*76a0*/  F2FP.F16.F32.PACK_AB R159, R14, R159 ;  /* 0x0000009f0e9f723e */ /* 0x000fcc00000000ff */
[----:B------:R2:W-:Y:S01]  /*76b0*/  MUFU.EX2 R8, R94 ;  /* 0x0000005e00087308 */ /* 0x0005e20000000800 */
[----:B0-----:R-:W-:-:S07]  /*76c0*/  FADD.FTZ R7, R153, R6 ;  /* 0x0000000699077221 */ /* 0x001fce0000010000 */
[----:B------:R-:W0:Y:S01]  /*76d0*/  MUFU.EX2 R155, R155 ;  /* 0x0000009b009b7308 */ /* 0x000e220000000800 */
[----:B--2---:R-:W-:Y:S01]  /*76e0*/  FADD.FTZ R94, R176, R111 ;  /* 0x0000006fb05e7221 */ /* 0x004fe20000010000 */
[C---:B-1----:R-:W-:Y:S01]  /*76f0*/  FADD.FTZ R6, R88.reuse, R7 ;  /* 0x0000000758067221 */ /* 0x042fe20000010000 */
[----:B------:R-:W-:Y:S02]  /*7700*/  F2FP.F16.F32.PACK_AB R153, R88, R153 ;  /* 0x000000995899723e */ /* 0x000fe400000000ff */
[----:B------:R-:W-:-:S03]  /*7710*/  FADD.FTZ R111, R95, R94 ;  /* 0x0000005e5f6f7221 */ /* 0x000fc60000010000 */
[----:B------:R-:W1:Y:S01]  /*7720*/  MUFU.EX2 R90, R90 ;  /* 0x0000005a005a7308 */ /* 0x000e620000000800 */
[----:B------:R-:W-:-:S04]  /*7730*/  FADD.FTZ R94, R182, R111 ;  /* 0x0000006fb65e7221 */ /* 0x000fc80000010000 */
[----:B------:R-:W-:Y:S01]  /*7740*/  FADD.FTZ R111, R99, R94 ;  /* 0x0000005e636f7221 */ /* 0x000fe20000010000 */
[----:B------:R-:W-:Y:S02]  /*7750*/  IMAD.U32 R94, RZ, RZ, UR11 ;  /* 0x0000000bff5e7e24 */ /* 0x000fe4000f8e00ff */
[----:B------:R-:W2:Y:S01]  /*7760*/  MUFU.EX2 R149, R149 ;  /* 0x0000009500957308 */ /* 0x000ea20000000800 */
[----:B0-----:R-:W-:Y:S01]  /*7770*/  FADD.FTZ R7, R155, R6 ;  /* 0x000000069b077221 */ /* 0x001fe20000010000 */
[----:B------:R-:W-:-:S05]  /*7780*/  @!P6 VIADD R94, R94, 0x2a860 ;  /* 0x0002a8605e5ee836 */ /* 0x000fca0000000000 */
[----:B------:R-:W-:Y:S01]  /*7790*/  @!P6 PRMT R94, RZ, 0x654, R94 ;  /* 0x00000654ff5ee816 */ /* 0x000fe2000000005e */
[----:B------:R-:W0:Y:S01]  /*77a0*/  MUFU.EX2 R92, R92 ;  /* 0x0000005c005c7308 */ /* 0x000e220000000800 */
[C---:B-1----:R-:W-:Y:S01]  /*77b0*/  FADD.FTZ R6, R90.reuse, R7 ;  /* 0x000000075a067221 */ /* 0x042fe20000010000 */
[----:B------:R-:W-:Y:S01]  /*77c0*/  F2FP.F16.F32.PACK_AB R155, R90, R155 ;  /* 0x0000009b5a9b723e */ /* 0x000fe200000000ff */
[----:B------:R1:W-:Y:S05]  /*77d0*/  @!P6 SYNCS.ARRIVE.TRANS64.RED.A1T0 RZ, [R94+URZ], RZ ;  /* 0x000000ff5effe9a7 */ /* 0x0003ea000810043f */
[----:B------:R3:W-:Y:S01]  /*77e0*/  MUFU.EX2 R145, R20 ;  /* 0x0000001400917308 */ /* 0x0007e20000000800 */
[----:B--2---:R-:W-:Y:S01]  /*77f0*/  FADD.FTZ R7, R149, R6 ;  /* 0x0000000695077221 */ /* 0x004fe20000010000 */
[----:B------:R-:W-:Y:S01]  /*7800*/  FFMA.FTZ R6, R150, R11, -R113 ;  /* 0x0000000b96067223 */ /* 0x000fe20000010871 */
[----:B------:R-:W-:-:S05]  /*7810*/  F2FP.F16.F32.PACK_AB R150, R134, R97 ;  /* 0x000000618696723e */ /* 0x000fca00000000ff */
[----:B------:R-:W2:Y:S01]  /*7820*/  MUFU.EX2 R151, R151 ;  /* 0x0000009700977308 */ /* 0x000ea20000000800 */
[----:B---3--:R-:W-:Y:S01]  /*7830*/  FADD.FTZ R20, R184, R111 ;  /* 0x0000006fb8147221 */ /* 0x008fe20000010000 */
[----:B0-----:R-:W-:-:S03]  /*7840*/  F2FP.F16.F32.PACK_AB R149, R92, R149 ;  /* 0x000000955c95723e */ /* 0x001fc600000000ff */
[----:B------:R-:W-:-:S03]  /*7850*/  FADD.FTZ R111, R97, R20 ;  /* 0x00000014616f7221 */ /* 0x000fc60000010000 */
[----:B------:R-:W0:Y:S01]  /*7860*/  MUFU.EX2 R98, R98 ;  /* 0x0000006200627308 */ /* 0x000e220000000800 */
[----:B------:R-:W-:-:S04]  /*7870*/  FADD.FTZ R20, R134, R111 ;  /* 0x0000006f86147221 */ /* 0x000fc80000010000 */
[----:B------:R-:W-:Y:S01]  /*7880*/  FADD.FTZ R111, R101, R20 ;  /* 0x00000014656f7221 */ /* 0x000fe20000010000 */
[----:B------:R-:W-:Y:S01]  /*7890*/  FADD.FTZ R20, R92, R7 ;  /* 0x000000075c147221 */ /* 0x000fe20000010000 */
[-C--:B------:R-:W-:Y:S01]  /*78a0*/  FFMA.FTZ R7, R152, R11.reuse, -R113 ;  /* 0x0000000b98077223 */ /* 0x080fe20000010871 */
[----:B------:R-:W3:Y:S01]  /*78b0*/  MUFU.EX2 R100, R100 ;  /* 0x0000006400647308 */ /* 0x000ee20000000800 */
[----:B-1----:R-:W-:Y:S01]  /*78c0*/  FADD.FTZ R94, R132, R111 ;  /* 0x0000006f845e7221 */ /* 0x002fe20000010000 */
[----:B--2---:R-:W-:Y:S01]  /*78d0*/  FADD.FTZ R111, R151, R20 ;  /* 0x00000014976f7221 */ /* 0x004fe20000010000 */
[----:B------:R-:W-:Y:S01]  /*78e0*/  FFMA.FTZ R113, R138, R11, -R113 ;  /* 0x0000000b8a717223 */ /* 0x000fe20000010871 */
[C---:B------:R-:W-:Y:S01]  /*78f0*/  F2FP.F16.F32.PACK_AB R151, R8.reuse, R151 ;  /* 0x000000970897723e */ /* 0x040fe200000000ff */
[----:B------:R-:W-:Y:S01]  /*7900*/  FADD.FTZ R115, R103, R94 ;  /* 0x0000005e67737221 */ /* 0x000fe20000010000 */
[----:B------:R-:W-:Y:S01]  /*7910*/  FADD.FTZ R111, R8, R111 ;  /* 0x0000006f086f7221 */ /* 0x000fe20000010000 */
[----:B------:R-:W-:Y:S01]  /*7920*/  F2FP.F16.F32.PACK_AB R152, R176, R93 ;  /* 0x0000005db098723e */ /* 0x000fe200000000ff */
[----:B------:R1:W2:Y:S01]  /*7930*/  MUFU.EX2 R147, R140 ;  /* 0x0000008c00937308 */ /* 0x0002a20000000800 */
[----:B------:R-:W-:Y:S01]  /*7940*/  FADD.FTZ R20, R118, R115 ;  /* 0x0000007376147221 */ /* 0x000fe20000010000 */
[----:B0-----:R-:W-:Y:S01]  /*7950*/  FADD.FTZ R111, R98, R111 ;  /* 0x0000006f626f7221 */ /* 0x001fe20000010000 */
[----:B------:R-:W-:-:S02]  /*7960*/  IMAD.MOV.U32 R8, RZ, RZ, R96 ;  /* 0x000000ffff087224 */ /* 0x000fc400078e0060 */
[----:B------:R-:W-:Y:S01]  /*7970*/  FADD.FTZ R115, R105, R20 ;  /* 0x0000001469737221 */ /* 0x000fe20000010000 */
[C---:B------:R-:W-:Y:S01]  /*7980*/  FADD.FTZ R111, R145.reuse, R111 ;  /* 0x0000006f916f7221 */ /* 0x040fe20000010000 */
[----:B------:R-:W-:Y:S01]  /*7990*/  F2FP.F16.F32.PACK_AB R145, R145, R98 ;  /* 0x000000629191723e */ /* 0x000fe200000000ff */
[----:B------:R-:W0:Y:S01]  /*79a0*/  MUFU.EX2 R108, R142 ;  /* 0x0000008e006c7308 */ /* 0x000e220000000800 */
[----:B------:R-:W-:Y:S01]  /*79b0*/  FADD.FTZ R20, R114, R115 ;  /* 0x0000007372147221 */ /* 0x000fe20000010000 */
[----:B---3--:R-:W-:Y:S01]  /*79c0*/  FADD.FTZ R111, R100, R111 ;  /* 0x0000006f646f7221 */ /* 0x008fe20000010000 */
[----:B-1----:R-:W-:-:S05]  /*79d0*/  F2FP.F16.F32.PACK_AB R140, R114, R105 ;  /* 0x00000069728c723e */ /* 0x002fca00000000ff */
[----:B------:R1:W3:Y:S01]  /*79e0*/  MUFU.EX2 R141, R144 ;  /* 0x00000090008d7308 */ /* 0x0002e20000000800 */
[C---:B--2---:R-:W-:Y:S01]  /*79f0*/  FADD.FTZ R111, R147.reuse, R111 ;  /* 0x0000006f936f7221 */ /* 0x044fe20000010000 */
[----:B------:R-:W-:-:S06]  /*7a00*/  F2FP.F16.F32.PACK_AB R147, R147, R100 ;  /* 0x000000649393723e */ /* 0x000fcc00000000ff */
[----:B------:R-:W2:Y:S01]  /*7a10*/  MUFU.EX2 R107, R107 ;  /* 0x0000006b006b7308 */ /* 0x000ea20000000800 */
[----:B0-----:R-:W-:Y:S01]  /*7a20*/  FADD.FTZ R111, R108, R111 ;  /* 0x0000006f6c6f7221 */ /* 0x001fe20000010000 */
[----:B-1----:R-:W-:-:S06]  /*7a30*/  F2FP.F16.F32.PACK_AB R144, R132, R101 ;  /* 0x000000658490723e */ /* 0x002fcc00000000ff */
[----:B------:R0:W1:Y:S01]  /*7a40*/  MUFU.EX2 R112, R146 ;  /* 0x0000009200707308 */ /* 0x0000620000000800 */
[C---:B---3--:R-:W-:Y:S01]  /*7a50*/  FADD.FTZ R111, R141.reuse, R111 ;  /* 0x0000006f8d6f7221 */ /* 0x048fe20000010000 */
[----:B------:R-:W-:-:S06]  /*7a60*/  F2FP.F16.F32.PACK_AB R141, R141, R108 ;  /* 0x0000006c8d8d723e */ /* 0x000fcc00000000ff */
[----:B------:R-:W3:Y:S01]  /*7a70*/  MUFU.EX2 R110, R110 ;  /* 0x0000006e006e7308 */ /* 0x000ee20000000800 */
[----:B--2---:R-:W-:Y:S01]  /*7a80*/  FADD.FTZ R89, R107, R20 ;  /* 0x000000146b597221 */ /* 0x004fe20000010000 */
[----:B0-----:R-:W-:-:S06]  /*7a90*/  F2FP.F16.F32.PACK_AB R146, R118, R103 ;  /* 0x000000677692723e */ /* 0x001fcc00000000ff */
[----:B------:R0:W2:Y:S01]  /*7aa0*/  MUFU.EX2 R143, R148 ;  /* 0x00000094008f7308 */ /* 0x0000a20000000800 */
[----:B-1----:R-:W-:-:S07]  /*7ab0*/  FADD.FTZ R111, R112, R111 ;  /* 0x0000006f706f7221 */ /* 0x002fce0000010000 */
[----:B------:R-:W1:Y:S01]  /*7ac0*/  MUFU.EX2 R136, R136 ;  /* 0x0000008800887308 */ /* 0x000e620000000800 */
[----:B---3--:R-:W-:Y:S01]  /*7ad0*/  FADD.FTZ R89, R110, R89 ;  /* 0x000000596e597221 */ /* 0x008fe20000010000 */
[----:B0-----:R-:W-:Y:S02]  /*7ae0*/  F2FP.F16.F32.PACK_AB R148, R184, R99 ;  /* 0x00000063b894723e */ /* 0x001fe400000000ff */
[----:B------:R-:W-:-:S04]  /*7af0*/  F2FP.F16.F32.PACK_AB R142, R110, R107 ;  /* 0x0000006b6e8e723e */ /* 0x000fc800000000ff */
[----:B------:R-:W0:Y:S01]  /*7b00*/  MUFU.EX2 R94, R6 ;  /* 0x00000006005e7308 */ /* 0x000e220000000800 */
[C---:B--2---:R-:W-:Y:S01]  /*7b10*/  FADD.FTZ R111, R143.reuse, R111 ;  /* 0x0000006f8f6f7221 */ /* 0x044fe20000010000 */
[----:B------:R-:W-:-:S06]  /*7b20*/  F2FP.F16.F32.PACK_AB R143, R143, R112 ;  /* 0x000000708f8f723e */ /* 0x000fcc00000000ff */
[----:B------:R-:W2:Y:S01]  /*7b30*/  MUFU.EX2 R109, R109 ;  /* 0x0000006d006d7308 */ /* 0x000ea20000000800 */
[----:B-1----:R-:W-:-:S07]  /*7b40*/  FADD.FTZ R20, R136, R89 ;  /* 0x0000005988147221 */ /* 0x002fce0000010000 */
[----:B------:R-:W1:Y:S01]  /*7b50*/  MUFU.EX2 R137, R7 ;  /* 0x0000000700897308 */ /* 0x000e620000000800 */
[----:B0-----:R-:W-:-:S07]  /*7b60*/  FADD.FTZ R111, R94, R111 ;  /* 0x0000006f5e6f7221 */ /* 0x001fce0000010000 */
[----:B------:R-:W0:Y:S01]  /*7b70*/  MUFU.EX2 R104, R104 ;  /* 0x0000006800687308 */ /* 0x000e220000000800 */
[C---:B--2---:R-:W-:Y:S01]  /*7b80*/  FADD.FTZ R89, R109.reuse, R20 ;  /* 0x000000146d597221 */ /* 0x044fe20000010000 */
[----:B------:R-:W-:-:S06]  /*7b90*/  F2FP.F16.F32.PACK_AB R136, R109, R136 ;  /* 0x000000886d88723e */ /* 0x000fcc00000000ff */
[----:B------:R-:W2:Y:S01]  /*7ba0*/  MUFU.EX2 R102, R102 ;  /* 0x0000006600667308 */ /* 0x000ea20000000800 */
[C---:B-1----:R-:W-:Y:S01]  /*7bb0*/  FADD.FTZ R111, R137.reuse, R111 ;  /* 0x0000006f896f7221 */ /* 0x042fe20000010000 */
[----:B------:R-:W-:-:S06]  /*7bc0*/  F2FP.F16.F32.PACK_AB R137, R137, R94 ;  /* 0x0000005e8989723e */ /* 0x000fcc00000000ff */
[----:B------:R-:W1:Y:S01]  /*7bd0*/  MUFU.EX2 R9, R9 ;  /* 0x0000000900097308 */ /* 0x000e620000000800 */
[----:B0-----:R-:W-:-:S07]  /*7be0*/  FADD.FTZ R6, R104, R89 ;  /* 0x0000005968067221 */ /* 0x001fce0000010000 */
[----:B------:R-:W0:Y:S01]  /*7bf0*/  MUFU.EX2 R113, R113 ;  /* 0x0000007100717308 */ /* 0x000e220000000800 */
[----:B--2---:R-:W-:Y:S01]  /*7c00*/  FADD.FTZ R111, R102, R111 ;  /* 0x0000006f666f7221 */ /* 0x004fe20000010000 */
[C---:B-1----:R-:W-:Y:S01]  /*7c10*/  FADD.FTZ R7, R9.reuse, R6 ;  /* 0x0000000609077221 */ /* 0x042fe20000010000 */
[----:B------:R-:W-:Y:S01]  /*7c20*/  F2FP.F16.F32.PACK_AB R138, R9, R104 ;  /* 0x00000068098a723e */ /* 0x000fe200000000ff */
[----:B------:R-:W-:Y:S02]  /*7c30*/  IMAD.MOV.U32 R9, RZ, RZ, R160 ;  /* 0x000000ffff097224 */ /* 0x000fe400078e00a0 */
[C---:B0-----:R-:W-:Y:S01]  /*7c40*/  FADD.FTZ R6, R113.reuse, R111 ;  /* 0x0000006f71067221 */ /* 0x041fe20000010000 */
[----:B------:R-:W-:Y:S01]  /*7c50*/  F2FP.F16.F32.PACK_AB R139, R113, R102 ;  /* 0x00000066718b723e */ /* 0x000fe200000000ff */
[----:B------:R-:W-:Y:S06]  /*7c60*/  @P1 BRA `(.L_x_1097) ;  /* 0xffffffcc004c1947 */ /* 0x000fec000383ffff */
[----:B------:R-:W-:Y:S01]  /*7c70*/  IMAD.MOV.U32 R8, RZ, RZ, R96 ;  /* 0x000000ffff087224 */ /* 0x000fe200078e0060 */
[----:B------:R-:W-:Y:S01]  /*7c80*/  UMOV UR37, UR5 ;  /* 0x0000000500257c82 */ /* 0x000fe20008000000 */
[----:B------:R-:W-:Y:S01]  /*7c90*/  IMAD.MOV.U32 R9, RZ, RZ, R160 ;  /* 0x000000ffff097224 */ /* 0x000fe200078e00a0 */
[----:B------:R-:W-:-:S06]  /*7ca0*/  UMOV UR36, UR38 ;  /* 0x0000002600247c82 */ /* 0x000fcc0008000000 */
.L_x_1080:
[----:B------:R-:W0:Y:S01]  /*7cb0*/  LDC R12, c[0x0][0x9e4] ;  /* 0x00027900ff0c7b82 */ /* 0x000e220000000800 */
[----:B------:R-:W-:Y:S01]  /*7cc0*/  IADD3 R14, R16, 0x80, -R17 ;  /* 0x00000080100e7810 */ /* 0x000fe20007ffe811 */
[----:B------:R-:W-:-:S04]  /*7cd0*/  ULDC UR4, c[0x0][0x9dc] ;  /* 0x0002770000047ab9 */ /* 0x000fc80000000800 */
[----:B------:R-:W-:-:S04]  /*7ce0*/  IMAD R14, R161, 0x80, R14 ;  /* 0x00000080a10e7824 */ /* 0x000fc800078e020e */
[----:B------:R-:W-:Y:S01]  /*7cf0*/  VIADD R13, R14, -UR4 ;  /* 0x800000040e0d7c36 */ /* 0x000fe20008000000 */
[----:B0-----:R-:W-:-:S13]  /*7d00*/  ISETP.GE.AND P1, PT, R12, 0x1, PT ;  /* 0x000000010c00780c */ /* 0x001fda0003f26270 */
[----:B------:R-:W-:Y:S05]  /*7d10*/  @!P1 BRA `(.L_x_1098) ;  /* 0x00000000003c9947 */ /* 0x000fea0003800000 */
        /* <DEDUP_REMOVED lines=9> */
.L_x_1099:
[----:B------:R-:W-:-:S13]  /*7db0*/  ISETP.NE.AND P1, PT, R12, 0x1, PT ;  /* 0x000000010c00780c */ /* 0x000fda0003f25270 */
[----:B------:R-:W0:Y:S02]  /*7dc0*/  @P1 LDC.64 R20, c[0x0][0x9e8] ;  /* 0x00027a00ff141b82 */ /* 0x000e240000000a00 */
[----:B0-----:R-:W-:-:S05]  /*7dd0*/  @P1 IMAD.HI.U32 R20, R14, R20, RZ ;  /* 0x000000140e141227 */ /* 0x001fca00078e00ff */
[----:B------:R-:W-:-:S07]  /*7de0*/  @P1 SHF.R.U32.HI R14, RZ, R21, R20 ;  /* 0x00000015ff0e1219 */ /* 0x000fce0000011614 */
.L_x_1100:
[----:B------:R-:W-:-:S05]  /*7df0*/  IMAD R14, R14, R12, RZ ;  /* 0x0000000c0e0e7224 */ /* 0x000fca00078e02ff */
[----:B------:R-:W-:-:S07]  /*7e00*/  VIMNMX R13, R13, R14, !PT ;  /* 0x0000000e0d0d7248 */ /* 0x000fce0007fe0100 */
.L_x_1098:
        /* <DEDUP_REMOVED lines=12> */
.L_x_1110:
[----:B------:R-:W-:-:S04]  /*7ed0*/  UIADD3 UR6, UR4, 0x1, URZ ;  /* 0x0000000104067890 */ /* 0x000fc8000fffe03f */
[----:B------:R-:W-:-:S04]  /*7ee0*/  UISETP.NE.AND UP0, UPT, UR6, 0x2, UPT ;  /* 0x000000020600788c */ /* 0x000fc8000bf05270 */
[----:B------:R-:W-:Y:S02]  /*7ef0*/  USEL UR36, URZ, 0x1, UP0 ;  /* 0x000000013f247887 */ /* 0x000fe40008000000 */
[----:B------:R-:W-:Y:S02]  /*7f00*/  USEL UR37, UR6, URZ, UP0 ;  /* 0x0000003f06257287 */ /* 0x000fe40008000000 */
[----:B------:R-:W-:Y:S01]  /*7f10*/  ULOP3.LUT UR36, UR38, UR36, URZ, 0x3c, !UPT ;  /* 0x0000002426247292 */ /* 0x000fe2000f8e3c3f */
[----:B------:R-:W-:Y:S11]  /*7f20*/  @!P0 BRA `(.L_x_1102) ;  /* 0x0000000000048947 */ /* 0x000ff60003800000 */
[----:B------:R-:W-:Y:S01]  /*7f30*/  BPT.TRAP 0x1 ;  /* 0x000000040000795c */ /* 0x000fe20000300000 */
.L_x_1102:
[----:B------:R-:W-:Y:S01]  /*7f40*/  ULEA UR6, UR37, UR39, 0x3 ;  /* 0x0000002725067291 */ /* 0x000fe2000f8e183f */
[----:B------:R-:W-:-:S05]  /*7f50*/  IMAD.U32 R8, RZ, RZ, UR36 ;  /* 0x00000024ff087e24 */ /* 0x000fca000f8e00ff */
[----:B------:R-:W-:-:S04]  /*7f60*/  SHF.L.U32 R8, R8, 0x1f, RZ ;  /* 0x0000001f08087819 */ /* 0x000fc800000006ff */
[----:B------:R0:W1:Y:S01]  /*7f70*/  SYNCS.PHASECHK.TRANS64.TRYWAIT P1, [UR6+0x2a830], R8 ;  /* 0x02a83008ff0075a7 */ /* 0x0000620008020146 */
[----:B------:R-:W-:Y:S05]  /*7f80*/  @!P0 BRA `(.L_x_1103) ;  /* 0x0000000000048947 */ /* 0x000fea0003800000 */
[----:B------:R-:W-:Y:S01]  /*7f90*/  BPT.TRAP 0x1 ;  /* 0x000000040000795c */ /* 0x000fe20000300000 */
.L_x_1103:
[----:B-1----:R-:W-:Y:S05]  /*7fa0*/  @P1 BRA `(.L_x_1104) ;  /* 0x0000000000081947 */ /* 0x002fea0003800000 */
[----:B------:R-:W1:Y:S02]  /*7fb0*/  SYNCS.PHASECHK.TRANS64.TRYWAIT P1, [UR6+0x2a830], R8 ;  /* 0x02a83008ff0075a7 */ /* 0x000e640008020146 */
[----:B-1----:R-:W-:Y:S05]  /*7fc0*/  @!P1 BRA `(.L_x_1105) ;  /* 0x000000d400ec9947 */ /* 0x002fea0003800000 */
.L_x_1104:
        /* <DEDUP_REMOVED lines=135> */
.L_x_1106:
[----:B------:R-:W-:Y:S01]  /*8840*/  ULEA UR11, UR4, UR39, 0x3 ;  /* 0x00000027040b7291 */ /* 0x000fe2000f8e183f */
[----:B------:R-:W-:-:S05]  /*8850*/  IMAD.U32 R0, RZ, RZ, UR38 ;  /* 0x00000026ff007e24 */ /* 0x000fca000f8e00ff */
[----:B------:R-:W-:-:S04]  /*8860*/  SHF.L.U32 R0, R0, 0x1f, RZ ;  /* 0x0000001f00007819 */ /* 0x000fc800000006ff */
[----:B------:R2:W3:Y:S01]  /*8870*/  SYNCS.PHASECHK.TRANS64.TRYWAIT P1, [UR11+0x2a850], R0 ;  /* 0x02a85000ff0075a7 */ /* 0x0004e2000802014b */
[----:B------:R-:W-:Y:S05]  /*8880*/  @!P0 BRA `(.L_x_1107) ;  /* 0x0000000000048947 */ /* 0x000fea0003800000 */
[----:B------:R-:W-:Y:S01]  /*8890*/  BPT.TRAP 0x1 ;  /* 0x000000040000795c */ /* 0x000fe20000300000 */
.L_x_1107:
[----:B---3--:R-:W-:Y:S05]  /*88a0*/  @P1 BRA `(.L_x_1108) ;  /* 0x0000000000081947 */ /* 0x008fea0003800000 */
[----:B------:R-:W3:Y:S02]  /*88b0*/  SYNCS.PHASECHK.TRANS64.TRYWAIT P1, [UR11+0x2a850], R0 ;  /* 0x02a85000ff0075a7 */ /* 0x000ee4000802014b */
[----:B---3--:R-:W-:Y:S05]  /*88c0*/  @!P1 BRA `(.L_x_1109) ;  /* 0x000000cc00c49947 */ /* 0x008fea0003800000 */
.L_x_1108:
[----:B------:R-:W-:Y:S01]  /*88d0*/  UIADD3 UR7, UR39, 0x400, URZ ;  /* 0x0000040027077890 */ /* 0x000fe2000fffe03f */
[----:B------:R-:W-:Y:S01]  /*88e0*/  WARPGROUP.ARRIVE ;  /* 0x00000000000079c5 */ /* 0x000fe20000000000 */
[----:B------:R-:W-:Y:S01]  /*88f0*/  UMOV UR15, 0x40000040 ;  /* 0x40000040000f7882 */ /* 0x000fe20000000000 */
[----:B------:R-:W-:Y:S01]  /*8900*/  FMUL.FTZ R2, R88, UR5 ;  /* 0x0000000558027c20 */ /* 0x000fe20008410000 */
[----:B------:R-:W-:Y:S01]  /*8910*/  USHF.R.U32.HI UR7, URZ, 0x4, UR7 ;  /* 0x000000043f077899 */ /* 0x000fe20008011607 */
[----:B01----:R-:W-:Y:S01]  /*8920*/  FMUL.FTZ R8, R89, UR5 ;  /* 0x0000000559087c20 */ /* 0x003fe20008410000 */
[----:B------:R-:W-:Y:S01]  /*8930*/  FMUL.FTZ R162, R92, UR5 ;  /* 0x000000055ca27c20 */ /* 0x000fe20008410000 */
[----:B------:R-:W-:Y:S01]  /*8940*/  FMUL.FTZ R176, R93, UR5 ;  /* 0x000000055db07c20 */ /* 0x000fe20008410000 */
[----:B------:R-:W-:Y:S01]  /*8950*/  ULOP3.LUT UR7, UR7, 0x3fff, URZ, 0xc0, !UPT ;  /* 0x00003fff07077892 */ /* 0x000fe2000f8ec03f */
[----:B------:R-:W0:Y:S01]  /*8960*/  MUFU.TANH R2, R2 ;  /* 0x0000000200027308 */ /* 0x000e220000002400 */
[----:B------:R-:W-:Y:S01]  /*8970*/  FMUL.FTZ R178, R100, UR5 ;  /* 0x0000000564b27c20 */ /* 0x000fe20008410000 */
[----:B------:R-:W-:Y:S01]  /*8980*/  FMUL.FTZ R180, R101, UR5 ;  /* 0x0000000565b47c20 */ /* 0x000fe20008410000 */
[----:B------:R-:W-:Y:S01]  /*8990*/  ULOP3.LUT UR7, UR7, 0x3000000, URZ, 0xfc, !UPT ;  /* 0x0300000007077892 */ /* 0x000fe2000f8efc3f */
[----:B------:R-:W-:Y:S01]  /*89a0*/  FMUL.FTZ R182, R104, UR5 ;  /* 0x0000000568b67c20 */ /* 0x000fe20008410000 */
[----:B------:R-:W-:Y:S01]  /*89b0*/  FMUL.FTZ R184, R105, UR5 ;  /* 0x0000000569b87c20 */ /* 0x000fe20008410000 */
[----:B------:R-:W-:Y:S01]  /*89c0*/  FMUL.FTZ R100, R106, UR5 ;  /* 0x000000056a647c20 */ /* 0x000fe20008410000 */
[----:B------:R-:W-:Y:S01]  /*89d0*/  UIMAD UR4, UR4, 0x600, UR7 ;  /* 0x00000600040478a4 */ /* 0x000fe2000f8e0207 */
        /* <DEDUP_REMOVED lines=13> */
[----:B0-----:R-:W-:Y:S01]  /*8ab0*/  FMNMX.FTZ R9, R2, R160, !PT ;  /* 0x000000a002097209 */ /* 0x001fe20007810000 */
[----:B------:R-:W-:Y:S01]  /*8ac0*/  FMUL.FTZ R116, R116, UR5 ;  /* 0x0000000574747c20 */ /* 0x000fe20008410000 */
[----:B------:R-:W-:Y:S01]  /*8ad0*/  FMUL.FTZ R117, R117, UR5 ;  /* 0x0000000575757c20 */ /* 0x000fe20008410000 */
[----:B------:R-:W-:Y:S01]  /*8ae0*/  FMUL.FTZ R120, R120, UR5 ;  /* 0x0000000578787c20 */ /* 0x000fe20008410000 */
[----:B-1----:R-:W-:Y:S01]  /*8af0*/  FMNMX.FTZ R9, R8, R9, !PT ;  /* 0x0000000908097209 */ /* 0x002fe20007810000 */
        /* <DEDUP_REMOVED lines=27> */
[----:B------:R-:W0:Y:S01]  /*8cb0*/  LDC R11, c[0x0][0x988] ;  /* 0x00026200ff0b7b82 */ /* 0x000e220000000800 */
[----:B------:R-:W-:Y:S01]  /*8cc0*/  FMUL.FTZ R198, R131, UR5 ;  /* 0x0000000583c67c20 */ /* 0x000fe20008410000 */
[----:B------:R-:W-:Y:S01]  /*8cd0*/  FMUL.FTZ R134, R134, UR5 ;  /* 0x0000000586867c20 */ /* 0x000fe20008410000 */
[----:B------:R-:W-:Y:S01]  /*8ce0*/  FMUL.FTZ R200, R135, UR5 ;  /* 0x0000000587c87c20 */ /* 0x000fe20008410000 */
[----:B------:R-:W-:Y:S01]  /*8cf0*/  UMOV UR7, 0x40000040 ;  /* 0x4000004000077882 */ /* 0x000fe20000000000 */
[----:B------:R-:W1:Y:S01]  /*8d00*/  S2R R161, SR_TID.X ;  /* 0x0000000000a17919 */ /* 0x000e620000002100 */
[----:B------:R-:W-:Y:S01]  /*8d10*/  UMOV UR38, UR36 ;  /* 0x0000002400267c82 */ /* 0x000fe20008000000 */
[----:B------:R-:W-:Y:S08]  /*8d20*/  MUFU.TANH R184, R184 ;  /* 0x000000b800b87308 */ /* 0x000ff00000002400 */
[----:B------:R-:W-:Y:S08]  /*8d30*/  MUFU.TANH R106, R106 ;  /* 0x0000006a006a7308 */ /* 0x000ff00000002400 */
[----:B------:R-:W-:Y:S08]  /*8d40*/  MUFU.TANH R108, R108 ;  /* 0x0000006c006c7308 */ /* 0x000ff00000002400 */
[----:B------:R-:W-:Y:S01]  /*8d50*/  MUFU.TANH R110, R110 ;  /* 0x0000006e006e7308 */ /* 0x000fe20000002400 */
[----:B-1----:R-:W-:-:S07]  /*8d60*/  LOP3.LUT P1, RZ, R161, 0x7f, RZ, 0xc0, !PT ;  /* 0x0000007fa1ff7812 */ /* 0x002fce000782c0ff */
[----:B------:R-:W-:Y:S08]  /*8d70*/  MUFU.TANH R112, R112 ;  /* 0x0000007000707308 */ /* 0x000ff00000002400 */
[----:B------:R-:W-:Y:S08]  /*8d80*/  MUFU.TANH R116, R116 ;  /* 0x0000007400747308 */ /* 0x000ff00000002400 */
[----:B------:R-:W-:Y:S08]  /*8d90*/  MUFU.TANH R120, R120 ;  /* 0x0000007800787308 */ /* 0x000ff00000002400 */
[----:B------:R-:W-:Y:S08]  /*8da0*/  MUFU.TANH R124, R124 ;  /* 0x0000007c007c7308 */ /* 0x000ff00000002400 */
[----:B------:R-:W1:Y:S08]  /*8db0*/  MUFU.TANH R14, R14 ;  /* 0x0000000e000e7308 */ /* 0x000e700000002400 */
[----:B------:R-:W-:Y:S08]  /*8dc0*/  MUFU.TANH R186, R186 ;  /* 0x000000ba00ba7308 */ /* 0x000ff00000002400 */
[----:B------:R-:W3:Y:S01]  /*8dd0*/  MUFU.TANH R20, R20 ;  /* 0x0000001400147308 */ /* 0x000ee20000002400 */
[----:B-1----:R-:W-:-:S07]  /*8de0*/  FMNMX.FTZ R89, R14, R13, !PT ;  /* 0x0000000d0e597209 */ /* 0x002fce0007810000 */
[----:B------:R-:W-:Y:S08]  /*8df0*/  MUFU.TANH R128, R128 ;  /* 0x0000008000807308 */ /* 0x000ff00000002400 */
[----:B------:R-:W1:Y:S01]  /*8e00*/  MUFU.TANH R88, R88 ;  /* 0x0000005800587308 */ /* 0x000e620000002400 */
[----:B---3--:R-:W-:Y:S01]  /*8e10*/  FMNMX.FTZ R89, R20, R89, !PT ;  /* 0x0000005914597209 */ /* 0x008fe20007810000 */
[----:B------:R-:W-:-:S02]  /*8e20*/  WARPGROUP.DEPBAR.LE gsb0, 0x0 ;  /* 0x00008000000079c5 */ /* 0x000fc40000010000 */
[----:B------:R-:W-:Y:S01]  /*8e30*/  WARPGROUP.ARRIVE ;  /* 0x00000000000079c5 */ /* 0x000fe20000000000 */
[----:B------:R-:W-:Y:S01]  /*8e40*/  FMUL.FTZ R156, R96, UR5 ;  /* 0x00000005609c7c20 */ /* 0x000fe20008410000 */
[----:B------:R-:W-:Y:S01]  /*8e50*/  FMUL.FTZ R158, R97, UR5 ;  /* 0x00000005619e7c20 */ /* 0x000fe20008410000 */
[----:B------:R-:W-:Y:S01]  /*8e60*/  FMUL.FTZ R96, R102, UR5 ;  /* 0x0000000566607c20 */ /* 0x000fe20008410000 */
[----:B------:R-:W-:Y:S01]  /*8e70*/  MUFU.TANH R188, R188 ;  /* 0x000000bc00bc7308 */ /* 0x000fe20000002400 */
[----:B------:R-:W-:Y:S01]  /*8e80*/  FMUL.FTZ R102, R107, UR5 ;  /* 0x000000056b667c20 */ /* 0x000fe20008410000 */
[----:B------:R-:W-:Y:S01]  /*8e90*/  HGMMA.64x128x16.F32 R24, R152, gdesc[UR12].tnspB, R24, gsb0 ;  /* 0x41e0000c98187df0 */ /* 0x000fe20008000818 */
[----:B------:R-:W-:Y:S01]  /*8ea0*/  UMOV UR14, UR10 ;  /* 0x0000000a000e7c82 */ /* 0x000fe20008000000 */
[----:B------:R-:W-:Y:S01]  /*8eb0*/  UMOV UR15, 0x40000040 ;  /* 0x40000040000f7882 */ /* 0x000fe20000000000 */
[----:B------:R-:W-:-:S03]  /*8ec0*/  UIADD3 UR10, UR4, 0x180, URZ ;  /* 0x00000180040a7890 */ /* 0x000fc6000fffe03f */
[----:B------:R-:W3:Y:S01]  /*8ed0*/  MUFU.TANH R156, R156 ;  /* 0x0000009c009c7308 */ /* 0x000ee20000002400 */
[----:B-1----:R-:W-:-:S07]  /*8ee0*/  FMNMX.FTZ R89, R88, R89, !PT ;  /* 0x0000005958597209 */ /* 0x002fce0007810000 */
[----:B------:R-:W1:Y:S08]  /*8ef0*/  MUFU.TANH R158, R158 ;  /* 0x0000009e009e7308 */ /* 0x000e700000002400 */
[----:B------:R-:W4:Y:S01]  /*8f00*/  MUFU.TANH R90, R90 ;  /* 0x0000005a005a7308 */ /* 0x000f220000002400 */
[----:B---3--:R-:W-:-:S07]  /*8f10*/  FMNMX.FTZ R9, R156, R9, !PT ;  /* 0x000000099c097209 */ /* 0x008fce0007810000 */
[----:B------:R-:W-:Y:S01]  /*8f20*/  MUFU.TANH R132, R132 ;  /* 0x0000008400847308 */ /* 0x000fe20000002400 */
[----:B-1----:R-:W-:-:S04]  /*8f30*/  FMNMX.FTZ R9, R158, R9, !PT ;  /* 0x000000099e097209 */ /* 0x002fc80007810000 */
[----:B------:R-:W-:-:S03]  /*8f40*/  FMNMX.FTZ R9, R178, R9, !PT ;  /* 0x00000009b2097209 */ /* 0x000fc60007810000 */
[----:B------:R-:W1:Y:S01]  /*8f50*/  MUFU.TANH R92, R92 ;  /* 0x0000005c005c7308 */ /* 0x000e620000002400 */
[----:B------:R-:W-:Y:S02]  /*8f60*/  FMNMX.FTZ R9, R180, R9, !PT ;  /* 0x00000009b4097209 */ /* 0x000fe40007810000 */
[----:B----4-:R-:W-:Y:S02]  /*8f70*/  FMNMX.FTZ R89, R90, R89, !PT ;  /* 0x000000595a597209 */ /* 0x010fe40007810000 */
[----:B------:R-:W-:-:S03]  /*8f80*/  FMNMX.FTZ R9, R182, R9, !PT ;  /* 0x00000009b6097209 */ /* 0x000fc60007810000 */
[----:B------:R-:W-:Y:S01]  /*8f90*/  MUFU.TANH R190, R190 ;  /* 0x000000be00be7308 */ /* 0x000fe20000002400 */
[----:B------:R-:W-:-:S04]  /*8fa0*/  FMNMX.FTZ R9, R184, R9, !PT ;  /* 0x00000009b8097209 */ /* 0x000fc80007810000 */
[----:B------:R-:W-:-:S03]  /*8fb0*/  FMNMX.FTZ R9, R106, R9, !PT ;  /* 0x000000096a097209 */ /* 0x000fc60007810000 */
[----:B------:R-:W3:Y:S01]  /*8fc0*/  MUFU.TANH R94, R94 ;  /* 0x0000005e005e7308 */ /* 0x000ee20000002400 */
[----:B------:R-:W-:Y:S02]  /*8fd0*/  FMNMX.FTZ R9, R108, R9, !PT ;  /* 0x000000096c097209 */ /* 0x000fe40007810000 */
[----:B-1----:R-:W-:Y:S02]  /*8fe0*/  FMNMX.FTZ R91, R92, R89, !PT ;  /* 0x000000595c5b7209 */ /* 0x002fe40007810000 */
[----:B------:R-:W-:-:S03]  /*8ff0*/  FMNMX.FTZ R9, R110, R9, !PT ;  /* 0x000000096e097209 */ /* 0x000fc60007810000 */
[----:B------:R-:W1:Y:S01]  /*9000*/  MUFU.TANH R96, R96 ;  /* 0x0000006000607308 */ /* 0x000e620000002400 */
[----:B------:R-:W-:-:S04]  /*9010*/  FMNMX.FTZ R9, R112, R9, !PT ;  /* 0x0000000970097209 */ /* 0x000fc80007810000 */
[----:B------:R-:W-:-:S03]  /*9020*/  FMNMX.FTZ R9, R116, R9, !PT ;  /* 0x0000000974097209 */ /* 0x000fc60007810000 */
[----:B------:R-:W4:Y:S01]  /*9030*/  MUFU.TANH R98, R98 ;  /* 0x0000006200627308 */ /* 0x000f220000002400 */
[----:B---3--:R-:W-:-:S07]  /*9040*/  FMNMX.FTZ R91, R94, R91, !PT ;  /* 0x0000005b5e5b7209 */ /* 0x008fce0007810000 */
[----:B------:R-:W3:Y:S01]  /*9050*/  MUFU.TANH R100, R100 ;  /* 0x0000006400647308 */ /* 0x000ee20000002400 */
[----:B-1----:R-:W-:-:S07]  /*9060*/  FMNMX.FTZ R91, R96, R91, !PT ;  /* 0x0000005b605b7209 */ /* 0x002fce0007810000 */
[----:B------:R-:W1:Y:S01]  /*9070*/  MUFU.TANH R102, R102 ;  /* 0x0000006600667308 */ /* 0x000e620000002400 */
[----:B----4-:R-:W-:-:S07]  /*9080*/  FMNMX.FTZ R91, R98, R91, !PT ;  /* 0x0000005b625b7209 */ /* 0x010fce0007810000 */
        /* <DEDUP_REMOVED lines=10> */
[----:B------:R-:W-:Y:S01]  /*9130*/  MUFU.TANH R122, R122 ;  /* 0x0000007a007a7308 */ /* 0x000fe20000002400 */
[----:B----4-:R-:W-:Y:S01]  /*9140*/  FMNMX.FTZ R95, R194, R95, !PT ;  /* 0x0000005fc25f7209 */ /* 0x010fe20007810000 */
[----:B------:R-:W-:Y:S02]  /*9150*/  WARPGROUP.DEPBAR.LE gsb0, 0x0 ;  /* 0x00008000000079c5 */ /* 0x000fe40000010000 */
[----:B------:R-:W-:-:S04]  /*9160*/  WARPGROUP.ARRIVE ;  /* 0x00000000000079c5 */ /* 0x000fc80000000000 */
[----:B------:R-:W1:Y:S01]  /*9170*/  MUFU.TANH R152, R117 ;  /* 0x0000007500987308 */ /* 0x000e620000002400 */
[----:B------:R-:W-:Y:S01]  /*9180*/  FMUL.FTZ R154, R121, UR5 ;  /* 0x00000005799a7c20 */ /* 0x000fe20008410000 */
[----:B---3--:R-:W-:Y:S01]  /*9190*/  FMNMX.FTZ R95, R118, R95, !PT ;  /* 0x0000005f765f7209 */ /* 0x008fe20007810000 */
[----:B------:R-:W-:Y:S01]  /*91a0*/  HGMMA.64x128x16.F32 R24, R148, gdesc[UR12].tnspB, R24, gsb0 ;  /* 0x41e0000c94187df0 */ /* 0x000fe20008000818 */
[----:B------:R-:W-:Y:S01]  /*91b0*/  UMOV UR14, UR10 ;  /* 0x0000000a000e7c82 */ /* 0x000fe20008000000 */
[----:B------:R-:W-:-:S03]  /*91c0*/  UMOV UR15, 0x40000040 ;  /* 0x40000040000f7882 */ /* 0x000fc60000000000 */
[----:B------:R-:W3:Y:S01]  /*91d0*/  MUFU.TANH R154, R154 ;  /* 0x0000009a009a7308 */ /* 0x000ee20000002400 */
[----:B------:R-:W-:Y:S02]  /*91e0*/  UIADD3 UR10, UR4, 0x200, URZ ;  /* 0x00000200040a7890 */ /* 0x000fe4000fffe03f */
[----:B------:R-:W-:-:S05]  /*91f0*/  UIADD3 UR4, UR4, 0x280, URZ ;  /* 0x0000028004047890 */ /* 0x000fca000fffe03f */
[----:B------:R-:W-:Y:S01]  /*9200*/  MUFU.TANH R126, R126 ;  /* 0x0000007e007e7308 */ /* 0x000fe20000002400 */
[----:B-1----:R-:W-:-:S04]  /*9210*/  FMNMX.FTZ R9, R152, R9, !PT ;  /* 0x0000000998097209 */ /* 0x002fc80007810000 */
[----:B------:R-:W-:-:S03]  /*9220*/  FMNMX.FTZ R9, R120, R9, !PT ;  /* 0x0000000978097209 */ /* 0x000fc60007810000 */
[----:B------:R-:W-:Y:S01]  /*9230*/  MUFU.TANH R196, R196 ;  /* 0x000000c400c47308 */ /* 0x000fe20000002400 */
[----:B---3--:R-:W-:-:S04]  /*9240*/  FMNMX.FTZ R9, R154, R9, !PT ;  /* 0x000000099a097209 */ /* 0x008fc80007810000 */
        /* <DEDUP_REMOVED lines=8> */
[----:B------:R-:W-:-:S05]  /*92d0*/  FMNMX.FTZ R9, R190, R9, !PT ;  /* 0x00000009be097209 */ /* 0x000fca0007810000 */
[----:B--2---:R-:W1:Y:S02]  /*92e0*/  SHFL.BFLY PT, R0, R9, 0x2, 0x1f ;  /* 0x0c401f0009007f89 */ /* 0x004e6400000e0000 */
[----:B------:R-:W-:Y:S01]  /*92f0*/  MUFU.TANH R200, R200 ;  /* 0x000000c800c87308 */ /* 0x000fe20000002400 */
[----:B-1----:R-:W-:-:S05]  /*9300*/  FMNMX.FTZ R0, R9, R0, !PT ;  /* 0x0000000009007209 */ /* 0x002fca0007810000 */
[----:B------:R-:W1:Y:S02]  /*9310*/  SHFL.BFLY PT, R9, R0, 0x1, 0x1f ;  /* 0x0c201f0000097f89 */ /* 0x000e6400000e0000 */
[----:B-1----:R-:W-:-:S05]  /*9320*/  FMNMX.FTZ R9, R0, R9, !PT ;  /* 0x0000000900097209 */ /* 0x002fca0007810000 */
[C---:B0-----:R-:W-:Y:S01]  /*9330*/  FMUL.FTZ R111, R9.reuse, R11 ;  /* 0x0000000b096f7220 */ /* 0x041fe20000410000 */
[----:B------:R-:W-:-:S03]  /*9340*/  FADD.FTZ R0, -R9, R160 ;  /* 0x000000a009007221 */ /* 0x000fc60000010100 */
        /* <DEDUP_REMOVED lines=19> */
[----:B------:R-:W-:Y:S01]  /*9480*/  FMUL.FTZ R0, R0, R11 ;  /* 0x0000000b00007220 */ /* 0x000fe20000410000 */
[----:B------:R-:W-:Y:S08]  /*9490*/  MUFU.EX2 R21, R21 ;  /* 0x0000001500157308 */ /* 0x000ff00000000800 */
[----:B------:R-:W0:Y:S01]  /*94a0*/  MUFU.EX2 R0, R0 ;  /* 0x0000000000007308 */ /* 0x000e220000000800 */
[----:B------:R-:W-:-:S02]  /*94b0*/  WARPGROUP.DEPBAR.LE gsb0, 0x0 ;  /* 0x00008000000079c5 */ /* 0x000fc40000010000 */
[----:B------:R-:W-:Y:S01]  /*94c0*/  WARPGROUP.ARRIVE ;  /* 0x00000000000079c5 */ /* 0x000fe20000000000 */
[----:B------:R-:W-:Y:S01]  /*94d0*/  FMUL.FTZ R148, R119, UR5 ;  /* 0x0000000577947c20 */ /* 0x000fe20008410000 */
[----:B------:R-:W-:-:S03]  /*94e0*/  FMUL.FTZ R150, R123, UR5 ;  /* 0x000000057b967c20 */ /* 0x000fc60008410000 */
[----:B------:R-:W-:Y:S01]  /*94f0*/  MUFU.EX2 R160, R160 ;  /* 0x000000a000a07308 */ /* 0x000fe20000000800 */
[----:B------:R-:W-:Y:S01]  /*9500*/  HGMMA.64x128x16.F32 R24, R144, gdesc[UR12].tnspB, R24, gsb0 ;  /* 0x41e0000c90187df0 */ /* 0x000fe20008000818 */
[----:B------:R-:W-:Y:S01]  /*9510*/  UMOV UR14, UR10 ;  /* 0x0000000a000e7c82 */ /* 0x000fe20008000000 */
[----:B------:R-:W-:-:S05]  /*9520*/  UMOV UR15, 0x40000040 ;  /* 0x40000040000f7882 */ /* 0x000fca0000000000 */
[----:B------:R-:W1:Y:S01]  /*9530*/  MUFU.TANH R148, R148 ;  /* 0x0000009400947308 */ /* 0x000e620000002400 */
[----:B0-----:R-:W-:-:S07]  /*9540*/  FFMA.FTZ R7, R0, R7, R21 ;  /* 0x0000000700077223 */ /* 0x001fce0000010015 */
[----:B------:R-:W0:Y:S08]  /*9550*/  MUFU.TANH R150, R150 ;  /* 0x0000009600967308 */ /* 0x000e300000002400 */
[----:B------:R-:W2:Y:S01]  /*9560*/  MUFU.EX2 R162, R162 ;  /* 0x000000a200a27308 */ /* 0x000ea20000000800 */
[----:B-1----:R-:W-:-:S04]  /*9570*/  FMNMX.FTZ R95, R148, R95, !PT ;  /* 0x0000005f945f7209 */ /* 0x002fc80007810000 */
[----:B------:R-:W-:-:S03]  /*9580*/  FMNMX.FTZ R97, R122, R95, !PT ;  /* 0x0000005f7a617209 */ /* 0x000fc60007810000 */
[----:B------:R1:W-:Y:S01]  /*9590*/  MUFU.EX2 R91, R156 ;  /* 0x0000009c005b7308 */ /* 0x0003e20000000800 */
[----:B0-----:R-:W-:-:S04]  /*95a0*/  FMNMX.FTZ R97, R150, R97, !PT ;  /* 0x0000006196617209 */ /* 0x001fc80007810000 */
[----:B------:R-:W-:-:S03]  /*95b0*/  FMNMX.FTZ R97, R126, R97, !PT ;  /* 0x000000617e617209 */ /* 0x000fc60007810000 */
[----:B------:R-:W-:Y:S01]  /*95c0*/  MUFU.EX2 R93, R178 ;  /* 0x000000b2005d7308 */ /* 0x000fe20000000800 */
[----:B------:R-:W-:Y:S02]  /*95d0*/  FMNMX.FTZ R97, R196, R97, !PT ;  /* 0x00000061c4617209 */ /* 0x000fe40007810000 */
[----:B-1----:R-:W-:Y:S02]  /*95e0*/  F2FP.F16.F32.PACK_AB R156, R160, R21 ;  /* 0x00000015a09c723e */ /* 0x002fe400000000ff */
[----:B------:R-:W-:-:S03]  /*95f0*/  FMNMX.FTZ R99, R130, R97, !PT ;  /* 0x0000006182637209 */ /* 0x000fc60007810000 */
[----:B------:R0:W-:Y:S01]  /*9600*/  MUFU.EX2 R97, R8 ;  /* 0x0000000800617308 */ /* 0x0001e20000000800 */
[----:B------:R-:W-:-:S04]  /*9610*/  FMNMX.FTZ R99, R198, R99, !PT ;  /* 0x00000063c6637209 */ /* 0x000fc80007810000 */
[----:B------:R-:W-:-:S03]  /*9620*/  FMNMX.FTZ R99, R134, R99, !PT ;  /* 0x0000006386637209 */ /* 0x000fc60007810000 */
[----:B------:R-:W-:Y:S01]  /*9630*/  MUFU.EX2 R95, R182 ;  /* 0x000000b6005f7308 */ /* 0x000fe20000000800 */
[----:B------:R-:W-:Y:S01]  /*9640*/  FMNMX.FTZ R2, R200, R99, !PT ;  /* 0x00000063c8027209 */ /* 0x000fe20007810000 */
[-CC-:B------:R-:W-:Y:S01]  /*9650*/  FFMA.FTZ R99, R110, R11.reuse, -R111.reuse ;  /* 0x0000000b6e637223 */ /* 0x180fe2000001086f */
[----:B------:R-:W-:-:S03]  /*9660*/  FFMA.FTZ R110, R152, R11, -R111 ;  /* 0x0000000b986e7223 */ /* 0x000fc6000001086f */
[----:B------:R-:W0:Y:S02]  /*9670*/  SHFL.BFLY PT, R105, R2, 0x2, 0x1f ;  /* 0x0c401f0002697f89 */ /* 0x000e2400000e0000 */
[----:B------:R-:W-:Y:S08]  /*9680*/  MUFU.EX2 R176, R176 ;  /* 0x000000b000b07308 */ /* 0x000ff00000000800 */
[----:B------:R-:W-:Y:S08]  /*9690*/  MUFU.EX2 R106, R106 ;  /* 0x0000006a006a7308 */ /* 0x000ff00000000800 */
[----:B------:R-:W-:Y:S01]  /*96a0*/  MUFU.EX2 R99, R99 ;  /* 0x0000006300637308 */ /* 0x000fe20000000800 */
[----:B0-----:R-:W-:Y:S01]  /*96b0*/  FMNMX.FTZ R8, R2, R105, !PT ;  /* 0x0000006902087209 */ /* 0x001fe20007810000 */
[-CC-:B------:R-:W-:Y:S01]  /*96c0*/  FFMA.FTZ R105, R124, R11.reuse, -R111.reuse ;  /* 0x0000000b7c697223 */ /* 0x180fe2000001086f */
[----:B------:R-:W-:-:S05]  /*96d0*/  FFMA.FTZ R124, R190, R11, -R111 ;  /* 0x0000000bbe7c7223 */ /* 0x000fca000001086f */
[----:B------:R-:W-:Y:S01]  /*96e0*/  MUFU.EX2 R108, R108 ;  /* 0x0000006c006c7308 */ /* 0x000fe20000000800 */
[----:B------:R-:W0:Y:S07]  /*96f0*/  SHFL.BFLY PT, R109, R8, 0x1, 0x1f ;  /* 0x0c201f00086d7f89 */ /* 0x000e2e00000e0000 */
[----:B------:R-:W-:Y:S08]  /*9700*/  MUFU.EX2 R101, R101 ;  /* 0x0000006500657308 */ /* 0x000ff00000000800 */
[----:B------:R-:W-:Y:S08]  /*9710*/  MUFU.EX2 R110, R110 ;  /* 0x0000006e006e7308 */ /* 0x000ff00000000800 */
[----:B------:R-:W-:Y:S01]  /*9720*/  MUFU.EX2 R103, R103 ;  /* 0x0000006700677308 */ /* 0x000fe20000000800 */
[----:B0-----:R-:W-:-:S05]  /*9730*/  FMNMX.FTZ R8, R8, R109, !PT ;  /* 0x0000006d08087209 */ /* 0x001fca0007810000 */
[----:B------:R-:W-:Y:S01]  /*9740*/  FADD.FTZ R2, -R8, R13 ;  /* 0x0000000d08027221 */ /* 0x000fe20000010100 */
[----:B------:R-:W-:Y:S01]  /*9750*/  IMAD.U32 R13, RZ, RZ, UR6 ;  /* 0x00000006ff0d7e24 */ /* 0x000fe2000f8e00ff */
[----:B------:R-:W-:Y:S01]  /*9760*/  UMOV UR6, UR4 ;  /* 0x0000000400067c82 */ /* 0x000fe20008000000 */
[----:B------:R-:W-:Y:S01]  /*9770*/  MUFU.EX2 R112, R112 ;  /* 0x0000007000707308 */ /* 0x000fe20000000800 */
[----:B------:R-:W-:Y:S01]  /*9780*/  FMUL.FTZ R2, R2, R11 ;  /* 0x0000000b02027220 */ /* 0x000fe20000410000 */
[----:B------:R-:W-:Y:S01]  /*9790*/  @!P1 VIADD R13, R13, 0x2a840 ;  /* 0x0002a8400d0d9836 */ /* 0x000fe20000000000 */
[----:B------:R-:W-:-:S04]  /*97a0*/  UMOV UR4, UR37 ;  /* 0x0000002500047c82 */ /* 0x000fc80008000000 */
[----:B------:R-:W-:Y:S01]  /*97b0*/  @!P1 PRMT R13, RZ, 0x654, R13 ;  /* 0x00000654ff0d9816 */ /* 0x000fe2000000000d */
[----:B------:R-:W-:Y:S08]  /*97c0*/  MUFU.EX2 R2, R2 ;  /* 0x0000000200027308 */ /* 0x000ff00000000800 */
[----:B------:R-:W-:Y:S01]  /*97d0*/  MUFU.EX2 R105, R105 ;  /* 0x0000006900697308 */ /* 0x000fe20000000800 */
[----:B------:R-:W-:-:S02]  /*97e0*/  WARPGROUP.DEPBAR.LE gsb0, 0x0 ;  /* 0x00008000000079c5 */ /* 0x000fc40000010000 */
[----:B------:R-:W-:Y:S01]  /*97f0*/  WARPGROUP.ARRIVE ;  /* 0x00000000000079c5 */ /* 0x000fe20000000000 */
[-CC-:B------:R-:W-:Y:S01]  /*9800*/  FFMA.FTZ R144, R158, R11.reuse, -R111.reuse ;  /* 0x0000000b9e907223 */ /* 0x180fe2000001086f */
[-C--:B------:R-:W-:Y:S01]  /*9810*/  FFMA.FTZ R146, R180, R11.reuse, -R111 ;  /* 0x0000000bb4927223 */ /* 0x080fe2000001086f */
[----:B------:R-:W-:Y:S02]  /*9820*/  FMUL.FTZ R111, R8, R11 ;  /* 0x0000000b086f7220 */ /* 0x000fe40000410000 */
[----:B------:R-:W-:Y:S01]  /*9830*/  MUFU.EX2 R116, R116 ;  /* 0x0000007400747308 */ /* 0x000fe20000000800 */
[----:B--2---:R-:W-:Y:S01]  /*9840*/  F2FP.F16.F32.PACK_AB R158, R162, R89 ;  /* 0x00000059a29e723e */ /* 0x004fe200000000ff */
[----:B------:R-:W-:Y:S01]  /*9850*/  HGMMA.64x128x16.F32 R24, R140, gdesc[UR12].tnspB, R24, gsb0 ;  /* 0x41e0000c8c187df0 */ /* 0x000fe20008000818 */
[-CC-:B------:R-:W-:Y:S01]  /*9860*/  FFMA.FTZ R14, R14, R11.reuse, -R111.reuse ;  /* 0x0000000b0e0e7223 */ /* 0x180fe2000001086f */
[-CC-:B------:R-:W-:Y:S01]  /*9870*/  FFMA.FTZ R20, R20, R11.reuse, -R111.reuse ;  /* 0x0000000b14147223 */ /* 0x180fe2000001086f */
[-CC-:B------:R-:W-:Y:S01]  /*9880*/  FFMA.FTZ R88, R88, R11.reuse, -R111.reuse ;  /* 0x0000000b58587223 */ /* 0x180fe2000001086f */
[-CC-:B------:R-:W-:Y:S01]  /*9890*/  FFMA.FTZ R90, R90, R11.reuse, -R111.reuse ;  /* 0x0000000b5a5a7223 */ /* 0x180fe2000001086f */
[-CC-:B------:R-:W-:Y:S01]  /*98a0*/  FFMA.FTZ R92, R92, R11.reuse, -R111.reuse ;  /* 0x0000000b5c5c7223 */ /* 0x180fe2000001086f */
[----:B------:R0:W1:Y:S01]  /*98b0*/  MUFU.EX2 R157, R14 ;  /* 0x0000000e009d7308 */ /* 0x0000620000000800 */
[-CC-:B------:R-:W-:Y:S01]  /*98c0*/  FFMA.FTZ R94, R94, R11.reuse, -R111.reuse ;  /* 0x0000000b5e5e7223 */ /* 0x180fe2000001086f */
[-CC-:B------:R-:W-:Y:S01]  /*98d0*/  FFMA.FTZ R96, R96, R11.reuse, -R111.reuse ;  /* 0x0000000b60607223 */ /* 0x180fe2000001086f */
[-CC-:B------:R-:W-:Y:S01]  /*98e0*/  FFMA.FTZ R98, R98, R11.reuse, -R111.reuse ;  /* 0x0000000b62627223 */ /* 0x180fe2000001086f */
[-CC-:B------:R-:W-:Y:S01]  /*98f0*/  FFMA.FTZ R100, R100, R11.reuse, -R111.reuse ;  /* 0x0000000b64647223 */ /* 0x180fe2000001086f */
[-CC-:B------:R-:W-:Y:S01]  /*9900*/  FFMA.FTZ R102, R102, R11.reuse, -R111.reuse ;  /* 0x0000000b66667223 */ /* 0x180fe2000001086f */
[-CC-:B------:R-:W-:Y:S01]  /*9910*/  FFMA.FTZ R104, R104, R11.reuse, -R111.reuse ;  /* 0x0000000b68687223 */ /* 0x180fe2000001086f */
[----:B------:R-:W-:Y:S01]  /*9920*/  FFMA.FTZ R192, R192, R11, -R111 ;  /* 0x0000000bc0c07223 */ /* 0x000fe2000001086f */
[----:B------:R-:W2:Y:S01]  /*9930*/  MUFU.EX2 R20, R20 ;  /* 0x0000001400147308 */ /* 0x000ea20000000800 */
[----:B0-----:R-:W-:-:S02]  /*9940*/  IMAD.U32 R14, RZ, RZ, UR11 ;  /* 0x0000000bff0e7e24 */ /* 0x001fc4000f8e00ff */
[-CC-:B------:R-:W-:Y:S01]  /*9950*/  FFMA.FTZ R114, R114, R11.reuse, -R111.reuse ;  /* 0x0000000b72727223 */ /* 0x180fe2000001086f */
[-CC-:B------:R-:W-:Y:S01]  /*9960*/  FFMA.FTZ R194, R194, R11.reuse, -R111.reuse ;  /* 0x0000000bc2c27223 */ /* 0x180fe2000001086f */
[-CC-:B------:R-:W-:Y:S01]  /*9970*/  FFMA.FTZ R118, R118, R11.reuse, -R111.reuse ;  /* 0x0000000b76767223 */ /* 0x180fe2000001086f */
[-CC-:B------:R-:W-:Y:S01]  /*9980*/  FFMA.FTZ R148, R148, R11.reuse, -R111.reuse ;  /* 0x0000000b94947223 */ /* 0x180fe2000001086f */
[-CC-:B------:R-:W-:Y:S01]  /*9990*/  FFMA.FTZ R122, R122, R11.reuse, -R111.reuse ;  /* 0x0000000b7a7a7223 */ /* 0x180fe2000001086f */
[-C--:B------:R-:W-:Y:S01]  /*99a0*/  FFMA.FTZ R150, R150, R11.reuse, -R111 ;  /* 0x0000000b96967223 */ /* 0x080fe2000001086f */
[----:B------:R-:W0:Y:S01]  /*99b0*/  MUFU.EX2 R159, R88 ;  /* 0x00000058009f7308 */ /* 0x000e220000000800 */
[----:B-1----:R-:W-:Y:S01]  /*99c0*/  FFMA.FTZ R6, R2, R6, R157 ;  /* 0x0000000602067223 */ /* 0x002fe2000001009d */
[-CC-:B------:R-:W-:Y:S01]  /*99d0*/  FFMA.FTZ R126, R126, R11.reuse, -R111.reuse ;  /* 0x0000000b7e7e7223 */ /* 0x180fe2000001086f */
[-CC-:B------:R-:W-:Y:S01]  /*99e0*/  FFMA.FTZ R196, R196, R11.reuse, -R111.reuse ;  /* 0x0000000bc4c47223 */ /* 0x180fe2000001086f */
[-CC-:B------:R-:W-:Y:S01]  /*99f0*/  FFMA.FTZ R130, R130, R11.reuse, -R111.reuse ;  /* 0x0000000b82827223 */ /* 0x180fe2000001086f */
[-CC-:B------:R-:W-:Y:S01]  /*9a00*/  FFMA.FTZ R198, R198, R11.reuse, -R111.reuse ;  /* 0x0000000bc6c67223 */ /* 0x180fe2000001086f */
[-CC-:B------:R-:W-:Y:S01]  /*9a10*/  FFMA.FTZ R134, R134, R11.reuse, -R111.reuse ;  /* 0x0000000b86867223 */ /* 0x180fe2000001086f */
[----:B------:R-:W-:Y:S01]  /*9a20*/  FFMA.FTZ R111, R200, R11, -R111 ;  /* 0x0000000bc86f7223 */ /* 0x000fe2000001086f */
        /* <DEDUP_REMOVED lines=11> */
[----:B0-----:R-:W-:-:S07]  /*9ae0*/  F2FP.F16.F32.PACK_AB R152, R144, R91 ;  /* 0x0000005b9098723e */ /* 0x001fce00000000ff */
        /* <DEDUP_REMOVED lines=21> */
[----:B0-----:R-:W-:Y:S01]  /*9c40*/  FADD.FTZ R6, R145, R6 ;  /* 0x0000000691067221 */ /* 0x001fe20000010000 */
[----:B------:R-:W-:Y:S02]  /*9c50*/  WARPGROUP.DEPBAR.LE gsb0, 0x0 ;  /* 0x00008000000079c5 */ /* 0x000fe40000010000 */
[----:B------:R-:W-:-:S04]  /*9c60*/  WARPGROUP.ARRIVE ;  /* 0x00000000000079c5 */ /* 0x000fc80000000000 */
[----:B------:R-:W-:Y:S01]  /*9c70*/  MUFU.EX2 R141, R122 ;  /* 0x0000007a008d7308 */ /* 0x000fe20000000800 */
[C---:B-1----:R-:W-:Y:S01]  /*9c80*/  FADD.FTZ R6, R194.reuse, R6 ;  /* 0x00000006c2067221 */ /* 0x042fe20000010000 */
[----:B------:R-:W-:Y:S02]  /*9c90*/  F2FP.F16.F32.PACK_AB R145, R194, R145 ;  /* 0x00000091c291723e */ /* 0x000fe400000000ff */
[----:B------:R-:W-:Y:S01]  /*9ca0*/  F2FP.F16.F32.PACK_AB R140, R112, R103 ;  /* 0x00000067708c723e */ /* 0x000fe200000000ff */
[----:B------:R-:W-:Y:S01]  /*9cb0*/  HGMMA.64x128x16.F32 R24, R136, gdesc[UR4].tnspB, R24, gsb0 ;  /* 0x41e0000488187df0 */ /* 0x000fe20008000818 */
[----:B--2---:R-:W-:Y:S01]  /*9cc0*/  FADD.FTZ R6, R147, R6 ;  /* 0x0000000693067221 */ /* 0x004fe20000010000 */
[----:B------:R-:W-:Y:S01]  /*9cd0*/  F2FP.F16.F32.PACK_AB R142, R116, R105 ;  /* 0x00000069748e723e */ /* 0x000fe200000000ff */
[----:B------:R0:W-:Y:S08]  /*9ce0*/  MUFU.EX2 R88, R150 ;  /* 0x0000009600587308 */ /* 0x0001f00000000800 */
[----:B------:R-:W-:Y:S01]  /*9cf0*/  MUFU.EX2 R143, R126 ;  /* 0x0000007e008f7308 */ /* 0x000fe20000000800 */
[----:B0-----:R-:W-:-:S07]  /*9d00*/  F2FP.F16.F32.PACK_AB R150, R106, R97 ;  /* 0x000000616a96723e */ /* 0x001fce00000000ff */
[----:B------:R-:W-:Y:S08]  /*9d10*/  MUFU.EX2 R196, R196 ;  /* 0x000000c400c47308 */ /* 0x000ff00000000800 */
[----:B------:R-:W-:Y:S08]  /*9d20*/  MUFU.EX2 R107, R107 ;  /* 0x0000006b006b7308 */ /* 0x000ff00000000800 */
[----:B------:R-:W0:Y:S08]  /*9d30*/  MUFU.EX2 R120, R120 ;  /* 0x0000007800787308 */ /* 0x000e300000000800 */
[----:B------:R-:W-:Y:S08]  /*9d40*/  MUFU.EX2 R198, R198 ;  /* 0x000000c600c67308 */ /* 0x000ff00000000800 */
[----:B------:R-:W-:Y:S08]  /*9d50*/  MUFU.EX2 R109, R132 ;  /* 0x00000084006d7308 */ /* 0x000ff00000000800 */
[----:B------:R-:W1:Y:S08]  /*9d60*/  MUFU.EX2 R124, R124 ;  /* 0x0000007c007c7308 */ /* 0x000e700000000800 */
[----:B------:R-:W-:Y:S01]  /*9d70*/  MUFU.EX2 R111, R111 ;  /* 0x0000006f006f7308 */ /* 0x000fe20000000800 */
[----:B------:R-:W-:-:S02]  /*9d80*/  WARPGROUP.DEPBAR.LE gsb0, 0x0 ;  /* 0x00008000000079c5 */ /* 0x000fc40000010000 */
[----:B------:R2:W-:Y:S05]  /*9d90*/  @!P1 SYNCS.ARRIVE.TRANS64.RED.A1T0 RZ, [R13+URZ], RZ ;  /* 0x000000ff0dff99a7 */ /* 0x0005ea000810043f */
[----:B------:R-:W-:Y:S01]  /*9da0*/  MUFU.EX2 R137, R130 ;  /* 0x0000008200897308 */ /* 0x000fe20000000800 */
[----:B0-----:R-:W-:Y:S02]  /*9db0*/  F2FP.F16.F32.PACK_AB R136, R120, R107 ;  /* 0x0000006b7888723e */ /* 0x001fe400000000ff */
[----:B-1----:R-:W-:Y:S01]  /*9dc0*/  F2FP.F16.F32.PACK_AB R138, R124, R109 ;  /* 0x0000006d7c8a723e */ /* 0x002fe200000000ff */
[----:B--2---:R-:W-:Y:S02]  /*9dd0*/  @!P1 VIADD R13, R14, 0x2a860 ;  /* 0x0002a8600e0d9836 */ /* 0x004fe40000000000 */
[----:B------:R-:W-:-:S02]  /*9de0*/  FADD.FTZ R14, R160, R7 ;  /* 0x00000007a00e7221 */ /* 0x000fc40000010000 */
[----:B------:R-:W-:Y:S01]  /*9df0*/  MUFU.EX2 R139, R134 ;  /* 0x00000086008b7308 */ /* 0x000fe20000000800 */
[----:B------:R-:W-:Y:S02]  /*9e00*/  IMAD.MOV.U32 R160, RZ, RZ, R9 ;  /* 0x000000ffffa07224 */ /* 0x000fe400078e0009 */
[----:B------:R-:W-:Y:S01]  /*9e10*/  FADD.FTZ R7, R89, R14 ;  /* 0x0000000e59077221 */ /* 0x000fe20000010000 */
[----:B------:R-:W-:-:S03]  /*9e20*/  @!P1 PRMT R13, RZ, 0x654, R13 ;  /* 0x00000654ff0d9816 */ /* 0x000fc6000000000d */
[----:B------:R-:W-:Y:S01]  /*9e30*/  FADD.FTZ R14, R162, R7 ;  /* 0x00000007a20e7221 */ /* 0x000fe20000010000 */
[----:B------:R0:W-:Y:S01]  /*9e40*/  @!P1 SYNCS.ARRIVE.TRANS64.RED.A1T0 RZ, [R13+URZ], RZ ;  /* 0x000000ff0dff99a7 */ /* 0x0001e2000810043f */
[C---:B------:R-:W-:Y:S01]  /*9e50*/  ISETP.GT.AND P1, PT, R10.reuse, R15, PT ;  /* 0x0000000f0a00720c */ /* 0x040fe20003f24270 */
[----:B------:R-:W-:Y:S02]  /*9e60*/  VIADD R10, R10, 0xffffffff ;  /* 0xffffffff0a0a7836 */ /* 0x000fe40000000000 */
[----:B------:R-:W-:-:S04]  /*9e70*/  FADD.FTZ R7, R91, R14 ;  /* 0x0000000e5b077221 */ /* 0x000fc80000010000 */
[----:B------:R-:W-:Y:S01]  /*9e80*/  FADD.FTZ R14, R144, R7 ;  /* 0x00000007900e7221 */ /* 0x000fe20000010000 */
[----:B0-----:R0:W1:Y:S01]  /*9e90*/  MUFU.EX2 R13, R148 ;  /* 0x00000094000d7308 */ /* 0x0010620000000800 */
[----:B------:R-:W-:Y:S02]  /*9ea0*/  F2FP.F16.F32.PACK_AB R144, R108, R99 ;  /* 0x000000636c90723e */ /* 0x000fe400000000ff */
[----:B------:R-:W-:-:S04]  /*9eb0*/  FADD.FTZ R7, R93, R14 ;  /* 0x0000000e5d077221 */ /* 0x000fc80000010000 */
[----:B------:R-:W-:Y:S01]  /*9ec0*/  FADD.FTZ R14, R146, R7 ;  /* 0x00000007920e7221 */ /* 0x000fe20000010000 */
[----:B------:R-:W-:Y:S02]  /*9ed0*/  F2FP.F16.F32.PACK_AB R146, R110, R101 ;  /* 0x000000656e92723e */ /* 0x000fe400000000ff */
[----:B0-----:R-:W-:Y:S01]  /*9ee0*/  F2FP.F16.F32.PACK_AB R148, R176, R95 ;  /* 0x0000005fb094723e */ /* 0x001fe200000000ff */
[----:B------:R-:W-:-:S04]  /*9ef0*/  FADD.FTZ R7, R95, R14 ;  /* 0x0000000e5f077221 */ /* 0x000fc80000010000 */
[----:B------:R-:W-:Y:S01]  /*9f00*/  FADD.FTZ R14, R176, R7 ;  /* 0x00000007b00e7221 */ /* 0x000fe20000010000 */
[C---:B-1----:R-:W-:Y:S01]  /*9f10*/  FADD.FTZ R6, R13.reuse, R6 ;  /* 0x000000060d067221 */ /* 0x042fe20000010000 */
[----:B------:R-:W-:Y:S02]  /*9f20*/  F2FP.F16.F32.PACK_AB R147, R13, R147 ;  /* 0x000000930d93723e */ /* 0x000fe400000000ff */
[----:B------:R-:W-:Y:S01]  /*9f30*/  FADD.FTZ R7, R97, R14 ;  /* 0x0000000e61077221 */ /* 0x000fe20000010000 */
[----:B------:R-:W-:Y:S02]  /*9f40*/  IMAD.MOV.U32 R13, RZ, RZ, R8 ;  /* 0x000000ffff0d7224 */ /* 0x000fe400078e0008 */
[----:B------:R-:W-:Y:S01]  /*9f50*/  FADD.FTZ R6, R141, R6 ;  /* 0x000000068d067221 */ /* 0x000fe20000010000 */
[----:B------:R-:W-:Y:S01]  /*9f60*/  F2FP.F16.F32.PACK_AB R141, R88, R141 ;  /* 0x0000008d588d723e */ /* 0x000fe200000000ff */
[----:B------:R-:W-:Y:S02]  /*9f70*/  FADD.FTZ R14, R106, R7 ;  /* 0x000000076a0e7221 */ /* 0x000fe40000010000 */
[----:B------:R-:W-:-:S02]  /*9f80*/  FADD.FTZ R6, R88, R6 ;  /* 0x0000000658067221 */ /* 0x000fc40000010000 */
[----:B------:R-:W-:Y:S02]  /*9f90*/  FADD.FTZ R7, R99, R14 ;  /* 0x0000000e63077221 */ /* 0x000fe40000010000 */
[----:B------:R-:W-:Y:S01]  /*9fa0*/  FADD.FTZ R6, R143, R6 ;  /* 0x000000068f067221 */ /* 0x000fe20000010000 */
[----:B------:R-:W-:Y:S01]  /*9fb0*/  F2FP.F16.F32.PACK_AB R143, R196, R143 ;  /* 0x0000008fc48f723e */ /* 0x000fe200000000ff */
[----:B------:R-:W-:Y:S02]  /*9fc0*/  FADD.FTZ R14, R108, R7 ;  /* 0x000000076c0e7221 */ /* 0x000fe40000010000 */
[----:B------:R-:W-:Y:S02]  /*9fd0*/  FADD.FTZ R6, R196, R6 ;  /* 0x00000006c4067221 */ /* 0x000fe40000010000 */
[----:B------:R-:W-:Y:S02]  /*9fe0*/  FADD.FTZ R7, R101, R14 ;  /* 0x0000000e65077221 */ /* 0x000fe40000010000 */
[----:B------:R-:W-:Y:S01]  /*9ff0*/  FADD.FTZ R6, R137, R6 ;  /* 0x0000000689067221 */ /* 0x000fe20000010000 */
[----:B------:R-:W-:Y:S01]  /*a000*/  F2FP.F16.F32.PACK_AB R137, R198, R137 ;  /* 0x00000089c689723e */ /* 0x000fe200000000ff */
[----:B------:R-:W-:-:S02]  /*a010*/  FADD.FTZ R14, R110, R7 ;  /* 0x000000076e0e7221 */ /* 0x000fc40000010000 */
[----:B------:R-:W-:Y:S02]  /*a020*/  FADD.FTZ R6, R198, R6 ;  /* 0x00000006c6067221 */ /* 0x000fe40000010000 */
[----:B------:R-:W-:Y:S02]  /*a030*/  FADD.FTZ R7, R103, R14 ;  /* 0x0000000e67077221 */ /* 0x000fe40000010000 */
[----:B------:R-:W-:Y:S01]  /*a040*/  FADD.FTZ R6, R139, R6 ;  /* 0x000000068b067221 */ /* 0x000fe20000010000 */
[C---:B------:R-:W-:Y:S01]  /*a050*/  F2FP.F16.F32.PACK_AB R139, R111.reuse, R139 ;  /* 0x0000008b6f8b723e */ /* 0x040fe200000000ff */
[----:B------:R-:W-:Y:S02]  /*a060*/  FADD.FTZ R14, R112, R7 ;  /* 0x00000007700e7221 */ /* 0x000fe40000010000 */
[----:B------:R-:W-:Y:S02]  /*a070*/  FADD.FTZ R6, R111, R6 ;  /* 0x000000066f067221 */ /* 0x000fe40000010000 */
[----:B------:R-:W-:-:S04]  /*a080*/  FADD.FTZ R7, R105, R14 ;  /* 0x0000000e69077221 */ /* 0x000fc80000010000 */
[----:B------:R-:W-:-:S04]  /*a090*/  FADD.FTZ R14, R116, R7 ;  /* 0x00000007740e7221 */ /* 0x000fc80000010000 */
[----:B------:R-:W-:-:S04]  /*a0a0*/  FADD.FTZ R7, R107, R14 ;  /* 0x0000000e6b077221 */ /* 0x000fc80000010000 */
[----:B------:R-:W-:-:S04]  /*a0b0*/  FADD.FTZ R14, R120, R7 ;  /* 0x00000007780e7221 */ /* 0x000fc80000010000 */
[----:B------:R-:W-:-:S04]  /*a0c0*/  FADD.FTZ R7, R109, R14 ;  /* 0x0000000e6d077221 */ /* 0x000fc80000010000 */
[----:B------:R-:W-:Y:S01]  /*a0d0*/  FADD.FTZ R7, R124, R7 ;  /* 0x000000077c077221 */ /* 0x000fe20000010000 */
[----:B------:R-:W-:Y:S06]  /*a0e0*/  @P1 BRA `(.L_x_1110) ;  /* 0xffffffdc00781947 */ /* 0x000fec000383ffff */
.L_x_1101:
[----:B------:R-:W-:-:S13]  /*a0f0*/  ISETP.GE.AND P1, PT, R10, R23, PT ;  /* 0x000000170a00720c */ /* 0x000fda0003f26270 */
[----:B------:R-:W-:Y:S05]  /*a100*/  @!P1 BRA `(.L_x_1111) ;  /* 0x0000003000f09947 */ /* 0x000fea0003800000 */
[----:B------:R-:W-:Y:S01]  /*a110*/  IMAD.IADD R20, R16, 0x1, -R17 ;  /* 0x0000000110147824 */ /* 0x000fe200078e0a11 */
[----:B------:R-:W-:Y:S01]  /*a120*/  UMOV UR38, UR36 ;  /* 0x0000002400267c82 */ /* 0x000fe20008000000 */
[----:B------:R-:W-:Y:S01]  /*a130*/  IMAD.MOV.U32 R13, RZ, RZ, R8 ;  /* 0x000000ffff0d7224 */ /* 0x000fe200078e0008 */
[----:B------:R-:W-:Y:S01]  /*a140*/  UMOV UR4, UR37 ;  /* 0x0000002500047c82 */ /* 0x000fe20008000000 */
[----:B------:R-:W-:Y:S01]  /*a150*/  IMAD.MOV.U32 R14, RZ, RZ, R9 ;  /* 0x000000ffff0e7224 */ /* 0x000fe200078e0009 */
[----:B------:R-:W-:Y:S01]  /*a160*/  IADD3 R161, R20, 0x8, R3 ;  /* 0x0000000814a17810 */ /* 0x000fe20007ffe003 */
[----:B------:R-:W-:Y:S01]  /*a170*/  IMAD.IADD R15, R3, 0x1, R20 ;  /* 0x00000001030f7824 */ /* 0x000fe200078e0214 */
[----:B------:R-:W-:Y:S01]  /*a180*/  ULDC UR51, c[0x0][0x9e4] ;  /* 0x0002790000337ab9 */ /* 0x000fe20000000800 */
[----:B------:R-:W-:Y:S01]  /*a190*/  ULDC UR5, c[0x0][0x9d8] ;  /* 0x0002760000057ab9 */ /* 0x000fe20000000800 */
[----:B------:R-:W-:Y:S01]  /*a1a0*/  LOP3.LUT R21, RZ, R161, RZ, 0x33, !PT ;  /* 0x000000a1ff157212 */ /* 0x000fe200078e33ff */
[----:B------:R-:W-:-:S06]  /*a1b0*/  ULDC UR54, c[0x0][0x9e0] ;  /* 0x0002780000367ab9 */ /* 0x000fcc0000000800 */
.L_x_1128:
[----:B------:R-:W-:-:S04]  /*a1c0*/  UIADD3 UR6, UR4, 0x1, URZ ;  /* 0x0000000104067890 */ /* 0x000fc8000fffe03f */
[----:B------:R-:W-:-:S04]  /*a1d0*/  UISETP.NE.AND UP0, UPT, UR6, 0x2, UPT ;  /* 0x000000020600788c */ /* 0x000fc8000bf05270 */
[----:B------:R-:W-:Y:S02]  /*a1e0*/  USEL UR36, URZ, 0x1, UP0 ;  /* 0x000000013f247887 */ /* 0x000fe40008000000 */
[----:B------:R-:W-:Y:S02]  /*a1f0*/  USEL UR37, UR6, URZ, UP0 ;  /* 0x0000003f06257287 */ /* 0x000fe40008000000 */
[----:B------:R-:W-:Y:S01]  /*a200*/  ULOP3.LUT UR36, UR38, UR36, URZ, 0x3c, !UPT ;  /* 0x0000002426247292 */ /* 0x000fe2000f8e3c3f */
[----:B------:R-:W-:Y:S11]  /*a210*/  @!P0 BRA `(.L_x_1112) ;  /* 0x0000000000048947 */ /* 0x000ff60003800000 */
[----:B------:R-:W-:Y:S01]  /*a220*/  BPT.TRAP 0x1 ;  /* 0x000000040000795c */ /* 0x000fe20000300000 */
.L_x_1112:
[----:B------:R-:W-:Y:S01]  /*a230*/  ULEA UR6, UR37, UR39, 0x3 ;  /* 0x0000002725067291 */ /* 0x000fe2000f8e183f */
[----:B------:R-:W-:-:S05]  /*a240*/  IMAD.U32 R8, RZ, RZ, UR36 ;  /* 0x00000024ff087e24 */ /* 0x000fca000f8e00ff */
[----:B------:R-:W-:-:S04]  /*a250*/  SHF.L.U32 R8, R8, 0x1f, RZ ;  /* 0x0000001f08087819 */ /* 0x000fc800000006ff */
[----:B------:R0:W1:Y:S01]  /*a260*/  SYNCS.PHASECHK.TRANS64.TRYWAIT P1, [UR6+0x2a830], R8 ;  /* 0x02a83008ff0075a7 */ /* 0x0000620008020146 */
[----:B------:R-:W-:Y:S05]  /*a270*/  @!P0 BRA `(.L_x_1113) ;  /* 0x0000000000048947 */ /* 0x000fea0003800000 */
[----:B------:R-:W-:Y:S01]  /*a280*/  BPT.TRAP 0x1 ;  /* 0x000000040000795c */ /* 0x000fe20000300000 */
.L_x_1113:
[----:B-1----:R-:W-:Y:S05]  /*a290*/  @P1 BRA `(.L_x_1114) ;  /* 0x0000000000081947 */ /* 0x002fea0003800000 */
[----:B------:R-:W1:Y:S02]  /*a2a0*/  SYNCS.PHASECHK.TRANS64.TRYWAIT P1, [UR6+0x2a830], R8 ;  /* 0x02a83008ff0075a7 */ /* 0x000e640008020146 */
[----:B-1----:R-:W-:Y:S05]  /*a2b0*/  @!P1 BRA `(.L_x_1115) ;  /* 0x000000b400609947 */ /* 0x002fea0003800000 */
.L_x_1114:
        /* <DEDUP_REMOVED lines=135> */
.L_x_1116:
[----:B------:R-:W-:Y:S01]  /*ab30*/  ULEA UR11, UR4, UR39, 0x3 ;  /* 0x00000027040b7291 */ /* 0x000fe2000f8e183f */
[----:B------:R-:W-:-:S05]  /*ab40*/  IMAD.U32 R0, RZ, RZ, UR38 ;  /* 0x00000026ff007e24 */ /* 0x000fca000f8e00ff */
[----:B------:R-:W-:-:S04]  /*ab50*/  SHF.L.U32 R0, R0, 0x1f, RZ ;  /* 0x0000001f00007819 */ /* 0x000fc800000006ff */
[----:B------:R2:W3:Y:S01]  /*ab60*/  SYNCS.PHASECHK.TRANS64.TRYWAIT P1, [UR11+0x2a850], R0 ;  /* 0x02a85000ff0075a7 */ /* 0x0004e2000802014b */
[----:B------:R-:W-:Y:S05]  /*ab70*/  @!P0 BRA `(.L_x_1117) ;  /* 0x0000000000048947 */ /* 0x000fea0003800000 */
[----:B------:R-:W-:Y:S01]  /*ab80*/  BPT.TRAP 0x1 ;  /* 0x000000040000795c */ /* 0x000fe20000300000 */
.L_x_1117:
[----:B---3--:R-:W-:Y:S05]  /*ab90*/  @P1 BRA `(.L_x_1118) ;  /* 0x0000000000081947 */ /* 0x008fea0003800000 */
[----:B------:R-:W3:Y:S02]  /*aba0*/  SYNCS.PHASECHK.TRANS64.TRYWAIT P1, [UR11+0x2a850], R0 ;  /* 0x02a85000ff0075a7 */ /* 0x000ee4000802014b */
[----:B---3--:R-:W-:Y:S05]  /*abb0*/  @!P1 BRA `(.L_x_1119) ;  /* 0x000000ac00389947 */ /* 0x008fea0003800000 */
.L_x_1118:
[----:B------:R-:W-:Y:S01]  /*abc0*/  UIADD3 UR7, UR39, 0x400, URZ ;  /* 0x0000040027077890 */ /* 0x000fe2000fffe03f */
[----:B------:R-:W-:Y:S01]  /*abd0*/  WARPGROUP.ARRIVE ;  /* 0x00000000000079c5 */ /* 0x000fe20000000000 */
[----:B------:R-:W-:-:S05]  /*abe0*/  UMOV UR15, 0x40000040 ;  /* 0x40000040000f7882 */ /* 0x000fca0000000000 */
[----:B------:R-:W3:Y:S01]  /*abf0*/  S2R R163, SR_TID.X ;  /* 0x0000000000a37919 */ /* 0x000ee20000002100 */
[----:B------:R-:W-:Y:S01]  /*ac00*/  USHF.R.U32.HI UR7, URZ, 0x4, UR7 ;  /* 0x000000043f077899 */ /* 0x000fe20008011607 */
[----:B------:R-:W-:Y:S01]  /*ac10*/  FMUL.FTZ R160, R101, UR5 ;  /* 0x0000000565a07c20 */ /* 0x000fe20008410000 */
[----:B------:R-:W-:Y:S02]  /*ac20*/  IMAD.U32 R101, RZ, RZ, UR6 ;  /* 0x00000006ff657e24 */ /* 0x000fe4000f8e00ff */
[----:B-12---:R-:W-:Y:S01]  /*ac30*/  FMUL.FTZ R0, R90, UR5 ;  /* 0x000000055a007c20 */ /* 0x006fe20008410000 */
[----:B------:R-:W-:Y:S01]  /*ac40*/  ULOP3.LUT UR7, UR7, 0x3fff, URZ, 0xc0, !UPT ;  /* 0x00003fff07077892 */ /* 0x000fe2000f8ec03f */
[----:B------:R-:W-:Y:S01]  /*ac50*/  FMUL.FTZ R90, R103, UR5 ;  /* 0x00000005675a7c20 */ /* 0x000fe20008410000 */
[----:B------:R-:W-:Y:S01]  /*ac60*/  FMUL.FTZ R103, R119, UR5 ;  /* 0x0000000577677c20 */ /* 0x000fe20008410000 */
[----:B------:R-:W-:Y:S01]  /*ac70*/  IMAD R119, R10, -0x60, RZ ;  /* 0xffffffa00a777824 */ /* 0x000fe200078e02ff */
[----:B------:R-:W-:Y:S01]  /*ac80*/  ULOP3.LUT UR7, UR7, 0x3000000, URZ, 0xfc, !UPT ;  /* 0x0300000007077892 */ /* 0x000fe2000f8efc3f */
[----:B0-----:R-:W-:Y:S01]  /*ac90*/  FMUL.FTZ R8, R88, UR5 ;  /* 0x0000000558087c20 */ /* 0x001fe20008410000 */
[----:B------:R-:W-:Y:S01]  /*aca0*/  FMUL.FTZ R2, R91, UR5 ;  /* 0x000000055b027c20 */ /* 0x000fe20008410000 */
[----:B------:R-:W-:Y:S01]  /*acb0*/  FMUL.FTZ R9, R94, UR5 ;  /* 0x000000055e097c20 */ /* 0x000fe20008410000 */
[----:B------:R-:W-:Y:S01]  /*acc0*/  UIMAD UR4, UR4, 0x600, UR7 ;  /* 0x00000600040478a4 */ /* 0x000fe2000f8e0207 */
[----:B------:R-:W-:Y:S01]  /*acd0*/  FMUL.FTZ R11, R95, UR5 ;  /* 0x000000055f0b7c20 */ /* 0x000fe20008410000 */
        /* <DEDUP_REMOVED lines=30> */
[----:B------:R-:W-:Y:S01]  /*aec0*/  @!P1 VIADD R101, R101, 0x2a840 ;  /* 0x0002a84065659836 */ /* 0x000fe20000000000 */
[----:B------:R-:W0:Y:S01]  /*aed0*/  MUFU.TANH R8, R8 ;  /* 0x0000000800087308 */ /* 0x000e220000002400 */
[----:B------:R-:W-:-:S07]  /*aee0*/  FMUL.FTZ R124, R124, UR5 ;  /* 0x000000057c7c7c20 */ /* 0x000fce0008410000 */
[----:B------:R-:W1:Y:S08]  /*aef0*/  MUFU.TANH R0, R0 ;  /* 0x0000000000007308 */ /* 0x000e700000002400 */
        /* <DEDUP_REMOVED lines=17> */
[----:B------:R-:W-:Y:S02]  /*b010*/  IADD3 R104, R119, 0x1, R16 ;  /* 0x0000000177687810 */ /* 0x000fe40007ffe010 */
[----:B------:R-:W0:Y:S01]  /*b020*/  MUFU.TANH R94, R94 ;  /* 0x0000005e005e7308 */ /* 0x000e220000002400 */
[----:B------:R-:W-:Y:S01]  /*b030*/  HGMMA.64x128x16.F32 R24, R152, gdesc[UR12].tnspB, R24, gsb0 ;  /* 0x41e0000c98187df0 */ /* 0x000fe20008000818 */
[----:B------:R-:W-:Y:S01]  /*b040*/  UMOV UR14, UR10 ;  /* 0x0000000a000e7c82 */ /* 0x000fe20008000000 */
[----:B------:R-:W-:Y:S01]  /*b050*/  UMOV UR15, 0x40000040 ;  /* 0x40000040000f7882 */ /* 0x000fe20000000000 */
[----:B------:R-:W-:Y:S01]  /*b060*/  UIADD3 UR10, UR4, 0x180, URZ ;  /* 0x00000180040a7890 */ /* 0x000fe2000fffe03f */
[----:B------:R-:W-:-:S03]  /*b070*/  IMAD.IADD R105, R104, 0x1, -R17 ;  /* 0x0000000168697824 */ /* 0x000fc600078e0a11 */
[----:B------:R-:W0:Y:S01]  /*b080*/  MUFU.TANH R158, R158 ;  /* 0x0000009e009e7308 */ /* 0x000e220000002400 */
[----:B------:R-:W-:-:S07]  /*b090*/  IMAD R105, R18, -0x2, R105 ;  /* 0xfffffffe12697824 */ /* 0x000fce00078e0269 */
        /* <DEDUP_REMOVED lines=18> */
[----:B------:R-:W-:-:S04]  /*b1c0*/  FMUL.FTZ R154, R130, UR5 ;  /* 0x00000005829a7c20 */ /* 0x000fc80008410000 */
[----:B------:R-:W-:Y:S01]  /*b1d0*/  HGMMA.64x128x16.F32 R24, R148, gdesc[UR12].tnspB, R24, gsb0 ;  /* 0x41e0000c94187df0 */ /* 0x000fe20008000818 */
[----:B------:R-:W-:Y:S01]  /*b1e0*/  UMOV UR14, UR10 ;  /* 0x0000000a000e7c82 */ /* 0x000fe20008000000 */
[----:B------:R-:W-:Y:S01]  /*b1f0*/  UMOV UR15, 0x40000040 ;  /* 0x40000040000f7882 */ /* 0x000fe20000000000 */
[----:B------:R-:W-:Y:S01]  /*b200*/  UIADD3 UR10, UR4, 0x200, URZ ;  /* 0x00000200040a7890 */ /* 0x000fe2000fffe03f */
[----:B------:R-:W0:Y:S01]  /*b210*/  MUFU.TANH R152, R152 ;  /* 0x0000009800987308 */ /* 0x000e220000002400 */
[----:B------:R-:W-:-:S07]  /*b220*/  UIADD3 UR4, UR4, 0x280, URZ ;  /* 0x0000028004047890 */ /* 0x000fce000fffe03f */
[----:B------:R-:W0:Y:S01]  /*b230*/  MUFU.TANH R154, R154 ;  /* 0x0000009a009a7308 */ /* 0x000e220000002400 */
[----:B------:R-:W-:Y:S02]  /*b240*/  WARPGROUP.DEPBAR.LE gsb0, 0x0 ;  /* 0x00008000000079c5 */ /* 0x000fe40000010000 */
[----:B------:R-:W-:Y:S01]  /*b250*/  WARPGROUP.ARRIVE ;  /* 0x00000000000079c5 */ /* 0x000fe20000000000 */
[----:B------:R-:W-:Y:S01]  /*b260*/  FMUL.FTZ R148, R123, UR5 ;  /* 0x000000057b947c20 */ /* 0x000fe20008410000 */
[----:B------:R-:W-:Y:S01]  /*b270*/  FMUL.FTZ R150, R126, UR5 ;  /* 0x000000057e967c20 */ /* 0x000fe20008410000 */
[----:B------:R-:W-:Y:S02]  /*b280*/  VIADD R126, R105, UR50 ;  /* 0x00000032697e7c36 */ /* 0x000fe40008000000 */
[----:B------:R-:W-:Y:S01]  /*b290*/  IMAD R123, R18, -0x2, R119 ;  /* 0xfffffffe127b7824 */ /* 0x000fe200078e0277 */
[----:B------:R-:W-:Y:S01]  /*b2a0*/  HGMMA.64x128x16.F32 R24, R144, gdesc[UR12].tnspB, R24, gsb0 ;  /* 0x41e0000c90187df0 */ /* 0x000fe20008000818 */
[----:B------:R-:W-:Y:S01]  /*b2b0*/  UMOV UR14, UR10 ;  /* 0x0000000a000e7c82 */ /* 0x000fe20008000000 */
[----:B------:R-:W-:Y:S01]  /*b2c0*/  UMOV UR15, 0x40000040 ;  /* 0x40000040000f7882 */ /* 0x000fe20000000000 */
[----:B------:R-:W0:Y:S01]  /*b2d0*/  MUFU.TANH R148, R148 ;  /* 0x0000009400947308 */ /* 0x000e220000002400 */
[----:B------:R-:W-:-:S07]  /*b2e0*/  IMAD.IADD R111, R3, 0x1, R126 ;  /* 0x00000001036f7824 */ /* 0x000fce00078e027e */
[----:B------:R-:W0:Y:S01]  /*b2f0*/  MUFU.TANH R150, R150 ;  /* 0x0000009600967308 */ /* 0x000e220000002400 */
        /* <DEDUP_REMOVED lines=8> */
[----:B------:R-:W-:Y:S01]  /*b380*/  UMOV UR14, UR4 ;  /* 0x00000004000e7c82 */ /* 0x000fe20008000000 */
[----:B------:R-:W-:Y:S01]  /*b390*/  UMOV UR15, 0x40000040 ;  /* 0x40000040000f7882 */ /* 0x000fe20000000000 */
[----:B------:R-:W-:Y:S01]  /*b3a0*/  FMUL.FTZ R107, R112, UR5 ;  /* 0x00000005706b7c20 */ /* 0x000fe20008410000 */
[----:B------:R-:W-:Y:S01]  /*b3b0*/  FMUL.FTZ R146, R122, UR5 ;  /* 0x000000057a927c20 */ /* 0x000fe20008410000 */
[----:B------:R-:W0:Y:S08]  /*b3c0*/  MUFU.TANH R144, R144 ;  /* 0x0000009000907308 */ /* 0x000e300000002400 */
[----:B------:R-:W0:Y:S08]  /*b3d0*/  MUFU.TANH R145, R145 ;  /* 0x0000009100917308 */ /* 0x000e300000002400 */
[----:B------:R-:W0:Y:S08]  /*b3e0*/  MUFU.TANH R89, R89 ;  /* 0x0000005900597308 */ /* 0x000e300000002400 */
[----:B------:R-:W0:Y:S08]  /*b3f0*/  MUFU.TANH R92, R92 ;  /* 0x0000005c005c7308 */ /* 0x000e300000002400 */
[----:B------:R-:W0:Y:S08]  /*b400*/  MUFU.TANH R107, R107 ;  /* 0x0000006b006b7308 */ /* 0x000e300000002400 */
[----:B------:R-:W0:Y:S08]  /*b410*/  MUFU.TANH R146, R146 ;  /* 0x0000009200927308 */ /* 0x000e300000002400 */
[----:B------:R-:W0:Y:S08]  /*b420*/  MUFU.TANH R101, R134 ;  /* 0x0000008600657308 */ /* 0x000e300000002400 */
[----:B------:R5:W0:Y:S02]  /*b430*/  MUFU.TANH R112, R124 ;  /* 0x0000007c00707308 */ /* 0x000a240000002400 */
[----:B-----5:R-:W-:-:S04]  /*b440*/  VIADD R124, R105, UR54 ;  /* 0x00000036697c7c36 */ /* 0x020fc80008000000 */
[----:B------:R-:W-:Y:S01]  /*b450*/  IMAD.IADD R109, R3, 0x1, R124 ;  /* 0x00000001036d7824 */ /* 0x000fe200078e027c */
[----:B------:R-:W-:Y:S02]  /*b460*/  WARPGROUP.DEPBAR.LE gsb0, 0x0 ;  /* 0x00008000000079c5 */ /* 0x000fe40000010000 */
[----:B------:R-:W-:Y:S01]  /*b470*/  WARPGROUP.ARRIVE ;  /* 0x00000000000079c5 */ /* 0x000fe20000000000 */
[----:B------:R-:W-:Y:S01]  /*b480*/  FMUL.FTZ R142, R108, UR5 ;  /* 0x000000056c8e7c20 */ /* 0x000fe20008410000 */
[----:B------:R-:W-:Y:S01]  /*b490*/  FMUL.FTZ R108, R113, UR5 ;  /* 0x00000005716c7c20 */ /* 0x000fe20008410000 */
[----:B------:R-:W-:-:S03]  /*b4a0*/  FMUL.FTZ R140, R118, UR5 ;  /* 0x00000005768c7c20 */ /* 0x000fc60008410000 */
[----:B------:R-:W-:Y:S01]  /*b4b0*/  HGMMA.64x128x16.F32 R24, R136, gdesc[UR12].tnspB, R24, gsb0 ;  /* 0x41e0000c88187df0 */ /* 0x000fe20008000818 */
[----:B------:R-:W0:Y:S08]  /*b4c0*/  MUFU.TANH R142, R142 ;  /* 0x0000008e008e7308 */ /* 0x000e300000002400 */
[----:B------:R-:W0:Y:S08]  /*b4d0*/  MUFU.TANH R108, R108 ;  /* 0x0000006c006c7308 */ /* 0x000e300000002400 */
[----:B------:R-:W0:Y:S01]  /*b4e0*/  MUFU.TANH R140, R140 ;  /* 0x0000008c008c7308 */ /* 0x000e220000002400 */
[----:B------:R-:W-:-:S02]  /*b4f0*/  WARPGROUP.DEPBAR.LE gsb0, 0x0 ;  /* 0x00008000000079c5 */ /* 0x000fc40000010000 */
[----:B------:R5:W-:Y:S01]  /*b500*/  @!P1 SYNCS.ARRIVE.TRANS64.RED.A1T0 RZ, [R102+URZ], RZ ;  /* 0x000000ff66ff99a7 */ /* 0x000be2000810043f */
[----:B------:R-:W-:Y:S01]  /*b510*/  ISETP.GE.AND P1, PT, R12, 0x1, PT ;  /* 0x000000010c00780c */ /* 0x000fe20003f26270 */
[----:B-----5:R-:W-:-:S06]  /*b520*/  FMUL.FTZ R102, R135, UR5 ;  /* 0x0000000587667c20 */ /* 0x020fcc0008410000 */
[----:B------:R-:W0:Y:S06]  /*b530*/  MUFU.TANH R102, R102 ;  /* 0x0000006600667308 */ /* 0x000e2c0000002400 */
[----:B-1234-:R-:W-:Y:S05]  /*b540*/  @!P1 BRA `(.L_x_1120) ;  /* 0x0000000000589947 */ /* 0x01efea0003800000 */
[----:B------:R-:W-:Y:S01]  /*b550*/  ISETP.GT.AND P1, PT, R15, -0x1, PT ;  /* 0xffffffff0f00780c */ /* 0x000fe20003f24270 */
[----:B------:R-:W-:-:S12]  /*b560*/  BSSY B0, `(.L_x_1121) ;  /* 0x0000011000007945 */ /* 0x000fd80003800000 */
[----:B------:R-:W-:Y:S05]  /*b570*/  @P1 BRA `(.L_x_1122) ;  /* 0x0000000000241947 */ /* 0x000fea0003800000 */
[----:B------:R-:W-:Y:S01]  /*b580*/  IMAD.U32 R118, RZ, RZ, UR51 ;  /* 0x00000033ff767e24 */ /* 0x000fe2000f8e00ff */
[----:B------:R-:W-:-:S04]  /*b590*/  IADD3 R110, R3, R16, -R17 ;  /* 0x00000010036e7210 */ /* 0x000fc80007ffe811 */
[----:B------:R-:W-:Y:S02]  /*b5a0*/  ISETP.NE.AND P1, PT, R118, 0x1, PT ;  /* 0x000000017600780c */ /* 0x000fe40003f25270 */
[----:B------:R-:W-:-:S11]  /*b5b0*/  LOP3.LUT R113, RZ, R110, RZ, 0x33, !PT ;  /* 0x0000006eff717212 */ /* 0x000fd600078e33ff */
[----:B------:R-:W1:Y:S02]  /*b5c0*/  @P1 LDC.64 R104, c[0x0][0x9e8] ;  /* 0x00027a00ff681b82 */ /* 0x000e640000000a00 */
[----:B-1----:R-:W-:-:S05]  /*b5d0*/  @P1 IMAD.HI.U32 R104, R113, R104, RZ ;  /* 0x0000006871681227 */ /* 0x002fca00078e00ff */
[----:B------:R-:W-:-:S04]  /*b5e0*/  @P1 SHF.R.U32.HI R113, RZ, R105, R104 ;  /* 0x00000069ff711219 */ /* 0x000fc80000011668 */
[----:B------:R-:W-:Y:S01]  /*b5f0*/  LOP3.LUT R104, RZ, R113, RZ, 0x33, !PT ;  /* 0x00000071ff687212 */ /* 0x000fe200078e33ff */
[----:B------:R-:W-:Y:S06]  /*b600*/  BRA `(.L_x_1123) ;  /* 0x0000000000187947 */ /* 0x000fec0003800000 */
.L_x_1122:
[----:B------:R-:W-:-:S05]  /*b610*/  IMAD.U32 R118, RZ, RZ, UR51 ;  /* 0x00000033ff767e24 */ /* 0x000fca000f8e00ff */
[----:B------:R-:W-:-:S13]  /*b620*/  ISETP.NE.AND P1, PT, R118, 0x1, PT ;  /* 0x000000017600780c */ /* 0x000fda0003f25270 */
[----:B------:R-:W1:Y:S02]  /*b630*/  @P1 LDC.64 R104, c[0x0][0x9e8] ;  /* 0x00027a00ff681b82 */ /* 0x000e640000000a00 */
[----:B-1----:R-:W-:-:S04]  /*b640*/  @P1 IMAD.HI.U32 R110, R15, R104, RZ ;  /* 0x000000680f6e1227 */ /* 0x002fc800078e00ff */
[----:B------:R-:W-:Y:S01]  /*b650*/  IMAD.MOV.U32 R104, RZ, RZ, R15 ;  /* 0x000000ffff687224 */ /* 0x000fe200078e000f */
[----:B------:R-:W-:-:S07]  /*b660*/  @P1 SHF.R.U32.HI R104, RZ, R105, R110 ;  /* 0x00000069ff681219 */ /* 0x000fce000001166e */
.L_x_1123:
[----:B------:R-:W-:Y:S05]  /*b670*/  BSYNC B0 ;  /* 0x0000000000007941 */ /* 0x000fea0003800000 */
.L_x_1121:
[----:B------:R-:W-:-:S05]  /*b680*/  IMAD R104, R104, R118, R123 ;  /* 0x0000007668687224 */ /* 0x000fca00078e027b */
[----:B------:R-:W-:Y:S02]  /*b690*/  VIADDMNMX R109, R104, R118, R109, PT ;  /* 0x00000076686d7246 */ /* 0x000fe4000380016d */
[----:B------:R-:W-:-:S07]  /*b6a0*/  VIMNMX R111, R111, R104, !PT ;  /* 0x000000686f6f7248 */ /* 0x000fce0007fe0100 */
.L_x_1120:
        /* <DEDUP_REMOVED lines=111> */
[----:B------:R-:W-:Y:S02]  /*bda0*/  ISETP.GE.AND P6, PT, R119, 0x5a, PT ;  /* 0x0000005a7700780c */ /* 0x000fe40003fc6270 */
[----:B------:R-:W-:Y:S02]  /*bdb0*/  IADD3 R8, R124, 0x8, R3 ;  /* 0x000000087c087810 */ /* 0x000fe40007ffe003 */
[----:B------:R-:W-:Y:S02]  /*bdc0*/  P2R R115, PR, RZ, 0x40 ;  /* 0x00000040ff737803 */ /* 0x000fe40000000000 */
[----:B------:R-:W-:-:S04]  /*bdd0*/  ISETP.GT.AND P6, PT, R111, 0x59, !P6 ;  /* 0x000000596f00780c */ /* 0x000fc800077c4270 */
[----:B------:R-:W-:-:S04]  /*bde0*/  ISETP.LT.OR P6, PT, R109, 0x5a, P6 ;  /* 0x0000005a6d00780c */ /* 0x000fc800037c1670 */
[----:B------:R-:W-:Y:S02]  /*bdf0*/  FSEL R106, R133, -INF , !P6 ;  /* 0xff800000856a7808 */ /* 0x000fe40007000000 */
[----:B------:R-:W-:-:S13]  /*be00*/  ISETP.GE.AND P6, PT, R12, 0x1, PT ;  /* 0x000000010c00780c */ /* 0x000fda0003fc6270 */
        /* <DEDUP_REMOVED lines=12> */
.L_x_1126:
[----:B------:R-:W-:Y:S02]  /*bed0*/  IMAD.U32 R124, RZ, RZ, UR51 ;  /* 0x00000033ff7c7e24 */ /* 0x000fe4000f8e00ff */
[----:B------:R-:W-:-:S03]  /*bee0*/  IMAD.MOV.U32 R97, RZ, RZ, R161 ;  /* 0x000000ffff617224 */ /* 0x000fc600078e00a1 */
[----:B------:R-:W-:-:S13]  /*bef0*/  ISETP.NE.AND P6, PT, R124, 0x1, PT ;  /* 0x000000017c00780c */ /* 0x000fda0003fc5270 */
[----:B------:R-:W0:Y:S02]  /*bf00*/  @P6 LDC.64 R120, c[0x0][0x9e8] ;  /* 0x00027a00ff786b82 */ /* 0x000e240000000a00 */
[----:B0-----:R-:W-:-:S05]  /*bf10*/  @P6 IMAD.HI.U32 R120, R161, R120, RZ ;  /* 0x00000078a1786227 */ /* 0x001fca00078e00ff */
[----:B------:R-:W-:-:S07]  /*bf20*/  @P6 SHF.R.U32.HI R97, RZ, R121, R120 ;  /* 0x00000079ff616219 */ /* 0x000fce0000011678 */
.L_x_1127:
[----:B------:R-:W-:Y:S05]  /*bf30*/  BSYNC B0 ;  /* 0x0000000000007941 */ /* 0x000fea0003800000 */
.L_x_1125:
[----:B------:R-:W-:-:S05]  /*bf40*/  IMAD R97, R97, R124, R123 ;  /* 0x0000007c61617224 */ /* 0x000fca00078e027b */
[----:B------:R-:W-:Y:S02]  /*bf50*/  VIADDMNMX R8, R97, R124, R8, PT ;  /* 0x0000007c61087246 */ /* 0x000fe40003800108 */
[----:B------:R-:W-:-:S07]  /*bf60*/  VIMNMX R93, R93, R97, !PT ;  /* 0x000000615d5d7248 */ /* 0x000fce0007fe0100 */
.L_x_1124:
[C---:B------:R-:W-:Y:S01]  /*bf70*/  ISETP.GT.AND P1, PT, R93.reuse, 0x1, !P1 ;  /* 0x000000015d00780c */ /* 0x040fe20004f24270 */
[----:B------:R-:W-:Y:S01]  /*bf80*/  UMOV UR38, UR36 ;  /* 0x0000002400267c82 */ /* 0x000fe20008000000 */
[----:B------:R-:W-:Y:S01]  /*bf90*/  ISETP.NE.AND P6, PT, R130, RZ, PT ;  /* 0x000000ff8200720c */ /* 0x000fe20003fc5270 */
[----:B------:R-:W-:Y:S01]  /*bfa0*/  UMOV UR4, UR37 ;  /* 0x0000002500047c82 */ /* 0x000fe20008000000 */
[----:B------:R-:W-:Y:S02]  /*bfb0*/  ISETP.LT.OR P1, PT, R8, 0x2, P1 ;  /* 0x000000020800780c */ /* 0x000fe40000f21670 */
[----:B------:R-:W-:Y:S02]  /*bfc0*/  ISETP.GT.AND P2, PT, R93, 0x8, !P2 ;  /* 0x000000085d00780c */ /* 0x000fe40005744270 */
[----:B------:R-:W-:Y:S02]  /*bfd0*/  FSEL R130, R2, -INF , !P1 ;  /* 0xff80000002827808 */ /* 0x000fe40004800000 */
[----:B------:R-:W-:-:S02]  /*bfe0*/  ISETP.NE.AND P1, PT, R113, RZ, PT ;  /* 0x000000ff7100720c */ /* 0x000fc40003f25270 */
[C---:B------:R-:W-:Y:S02]  /*bff0*/  ISETP.LT.OR P2, PT, R8.reuse, 0x9, P2 ;  /* 0x000000090800780c */ /* 0x040fe40001741670 */
[----:B------:R-:W-:Y:S02]  /*c000*/  ISETP.GT.AND P1, PT, R93, 0x9, !P1 ;  /* 0x000000095d00780c */ /* 0x000fe40004f24270 */
[----:B------:R-:W-:Y:S02]  /*c010*/  FSEL R2, R9, -INF , !P2 ;  /* 0xff80000009027808 */ /* 0x000fe40005000000 */
[----:B------:R-:W-:Y:S02]  /*c020*/  ISETP.LT.OR P1, PT, R8, 0xa, P1 ;  /* 0x0000000a0800780c */ /* 0x000fe40000f21670 */
[----:B------:R-:W-:Y:S02]  /*c030*/  ISETP.NE.AND P2, PT, R135, RZ, PT ;  /* 0x000000ff8700720c */ /* 0x000fe40003f45270 */
[----:B------:R-:W-:-:S02]  /*c040*/  FSEL R128, R11, -INF , !P1 ;  /* 0xff8000000b807808 */ /* 0x000fc40004800000 */
[----:B------:R-:W-:Y:S01]  /*c050*/  ISETP.NE.AND P1, PT, R127, RZ, PT ;  /* 0x000000ff7f00720c */ /* 0x000fe20003f25270 */
[----:B------:R-:W0:Y:S01]  /*c060*/  LDC R11, c[0x0][0x988] ;  /* 0x00026200ff0b7b82 */ /* 0x000e220000000800 */
        /* <DEDUP_REMOVED lines=81> */
[----:B------:R-:W-:-:S04]  /*c580*/  ISETP.NE.AND P1, PT, R117, RZ, PT ;  /* 0x000000ff7500720c */ /* 0x000fc80003f25270 */
        /* <DEDUP_REMOVED lines=32> */
[--C-:B------:R-:W-:Y:S01]  /*c790*/  FFMA.FTZ R93, R142, R11, -R115.reuse ;  /* 0x0000000b8e5d7223 */ /* 0x100fe20000010873 */
[----:B------:R-:W-:Y:S01]  /*c7a0*/  FSEL R142, R102, -INF , !P2 ;  /* 0xff800000668e7808 */ /* 0x000fe20005000000 */
[----:B------:R-:W-:Y:S01]  /*c7b0*/  MUFU.EX2 R89, R0 ;  /* 0x0000000000597308 */ /* 0x000fe20000000800 */
[----:B------:R-:W-:Y:S01]  /*c7c0*/  FMNMX.FTZ R91, R120, R91, !PT ;  /* 0x0000005b785b7209 */ /* 0x000fe20007810000 */
[-CC-:B------:R-:W-:Y:S01]  /*c7d0*/  FFMA.FTZ R176, R176, R11.reuse, -R115.reuse ;  /* 0x0000000bb0b07223 */ /* 0x180fe20000010873 */
[----:B------:R-:W-:Y:S01]  /*c7e0*/  FSEL R113, R9, RZ, P1 ;  /* 0x000000ff09717208 */ /* 0x000fe20000800000 */
        /* <DEDUP_REMOVED lines=12> */
[----:B------:R-:W-:Y:S01]  /*c8b0*/  MUFU.EX2 R91, R184 ;  /* 0x000000b8005b7308 */ /* 0x000fe20000000800 */
[----:B------:R-:W-:Y:S01]  /*c8c0*/  FMNMX.FTZ R95, R88, R95, !PT ;  /* 0x0000005f585f7209 */ /* 0x000fe20007810000 */
[-CC-:B------:R-:W-:Y:S01]  /*c8d0*/  FFMA.FTZ R118, R118, R11.reuse, -R115.reuse ;  /* 0x0000000b76767223 */ /* 0x180fe20000010873 */
[----:B------:R-:W-:Y:S01]  /*c8e0*/  LOP3.LUT P6, RZ, R163, 0x7f, RZ, 0xc0, !PT ;  /* 0x0000007fa3ff7812 */ /* 0x000fe200078cc0ff */
[--C-:B------:R-:W-:Y:S01]  /*c8f0*/  FFMA.FTZ R114, R114, R11, -R115.reuse ;  /* 0x0000000b72727223 */ /* 0x100fe20000010873 */
[----:B------:R-:W-:Y:S01]  /*c900*/  FMNMX.FTZ R97, R92, R95, !PT ;  /* 0x0000005f5c617209 */ /* 0x000fe20007810000 */
[-CC-:B------:R-:W-:Y:S01]  /*c910*/  FFMA.FTZ R136, R108, R11.reuse, -R115.reuse ;  /* 0x0000000b6c887223 */ /* 0x180fe20000010873 */
[----:B------:R-:W-:Y:S01]  /*c920*/  FFMA.FTZ R110, R110, R11, -R115 ;  /* 0x0000000b6e6e7223 */ /* 0x000fe20000010873 */
[----:B------:R-:W-:Y:S01]  /*c930*/  MUFU.EX2 R178, R178 ;  /* 0x000000b200b27308 */ /* 0x000fe20000000800 */
[----:B------:R-:W-:-:S04]  /*c940*/  FMNMX.FTZ R97, R94, R97, !PT ;  /* 0x000000615e617209 */ /* 0x000fc80007810000 */
[----:B------:R-:W-:-:S03]  /*c950*/  FMNMX.FTZ R97, R90, R97, !PT ;  /* 0x000000615a617209 */ /* 0x000fc60007810000 */
        /* <DEDUP_REMOVED lines=9> */
[----:B------:R0:W-:Y:S01]  /*c9f0*/  MUFU.EX2 R99, R158 ;  /* 0x0000009e00637308 */ /* 0x0001e20000000800 */
[----:B------:R-:W-:-:S04]  /*ca00*/  FMNMX.FTZ R103, R150, R103, !PT ;  /* 0x0000006796677209 */ /* 0x000fc80007810000 */
[----:B------:R-:W-:-:S03]  /*ca10*/  FMNMX.FTZ R103, R152, R103, !PT ;  /* 0x0000006798677209 */ /* 0x000fc60007810000 */
[----:B------:R-:W-:Y:S01]  /*ca20*/  MUFU.EX2 R160, R160 ;  /* 0x000000a000a07308 */ /* 0x000fe20000000800 */
[----:B------:R-:W-:Y:S02]  /*ca30*/  FMNMX.FTZ R103, R154, R103, !PT ;  /* 0x000000679a677209 */ /* 0x000fe40007810000 */
[----:B0-----:R-:W-:Y:S01]  /*ca40*/  FSEL R158, R101, -INF , !P5 ;  /* 0xff800000659e7808 */ /* 0x001fe20006800000 */
[--C-:B------:R-:W-:Y:S01]  /*ca50*/  FFMA.FTZ R101, R132, R11, -R115.reuse ;  /* 0x0000000b84657223 */ /* 0x100fe20000010873 */
[----:B------:R-:W-:Y:S01]  /*ca60*/  FMNMX.FTZ R103, R156, R103, !PT ;  /* 0x000000679c677209 */ /* 0x000fe20007810000 */
[-CC-:B------:R-:W-:Y:S01]  /*ca70*/  FFMA.FTZ R132, R138, R11.reuse, -R115.reuse ;  /* 0x0000000b8a847223 */ /* 0x180fe20000010873 */
[----:B------:R-:W-:Y:S01]  /*ca80*/  FFMA.FTZ R138, R96, R11, -R115 ;  /* 0x0000000b608a7223 */ /* 0x000fe20000010873 */
[----:B------:R0:W-:Y:S01]  /*ca90*/  MUFU.EX2 R100, R105 ;  /* 0x0000006900647308 */ /* 0x0001e20000000800 */
[----:B------:R-:W-:-:S04]  /*caa0*/  FMNMX.FTZ R103, R158, R103, !PT ;  /* 0x000000679e677209 */ /* 0x000fc80007810000 */
[----:B------:R-:W-:Y:S01]  /*cab0*/  FMNMX.FTZ R0, R142, R103, !PT ;  /* 0x000000678e007209 */ /* 0x000fe20007810000 */
[-CC-:B------:R-:W-:Y:S02]  /*cac0*/  FFMA.FTZ R103, R122, R11.reuse, -R115.reuse ;  /* 0x0000000b7a677223 */ /* 0x180fe40000010873 */
[----:B------:R-:W-:Y:S01]  /*cad0*/  MUFU.EX2 R93, R93 ;  /* 0x0000005d005d7308 */ /* 0x000fe20000000800 */
[--C-:B0-----:R-:W-:Y:S01]  /*cae0*/  FFMA.FTZ R105, R116, R11, -R115.reuse ;  /* 0x0000000b74697223 */ /* 0x101fe20000010873 */
[----:B------:R-:W0:Y:S06]  /*caf0*/  SHFL.BFLY PT, R107, R0, 0x2, 0x1f ;  /* 0x0c401f00006b7f89 */ /* 0x000e2c00000e0000 */
[----:B------:R-:W-:Y:S08]  /*cb00*/  MUFU.EX2 R102, R102 ;  /* 0x0000006600667308 */ /* 0x000ff00000000800 */
[----:B------:R-:W-:Y:S08]  /*cb10*/  MUFU.EX2 R101, R101 ;  /* 0x0000006500657308 */ /* 0x000ff00000000800 */
[----:B------:R-:W-:Y:S01]  /*cb20*/  MUFU.EX2 R132, R132 ;  /* 0x0000008400847308 */ /* 0x000fe20000000800 */
[----:B0-----:R-:W-:Y:S01]  /*cb30*/  FMNMX.FTZ R8, R0, R107, !PT ;  /* 0x0000006b00087209 */ /* 0x001fe20007810000 */
[----:B------:R-:W-:Y:S01]  /*cb40*/  FADD.FTZ R0, -R113, R14 ;  /* 0x0000000e71007221 */ /* 0x000fe20000010100 */
[----:B------:R-:W-:-:S03]  /*cb50*/  FFMA.FTZ R107, R112, R11, -R115 ;  /* 0x0000000b706b7223 */ /* 0x000fc60000010873 */
[----:B------:R-:W0:Y:S01]  /*cb60*/  SHFL.BFLY PT, R111, R8, 0x1, 0x1f ;  /* 0x0c201f00086f7f89 */ /* 0x000e2200000e0000 */
[----:B------:R-:W-:Y:S01]  /*cb70*/  FMUL.FTZ R0, R0, R11 ;  /* 0x0000000b00007220 */ /* 0x000fe20000410000 */
[----:B------:R-:W-:Y:S08]  /*cb80*/  MUFU.EX2 R103, R103 ;  /* 0x0000006700677308 */ /* 0x000ff00000000800 */
[----:B------:R-:W1:Y:S08]  /*cb90*/  MUFU.EX2 R0, R0 ;  /* 0x0000000000007308 */ /* 0x000e700000000800 */
[----:B------:R-:W-:Y:S01]  /*cba0*/  MUFU.EX2 R118, R118 ;  /* 0x0000007600767308 */ /* 0x000fe20000000800 */
[----:B0-----:R-:W-:Y:S01]  /*cbb0*/  FMNMX.FTZ R8, R8, R111, !PT ;  /* 0x0000006f08087209 */ /* 0x001fe20007810000 */
[----:B------:R-:W-:-:S06]  /*cbc0*/  FFMA.FTZ R111, R106, R11, -R115 ;  /* 0x0000000b6a6f7223 */ /* 0x000fcc0000010873 */
[----:B------:R-:W-:Y:S01]  /*cbd0*/  MUFU.EX2 R105, R105 ;  /* 0x0000006900697308 */ /* 0x000fe20000000800 */
[----:B-1----:R-:W-:Y:S01]  /*cbe0*/  FFMA.FTZ R7, R0, R7, R89 ;  /* 0x0000000700077223 */ /* 0x002fe20000010059 */
[C---:B------:R-:W-:Y:S01]  /*cbf0*/  FSETP.NEU.FTZ.AND P1, PT, R8.reuse, -INF , PT ;  /* 0xff8000000800780b */ /* 0x040fe20003f3d000 */
[----:B------:R-:W-:-:S05]  /*cc00*/  FMUL.FTZ R14, R8, R11 ;  /* 0x0000000b080e7220 */ /* 0x000fca0000410000 */
[----:B------:R-:W-:Y:S01]  /*cc10*/  FSEL R113, R14, RZ, P1 ;  /* 0x000000ff0e717208 */ /* 0x000fe20000800000 */
[----:B------:R-:W-:Y:S04]  /*cc20*/  MUFU.EX2 R114, R114 ;  /* 0x0000007200727308 */ /* 0x000fe80000000800 */
[-CC-:B------:R-:W-:Y:S01]  /*cc30*/  FFMA.FTZ R159, R2, R11.reuse, -R113.reuse ;  /* 0x0000000b029f7223 */ /* 0x180fe20000010871 */
[----:B------:R-:W-:Y:S01]  /*cc40*/  FSEL R2, R8, RZ, P1 ;  /* 0x000000ff08027208 */ /* 0x000fe20000800000 */
[-CC-:B------:R-:W-:Y:S01]  /*cc50*/  FFMA.FTZ R157, R186, R11.reuse, -R113.reuse ;  /* 0x0000000bba9d7223 */ /* 0x180fe20000010871 */
[-CC-:B------:R-:W-:Y:S01]  /*cc60*/  FFMA.FTZ R14, R130, R11.reuse, -R113.reuse ;  /* 0x0000000b820e7223 */ /* 0x180fe20000010871 */
[-CC-:B------:R-:W-:Y:S01]  /*cc70*/  FFMA.FTZ R96, R128, R11.reuse, -R113.reuse ;  /* 0x0000000b80607223 */ /* 0x180fe20000010871 */
[-C--:B------:R-:W-:Y:S01]  /*cc80*/  FFMA.FTZ R149, R88, R11.reuse, -R113 ;  /* 0x0000000b58957223 */ /* 0x080fe20000010871 */
[----:B------:R-:W-:Y:S01]  /*cc90*/  FADD.FTZ R2, -R2, R13 ;  /* 0x0000000d02027221 */ /* 0x000fe20000010100 */
[-C--:B------:R-:W-:Y:S01]  /*cca0*/  FFMA.FTZ R88, R92, R11.reuse, -R113 ;  /* 0x0000000b5c587223 */ /* 0x080fe20000010871 */
[----:B------:R-:W-:Y:S01]  /*ccb0*/  MUFU.EX2 R157, R157 ;  /* 0x0000009d009d7308 */ /* 0x000fe20000000800 */
[----:B------:R-:W-:Y:S01]  /*ccc0*/  FADD.FTZ R92, R176, R7 ;  /* 0x00000007b05c7221 */ /* 0x000fe20000010000 */
[-C--:B------:R-:W-:Y:S01]  /*ccd0*/  FMUL.FTZ R2, R2, R11.reuse ;  /* 0x0000000b02027220 */ /* 0x080fe20000410000 */
[-CC-:B------:R-:W-:Y:S01]  /*cce0*/  FFMA.FTZ R153, R120, R11.reuse, -R113.reuse ;  /* 0x0000000b78997223 */ /* 0x180fe20000010871 */
[-CC-:B------:R-:W-:Y:S01]  /*ccf0*/  FFMA.FTZ R104, R126, R11.reuse, -R113.reuse ;  /* 0x0000000b7e687223 */ /* 0x180fe20000010871 */
[----:B------:R-:W-:Y:S01]  /*cd00*/  FADD.FTZ R7, R91, R92 ;  /* 0x0000005c5b077221 */ /* 0x000fe20000010000 */
[-CC-:B------:R-:W-:Y:S01]  /*cd10*/  FFMA.FTZ R155, R20, R11.reuse, -R113.reuse ;  /* 0x0000000b149b7223 */ /* 0x180fe20000010871 */
[-C--:B------:R-:W-:Y:S01]  /*cd20*/  FFMA.FTZ R90, R90, R11.reuse, -R113 ;  /* 0x0000000b5a5a7223 */ /* 0x080fe20000010871 */
[----:B------:R-:W0:Y:S01]  /*cd30*/  MUFU.EX2 R2, R2 ;  /* 0x0000000200027308 */ /* 0x000e220000000800 */
[----:B------:R-:W-:Y:S01]  /*cd40*/  FADD.FTZ R92, R178, R7 ;  /* 0x00000007b25c7221 */ /* 0x000fe20000010000 */
[-CC-:B------:R-:W-:Y:S01]  /*cd50*/  FFMA.FTZ R20, R124, R11.reuse, -R113.reuse ;  /* 0x0000000b7c147223 */ /* 0x180fe20000010871 */
[-CC-:B------:R-:W-:Y:S01]  /*cd60*/  FFMA.FTZ R151, R94, R11.reuse, -R113.reuse ;  /* 0x0000000b5e977223 */ /* 0x180fe20000010871 */
[----:B------:R-:W-:Y:S01]  /*cd70*/  FFMA.FTZ R98, R98, R11, -R113 ;  /* 0x0000000b62627223 */ /* 0x000fe20000010871 */
[----:B------:R-:W-:Y:S01]  /*cd80*/  FADD.FTZ R13, R95, R92 ;  /* 0x0000005c5f0d7221 */ /* 0x000fe20000010000 */
[----:B------:R-:W-:-:S02]  /*cd90*/  IMAD.U32 R92, RZ, RZ, UR11 ;  /* 0x0000000bff5c7e24 */ /* 0x000fc4000f8e00ff */
[-CC-:B------:R-:W-:Y:S01]  /*cda0*/  FFMA.FTZ R134, R134, R11.reuse, -R113.reuse ;  /* 0x0000000b86867223 */ /* 0x180fe20000010871 */
[----:B------:R-:W1:Y:S01]  /*cdb0*/  MUFU.EX2 R14, R14 ;  /* 0x0000000e000e7308 */ /* 0x000e620000000800 */
[-CC-:B------:R-:W-:Y:S01]  /*cdc0*/  FFMA.FTZ R140, R140, R11.reuse, -R113.reuse ;  /* 0x0000000b8c8c7223 */ /* 0x180fe20000010871 */
[----:B------:R-:W-:Y:S02]  /*cdd0*/  @!P6 VIADD R92, R92, 0x2a860 ;  /* 0x0002a8605c5ce836 */ /* 0x000fe40000000000 */
[-CC-:B------:R-:W-:Y:S01]  /*cde0*/  FFMA.FTZ R144, R144, R11.reuse, -R113.reuse ;  /* 0x0000000b90907223 */ /* 0x180fe20000010871 */
[-CC-:B------:R-:W-:Y:S01]  /*cdf0*/  FFMA.FTZ R146, R146, R11.reuse, -R113.reuse ;  /* 0x0000000b92927223 */ /* 0x180fe20000010871 */
[-CC-:B------:R-:W-:Y:S01]  /*ce00*/  FFMA.FTZ R148, R148, R11.reuse, -R113.reuse ;  /* 0x0000000b94947223 */ /* 0x180fe20000010871 */
[----:B------:R-:W-:Y:S01]  /*ce10*/  FFMA.FTZ R150, R150, R11, -R113 ;  /* 0x0000000b96967223 */ /* 0x000fe20000010871 */
[----:B------:R-:W-:Y:S01]  /*ce20*/  @!P6 PRMT R92, RZ, 0x654, R92 ;  /* 0x00000654ff5ce816 */ /* 0x000fe2000000005c */
[----:B------:R-:W2:Y:S01]  /*ce30*/  MUFU.EX2 R159, R159 ;  /* 0x0000009f009f7308 */ /* 0x000ea20000000800 */
[----:B0-----:R-:W-:Y:S01]  /*ce40*/  FFMA.FTZ R7, R2, R6, R157 ;  /* 0x0000000602077223 */ /* 0x001fe2000001009d */
[C---:B------:R-:W-:Y:S01]  /*ce50*/  ISETP.GT.AND P1, PT, R10.reuse, R23, PT ;  /* 0x000000170a00720c */ /* 0x040fe20003f24270 */
[----:B------:R0:W-:Y:S01]  /*ce60*/  @!P6 SYNCS.ARRIVE.TRANS64.RED.A1T0 RZ, [R92+URZ], RZ ;  /* 0x000000ff5cffe9a7 */ /* 0x0001e2000810043f */
[----:B------:R-:W-:-:S04]  /*ce70*/  VIADD R10, R10, 0xffffffff ;  /* 0xffffffff0a0a7836 */ /* 0x000fc80000000000 */
[----:B------:R-:W3:Y:S01]  /*ce80*/  MUFU.EX2 R96, R96 ;  /* 0x0000006000607308 */ /* 0x000ee20000000800 */
[C---:B-1----:R-:W-:Y:S01]  /*ce90*/  FADD.FTZ R6, R14.reuse, R7 ;  /* 0x000000070e067221 */ /* 0x042fe20000010000 */
[----:B------:R-:W-:Y:S01]  /*cea0*/  F2FP.F16.F32.PACK_AB R157, R14, R157 ;  /* 0x0000009d0e9d723e */ /* 0x000fe200000000ff */
[----:B------:R-:W-:-:S05]  /*ceb0*/  IMAD.MOV.U32 R14, RZ, RZ, R9 ;  /* 0x000000ffff0e7224 */ /* 0x000fca00078e0009 */
[----:B------:R-:W1:Y:S01]  /*cec0*/  MUFU.EX2 R153, R153 ;  /* 0x0000009900997308 */ /* 0x000e620000000800 */
[----:B--2---:R-:W-:-:S07]  /*ced0*/  FADD.FTZ R7, R159, R6 ;  /* 0x000000069f077221 */ /* 0x004fce0000010000 */
[----:B------:R-:W2:Y:S01]  /*cee0*/  MUFU.EX2 R104, R104 ;  /* 0x0000006800687308 */ /* 0x000ea20000000800 */
[C---:B---3--:R-:W-:Y:S01]  /*cef0*/  FADD.FTZ R6, R96.reuse, R7 ;  /* 0x0000000760067221 */ /* 0x048fe20000010000 */
[----:B------:R-:W-:-:S06]  /*cf00*/  F2FP.F16.F32.PACK_AB R159, R96, R159 ;  /* 0x0000009f609f723e */ /* 0x000fcc00000000ff */
[----:B------:R3:W-:Y:S01]  /*cf10*/  MUFU.EX2 R106, R90 ;  /* 0x0000005a006a7308 */ /* 0x0007e20000000800 */
[----:B-1----:R-:W-:-:S07]  /*cf20*/  FADD.FTZ R7, R153, R6 ;  /* 0x0000000699077221 */ /* 0x002fce0000010000 */
[----:B------:R-:W1:Y:S01]  /*cf30*/  MUFU.EX2 R155, R155 ;  /* 0x0000009b009b7308 */ /* 0x000e620000000800 */
[----:B---3--:R-:W-:Y:S01]  /*cf40*/  FADD.FTZ R90, R180, R13 ;  /* 0x0000000db45a7221 */ /* 0x008fe20000010000 */
[C---:B--2---:R-:W-:Y:S01]  /*cf50*/  FADD.FTZ R6, R104.reuse, R7 ;  /* 0x0000000768067221 */ /* 0x044fe20000010000 */
[----:B------:R-:W-:Y:S02]  /*cf60*/  F2FP.F16.F32.PACK_AB R153, R104, R153 ;  /* 0x000000996899723e */ /* 0x000fe400000000ff */
[----:B------:R-:W-:-:S03]  /*cf70*/  FADD.FTZ R13, R97, R90 ;  /* 0x0000005a610d7221 */ /* 0x000fc60000010000 */
[----:B------:R-:W2:Y:S01]  /*cf80*/  MUFU.EX2 R20, R20 ;  /* 0x0000001400147308 */ /* 0x000ea20000000800 */
[----:B------:R-:W-:-:S04]  /*cf90*/  FADD.FTZ R90, R160, R13 ;  /* 0x0000000da05a7221 */ /* 0x000fc80000010000 */
[----:B------:R-:W-:-:S03]  /*cfa0*/  FADD.FTZ R13, R99, R90 ;  /* 0x0000005a630d7221 */ /* 0x000fc60000010000 */
[----:B------:R-:W3:Y:S01]  /*cfb0*/  MUFU.EX2 R149, R149 ;  /* 0x0000009500957308 */ /* 0x000ee20000000800 */
[----:B------:R-:W-:Y:S01]  /*cfc0*/  FADD.FTZ R90, R100, R13 ;  /* 0x0000000d645a7221 */ /* 0x000fe20000010000 */
[----:B-1----:R-:W-:-:S03]  /*cfd0*/  FADD.FTZ R7, R155, R6 ;  /* 0x000000069b077221 */ /* 0x002fc60000010000 */
[----:B------:R-:W-:-:S03]  /*cfe0*/  FADD.FTZ R13, R93, R90 ;  /* 0x0000005a5d0d7221 */ /* 0x000fc60000010000 */
[----:B------:R-:W0:Y:S01]  /*cff0*/  MUFU.EX2 R88, R88 ;  /* 0x0000005800587308 */ /* 0x000e220000000800 */
[----:B--2---:R-:W-:Y:S01]  /*d000*/  FADD.FTZ R90, R20, R7 ;  /* 0x00000007145a7221 */ /* 0x004fe20000010000 */
[----:B------:R-:W-:Y:S01]  /*d010*/  FADD.FTZ R6, R102, R13 ;  /* 0x0000000d66067221 */ /* 0x000fe20000010000 */
[----:B------:R-:W-:-:S03]  /*d020*/  F2FP.F16.F32.PACK_AB R155, R20, R155 ;  /* 0x0000009b149b723e */ /* 0x000fc600000000ff */
[----:B------:R-:W-:Y:S01]  /*d030*/  FADD.FTZ R7, R101, R6 ;  /* 0x0000000665077221 */ /* 0x000fe20000010000 */
[-C--:B------:R-:W-:Y:S01]  /*d040*/  FFMA.FTZ R6, R152, R11.reuse, -R113 ;  /* 0x0000000b98067223 */ /* 0x080fe20000010871 */
[----:B------:R-:W1:Y:S01]  /*d050*/  MUFU.EX2 R151, R151 ;  /* 0x0000009700977308 */ /* 0x000e620000000800 */
[----:B---3--:R-:W-:Y:S01]  /*d060*/  FADD.FTZ R13, R149, R90 ;  /* 0x0000005a950d7221 */ /* 0x008fe20000010000 */
[----:B------:R-:W-:Y:S01]  /*d070*/  FADD.FTZ R90, R132, R7 ;  /* 0x00000007845a7221 */ /* 0x000fe20000010000 */
[--C-:B------:R-:W-:Y:S01]  /*d080*/  FFMA.FTZ R7, R154, R11, -R113.reuse ;  /* 0x0000000b9a077223 */ /* 0x100fe20000010871 */
[----:B------:R-:W-:Y:S02]  /*d090*/  F2FP.F16.F32.PACK_AB R152, R180, R95 ;  /* 0x0000005fb498723e */ /* 0x000fe400000000ff */
[----:B------:R-:W-:Y:S01]  /*d0a0*/  FADD.FTZ R115, R103, R90 ;  /* 0x0000005a67737221 */ /* 0x000fe20000010000 */
[-C--:B------:R-:W-:Y:S01]  /*d0b0*/  FFMA.FTZ R90, R158, R11.reuse, -R113 ;  /* 0x0000000b9e5a7223 */ /* 0x080fe20000010871 */
[----:B------:R-:W2:Y:S01]  /*d0c0*/  MUFU.EX2 R145, R98 ;  /* 0x0000006200917308 */ /* 0x000ea20000000800 */
[----:B0-----:R-:W-:Y:S01]  /*d0d0*/  FADD.FTZ R92, R88, R13 ;  /* 0x0000000d585c7221 */ /* 0x001fe20000010000 */
[----:B------:R-:W-:Y:S01]  /*d0e0*/  FADD.FTZ R94, R118, R115 ;  /* 0x00000073765e7221 */ /* 0x000fe20000010000 */
[-CC-:B------:R-:W-:Y:S01]  /*d0f0*/  FFMA.FTZ R13, R156, R11.reuse, -R113.reuse ;  /* 0x0000000b9c0d7223 */ /* 0x180fe20000010871 */
[----:B------:R-:W-:Y:S01]  /*d100*/  FFMA.FTZ R113, R142, R11, -R113 ;  /* 0x0000000b8e717223 */ /* 0x000fe20000010871 */
[----:B------:R-:W-:Y:S01]  /*d110*/  F2FP.F16.F32.PACK_AB R156, R176, R89 ;  /* 0x00000059b09c723e */ /* 0x000fe200000000ff */
[----:B------:R-:W-:Y:S01]  /*d120*/  FADD.FTZ R115, R105, R94 ;  /* 0x0000005e69737221 */ /* 0x000fe20000010000 */
[----:B------:R-:W-:Y:S01]  /*d130*/  F2FP.F16.F32.PACK_AB R158, R178, R91 ;  /* 0x0000005bb29e723e */ /* 0x000fe200000000ff */
[----:B------:R-:W0:Y:S01]  /*d140*/  MUFU.EX2 R134, R134 ;  /* 0x0000008600867308 */ /* 0x000e220000000800 */
[----:B-1----:R-:W-:Y:S01]  /*d150*/  FADD.FTZ R92, R151, R92 ;  /* 0x0000005c975c7221 */ /* 0x002fe20000010000 */
[----:B------:R-:W-:Y:S01]  /*d160*/  FADD.FTZ R94, R114, R115 ;  /* 0x00000073725e7221 */ /* 0x000fe20000010000 */
[----:B------:R-:W-:-:S02]  /*d170*/  F2FP.F16.F32.PACK_AB R154, R160, R97 ;  /* 0x00000061a09a723e */ /* 0x000fc400000000ff */
[----:B------:R-:W-:Y:S01]  /*d180*/  FADD.FTZ R92, R106, R92 ;  /* 0x0000005c6a5c7221 */ /* 0x000fe20000010000 */
[----:B------:R-:W-:Y:S02]  /*d190*/  F2FP.F16.F32.PACK_AB R149, R88, R149 ;  /* 0x000000955895723e */ /* 0x000fe400000000ff */
[----:B------:R1:W3:Y:S01]  /*d1a0*/  MUFU.EX2 R147, R140 ;  /* 0x0000008c00937308 */ /* 0x0002e20000000800 */
[----:B--2---:R-:W-:Y:S01]  /*d1b0*/  FADD.FTZ R92, R145, R92 ;  /* 0x0000005c915c7221 */ /* 0x004fe20000010000 */
[----:B------:R-:W-:-:S06]  /*d1c0*/  F2FP.F16.F32.PACK_AB R151, R106, R151 ;  /* 0x000000976a97723e */ /* 0x000fcc00000000ff */
[----:B------:R2:W4:Y:S01]  /*d1d0*/  MUFU.EX2 R98, R144 ;  /* 0x0000009000627308 */ /* 0x0005220000000800 */
[----:B0-----:R-:W-:Y:S01]  /*d1e0*/  FADD.FTZ R92, R134, R92 ;  /* 0x0000005c865c7221 */ /* 0x001fe20000010000 */
[----:B-1----:R-:W-:Y:S02]  /*d1f0*/  F2FP.F16.F32.PACK_AB R140, R114, R105 ;  /* 0x00000069728c723e */ /* 0x002fe400000000ff */
[----:B------:R-:W-:-:S04]  /*d200*/  F2FP.F16.F32.PACK_AB R145, R134, R145 ;  /* 0x000000918691723e */ /* 0x000fc800000000ff */
[----:B------:R0:W1:Y:S01]  /*d210*/  MUFU.EX2 R141, R146 ;  /* 0x00000092008d7308 */ /* 0x0000620000000800 */
[----:B---3--:R-:W-:Y:S01]  /*d220*/  FADD.FTZ R92, R147, R92 ;  /* 0x0000005c935c7221 */ /* 0x008fe20000010000 */
[----:B--2---:R-:W-:-:S06]  /*d230*/  F2FP.F16.F32.PACK_AB R144, R132, R101 ;  /* 0x000000658490723e */ /* 0x004fcc00000000ff */
[----:B------:R2:W3:Y:S01]  /*d240*/  MUFU.EX2 R108, R148 ;  /* 0x00000094006c7308 */ /* 0x0004e20000000800 */
[----:B----4-:R-:W-:Y:S01]  /*d250*/  FADD.FTZ R92, R98, R92 ;  /* 0x0000005c625c7221 */ /* 0x010fe20000010000 */
[----:B0-----:R-:W-:Y:S02]  /*d260*/  F2FP.F16.F32.PACK_AB R146, R118, R103 ;  /* 0x000000677692723e */ /* 0x001fe400000000ff */
[----:B------:R-:W-:-:S04]  /*d270*/  F2FP.F16.F32.PACK_AB R147, R98, R147 ;  /* 0x000000936293723e */ /* 0x000fc800000000ff */
[----:B------:R-:W0:Y:S01]  /*d280*/  MUFU.EX2 R107, R107 ;  /* 0x0000006b006b7308 */ /* 0x000e220000000800 */
[----:B-1----:R-:W-:Y:S01]  /*d290*/  FADD.FTZ R92, R141, R92 ;  /* 0x0000005c8d5c7221 */ /* 0x002fe20000010000 */
[----:B--2---:R-:W-:-:S06]  /*d2a0*/  F2FP.F16.F32.PACK_AB R148, R100, R99 ;  /* 0x000000636494723e */ /* 0x004fcc00000000ff */
[----:B------:R1:W2:Y:S01]  /*d2b0*/  MUFU.EX2 R143, R150 ;  /* 0x00000096008f7308 */ /* 0x0002a20000000800 */
[C---:B---3--:R-:W-:Y:S01]  /*d2c0*/  FADD.FTZ R92, R108.reuse, R92 ;  /* 0x0000005c6c5c7221 */ /* 0x048fe20000010000 */
[----:B------:R-:W-:-:S06]  /*d2d0*/  F2FP.F16.F32.PACK_AB R141, R108, R141 ;  /* 0x0000008d6c8d723e */ /* 0x000fcc00000000ff */
[----:B------:R-:W3:Y:S01]  /*d2e0*/  MUFU.EX2 R110, R110 ;  /* 0x0000006e006e7308 */ /* 0x000ee20000000800 */
[----:B0-----:R-:W-:Y:S01]  /*d2f0*/  FADD.FTZ R89, R107, R94 ;  /* 0x0000005e6b597221 */ /* 0x001fe20000010000 */
[----:B-1----:R-:W-:-:S06]  /*d300*/  F2FP.F16.F32.PACK_AB R150, R102, R93 ;  /* 0x0000005d6696723e */ /* 0x002fcc00000000ff */
[----:B------:R-:W0:Y:S01]  /*d310*/  MUFU.EX2 R112, R6 ;  /* 0x0000000600707308 */ /* 0x000e220000000800 */
[----:B--2---:R-:W-:-:S07]  /*d320*/  FADD.FTZ R92, R143, R92 ;  /* 0x0000005c8f5c7221 */ /* 0x004fce0000010000 */
[----:B------:R-:W1:Y:S01]  /*d330*/  MUFU.EX2 R136, R136 ;  /* 0x0000008800887308 */ /* 0x000e620000000800 */
[C---:B---3--:R-:W-:Y:S01]  /*d340*/  FADD.FTZ R89, R110.reuse, R89 ;  /* 0x000000596e597221 */ /* 0x048fe20000010000 */
[----:B------:R-:W-:-:S06]  /*d350*/  F2FP.F16.F32.PACK_AB R142, R110, R107 ;  /* 0x0000006b6e8e723e */ /* 0x000fcc00000000ff */
        /* <DEDUP_REMOVED lines=9> */
[----:B------:R-:W-:-:S06]  /*d3f0*/  F2FP.F16.F32.PACK_AB R136, R109, R136 ;  /* 0x000000886d88723e */ /* 0x000fcc00000000ff */
[----:B------:R-:W0:Y:S01]  /*d400*/  MUFU.EX2 R139, R90 ;  /* 0x0000005a008b7308 */ /* 0x000e220000000800 */
[C---:B-1----:R-:W-:Y:S01]  /*d410*/  FADD.FTZ R92, R13.reuse, R92 ;  /* 0x0000005c0d5c7221 */ /* 0x042fe20000010000 */
[----:B------:R-:W-:Y:S01]  /*d420*/  F2FP.F16.F32.PACK_AB R137, R13, R137 ;  /* 0x000000890d89723e */ /* 0x000fe200000000ff */
[----:B------:R-:W-:-:S05]  /*d430*/  IMAD.MOV.U32 R13, RZ, RZ, R8 ;  /* 0x000000ffff0d7224 */ /* 0x000fca00078e0008 */
[----:B------:R-:W1:Y:S01]  /*d440*/  MUFU.EX2 R111, R111 ;  /* 0x0000006f006f7308 */ /* 0x000e620000000800 */
[----:B--2---:R-:W-:-:S07]  /*d450*/  FADD.FTZ R6, R138, R7 ;  /* 0x000000078a067221 */ /* 0x004fce0000010000 */
[----:B------:R-:W2:Y:S01]  /*d460*/  MUFU.EX2 R113, R113 ;  /* 0x0000007100717308 */ /* 0x000ea20000000800 */
[----:B0-----:R-:W-:Y:S01]  /*d470*/  FADD.FTZ R92, R139, R92 ;  /* 0x0000005c8b5c7221 */ /* 0x001fe20000010000 */
[C---:B-1----:R-:W-:Y:S01]  /*d480*/  FADD.FTZ R7, R111.reuse, R6 ;  /* 0x000000066f077221 */ /* 0x042fe20000010000 */
[----:B------:R-:W-:Y:S02]  /*d490*/  F2FP.F16.F32.PACK_AB R138, R111, R138 ;  /* 0x0000008a6f8a723e */ /* 0x000fe400000000ff */
[C---:B--2---:R-:W-:Y:S01]  /*d4a0*/  FADD.FTZ R6, R113.reuse, R92 ;  /* 0x0000005c71067221 */ /* 0x044fe20000010000 */
[----:B------:R-:W-:Y:S01]  /*d4b0*/  F2FP.F16.F32.PACK_AB R139, R113, R139 ;  /* 0x0000008b718b723e */ /* 0x000fe200000000ff */
[----:B------:R-:W-:Y:S06]  /*d4c0*/  @P1 BRA `(.L_x_1128) ;  /* 0xffffffcc003c1947 */ /* 0x000fec000383ffff */
.L_x_1111:
        /* <DEDUP_REMOVED lines=67> */
.L_x_1129:
[----:B------:R-:W-:Y:S01]  /*d900*/  ULEA UR5, UR37, UR39, 0x3 ;  /* 0x0000002725057291 */ /* 0x000fe2000f8e183f */
[----:B------:R-:W-:-:S05]  /*d910*/  IMAD.U32 R0, RZ, RZ, UR36 ;  /* 0x00000024ff007e24 */ /* 0x000fca000f8e00ff */
[----:B------:R-:W-:-:S04]  /*d920*/  SHF.L.U32 R0, R0, 0x1f, RZ ;  /* 0x0000001f00007819 */ /* 0x000fc800000006ff */
[----:B------:R0:W1:Y:S01]  /*d930*/  SYNCS.PHASECHK.TRANS64.TRYWAIT P1, [UR5+0x2a850], R0 ;  /* 0x02a85000ff0075a7 */ /* 0x0000620008020145 */
[----:B------:R-:W-:Y:S05]  /*d940*/  @!P0 BRA `(.L_x_1130) ;  /* 0x0000000000048947 */ /* 0x000fea0003800000 */
[----:B------:R-:W-:Y:S01]  /*d950*/  BPT.TRAP 0x1 ;  /* 0x000000040000795c */ /* 0x000fe20000300000 */
.L_x_1130:
[----:B-1----:R-:W-:Y:S05]  /*d960*/  @P1 BRA `(.L_x_1131) ;  /* 0x0000000000081947 */ /* 0x002fea0003800000 */
[----:B------:R-:W1:Y:S02]  /*d970*/  SYNCS.PHASECHK.TRANS64.TRYWAIT P0, [UR5+0x2a850], R0 ;  /* 0x02a85000ff0075a7 */ /* 0x000e640008000145 */
[----:B-1----:R-:W-:Y:S05]  /*d980*/  @!P0 BRA `(.L_x_1132) ;  /* 0x0000007c00dc8947 */ /* 0x002fea0003800000 */
.L_x_1131:
[----:B------:R-:W-:Y:S01]  /*d990*/  UIADD3 UR39, UR39, 0x400, URZ ;  /* 0x0000040027277890 */ /* 0x000fe2000fffe03f */
[----:B------:R-:W-:Y:S01]  /*d9a0*/  WARPGROUP.ARRIVE ;  /* 0x00000000000079c5 */ /* 0x000fe20000000000 */
[----:B------:R-:W-:Y:S01]  /*d9b0*/  UMOV UR7, 0x40000040 ;  /* 0x4000004000077882 */ /* 0x000fe20000000000 */
[----:B01----:R-:W0:Y:S01]  /*d9c0*/  SHFL.BFLY PT, R0, R7, 0x2, 0x1f ;  /* 0x0c401f0007007f89 */ /* 0x003e2200000e0000 */
[----:B------:R-:W-:Y:S01]  /*d9d0*/  USHF.R.U32.HI UR39, URZ, 0x4, UR39 ;  /* 0x000000043f277899 */ /* 0x000fe20008011627 */
[----:B------:R-:W-:Y:S02]  /*d9e0*/  IMAD.MOV.U32 R12, RZ, RZ, RZ ;  /* 0x000000ffff0c7224 */ /* 0x000fe400078e00ff */
[----:B------:R-:W1:Y:S01]  /*d9f0*/  SHFL.BFLY PT, R3, R6, 0x2, 0x1f ;  /* 0x0c401f0006037f89 */ /* 0x000e6200000e0000 */
[----:B------:R-:W-:Y:S01]  /*da00*/  ULOP3.LUT UR39, UR39, 0x3fff, URZ, 0xc0, !UPT ;  /* 0x00003fff27277892 */ /* 0x000fe2000f8ec03f */
[----:B------:R-:W-:Y:S01]  /*da10*/  VIADD R169, R169, 0x1 ;  /* 0x00000001a9a97836 */ /* 0x000fe20000000000 */
[----:B------:R-:W2:Y:S02]  /*da20*/  S2R R14, SR_TID.X ;  /* 0x00000000000e7919 */ /* 0x000ea40000002100 */
[----:B------:R-:W-:-:S04]  /*da30*/  ULOP3.LUT UR4, UR39, 0x3000000, URZ, 0xfc, !UPT ;  /* 0x0300000027047892 */ /* 0x000fc8000f8efc3f */
[----:B------:R-:W-:Y:S02]  /*da40*/  UIMAD UR4, UR37, 0x600, UR4 ;  /* 0x00000600250478a4 */ /* 0x000fe4000f8e0204 */
[----:B------:R-:W-:-:S04]  /*da50*/  UIADD3 UR37, UR37, 0x1, URZ ;  /* 0x0000000125257890 */ /* 0x000fc8000fffe03f */
[----:B------:R-:W-:Y:S01]  /*da60*/  UISETP.NE.AND UP0, UPT, UR37, 0x2, UPT ;  /* 0x000000022500788c */ /* 0x000fe2000bf05270 */
[----:B------:R-:W-:Y:S02]  /*da70*/  UMOV UR6, UR4 ;  /* 0x0000000400067c82 */ /* 0x000fe40008000000 */
[----:B------:R-:W-:Y:S01]  /*da80*/  HGMMA.64x128x16.F32 R24, R156, gdesc[UR4].tnspB, R24, gsb0 ;  /* 0x41e000049c187df0 */ /* 0x000fe20008000818 */
[----:B------:R-:W-:Y:S01]  /*da90*/  UIADD3 UR6, UR4, 0x80, URZ ;  /* 0x0000008004067890 */ /* 0x000fe2000fffe03f */
[----:B0-----:R-:W-:Y:S01]  /*daa0*/  FADD.FTZ R0, R0, R7 ;  /* 0x0000000700007221 */ /* 0x001fe20000010000 */
[----:B------:R-:W-:Y:S01]  /*dab0*/  UMOV UR7, 0x40000040 ;  /* 0x4000004000077882 */ /* 0x000fe20000000000 */
[----:B------:R-:W-:Y:S01]  /*dac0*/  USEL UR37, UR37, URZ, UP0 ;  /* 0x0000003f25257287 */ /* 0x000fe20008000000 */
[----:B-1----:R-:W-:Y:S01]  /*dad0*/  FADD.FTZ R2, R3, R6 ;  /* 0x0000000603027221 */ /* 0x002fe20000010000 */
[----:B------:R-:W-:Y:S01]  /*dae0*/  IMAD.U32 R6, RZ, RZ, UR5 ;  /* 0x00000005ff067e24 */ /* 0x000fe2000f8e00ff */
[----:B------:R-:W0:Y:S04]  /*daf0*/  SHFL.BFLY PT, R3, R0, 0x1, 0x1f ;  /* 0x0c201f0000037f89 */ /* 0x000e2800000e0000 */
[----:B------:R-:W1:Y:S01]  /*db00*/  SHFL.BFLY PT, R5, R2, 0x1, 0x1f ;  /* 0x0c201f0002057f89 */ /* 0x000e6200000e0000 */
[----:B--2---:R-:W-:-:S13]  /*db10*/  LOP3.LUT P2, RZ, R14, 0x7f, RZ, 0xc0, !PT ;  /* 0x0000007f0eff7812 */ /* 0x004fda000784c0ff */
[----:B------:R-:W-:Y:S02]  /*db20*/  @!P2 VIADD R6, R6, 0x2a860 ;  /* 0x0002a8600606a836 */ /* 0x000fe40000000000 */
[----:B0-----:R-:W-:Y:S01]  /*db30*/  FADD.FTZ R10, R0, R3 ;  /* 0x00000003000a7221 */ /* 0x001fe20000010000 */
[----:B------:R-:W-:Y:S02]  /*db40*/  IMAD.MOV.U32 R3, RZ, RZ, RZ ;  /* 0x000000ffff037224 */ /* 0x000fe400078e00ff */
[----:B------:R-:W-:Y:S02]  /*db50*/  IMAD.MOV.U32 R0, RZ, RZ, -0x800000 ;  /* 0xff800000ff007424 */ /* 0x000fe400078e00ff */
[----:B-1----:R-:W-:Y:S01]  /*db60*/  FADD.FTZ R13, R2, R5 ;  /* 0x00000005020d7221 */ /* 0x002fe20000010000 */
[----:B------:R-:W-:Y:S01]  /*db70*/  FSETP.NE.FTZ.AND P0, PT, R10, RZ, PT ;  /* 0x000000ff0a00720b */ /* 0x000fe20003f15000 */
[----:B------:R-:W-:-:S03]  /*db80*/  IMAD.MOV.U32 R2, RZ, RZ, -0x800000 ;  /* 0xff800000ff027424 */ /* 0x000fc600078e00ff */
[----:B------:R-:W-:-:S09]  /*db90*/  FSETP.NE.FTZ.AND P1, PT, R13, RZ, PT ;  /* 0x000000ff0d00720b */ /* 0x000fd20003f35000 */
[----:B------:R-:W0:Y:S01]  /*dba0*/  @P0 MUFU.LG2 R5, R10 ;  /* 0x0000000a00050308 */ /* 0x000e220000000c00 */
[----:B------:R-:W-:-:S03]  /*dbb0*/  @P0 FMUL.FTZ R4, R11, 0.69314718246459960938 ;  /* 0x3f3172180b040820 */ /* 0x000fc60000410000 */
[----:B------:R-:W-:-:S04]  /*dbc0*/  @P1 FMUL.FTZ R14, R11, 0.69314718246459960938 ;  /* 0x3f3172180b0e1820 */ /* 0x000fc80000410000 */
[----:B------:R-:W1:Y:S08]  /*dbd0*/  @P1 MUFU.LG2 R7, R13 ;  /* 0x0000000d00071308 */ /* 0x000e700000000c00 */
[----:B------:R-:W2:Y:S01]  /*dbe0*/  @P0 MUFU.RCP R3, R10 ;  /* 0x0000000a00030308 */ /* 0x000ea20000001000 */
[----:B0-----:R-:W-:-:S04]  /*dbf0*/  @P0 FMUL.FTZ R5, R5, 0.69314718246459960938 ;  /* 0x3f31721805050820 */ /* 0x001fc80000410000 */
[----:B------:R-:W-:Y:S01]  /*dc00*/  @P0 FFMA.FTZ R2, R4, R9, R5 ;  /* 0x0000000904020223 */ /* 0x000fe20000010005 */
[----:B------:R-:W-:Y:S02]  /*dc10*/  @!P2 PRMT R4, RZ, 0x654, R6 ;  /* 0x00000654ff04a816 */ /* 0x000fe40000000006 */
[----:B------:R-:W0:Y:S01]  /*dc20*/  @P1 MUFU.RCP R12, R13 ;  /* 0x0000000d000c1308 */ /* 0x000e220000001000 */
[----:B-1----:R-:W-:Y:S01]  /*dc30*/  @P1 FMUL.FTZ R7, R7, 0.69314718246459960938 ;  /* 0x3f31721807071820 */ /* 0x002fe20000410000 */
[----:B------:R-:W-:-:S03]  /*dc40*/  PLOP3.LUT P0, PT, PT, PT, PT, 0x8, 0x0 ;  /* 0x000000000000781c */ /* 0x000fc60003f0e170 */
        /* <DEDUP_REMOVED lines=28> */
[----:B------:R1:W-:Y:S01]  /*de10*/  @!P2 SYNCS.ARRIVE.TRANS64.RED.A1T0 RZ, [R4+URZ], RZ ;  /* 0x000000ff04ffa9a7 */ /* 0x0003e2000810043f */
        /* <DEDUP_REMOVED lines=64> */
.L_x_1062:
[----:B------:R-:W0:Y:S01]  /*e220*/  S2R R4, SR_CgaCtaId ;  /* 0x0000000000047919 */ /* 0x000e220000008800 */
[----:B------:R-:W-:Y:S01]  /*e230*/  MOV R3, 0x400 ;  /* 0x0000040000037802 */ /* 0x000fe20000000f00 */
[----:B------:R-:W-:Y:S01]  /*e240*/  BSSY B0, `(.L_x_1133) ;  /* 0x00001e2000007945 */ /* 0x000fe20003800000 */
[----:B------:R-:W-:Y:S02]  /*e250*/  BAR.SYNC.DEFER_BLOCKING 0x5, 0x120 ;  /* 0x0144800000007b1d */ /* 0x000fe40000010000 */
[----:B0-----:R-:W-:-:S05]  /*e260*/  LEA R3, R4, R3, 0x18 ;  /* 0x0000000304037211 */ /* 0x001fca00078ec0ff */
[----:B------:R0:W1:Y:S01]  /*e270*/  LDS.128 R160, [R3+0x2a8d0] ;  /* 0x02a8d00003a07984 */ /* 0x0000620000000c00 */
[----:B------:R-:W-:Y:S06]  /*e280*/  BAR.ARV 0x4, 0x120 ;  /* 0x0104800000007b1d */ /* 0x000fec0000002000 */
[----:B------:R-:W-:Y:S05]  /*e290*/  @P0 BRA `(.L_x_1134) ;  /* 0x0000001000e00947 */ /* 0x000fea0003800000 */
[----:B------:R-:W2:Y:S01]  /*e2a0*/  S2R R4, SR_SWINHI ;  /* 0x0000000000047919 */ /* 0x000ea20000002f00 */
[----:B------:R-:W-:Y:S01]  /*e2b0*/  F2FP.F16.F32.PACK_AB R6, R6, R89 ;  /* 0x000000590606723e */ /* 0x000fe200000000ff */
[----:B------:R-:W-:Y:S01]  /*e2c0*/  ULDC.64 UR4, c[0x0][0x208] ;  /* 0x0000820000047ab9 */ /* 0x000fe20000000a00 */
[----:B------:R-:W-:Y:S01]  /*e2d0*/  F2FP.F16.F32.PACK_AB R7, R7, R30 ;  /* 0x0000001e0707723e */ /* 0x000fe200000000ff */
[----:B------:R-:W-:Y:S01]  /*e2e0*/  BAR.SYNC.DEFER_BLOCKING 0x1, 0x100 ;  /* 0x0044000000007b1d */ /* 0x000fe20000010000 */
        /* <DEDUP_REMOVED lines=10> */
[----:B------:R-:W-:Y:S02]  /*e390*/  MOV R16, R3 ;  /* 0x0000000300107202 */ /* 0x000fe40000000f00 */
[----:B--2---:R-:W-:-:S03]  /*e3a0*/  MOV R17, R4 ;  /* 0x0000000400117202 */ /* 0x004fc60000000f00 */
[----:B------:R-:W-:-:S03]  /*e3b0*/  IMAD.WIDE R4, R173, 0x2, R16 ;  /* 0x00000002ad047825 */ /* 0x000fc600078e0210 */
[C---:B------:R-:W-:Y:S02]  /*e3c0*/  LOP3.LUT R9, R4.reuse, 0x380, RZ, 0xc0, !PT ;  /* 0x0000038004097812 */ /* 0x040fe400078ec0ff */
[C---:B------:R-:W-:Y:S02]  /*e3d0*/  IADD3 R23, P6, R4.reuse, 0x20, RZ ;  /* 0x0000002004177810 */ /* 0x040fe40007fde0ff */
[----:B------:R-:W-:Y:S02]  /*e3e0*/  SHF.R.U64 R9, R9, 0x3, RZ ;  /* 0x0000000309097819 */ /* 0x000fe400000012ff */
[----:B------:R-:W-:Y:S01]  /*e3f0*/  LOP3.LUT R12, R23, 0x380, RZ, 0xc0, !PT ;  /* 0x00000380170c7812 */ /* 0x000fe200078ec0ff */
[----:B------:R-:W-:Y:S01]  /*e400*/  IMAD.X R27, RZ, RZ, R5, P6 ;  /* 0x000000ffff1b7224 */ /* 0x000fe200030e0605 */
[C---:B------:R-:W-:Y:S02]  /*e410*/  IADD3 R31, P5, R4.reuse, 0x40, RZ ;  /* 0x00000040041f7810 */ /* 0x040fe40007fbe0ff */
[----:B------:R-:W-:-:S02]  /*e420*/  IADD3 R93, P4, R4, 0x60, RZ ;  /* 0x00000060045d7810 */ /* 0x000fc40007f9e0ff */
[C---:B------:R-:W-:Y:S01]  /*e430*/  IADD3 R95, P3, R4.reuse, 0x4000, RZ ;  /* 0x00004000045f7810 */ /* 0x040fe20007f7e0ff */
[--C-:B------:R-:W-:Y:S01]  /*e440*/  IMAD.X R25, RZ, RZ, R5.reuse, P5 ;  /* 0x000000ffff197224 */ /* 0x100fe200028e0605 */
[C---:B------:R-:W-:Y:S01]  /*e450*/  IADD3 R97, P2, R4.reuse, 0x4020, RZ ;  /* 0x0000402004617810 */ /* 0x040fe20007f5e0ff */
[--C-:B------:R-:W-:Y:S01]  /*e460*/  IMAD.X R21, RZ, RZ, R5.reuse, P4 ;  /* 0x000000ffff157224 */ /* 0x100fe200020e0605 */
[C---:B------:R-:W-:Y:S01]  /*e470*/  IADD3 R99, P1, R4.reuse, 0x4040, RZ ;  /* 0x0000404004637810 */ /* 0x040fe20007f3e0ff */
[--C-:B------:R-:W-:Y:S01]  /*e480*/  IMAD.X R15, RZ, RZ, R5.reuse, P3 ;  /* 0x000000ffff0f7224 */ /* 0x100fe200018e0605 */
[----:B------:R-:W-:Y:S01]  /*e490*/  IADD3 R88, P0, R4, 0x4060, RZ ;  /* 0x0000406004587810 */ /* 0x000fe20007f1e0ff */
[--C-:B------:R-:W-:Y:S01]  /*e4a0*/  IMAD.X R13, RZ, RZ, R5.reuse, P2 ;  /* 0x000000ffff0d7224 */ /* 0x100fe200010e0605 */
[----:B------:R-:W-:Y:S01]  /*e4b0*/  LOP3.LUT R4, R9, R4, RZ, 0x3c, !PT ;  /* 0x0000000409047212 */ /* 0x000fe200078e3cff */
[--C-:B------:R-:W-:Y:S01]  /*e4c0*/  IMAD.X R11, RZ, RZ, R5.reuse, P1 ;  /* 0x000000ffff0b7224 */ /* 0x100fe200008e0605 */
[----:B------:R-:W-:Y:S01]  /*e4d0*/  SHF.R.U64 R12, R12, 0x3, RZ ;  /* 0x000000030c0c7819 */ /* 0x000fe200000012ff */
[----:B------:R-:W-:Y:S01]  /*e4e0*/  IMAD.X R9, RZ, RZ, R5, P0 ;  /* 0x000000ffff097224 */ /* 0x000fe200000e0605 */
[----:B------:R-:W-:-:S02]  /*e4f0*/  MOV R92, R4 ;  /* 0x00000004005c7202 */ /* 0x000fc40000000f00 */
[----:B------:R-:W-:Y:S02]  /*e500*/  F2FP.F16.F32.PACK_AB R5, R8, R29 ;  /* 0x0000001d0805723e */ /* 0x000fe400000000ff */
[----:B------:R-:W-:Y:S02]  /*e510*/  LOP3.LUT R26, R12, R23, RZ, 0x3c, !PT ;  /* 0x000000170c1a7212 */ /* 0x000fe400078e3cff */
[----:B------:R-:W-:Y:S02]  /*e520*/  F2FP.F16.F32.PACK_AB R4, R10, R91 ;  /* 0x0000005b0a04723e */ /* 0x000fe400000000ff */
[----:B------:R-:W-:Y:S02]  /*e530*/  LOP3.LUT R8, R97, 0x380, RZ, 0xc0, !PT ;  /* 0x0000038061087812 */ /* 0x000fe400078ec0ff */
[----:B------:R-:W-:Y:S01]  /*e540*/  LOP3.LUT R10, R99, 0x380, RZ, 0xc0, !PT ;  /* 0x00000380630a7812 */ /* 0x000fe200078ec0ff */
[----:B------:R2:W-:Y:S01]  /*e550*/  STSM.16.M88.4 [R92], R4 ;  /* 0x000000045c007844 */ /* 0x0005e20000000200 */
[----:B------:R-:W-:-:S02]  /*e560*/  LOP3.LUT R23, R88, 0x380, RZ, 0xc0, !PT ;  /* 0x0000038058177812 */ /* 0x000fc400078ec0ff */
[----:B------:R-:W-:Y:S02]  /*e570*/  LOP3.LUT R14, R31, 0x380, RZ, 0xc0, !PT ;  /* 0x000003801f0e7812 */ /* 0x000fe400078ec0ff */
[----:B------:R-:W-:Y:S02]  /*e580*/  LOP3.LUT R72, R95, 0x380, RZ, 0xc0, !PT ;  /* 0x000003805f487812 */ /* 0x000fe400078ec0ff */
[----:B------:R-:W-:Y:S02]  /*e590*/  SHF.R.U64 R8, R8, 0x3, RZ ;  /* 0x0000000308087819 */ /* 0x000fe400000012ff */
[----:B------:R-:W-:Y:S02]  /*e5a0*/  SHF.R.U64 R10, R10, 0x3, RZ ;  /* 0x000000030a0a7819 */ /* 0x000fe400000012ff */
[----:B------:R-:W-:Y:S02]  /*e5b0*/  SHF.R.U64 R23, R23, 0x3, RZ ;  /* 0x0000000317177819 */ /* 0x000fe400000012ff */
[----:B------:R-:W-:-:S02]  /*e5c0*/  SHF.R.U64 R14, R14, 0x3, RZ ;  /* 0x000000030e0e7819 */ /* 0x000fc400000012ff */
[----:B------:R-:W-:Y:S02]  /*e5d0*/  SHF.R.U64 R72, R72, 0x3, RZ ;  /* 0x0000000348487819 */ /* 0x000fe400000012ff */
[----:B------:R-:W-:Y:S02]  /*e5e0*/  LOP3.LUT R12, R8, R97, RZ, 0x3c, !PT ;  /* 0x00000061080c7212 */ /* 0x000fe400078e3cff */
[----:B------:R-:W-:Y:S02]  /*e5f0*/  LOP3.LUT R10, R10, R99, RZ, 0x3c, !PT ;  /* 0x000000630a0a7212 */ /* 0x000fe400078e3cff */
[----:B------:R-:W-:Y:S02]  /*e600*/  LOP3.LUT R8, R23, R88, RZ, 0x3c, !PT ;  /* 0x0000005817087212 */ /* 0x000fe400078e3cff */
[----:B------:R-:W-:Y:S02]  /*e610*/  LOP3.LUT R24, R14, R31, RZ, 0x3c, !PT ;  /* 0x0000001f0e187212 */ /* 0x000fe400078e3cff */
[----:B------:R-:W-:-:S02]  /*e620*/  LOP3.LUT R14, R72, R95, RZ, 0x3c, !PT ;  /* 0x0000005f480e7212 */ /* 0x000fc400078e3cff */
[----:B------:R-:W-:Y:S01]  /*e630*/  MOV R72, R10 ;  /* 0x0000000a00487202 */ /* 0x000fe20000000f00 */
[----:B------:R-:W3:Y:S01]  /*e640*/  LDC.64 R94, c[0x0][0xbd8] ;  /* 0x0002f600ff5e7b82 */ /* 0x000ee20000000a00 */
[----:B------:R-:W-:Y:S02]  /*e650*/  MOV R23, R8 ;  /* 0x0000000800177202 */ /* 0x000fe40000000f00 */
[----:B------:R-:W-:Y:S02]  /*e660*/  MOV R29, R26 ;  /* 0x0000001a001d7202 */ /* 0x000fe40000000f00 */
[----:B------:R-:W-:Y:S02]  /*e670*/  F2FP.F16.F32.PACK_AB R8, R33, R32 ;  /* 0x000000202108723e */ /* 0x000fe400000000ff */
[----:B------:R-:W-:Y:S02]  /*e680*/  F2FP.F16.F32.PACK_AB R9, R35, R34 ;  /* 0x000000222309723e */ /* 0x000fe400000000ff */
[----:B------:R-:W-:-:S02]  /*e690*/  F2FP.F16.F32.PACK_AB R10, R37, R36 ;  /* 0x00000024250a723e */ /* 0x000fc400000000ff */
[----:B------:R-:W-:Y:S02]  /*e6a0*/  F2FP.F16.F32.PACK_AB R11, R39, R38 ;  /* 0x00000026270b723e */ /* 0x000fe400000000ff */
[----:B------:R-:W-:Y:S02]  /*e6b0*/  MOV R31, R24 ;  /* 0x00000018001f7202 */ /* 0x000fe40000000f00 */
[----:B--2---:R-:W-:Y:S01]  /*e6c0*/  F2FP.F16.F32.PACK_AB R4, R41, R40 ;  /* 0x000000282904723e */ /* 0x004fe200000000ff */
[----:B------:R-:W-:Y:S01]  /*e6d0*/  STSM.16.M88.4 [R29], R8 ;  /* 0x000000081d007844 */ /* 0x000fe20000000200 */
[----:B------:R-:W-:Y:S02]  /*e6e0*/  F2FP.F16.F32.PACK_AB R5, R43, R42 ;  /* 0x0000002a2b05723e */ /* 0x000fe400000000ff */
[----:B------:R-:W-:Y:S02]  /*e6f0*/  F2FP.F16.F32.PACK_AB R6, R45, R44 ;  /* 0x0000002c2d06723e */ /* 0x000fe400000000ff */
[----:B------:R-:W-:-:S02]  /*e700*/  F2FP.F16.F32.PACK_AB R7, R47, R46 ;  /* 0x0000002e2f07723e */ /* 0x000fc400000000ff */
[----:B------:R-:W-:Y:S02]  /*e710*/  LOP3.LUT R20, R93, 0x380, RZ, 0xc0, !PT ;  /* 0x000003805d147812 */ /* 0x000fe400078ec0ff */
[----:B------:R-:W-:Y:S01]  /*e720*/  MOV R89, R14 ;  /* 0x0000000e00597202 */ /* 0x000fe20000000f00 */
[----:B------:R2:W-:Y:S01]  /*e730*/  STSM.16.M88.4 [R31], R4 ;  /* 0x000000041f007844 */ /* 0x0005e20000000200 */
[----:B------:R-:W-:Y:S02]  /*e740*/  SHF.R.U64 R20, R20, 0x3, RZ ;  /* 0x0000000314147819 */ /* 0x000fe400000012ff */
[----:B------:R-:W-:Y:S02]  /*e750*/  MOV R88, R12 ;  /* 0x0000000c00587202 */ /* 0x000fe40000000f00 */
[----:B------:R-:W-:Y:S02]  /*e760*/  LOP3.LUT R20, R20, R93, RZ, 0x3c, !PT ;  /* 0x0000005d14147212 */ /* 0x000fe400078e3cff */
[----:B------:R-:W-:-:S02]  /*e770*/  F2FP.F16.F32.PACK_AB R12, R49, R48 ;  /* 0x00000030310c723e */ /* 0x000fc400000000ff */
[----:B------:R-:W-:Y:S02]  /*e780*/  F2FP.F16.F32.PACK_AB R24, R57, R56 ;  /* 0x000000383918723e */ /* 0x000fe400000000ff */
[----:B------:R-:W-:Y:S02]  /*e790*/  F2FP.F16.F32.PACK_AB R25, R59, R58 ;  /* 0x0000003a3b19723e */ /* 0x000fe400000000ff */
[----:B------:R-:W-:Y:S02]  /*e7a0*/  F2FP.F16.F32.PACK_AB R26, R61, R60 ;  /* 0x0000003c3d1a723e */ /* 0x000fe400000000ff */
[----:B------:R-:W-:Y:S01]  /*e7b0*/  F2FP.F16.F32.PACK_AB R27, R63, R62 ;  /* 0x0000003e3f1b723e */ /* 0x000fe200000000ff */
[----:B--2---:R-:W2:Y:S01]  /*e7c0*/  LDC.64 R4, c[0x0][0xbe0] ;  /* 0x0002f800ff047b82 */ /* 0x004ea20000000a00 */
[----:B------:R-:W-:Y:S01]  /*e7d0*/  MOV R90, R20 ;  /* 0x00000014005a7202 */ /* 0x000fe20000000f00 */
[----:B------:R-:W-:Y:S01]  /*e7e0*/  IMAD.MOV.U32 R49, RZ, RZ, RZ ;  /* 0x000000ffff317224 */ /* 0x000fe200078e00ff */
[----:B------:R-:W-:-:S02]  /*e7f0*/  F2FP.F16.F32.PACK_AB R13, R51, R50 ;  /* 0x00000032330d723e */ /* 0x000fc400000000ff */
[----:B------:R-:W-:Y:S02]  /*e800*/  F2FP.F16.F32.PACK_AB R14, R53, R52 ;  /* 0x00000034350e723e */ /* 0x000fe400000000ff */
[----:B------:R-:W-:Y:S01]  /*e810*/  F2FP.F16.F32.PACK_AB R15, R55, R54 ;  /* 0x00000036370f723e */ /* 0x000fe200000000ff */
[----:B------:R-:W4:Y:S01]  /*e820*/  LDC.64 R20, c[0x0][0xbd8] ;  /* 0x0002f600ff147b82 */ /* 0x000f220000000a00 */
[----:B------:R-:W-:Y:S02]  /*e830*/  F2FP.F16.F32.PACK_AB R29, R75, R74 ;  /* 0x0000004a4b1d723e */ /* 0x000fe400000000ff */
[----:B------:R-:W-:Y:S01]  /*e840*/  F2FP.F16.F32.PACK_AB R31, R79, R78 ;  /* 0x0000004e4f1f723e */ /* 0x000fe200000000ff */
[----:B------:R0:W-:Y:S01]  /*e850*/  STSM.16.M88.4 [R90], R12 ;  /* 0x0000000c5a007844 */ /* 0x0001e20000000200 */
[----:B---3--:R-:W-:-:S03]  /*e860*/  ISETP.NE.U32.AND P0, PT, R94, RZ, PT ;  /* 0x000000ff5e00720c */ /* 0x008fc60003f05070 */
[----:B------:R0:W-:Y:S01]  /*e870*/  STSM.16.M88.4 [R89], R24 ;  /* 0x0000001859007844 */ /* 0x0001e20000000200 */
[----:B------:R-:W3:Y:S01]  /*e880*/  LDC R47, c[0x0][0xa88] ;  /* 0x0002a200ff2f7b82 */ /* 0x000ee20000000800 */
[----:B------:R-:W-:Y:S02]  /*e890*/  ISETP.NE.AND.EX P0, PT, R95, RZ, PT, P0 ;  /* 0x000000ff5f00720c */ /* 0x000fe40003f05300 */
[----:B------:R0:W-:Y:S01]  /*e8a0*/  STSM.16.M88.4 [R88], R64 ;  /* 0x0000004058007844 */ /* 0x0001e20000000200 */
[----:B--2---:R-:W-:-:S03]  /*e8b0*/  ISETP.NE.U32.AND P1, PT, R4, RZ, PT ;  /* 0x000000ff0400720c */ /* 0x004fc60003f25070 */
[----:B------:R0:W-:Y:S01]  /*e8c0*/  STSM.16.M88.4 [R72], R28 ;  /* 0x0000001c48007844 */ /* 0x0001e20000000200 */
[----:B------:R-:W-:-:S03]  /*e8d0*/  ISETP.NE.AND.EX P1, PT, R5, RZ, PT, P1 ;  /* 0x000000ff0500720c */ /* 0x000fc60003f25310 */
[----:B------:R0:W-:Y:S01]  /*e8e0*/  STSM.16.M88.4 [R23], R80 ;  /* 0x0000005017007844 */ /* 0x0001e20000000200 */
[----:B----4-:R-:W-:Y:S01]  /*e8f0*/  IMAD.WIDE R20, R167, 0x4, R20 ;  /* 0x00000004a7147825 */ /* 0x010fe200078e0214 */
[----:B------:R-:W-:Y:S08]  /*e900*/  BAR.SYNC.DEFER_BLOCKING 0x1, 0x100 ;  /* 0x0044000000007b1d */ /* 0x000ff00000010000 */
[----:B------:R-:W2:Y:S01]  /*e910*/  @P1 LDC.64 R4, c[0x0][0xbe0] ;  /* 0x0002f800ff041b82 */ /* 0x000ea20000000a00 */
[----:B------:R-:W-:-:S04]  /*e920*/  IMAD R7, R164, 0x40, R22 ;  /* 0x00000040a4077824 */ /* 0x000fc800078e0216 */
[----:B------:R-:W-:Y:S01]  /*e930*/  IMAD.WIDE R16, R7, 0x2, R16 ;  /* 0x0000000207107825 */ /* 0x000fe200078e0210 */
[----:B------:R0:W5:Y:S03]  /*e940*/  @P0 LDG.E R49, desc[UR4][R20.64] ;  /* 0x0000000414310981 */ /* 0x000166000c1e1900 */
[----:B--2---:R-:W-:-:S05]  /*e950*/  @P1 IMAD.WIDE R4, R167, 0x4, R4 ;  /* 0x00000004a7041825 */ /* 0x004fca00078e0204 */
[----:B---3--:R0:W5:Y:S01]  /*e960*/  @P1 LDG.E R47, desc[UR4][R4.64] ;  /* 0x00000004042f1981 */ /* 0x008162000c1e1900 */
[----:B------:R-:W-:Y:S05]  /*e970*/  @P1 BRA `(.L_x_1135) ;  /* 0x0000000000141947 */ /* 0x000fea0003800000 */
[----:B------:R-:W-:Y:S05]  /*e980*/  @!P0 BRA `(.L_x_1135) ;  /* 0x0000000000108947 */ /* 0x000fea0003800000 */
[----:B------:R-:W-:Y:S02]  /*e990*/  ULDC.64 UR4, c[0x0][0x208] ;  /* 0x0000820000047ab9 */ /* 0x000fe40000000a00 */
[----:B0-----:R-:W2:Y:S04]  /*e9a0*/  LDG.E R4, desc[UR4][R20.64] ;  /* 0x0000000414047981 */ /* 0x001ea8000c1e1900 */
[----:B-----5:R-:W2:Y:S02]  /*e9b0*/  LDG.E R47, desc[UR4][R20.64+0x4] ;  /* 0x00000404142f7981 */ /* 0x020ea4000c1e1900 */
[----:B--2---:R-:W-:-:S07]  /*e9c0*/  IMAD.IADD R47, R47, 0x1, -R4 ;  /* 0x000000012f2f7824 */ /* 0x004fce00078e0a04 */
.L_x_1135:
[----:B------:R-:W-:Y:S01]  /*e9d0*/  SHF.R.S32.HI R46, RZ, 0x1f, R166 ;  /* 0x0000001fff2e7819 */ /* 0x000fe200000114a6 */
[----:B------:R-:W-:Y:S01]  /*e9e0*/  ULDC.64 UR4, c[0x0][0xb70] ;  /* 0x0002dc0000047ab9 */ /* 0x000fe20000000a00 */
[--C-:B0----5:R-:W-:Y:S01]  /*e9f0*/  SHF.R.S32.HI R21, RZ, 0x1f, R49.reuse ;  /* 0x0000001fff157819 */ /* 0x121fe20000011431 */
[----:B------:R-:W-:Y:S01]  /*ea00*/  IMAD.MOV.U32 R20, RZ, RZ, R49 ;  /* 0x000000ffff147224 */ /* 0x000fe200078e0031 */
[----:B------:R-:W-:Y:S01]  /*ea10*/  SHF.R.S32.HI R6, RZ, 0x1f, R167 ;  /* 0x0000001fff067819 */ /* 0x000fe200000114a7 */
[----:B------:R-:W-:Y:S01]  /*ea20*/  IMAD R5, R46, UR4, RZ ;  /* 0x000000042e057c24 */ /* 0x000fe2000f8e02ff */
[----:B------:R-:W-:Y:S01]  /*ea30*/  SEL R51, R167, RZ, !P0 ;  /* 0x000000ffa7337207 */ /* 0x000fe20004000000 */
[----:B------:R-:W-:Y:S01]  /*ea40*/  IMAD R11, R168, 0x80, R171 ;  /* 0x00000080a80b7824 */ /* 0x000fe200078e02ab */
[----:B------:R-:W-:Y:S01]  /*ea50*/  SEL R48, R6, RZ, !P0 ;  /* 0x000000ff06307207 */ /* 0x000fe20004000000 */
[----:B------:R-:W-:Y:S01]  /*ea60*/  IMAD R7, R166, UR5, R5 ;  /* 0x00000005a6077c24 */ /* 0x000fe2000f8e0205 */
[----:B------:R-:W-:Y:S01]  /*ea70*/  IADD3 R9, P6, R16, 0x3000, RZ ;  /* 0x0000300010097810 */ /* 0x000fe20007fde0ff */
[----:B------:R-:W-:Y:S01]  /*ea80*/  IMAD.WIDE.U32 R4, R166, UR4, R20 ;  /* 0x00000004a6047c25 */ /* 0x000fe2000f8e0014 */
[----:B------:R-:W-:Y:S01]  /*ea90*/  ULDC.64 UR4, c[0x0][0xb78] ;  /* 0x0002de0000047ab9 */ /* 0x000fe20000000a00 */
[C---:B------:R-:W-:Y:S01]  /*eaa0*/  IADD3 R13, P2, R16.reuse, 0x2000, RZ ;  /* 0x00002000100d7810 */ /* 0x040fe20007f5e0ff */
[----:B------:R-:W-:Y:S01]  /*eab0*/  ULDC.64 UR6, c[0x0][0x208] ;  /* 0x0000820000067ab9 */ /* 0x000fe20000000a00 */
[----:B------:R-:W-:Y:S01]  /*eac0*/  IMAD.IADD R5, R5, 0x1, R7 ;  /* 0x0000000105057824 */ /* 0x000fe200078e0207 */
[----:B------:R-:W-:Y:S01]  /*ead0*/  IADD3 R29, P1, R16, 0x1000, RZ ;  /* 0x00001000101d7810 */ /* 0x000fe20007f3e0ff */
[----:B------:R-:W-:Y:S01]  /*eae0*/  IMAD R7, R48, UR4, RZ ;  /* 0x0000000430077c24 */ /* 0x000fe2000f8e02ff */
[----:B------:R-:W-:Y:S01]  /*eaf0*/  LOP3.LUT R6, R9, 0x380, RZ, 0xc0, !PT ;  /* 0x0000038009067812 */ /* 0x000fe200078ec0ff */
[----:B------:R-:W-:Y:S01]  /*eb00*/  IMAD.WIDE.U32 R4, R51, UR4, R4 ;  /* 0x0000000433047c25 */ /* 0x000fe2000f8e0004 */
[----:B------:R-:W-:-:S02]  /*eb10*/  LOP3.LUT R12, R13, 0x380, RZ, 0xc0, !PT ;  /* 0x000003800d0c7812 */ /* 0x000fc400078ec0ff */
[----:B------:R-:W-:Y:S01]  /*eb20*/  LOP3.LUT R28, R29, 0x380, RZ, 0xc0, !PT ;  /* 0x000003801d1c7812 */ /* 0x000fe200078ec0ff */
[----:B------:R-:W-:Y:S01]  /*eb30*/  IMAD R10, R51, UR5, R7 ;  /* 0x00000005330a7c24 */ /* 0x000fe2000f8e0207 */
[----:B------:R-:W-:Y:S01]  /*eb40*/  SHF.R.S32.HI R7, RZ, 0x1f, R11 ;  /* 0x0000001fff077819 */ /* 0x000fe2000001140b */
[----:B------:R-:W-:Y:S01]  /*eb50*/  ULDC.64 UR4, c[0x0][0xb40] ;  /* 0x0002d00000047ab9 */ /* 0x000fe20000000a00 */
[----:B------:R-:W-:Y:S02]  /*eb60*/  IADD3 R8, P0, R11, R4, RZ ;  /* 0x000000040b087210 */ /* 0x000fe40007f1e0ff */
[----:B------:R-:W-:Y:S02]  /*eb70*/  SHF.R.U64 R6, R6, 0x3, RZ ;  /* 0x0000000306067819 */ /* 0x000fe400000012ff */
[----:B------:R-:W-:Y:S01]  /*eb80*/  IADD3.X R7, R7, R5, R10, P0, !PT ;  /* 0x0000000507077210 */ /* 0x000fe200007fe40a */
[----:B------:R-:W-:Y:S01]  /*eb90*/  IMAD.X R5, RZ, RZ, R17, P6 ;  /* 0x000000ffff057224 */ /* 0x000fe200030e0611 */
[----:B------:R-:W-:-:S02]  /*eba0*/  LEA R44, P0, R8, UR4, 0x2 ;  /* 0x00000004082c7c11 */ /* 0x000fc4000f8010ff */
[----:B------:R-:W-:Y:S02]  /*ebb0*/  SHF.R.U64 R12, R12, 0x3, RZ ;  /* 0x000000030c0c7819 */ /* 0x000fe400000012ff */
[----:B------:R-:W-:Y:S02]  /*ebc0*/  SHF.R.U64 R28, R28, 0x3, RZ ;  /* 0x000000031c1c7819 */ /* 0x000fe400000012ff */
[----:B------:R-:W-:Y:S01]  /*ebd0*/  LOP3.LUT R4, R6, R9, RZ, 0x3c, !PT ;  /* 0x0000000906047212 */ /* 0x000fe200078e3cff */
[----:B------:R-:W-:Y:S01]  /*ebe0*/  VIADD R6, R11, 0x8 ;  /* 0x000000080b067836 */ /* 0x000fe20000000000 */
[----:B------:R-:W-:Y:S01]  /*ebf0*/  LEA.HI.X R45, R8, UR5, R7, 0x2, P0 ;  /* 0x00000005082d7c11 */ /* 0x000fe200080f1407 */
[----:B------:R-:W-:Y:S01]  /*ec00*/  ULDC.64 UR4, c[0x0][0xaa0] ;  /* 0x0002a80000047ab9 */ /* 0x000fe20000000a00 */
[----:B------:R-:W-:Y:S01]  /*ec10*/  LOP3.LUT R12, R12, R13, RZ, 0x3c, !PT ;  /* 0x0000000d0c0c7212 */ /* 0x000fe200078e3cff */
[----:B------:R-:W-:Y:S01]  /*ec20*/  IMAD.X R13, RZ, RZ, R17, P2 ;  /* 0x000000ffff0d7224 */ /* 0x000fe200010e0611 */
[----:B------:R-:W-:-:S02]  /*ec30*/  LOP3.LUT P0, RZ, R170, 0x3, RZ, 0xc0, !PT ;  /* 0x00000003aaff7812 */ /* 0x000fc4000780c0ff */
[C---:B------:R-:W-:Y:S02]  /*ec40*/  IADD3 R41, P5, R16.reuse, 0x4000, RZ ;  /* 0x0000400010297810 */ /* 0x040fe40007fbe0ff */
[C---:B------:R-:W-:Y:S02]  /*ec50*/  IADD3 R33, P4, R16.reuse, 0x5000, RZ ;  /* 0x0000500010217810 */ /* 0x040fe40007f9e0ff */
[----:B------:R-:W-:Y:S02]  /*ec60*/  IADD3 R25, P3, R16, 0x6000, RZ ;  /* 0x0000600010197810 */ /* 0x000fe40007f7e0ff */
[----:B------:R-:W-:Y:S01]  /*ec70*/  LOP3.LUT R28, R28, R29, RZ, 0x3c, !PT ;  /* 0x0000001d1c1c7212 */ /* 0x000fe200078e3cff */
[----:B------:R-:W-:Y:S01]  /*ec80*/  IMAD.X R29, RZ, RZ, R17, P1 ;  /* 0x000000ffff1d7224 */ /* 0x000fe200008e0611 */
[----:B------:R-:W-:Y:S02]  /*ec90*/  IADD3 R7, P2, R16, 0x7000, RZ ;  /* 0x0000700010077810 */ /* 0x000fe40007f5e0ff */
[----:B------:R-:W-:-:S02]  /*eca0*/  ISETP.GE.OR P1, PT, R11, R47, P0 ;  /* 0x0000002f0b00720c */ /* 0x000fc40000726670 */
[----:B------:R-:W-:Y:S02]  /*ecb0*/  LOP3.LUT R40, R41, 0x380, RZ, 0xc0, !PT ;  /* 0x0000038029287812 */ /* 0x000fe400078ec0ff */
[----:B------:R-:W-:Y:S02]  /*ecc0*/  LOP3.LUT R32, R33, 0x380, RZ, 0xc0, !PT ;  /* 0x0000038021207812 */ /* 0x000fe400078ec0ff */
[----:B------:R-:W-:Y:S02]  /*ecd0*/  LOP3.LUT R24, R25, 0x380, RZ, 0xc0, !PT ;  /* 0x0000038019187812 */ /* 0x000fe400078ec0ff */
[----:B------:R-:W-:Y:S02]  /*ece0*/  LOP3.LUT R9, R16, 0x380, RZ, 0xc0, !PT ;  /* 0x0000038010097812 */ /* 0x000fe400078ec0ff */
[----:B------:R-:W-:Y:S02]  /*ecf0*/  ISETP.GE.OR P0, PT, R6, R47, P0 ;  /* 0x0000002f0600720c */ /* 0x000fe40000706670 */
[----:B------:R-:W-:Y:S01]  /*ed00*/  LOP3.LUT R6, R7, 0x380, RZ, 0xc0, !PT ;  /* 0x0000038007067812 */ /* 0x000fe200078ec0ff */
[----:B------:R-:W-:Y:S01]  /*ed10*/  @!P1 STG.E desc[UR6][R44.64], R2 ;  /* 0x000000022c009986 */ /* 0x000fe2000c101906 */
[----:B------:R-:W-:-:S02]  /*ed20*/  SHF.R.U64 R40, R40, 0x3, RZ ;  /* 0x0000000328287819 */ /* 0x000fc400000012ff */
[----:B------:R-:W-:Y:S02]  /*ed30*/  SHF.R.U64 R32, R32, 0x3, RZ ;  /* 0x0000000320207819 */ /* 0x000fe400000012ff */
[----:B------:R-:W-:Y:S02]  /*ed40*/  SHF.R.U64 R24, R24, 0x3, RZ ;  /* 0x0000000318187819 */ /* 0x000fe400000012ff */
[----:B------:R-:W-:Y:S02]  /*ed50*/  SHF.R.U64 R9, R9, 0x3, RZ ;  /* 0x0000000309097819 */ /* 0x000fe400000012ff */
[----:B------:R-:W-:Y:S01]  /*ed60*/  SHF.R.U64 R6, R6, 0x3, RZ ;  /* 0x0000000306067819 */ /* 0x000fe200000012ff */
[----:B------:R0:W-:Y:S01]  /*ed70*/  @!P0 STG.E desc[UR6][R44.64+0x20], R0 ;  /* 0x000020002c008986 */ /* 0x0001e2000c101906 */
[----:B------:R-:W-:Y:S01]  /*ed80*/  LOP3.LUT R40, R40, R41, RZ, 0x3c, !PT ;  /* 0x0000002928287212 */ /* 0x000fe200078e3cff */
[--C-:B------:R-:W-:Y:S01]  /*ed90*/  IMAD.X R41, RZ, RZ, R17.reuse, P5 ;  /* 0x000000ffff297224 */ /* 0x100fe200028e0611 */
[----:B------:R-:W-:Y:S01]  /*eda0*/  LOP3.LUT R32, R32, R33, RZ, 0x3c, !PT ;  /* 0x0000002120207212 */ /* 0x000fe200078e3cff */
[--C-:B------:R-:W-:Y:S01]  /*edb0*/  IMAD.X R33, RZ, RZ, R17.reuse, P4 ;  /* 0x000000ffff217224 */ /* 0x100fe200020e0611 */
[----:B------:R-:W-:Y:S01]  /*edc0*/  LOP3.LUT R24, R24, R25, RZ, 0x3c, !PT ;  /* 0x0000001918187212 */ /* 0x000fe200078e3cff */
[--C-:B------:R-:W-:Y:S01]  /*edd0*/  IMAD.X R25, RZ, RZ, R17.reuse, P3 ;  /* 0x000000ffff197224 */ /* 0x100fe200018e0611 */
[----:B------:R-:W-:Y:S01]  /*ede0*/  LOP3.LUT R16, R9, R16, RZ, 0x3c, !PT ;  /* 0x0000001009107212 */ /* 0x000fe200078e3cff */
[----:B------:R-:W-:Y:S01]  /*edf0*/  IMAD.X R9, RZ, RZ, R17, P2 ;  /* 0x000000ffff097224 */ /* 0x000fe200010e0611 */
[----:B------:R-:W-:Y:S01]  /*ee00*/  LOP3.LUT R8, R6, R7, RZ, 0x3c, !PT ;  /* 0x0000000706087212 */ /* 0x000fe200078e3cff */
[----:B------:R-:W5:Y:S01]  /*ee10*/  LD.E.128 R28, desc[UR6][R28.64] ;  /* 0x000000061c1c7980 */ /* 0x000f62000c101d00 */
[----:B------:R-:W-:-:S03]  /*ee20*/  SHF.R.S32.HI R23, RZ, 0x1f, R22 ;  /* 0x0000001fff177819 */ /* 0x000fc60000011416 */
[----:B------:R2:W5:Y:S04]  /*ee30*/  LD.E.128 R36, desc[UR6][R16.64] ;  /* 0x0000000610247980 */ /* 0x000568000c101d00 */
[----:B------:R-:W5:Y:S04]  /*ee40*/  LD.E.128 R12, desc[UR6][R12.64] ;  /* 0x000000060c0c7980 */ /* 0x000f68000c101d00 */
[----:B------:R-:W5:Y:S04]  /*ee50*/  LD.E.128 R4, desc[UR6][R4.64] ;  /* 0x0000000604047980 */ /* 0x000f68000c101d00 */
[----:B------:R-:W5:Y:S04]  /*ee60*/  LD.E.128 R40, desc[UR6][R40.64] ;  /* 0x0000000628287980 */ /* 0x000f68000c101d00 */
[----:B------:R-:W5:Y:S04]  /*ee70*/  LD.E.128 R32, desc[UR6][R32.64] ;  /* 0x0000000620207980 */ /* 0x000f68000c101d00 */
[----:B------:R-:W5:Y:S04]  /*ee80*/  LD.E.128 R24, desc[UR6][R24.64] ;  /* 0x0000000618187980 */ /* 0x000f68000c101d00 */
[----:B------:R-:W5:Y:S01]  /*ee90*/  LD.E.128 R8, desc[UR6][R8.64] ;  /* 0x0000000608087980 */ /* 0x000f62000c101d00 */
[----:B0-----:R-:W-:Y:S01]  /*eea0*/  IMAD R0, R21, UR4, RZ ;  /* 0x0000000415007c24 */ /* 0x001fe2000f8e02ff */
[----:B------:R-:W-:Y:S01]  /*eeb0*/  @!PT LDS RZ, [RZ] ;  /* 0x00000000fffff984 */ /* 0x000fe20000000800 */
[----:B------:R-:W-:Y:S01]  /*eec0*/  @!PT LDS RZ, [RZ] ;  /* 0x00000000fffff984 */ /* 0x000fe20000000800 */
[----:B------:R-:W-:Y:S01]  /*eed0*/  @!PT LDS RZ, [RZ] ;  /* 0x00000000fffff984 */ /* 0x000fe20000000800 */
[----:B------:R-:W-:Y:S01]  /*eee0*/  @!PT LDS RZ, [RZ] ;  /* 0x00000000fffff984 */ /* 0x000fe20000000800 */
[----:B------:R0:W-:Y:S06]  /*eef0*/  MEMBAR.ALL.CTA ;  /* 0x0000000000007992 */ /* 0x0001ec0000008000 */
[----:B0-----:R-:W0:Y:S01]  /*ef00*/  FENCE.VIEW.ASYNC.S ;  /* 0x00000000000073c6 */ /* 0x001e220000000000 */
[----:B--2---:R-:W-:-:S04]  /*ef10*/  IMAD.WIDE.U32 R16, R49, UR4, R22 ;  /* 0x0000000431107c25 */ /* 0x004fc8000f8e0016 */
[----:B------:R-:W-:Y:S01]  /*ef20*/  IMAD R49, R49, UR5, R0 ;  /* 0x0000000531317c24 */ /* 0x000fe2000f8e0200 */
[----:B------:R-:W-:Y:S01]  /*ef30*/  ULDC.64 UR4, c[0x0][0xae0] ;  /* 0x0002b80000047ab9 */ /* 0x000fe20000000a00 */
[----:B------:R-:W-:Y:S02]  /*ef40*/  IMAD R47, R168, -0x80, R47 ;  /* 0xffffff80a82f7824 */ /* 0x000fe400078e022f */
[----:B------:R-:W-:Y:S02]  /*ef50*/  IMAD.IADD R17, R17, 0x1, R49 ;  /* 0x0000000111117824 */ /* 0x000fe400078e0231 */
[----:B------:R-:W-:Y:S01]  /*ef60*/  IMAD R21, R46, UR4, RZ ;  /* 0x000000042e157c24 */ /* 0x000fe2000f8e02ff */
[C---:B------:R-:W-:Y:S01]  /*ef70*/  ISETP.GE.AND P2, PT, R164.reuse, R47, PT ;  /* 0x0000002fa400720c */ /* 0x040fe20003f46270 */
[----:B------:R-:W-:Y:S02]  /*ef80*/  VIADD R0, R164, 0x20 ;  /* 0x00000020a4007836 */ /* 0x000fe40000000000 */
[----:B------:R-:W-:-:S02]  /*ef90*/  IMAD R21, R166, UR5, R21 ;  /* 0x00000005a6157c24 */ /* 0x000fc4000f8e0215 */
[----:B------:R-:W-:Y:S01]  /*efa0*/  IMAD.WIDE.U32 R16, R166, UR4, R16 ;  /* 0x00000004a6107c25 */ /* 0x000fe2000f8e0010 */
[----:B------:R-:W-:-:S03]  /*efb0*/  ULDC.64 UR4, c[0x0][0xae8] ;  /* 0x0002ba0000047ab9 */ /* 0x000fc60000000a00 */
[----:B------:R-:W-:Y:S01]  /*efc0*/  VIADD R3, R3, 0x2a820 ;  /* 0x0002a82003037836 */ /* 0x000fe20000000000 */
[-C--:B------:R-:W-:Y:S01]  /*efd0*/  ISETP.GE.AND P4, PT, R0, R47.reuse, PT ;  /* 0x0000002f0000720c */ /* 0x080fe20003f86270 */
[----:B------:R-:W-:Y:S02]  /*efe0*/  VIADD R20, R164, 0x60 ;  /* 0x00000060a4147836 */ /* 0x000fe40000000000 */
[----:B------:R-:W-:Y:S01]  /*eff0*/  IMAD.IADD R17, R17, 0x1, R21 ;  /* 0x0000000111117824 */ /* 0x000fe200078e0215 */
[----:B------:R-:W-:Y:S01]  /*f000*/  PRMT R3, RZ, 0x654, R3 ;  /* 0x00000654ff037816 */ /* 0x000fe20000000003 */
[----:B------:R-:W-:Y:S01]  /*f010*/  IMAD R0, R48, UR4, RZ ;  /* 0x0000000430007c24 */ /* 0x000fe2000f8e02ff */
[-C--:B------:R-:W-:Y:S01]  /*f020*/  ISETP.GE.AND P1, PT, R20, R47.reuse, PT ;  /* 0x0000002f1400720c */ /* 0x080fe20003f26270 */
[----:B------:R-:W-:Y:S01]  /*f030*/  VIADD R2, R164, 0x40 ;  /* 0x00000040a4027836 */ /* 0x000fe20000000000 */
[----:B------:R-:W-:Y:S01]  /*f040*/  SHF.R.S32.HI R165, RZ, 0x1f, R164 ;  /* 0x0000001fffa57819 */ /* 0x000fe200000114a4 */
[C---:B------:R-:W-:Y:S01]  /*f050*/  IMAD R23, R51.reuse, UR5, R0 ;  /* 0x0000000533177c24 */ /* 0x040fe2000f8e0200 */
[----:B0-----:R0:W-:Y:S01]  /*f060*/  SYNCS.ARRIVE.TRANS64.RED.A1T0 RZ, [R3+URZ], RZ ;  /* 0x000000ff03ff79a7 */ /* 0x0011e2000810043f */
[----:B------:R-:W-:Y:S01]  /*f070*/  IMAD.WIDE.U32 R20, R51, UR4, R16 ;  /* 0x0000000433147c25 */ /* 0x000fe2000f8e0010 */
[----:B------:R-:W-:Y:S01]  /*f080*/  BSSY B1, `(.L_x_1136) ;  /* 0x0000016000017945 */ /* 0x000fe20003800000 */
[----:B------:R-:W-:-:S02]  /*f090*/  ISETP.GE.AND P0, PT, R2, R47, PT ;  /* 0x0000002f0200720c */ /* 0x000fc40003f06270 */
[----:B------:R-:W-:-:S04]  /*f0a0*/  IMAD.WIDE R16, R168, 0x80, R164 ;  /* 0x00000080a8107825 */ /* 0x000fc800078e02a4 */
[----:B------:R-:W-:Y:S01]  /*f0b0*/  IMAD.IADD R47, R21, 0x1, R23 ;  /* 0x00000001152f7824 */ /* 0x000fe200078e0217 */
[----:B0-----:R-:W-:Y:S06]  /*f0c0*/  @P2 BRA `(.L_x_1137) ;  /* 0x0000000000442947 */ /* 0x001fec0003800000 */
[----:B------:R-:W-:Y:S01]  /*f0d0*/  ULDC.64 UR4, c[0x0][0xad8] ;  /* 0x0002b60000047ab9 */ /* 0x000fe20000000a00 */
[----:B------:R-:W-:Y:S01]  /*f0e0*/  IMAD.MOV.U32 R2, RZ, RZ, R20 ;  /* 0x000000ffff027224 */ /* 0x000fe200078e0014 */
[----:B------:R-:W-:Y:S01]  /*f0f0*/  ULDC.64 UR6, c[0x0][0xa80] ;  /* 0x0002a00000067ab9 */ /* 0x000fe20000000a00 */
[----:B------:R-:W-:Y:S01]  /*f100*/  IMAD.MOV.U32 R3, RZ, RZ, R47 ;  /* 0x000000ffff037224 */ /* 0x000fe200078e002f */
[----:B------:R-:W-:Y:S01]  /*f110*/  ULDC.64 UR8, c[0x0][0x208] ;  /* 0x0000820000087ab9 */ /* 0x000fe20000000a00 */
[----:B------:R-:W-:Y:S02]  /*f120*/  IMAD R23, R17, UR4, RZ ;  /* 0x0000000411177c24 */ /* 0x000fe4000f8e02ff */
[----:B------:R-:W-:Y:S02]  /*f130*/  VIADD R0, R22, 0x40 ;  /* 0x0000004016007836 */ /* 0x000fe40000000000 */
[----:B------:R-:W-:Y:S01]  /*f140*/  IMAD.WIDE.U32 R2, R16, UR4, R2 ;  /* 0x0000000410027c25 */ /* 0x000fe2000f8e0002 */
[----:B------:R-:W-:-:S02]  /*f150*/  ULDC UR4, c[0x0][0xa8c] ;  /* 0x0002a30000047ab9 */ /* 0x000fc40000000800 */
[----:B------:R-:W-:Y:S01]  /*f160*/  ISETP.GE.AND P2, PT, R22, UR4, PT ;  /* 0x0000000416007c0c */ /* 0x000fe2000bf46270 */
[----:B------:R-:W-:Y:S01]  /*f170*/  IMAD R23, R16, UR5, R23 ;  /* 0x0000000510177c24 */ /* 0x000fe2000f8e0217 */
[----:B------:R-:W-:Y:S02]  /*f180*/  ISETP.GE.AND P3, PT, R0, UR4, PT ;  /* 0x0000000400007c0c */ /* 0x000fe4000bf66270 */
[----:B------:R-:W-:Y:S01]  /*f190*/  LEA R44, P5, R2, UR6, 0x1 ;  /* 0x00000006022c7c11 */ /* 0x000fe2000f8a08ff */
[----:B------:R-:W-:-:S05]  /*f1a0*/  IMAD.IADD R3, R3, 0x1, R23 ;  /* 0x0000000103037824 */ /* 0x000fca00078e0217 */
[----:B------:R-:W-:-:S05]  /*f1b0*/  LEA.HI.X R45, R2, UR7, R3, 0x1, P5 ;  /* 0x00000007022d7c11 */ /* 0x000fca000a8f0c03 */
[----:B-----5:R0:W-:Y:S04]  /*f1c0*/  @!P2 STG.E.128 desc[UR8][R44.64], R36 ;  /* 0x000000242c00a986 */ /* 0x0201e8000c101d08 */
[----:B------:R0:W-:Y:S02]  /*f1d0*/  @!P3 STG.E.128 desc[UR8][R44.64+0x80], R40 ;  /* 0x000080282c00b986 */ /* 0x0001e4000c101d08 */
.L_x_1137:
[----:B------:R-:W-:Y:S05]  /*f1e0*/  BSYNC B1 ;  /* 0x0000000000017941 */ /* 0x000fea0003800000 */
.L_x_1136:
[----:B------:R-:W-:Y:S04]  /*f1f0*/  BSSY B1, `(.L_x_1138) ;  /* 0x0000015000017945 */ /* 0x000fe80003800000 */
[----:B------:R-:W-:Y:S05]  /*f200*/  @P4 BRA `(.L_x_1139) ;  /* 0x00000000004c4947 */ /* 0x000fea0003800000 */
[----:B------:R-:W-:Y:S01]  /*f210*/  IADD3 R23, P2, R16, 0x20, RZ ;  /* 0x0000002010177810 */ /* 0x000fe20007f5e0ff */
[----:B------:R-:W-:Y:S01]  /*f220*/  ULDC.64 UR4, c[0x0][0xad8] ;  /* 0x0002b60000047ab9 */ /* 0x000fe20000000a00 */
[----:B------:R-:W-:Y:S01]  /*f230*/  IMAD.MOV.U32 R2, RZ, RZ, R20 ;  /* 0x000000ffff027224 */ /* 0x000fe200078e0014 */
[----:B------:R-:W-:Y:S01]  /*f240*/  ULDC.64 UR6, c[0x0][0xa80] ;  /* 0x0002a00000067ab9 */ /* 0x000fe20000000a00 */
[----:B------:R-:W-:Y:S01]  /*f250*/  IMAD.MOV.U32 R3, RZ, RZ, R47 ;  /* 0x000000ffff037224 */ /* 0x000fe200078e002f */
[----:B------:R-:W-:Y:S01]  /*f260*/  ULDC.64 UR8, c[0x0][0x208] ;  /* 0x0000820000087ab9 */ /* 0x000fe20000000a00 */
[----:B------:R-:W-:Y:S02]  /*f270*/  IMAD.X R0, RZ, RZ, R17, P2 ;  /* 0x000000ffff007224 */ /* 0x000fe400010e0611 */
[----:B0----5:R-:W-:Y:S02]  /*f280*/  VIADD R36, R22, 0x40 ;  /* 0x0000004016247836 */ /* 0x021fe40000000000 */
[----:B------:R-:W-:-:S02]  /*f290*/  IMAD R0, R0, UR4, RZ ;  /* 0x0000000400007c24 */ /* 0x000fc4000f8e02ff */
[C---:B------:R-:W-:Y:S01]  /*f2a0*/  IMAD.WIDE.U32 R2, R23.reuse, UR4, R2 ;  /* 0x0000000417027c25 */ /* 0x040fe2000f8e0002 */
        /* <DEDUP_REMOVED lines=9> */
.L_x_1139:
[----:B------:R-:W-:Y:S05]  /*f340*/  BSYNC B1 ;  /* 0x0000000000017941 */ /* 0x000fea0003800000 */
.L_x_1138:
        /* <DEDUP_REMOVED lines=9> */
[----:B--2--5:R-:W-:Y:S02]  /*f3e0*/  VIADD R28, R22, 0x40 ;  /* 0x00000040161c7836 */ /* 0x024fe40000000000 */
        /* <DEDUP_REMOVED lines=11> */
.L_x_1141:
[----:B------:R-:W-:Y:S05]  /*f4a0*/  BSYNC B1 ;  /* 0x0000000000017941 */ /* 0x000fea0003800000 */
.L_x_1140:
[----:B------:R-:W-:Y:S05]  /*f4b0*/  @P1 BRA `(.L_x_1142) ;  /* 0x0000000800e81947 */ /* 0x000fea0003800000 */
[----:B---3-5:R-:W-:Y:S01]  /*f4c0*/  IADD3 R13, P0, R16, 0x60, RZ ;  /* 0x00000060100d7810 */ /* 0x028fe20007f1e0ff */
[----:B------:R-:W-:Y:S01]  /*f4d0*/  ULDC.64 UR6, c[0x0][0xad8] ;  /* 0x0002b60000067ab9 */ /* 0x000fe20000000a00 */
[----:B------:R-:W-:Y:S01]  /*f4e0*/  IMAD.MOV.U32 R2, RZ, RZ, R20 ;  /* 0x000000ffff027224 */ /* 0x000fe200078e0014 */
[----:B------:R-:W-:Y:S01]  /*f4f0*/  ULDC UR4, c[0x0][0xa8c] ;  /* 0x0002a30000047ab9 */ /* 0x000fe20000000800 */
[----:B------:R-:W-:Y:S01]  /*f500*/  IMAD.MOV.U32 R3, RZ, RZ, R47 ;  /* 0x000000ffff037224 */ /* 0x000fe200078e002f */
[----:B------:R-:W-:Y:S01]  /*f510*/  ISETP.GE.AND P1, PT, R22, UR4, PT ;  /* 0x0000000416007c0c */ /* 0x000fe2000bf26270 */
[----:B------:R-:W-:Y:S01]  /*f520*/  IMAD.X R16, RZ, RZ, R17, P0 ;  /* 0x000000ffff107224 */ /* 0x000fe200000e0611 */
[----:B------:R-:W-:Y:S01]  /*f530*/  ULDC.64 UR8, c[0x0][0x208] ;  /* 0x0000820000087ab9 */ /* 0x000fe20000000a00 */
[----:B------:R-:W-:-:S04]  /*f540*/  IMAD.WIDE.U32 R2, R13, UR6, R2 ;  /* 0x000000060d027c25 */ /* 0x000fc8000f8e0002 */
[----:B------:R-:W-:Y:S02]  /*f550*/  IMAD R16, R16, UR6, RZ ;  /* 0x0000000610107c24 */ /* 0x000fe4000f8e02ff */
[----:B------:R-:W-:Y:S02]  /*f560*/  VIADD R0, R22, 0x40 ;  /* 0x0000004016007836 */ /* 0x000fe40000000000 */
        /* <DEDUP_REMOVED lines=11> */
.L_x_1134:
[----:B------:R-:W2:Y:S01]  /*f620*/  LDC.64 R4, c[0x0][0xbd8] ;  /* 0x0002f600ff047b82 */ /* 0x000ea20000000a00 */
[----:B------:R-:W-:Y:S01]  /*f630*/  IMAD.MOV.U32 R9, RZ, RZ, RZ ;  /* 0x000000ffff097224 */ /* 0x000fe200078e00ff */
[----:B------:R-:W-:-:S06]  /*f640*/  ULDC.64 UR4, c[0x0][0x208] ;  /* 0x0000820000047ab9 */ /* 0x000fcc0000000a00 */
[----:B0-----:R-:W0:Y:S01]  /*f650*/  LDC.64 R2, c[0x0][0xbd8] ;  /* 0x0002f600ff027b82 */ /* 0x001e220000000a00 */
[----:B--2---:R-:W-:-:S04]  /*f660*/  ISETP.NE.U32.AND P0, PT, R4, RZ, PT ;  /* 0x000000ff0400720c */ /* 0x004fc80003f05070 */
[----:B------:R-:W-:-:S03]  /*f670*/  ISETP.NE.AND.EX P0, PT, R5, RZ, PT, P0 ;  /* 0x000000ff0500720c */ /* 0x000fc60003f05300 */
[----:B------:R-:W2:Y:S01]  /*f680*/  LDC.64 R4, c[0x0][0xbe0] ;  /* 0x0002f800ff047b82 */ /* 0x000ea20000000a00 */
[----:B0-----:R-:W-:-:S07]  /*f690*/  IMAD.WIDE R2, R167, 0x4, R2 ;  /* 0x00000004a7027825 */ /* 0x001fce00078e0202 */
[----:B------:R-:W0:Y:S02]  /*f6a0*/  LDC R7, c[0x0][0xa88] ;  /* 0x0002a200ff077b82 */ /* 0x000e240000000800 */
[----:B------:R3:W5:Y:S01]  /*f6b0*/  @P0 LDG.E R9, desc[UR4][R2.64] ;  /* 0x0000000402090981 */ /* 0x000762000c1e1900 */
[----:B--2---:R-:W-:-:S04]  /*f6c0*/  ISETP.NE.U32.AND P1, PT, R4, RZ, PT ;  /* 0x000000ff0400720c */ /* 0x004fc80003f25070 */
[----:B------:R-:W-:-:S13]  /*f6d0*/  ISETP.NE.AND.EX P1, PT, R5, RZ, PT, P1 ;  /* 0x000000ff0500720c */ /* 0x000fda0003f25310 */
[----:B------:R-:W2:Y:S01]  /*f6e0*/  @P1 LDC.64 R4, c[0x0][0xbe0] ;  /* 0x0002f800ff041b82 */ /* 0x000ea20000000a00 */
[----:B------:R-:W-:Y:S01]  /*f6f0*/  ISETP.GT.AND P2, PT, R174, 0x7f, PT ;  /* 0x0000007fae00780c */ /* 0x000fe20003f44270 */
[----:B--2---:R-:W-:-:S05]  /*f700*/  @P1 IMAD.WIDE R4, R167, 0x4, R4 ;  /* 0x00000004a7041825 */ /* 0x004fca00078e0204 */
[----:B0-----:R3:W5:Y:S01]  /*f710*/  @P1 LDG.E R7, desc[UR4][R4.64] ;  /* 0x0000000404071981 */ /* 0x001762000c1e1900 */
[----:B------:R-:W-:Y:S06]  /*f720*/  @P1 BRA `(.L_x_1143) ;  /* 0x0000000000141947 */ /* 0x000fec0003800000 */
[----:B------:R-:W-:Y:S05]  /*f730*/  @!P0 BRA `(.L_x_1143) ;  /* 0x0000000000108947 */ /* 0x000fea0003800000 */
[----:B------:R-:W-:Y:S02]  /*f740*/  ULDC.64 UR4, c[0x0][0x208] ;  /* 0x0000820000047ab9 */ /* 0x000fe40000000a00 */
[----:B------:R-:W2:Y:S04]  /*f750*/  LDG.E R0, desc[UR4][R2.64] ;  /* 0x0000000402007981 */ /* 0x000ea8000c1e1900 */
[----:B-----5:R-:W2:Y:S02]  /*f760*/  LDG.E R7, desc[UR4][R2.64+0x4] ;  /* 0x0000040402077981 */ /* 0x020ea4000c1e1900 */
[----:B--2---:R-:W-:-:S07]  /*f770*/  IMAD.IADD R7, R7, 0x1, -R0 ;  /* 0x0000000107077824 */ /* 0x004fce00078e0a00 */
.L_x_1143:
[----:B------:R-:W-:Y:S01]  /*f780*/  SHF.R.S32.HI R0, RZ, 0x1f, R167 ;  /* 0x0000001fff007819 */ /* 0x000fe200000114a7 */
[----:B------:R-:W-:Y:S01]  /*f790*/  BSSY B1, `(.L_x_1144) ;  /* 0x000001e000017945 */ /* 0x000fe20003800000 */
[----:B------:R-:W-:Y:S02]  /*f7a0*/  SHF.R.S32.HI R8, RZ, 0x1f, R166 ;  /* 0x0000001fff087819 */ /* 0x000fe400000114a6 */
[----:B------:R-:W-:Y:S02]  /*f7b0*/  SHF.R.S32.HI R23, RZ, 0x1f, R22 ;  /* 0x0000001fff177819 */ /* 0x000fe40000011416 */
[----:B------:R-:W-:Y:S02]  /*f7c0*/  SEL R11, R167, RZ, !P0 ;  /* 0x000000ffa70b7207 */ /* 0x000fe40004000000 */
[----:B------:R-:W-:Y:S02]  /*f7d0*/  SEL R10, R0, RZ, !P0 ;  /* 0x000000ff000a7207 */ /* 0x000fe40004000000 */
[----:B-----5:R-:W-:Y:S01]  /*f7e0*/  SHF.R.S32.HI R6, RZ, 0x1f, R9 ;  /* 0x0000001fff067819 */ /* 0x020fe20000011409 */
[----:B------:R-:W-:Y:S06]  /*f7f0*/  @P2 BRA `(.L_x_1145) ;  /* 0x00000000005c2947 */ /* 0x000fec0003800000 */
[----:B---3--:R-:W0:Y:S02]  /*f800*/  S2R R2, SR_TID.X ;  /* 0x0000000000027919 */ /* 0x008e240000002100 */
[----:B0-----:R-:W-:-:S04]  /*f810*/  IMAD R0, R168, 0x80, R2 ;  /* 0x00000080a8007824 */ /* 0x001fc800078e0202 */
[----:B------:R-:W-:-:S05]  /*f820*/  VIADD R0, R0, 0xffffff80 ;  /* 0xffffff8000007836 */ /* 0x000fca0000000000 */
[----:B------:R-:W-:-:S13]  /*f830*/  ISETP.GE.AND P0, PT, R0, R7, PT ;  /* 0x000000070000720c */ /* 0x000fda0003f06270 */
[----:B------:R-:W-:Y:S05]  /*f840*/  @P0 BRA `(.L_x_1145) ;  /* 0x0000000000480947 */ /* 0x000fea0003800000 */
[----:B------:R-:W-:Y:S01]  /*f850*/  IADD3 R2, P0, R0, R9, RZ ;  /* 0x0000000900027210 */ /* 0x000fe20007f1e0ff */
[----:B------:R-:W-:Y:S01]  /*f860*/  ULDC.64 UR4, c[0x0][0xb70] ;  /* 0x0002dc0000047ab9 */ /* 0x000fe20000000a00 */
[----:B------:R-:W-:Y:S01]  /*f870*/  ULDC.64 UR6, c[0x0][0x208] ;  /* 0x0000820000067ab9 */ /* 0x000fe20000000a00 */
[----:B------:R-:W-:Y:S01]  /*f880*/  IMAD R5, R8, UR4, RZ ;  /* 0x0000000408057c24 */ /* 0x000fe2000f8e02ff */
[----:B------:R-:W-:-:S03]  /*f890*/  LEA.HI.X.SX32 R3, R0, R6, 0x1, P0 ;  /* 0x0000000600037211 */ /* 0x000fc600000f0eff */
[C---:B------:R-:W-:Y:S02]  /*f8a0*/  IMAD R5, R166.reuse, UR5, R5 ;  /* 0x00000005a6057c24 */ /* 0x040fe4000f8e0205 */
[----:B------:R-:W-:Y:S01]  /*f8b0*/  IMAD.WIDE.U32 R2, R166, UR4, R2 ;  /* 0x00000004a6027c25 */ /* 0x000fe2000f8e0002 */
[----:B------:R-:W-:-:S03]  /*f8c0*/  ULDC.64 UR4, c[0x0][0xb78] ;  /* 0x0002de0000047ab9 */ /* 0x000fc60000000a00 */
[----:B------:R-:W-:Y:S02]  /*f8d0*/  IMAD R0, R10, UR4, RZ ;  /* 0x000000040a007c24 */ /* 0x000fe4000f8e02ff */
[----:B------:R-:W-:Y:S02]  /*f8e0*/  IMAD.IADD R3, R3, 0x1, R5 ;  /* 0x0000000103037824 */ /* 0x000fe400078e0205 */
[C---:B------:R-:W-:Y:S02]  /*f8f0*/  IMAD R5, R11.reuse, UR5, R0 ;  /* 0x000000050b057c24 */ /* 0x040fe4000f8e0200 */
[----:B------:R-:W-:Y:S01]  /*f900*/  IMAD.WIDE.U32 R2, R11, UR4, R2 ;  /* 0x000000040b027c25 */ /* 0x000fe2000f8e0002 */
[----:B------:R-:W-:-:S03]  /*f910*/  ULDC.64 UR4, c[0x0][0xb40] ;  /* 0x0002d00000047ab9 */ /* 0x000fc60000000a00 */
[----:B------:R-:W-:Y:S01]  /*f920*/  IMAD.IADD R3, R3, 0x1, R5 ;  /* 0x0000000103037824 */ /* 0x000fe200078e0205 */
[----:B------:R-:W-:-:S04]  /*f930*/  LEA R4, P0, R2, UR4, 0x2 ;  /* 0x0000000402047c11 */ /* 0x000fc8000f8010ff */
[----:B------:R-:W-:Y:S01]  /*f940*/  LEA.HI.X R5, R2, UR5, R3, 0x2, P0 ;  /* 0x0000000502057c11 */ /* 0x000fe200080f1403 */
[----:B------:R-:W-:-:S05]  /*f950*/  IMAD.MOV.U32 R3, RZ, RZ, -0x800000 ;  /* 0xff800000ff037424 */ /* 0x000fca00078e00ff */
[----:B------:R0:W-:Y:S03]  /*f960*/  STG.E desc[UR6][R4.64], R3 ;  /* 0x0000000304007986 */ /* 0x0001e6000c101906 */
.L_x_1145:
[----:B------:R-:W-:Y:S05]  /*f970*/  BSYNC B1 ;  /* 0x0000000000017941 */ /* 0x000fea0003800000 */
.L_x_1144:
[----:B------:R-:W-:Y:S01]  /*f980*/  ULDC.64 UR4, c[0x0][0xaa0] ;  /* 0x0002a80000047ab9 */ /* 0x000fe20000000a00 */
[----:B------:R-:W-:Y:S01]  /*f990*/  IMAD R7, R168, -0x80, R7 ;  /* 0xffffff80a8077824 */ /* 0x000fe200078e0207 */
[----:B------:R-:W-:Y:S01]  /*f9a0*/  BSSY B1, `(.L_x_1146) ;  /* 0x000002b000017945 */ /* 0x000fe20003800000 */
[----:B------:R-:W-:Y:S02]  /*f9b0*/  IMAD R0, R6, UR4, RZ ;  /* 0x0000000406007c24 */ /* 0x000fe4000f8e02ff */
[----:B0--3--:R-:W-:Y:S01]  /*f9c0*/  IMAD.WIDE.U32 R2, R9, UR4, R22 ;  /* 0x0000000409027c25 */ /* 0x009fe2000f8e0016 */
[----:B------:R-:W-:-:S03]  /*f9d0*/  ISETP.GE.AND P2, PT, R164, R7, PT ;  /* 0x00000007a400720c */ /* 0x000fc60003f46270 */
[----:B------:R-:W-:Y:S01]  /*f9e0*/  IMAD R9, R9, UR5, R0 ;  /* 0x0000000509097c24 */ /* 0x000fe2000f8e0200 */
[----:B------:R-:W-:Y:S01]  /*f9f0*/  ULDC.64 UR4, c[0x0][0xae0] ;  /* 0x0002b80000047ab9 */ /* 0x000fe20000000a00 */
[----:B------:R-:W-:Y:S02]  /*fa00*/  VIADD R0, R164, 0x20 ;  /* 0x00000020a4007836 */ /* 0x000fe40000000000 */
[----:B------:R-:W-:Y:S02]  /*fa10*/  IMAD.IADD R3, R3, 0x1, R9 ;  /* 0x0000000103037824 */ /* 0x000fe400078e0209 */
[----:B------:R-:W-:Y:S01]  /*fa20*/  IMAD R5, R8, UR4, RZ ;  /* 0x0000000408057c24 */ /* 0x000fe2000f8e02ff */
[----:B------:R-:W-:Y:S01]  /*fa30*/  ISETP.GE.AND P3, PT, R0, R7, PT ;  /* 0x000000070000720c */ /* 0x000fe20003f66270 */
[----:B------:R-:W-:Y:S02]  /*fa40*/  VIADD R0, R164, 0x60 ;  /* 0x00000060a4007836 */ /* 0x000fe40000000000 */
[----:B------:R-:W-:-:S02]  /*fa50*/  IMAD R5, R166, UR5, R5 ;  /* 0x00000005a6057c24 */ /* 0x000fc4000f8e0205 */
[----:B------:R-:W-:Y:S01]  /*fa60*/  IMAD.WIDE.U32 R2, R166, UR4, R2 ;  /* 0x00000004a6027c25 */ /* 0x000fe2000f8e0002 */
[----:B------:R-:W-:Y:S01]  /*fa70*/  ULDC.64 UR4, c[0x0][0xae8] ;  /* 0x0002ba0000047ab9 */ /* 0x000fe20000000a00 */
[-C--:B------:R-:W-:Y:S02]  /*fa80*/  ISETP.GE.AND P0, PT, R0, R7.reuse, PT ;  /* 0x000000070000720c */ /* 0x080fe40003f06270 */
[----:B------:R-:W-:Y:S02]  /*fa90*/  VIADD R4, R164, 0x40 ;  /* 0x00000040a4047836 */ /* 0x000fe40000000000 */
[----:B------:R-:W-:Y:S02]  /*faa0*/  IMAD.IADD R3, R3, 0x1, R5 ;  /* 0x0000000103037824 */ /* 0x000fe400078e0205 */
[----:B------:R-:W-:Y:S01]  /*fab0*/  IMAD R0, R10, UR4, RZ ;  /* 0x000000040a007c24 */ /* 0x000fe2000f8e02ff */
[----:B------:R-:W-:Y:S01]  /*fac0*/  ISETP.GE.AND P1, PT, R4, R7, PT ;  /* 0x000000070400720c */ /* 0x000fe20003f26270 */
[----:B------:R-:W-:Y:S01]  /*fad0*/  IMAD.WIDE.U32 R4, R11, UR4, R2 ;  /* 0x000000040b047c25 */ /* 0x000fe2000f8e0002 */
[----:B------:R-:W-:-:S03]  /*fae0*/  SHF.R.S32.HI R7, RZ, 0x1f, R164 ;  /* 0x0000001fff077819 */ /* 0x000fc600000114a4 */
[----:B------:R-:W-:Y:S02]  /*faf0*/  IMAD R9, R11, UR5, R0 ;  /* 0x000000050b097c24 */ /* 0x000fe4000f8e0200 */
[----:B------:R-:W-:Y:S02]  /*fb00*/  IMAD.MOV.U32 R6, RZ, RZ, R164 ;  /* 0x000000ffff067224 */ /* 0x000fe400078e00a4 */
[----:B------:R-:W-:Y:S02]  /*fb10*/  IMAD.IADD R11, R5, 0x1, R9 ;  /* 0x00000001050b7824 */ /* 0x000fe400078e0209 */
[----:B------:R-:W-:Y:S01]  /*fb20*/  IMAD.WIDE R6, R168, 0x80, R6 ;  /* 0x00000080a8067825 */ /* 0x000fe200078e0206 */
[----:B------:R-:W-:Y:S06]  /*fb30*/  @P2 BRA `(.L_x_1147) ;  /* 0x0000000000442947 */ /* 0x000fec0003800000 */
        /* <DEDUP_REMOVED lines=15> */
[----:B------:R0:W-:Y:S04]  /*fc30*/  @!P4 STG.E.128 desc[UR8][R8.64], RZ ;  /* 0x000000ff0800c986 */ /* 0x0001e8000c101d08 */
[----:B------:R0:W-:Y:S02]  /*fc40*/  @!P5 STG.E.128 desc[UR8][R8.64+0x80], RZ ;  /* 0x000080ff0800d986 */ /* 0x0001e4000c101d08 */
.L_x_1147:
[----:B------:R-:W-:Y:S05]  /*fc50*/  BSYNC B1 ;  /* 0x0000000000017941 */ /* 0x000fea0003800000 */
.L_x_1146:
[----:B------:R-:W-:Y:S04]  /*fc60*/  BSSY B1, `(.L_x_1148) ;  /* 0x0000015000017945 */ /* 0x000fe80003800000 */
[----:B------:R-:W-:Y:S05]  /*fc70*/  @P3 BRA `(.L_x_1149) ;  /* 0x00000000004c3947 */ /* 0x000fea0003800000 */
[----:B0-----:R-:W-:Y:S01]  /*fc80*/  IADD3 R9, P2, R6, 0x20, RZ ;  /* 0x0000002006097810 */ /* 0x001fe20007f5e0ff */
[----:B------:R-:W-:Y:S01]  /*fc90*/  ULDC.64 UR4, c[0x0][0xad8] ;  /* 0x0002b60000047ab9 */ /* 0x000fe20000000a00 */
[----:B------:R-:W-:Y:S01]  /*fca0*/  IMAD.MOV.U32 R2, RZ, RZ, R4 ;  /* 0x000000ffff027224 */ /* 0x000fe200078e0004 */
[----:B------:R-:W-:Y:S01]  /*fcb0*/  ULDC.64 UR6, c[0x0][0xa80] ;  /* 0x0002a00000067ab9 */ /* 0x000fe20000000a00 */
[----:B------:R-:W-:Y:S01]  /*fcc0*/  IMAD.MOV.U32 R3, RZ, RZ, R11 ;  /* 0x000000ffff037224 */ /* 0x000fe200078e000b */
[----:B------:R-:W-:Y:S01]  /*fcd0*/  ULDC.64 UR8, c[0x0][0x208] ;  /* 0x0000820000087ab9 */ /* 0x000fe20000000a00 */
[----:B------:R-:W-:Y:S02]  /*fce0*/  IMAD.X R0, RZ, RZ, R7, P2 ;  /* 0x000000ffff007224 */ /* 0x000fe400010e0607 */
[----:B------:R-:W-:Y:S02]  /*fcf0*/  VIADD R8, R22, 0x40 ;  /* 0x0000004016087836 */ /* 0x000fe40000000000 */
        /* <DEDUP_REMOVED lines=11> */
.L_x_1149:
[----:B------:R-:W-:Y:S05]  /*fdb0*/  BSYNC B1 ;  /* 0x0000000000017941 */ /* 0x000fea0003800000 */
.L_x_1148:
[----:B------:R-:W-:Y:S04]  /*fdc0*/  BSSY B1, `(.L_x_1150) ;  /* 0x0000015000017945 */ /* 0x000fe80003800000 */
[----:B------:R-:W-:Y:S05]  /*fdd0*/  @P1 BRA `(.L_x_1151) ;  /* 0x00000000004c1947 */ /* 0x000fea0003800000 */
[----:B0-2---:R-:W-:Y:S01]  /*fde0*/  IADD3 R9, P1, R6, 0x40, RZ ;  /* 0x0000004006097810 */ /* 0x005fe20007f3e0ff */
        /* <DEDUP_REMOVED lines=18> */
.L_x_1151:
[----:B------:R-:W-:Y:S05]  /*ff10*/  BSYNC B1 ;  /* 0x0000000000017941 */ /* 0x000fea0003800000 */
.L_x_1150:
        /* <DEDUP_REMOVED lines=20> */
.L_x_1142:
[----:B------:R-:W-:Y:S05]  /*10060*/  BSYNC B0 ;  /* 0x0000000000007941 */ /* 0x000fea0003800000 */
.L_x_1133:
[----:B------:R-:W-:Y:S02]  /*10070*/  ULDC UR4, c[0x0][0xc14] ;  /* 0x0003050000047ab9 */ /* 0x000fe40000000800 */
[----:B-1----:R-:W-:-:S13]  /*10080*/  ISETP.GE.AND P0, PT, R163, UR4, PT ;  /* 0x00000004a3007c0c */ /* 0x002fda000bf06270 */
[----:B------:R-:W-:Y:S05]  /*10090*/  @!P0 BRA `(.L_x_1152) ;  /* 0xffffff0c00248947 */ /* 0x000fea000383ffff */
[----:B------:R-:W-:Y:S05]  /*100a0*/  EXIT ;  /* 0x000000000000794d */ /* 0x000fea0003800000 */
.L_x_1051:
[----:B------:R-:W-:-:S08]  /*100b0*/  NOP ;  /* 0x0000000000007918 */ /* 0x000fd00000000000 */
[----:B0-----:R-:W0:-:S00]  /*100c0*/  USETMAXREG.DEALLOC.CTAPOOL 0x18 ;  /* 0x00000018000079c8 */ /* 0x001e0000080e0500 */
[----:B0-----:R-:W-:-:S06]  /*100d0*/  LOP3.LUT R0, R0, 0x3, RZ, 0xc0, !PT ;  /* 0x0000000300007812 */ /* 0x001fcc00078ec0ff */
[----:B------:R-:W0:Y:S02]  /*100e0*/  SHFL.IDX PT, R0, R0, RZ, 0x1f ;  /* 0x00001fff00007589 */ /* 0x000e2400000e0000 */
[----:B0-----:R-:W-:-:S13]  /*100f0*/  ISETP.NE.AND P0, PT, R0, RZ, PT ;  /* 0x000000ff0000720c */ /* 0x001fda0003f05270 */
[----:B------:R-:W-:Y:S05]  /*10100*/  @P0 EXIT ;  /* 0x000000000000094d */ /* 0x000fea0003800000 */
[----:B------:R-:W2:Y:S01]  /*10110*/  LDL.LU R6, [R1] ;  /* 0x0000000001067983 */ /* 0x000ea20000300800 */
[----:B------:R-:W-:Y:S01]  /*10120*/  ULDC UR5, c[0x0][0xc14] ;  /* 0x0003050000057ab9 */ /* 0x000fe20000000800 */
[----:B------:R-:W0:Y:S01]  /*10130*/  S2R R2, SR_TID.X ;  /* 0x0000000000027919 */ /* 0x000e220000002100 */
[----:B------:R-:W-:Y:S01]  /*10140*/  CS2R R16, SRZ ;  /* 0x0000000000107805 */ /* 0x000fe2000001ff00 */
[----:B------:R-:W-:Y:S01]  /*10150*/  ULDC.64 UR6, c[0x0][0x208] ;  /* 0x0000820000067ab9 */ /* 0x000fe20000000a00 */
[----:B------:R-:W-:Y:S01]  /*10160*/  ULDC UR4, c[0x0][0xc10] ;  /* 0x0003040000047ab9 */ /* 0x000fe20000000800 */
[----:B0-----:R-:W-:-:S04]  /*10170*/  LOP3.LUT R7, R2, 0x1f, RZ, 0xc0, !PT ;  /* 0x0000001f02077812 */ /* 0x001fc800078ec0ff */
[----:B------:R-:W-:Y:S02]  /*10180*/  ISETP.NE.AND P0, PT, R7, 0x1f, PT ;  /* 0x0000001f0700780c */ /* 0x000fe40003f05270 */
[----:B--2---:R-:W-:-:S11]  /*10190*/  LOP3.LUT R6, R6, 0xffffffdf, RZ, 0xc0, !PT ;  /* 0xffffffdf06067812 */ /* 0x004fd600078ec0ff */
[----:B------:R-:W-:Y:S02]  /*101a0*/  @P0 LOP3.LUT R6, R6, 0x20, RZ, 0xfc, !PT ;  /* 0x0000002006060812 */ /* 0x000fe400078efcff */
[----:B------:R-:W-:-:S13]  /*101b0*/  ISETP.GE.OR P0, PT, R7, UR5, !P0 ;  /* 0x0000000507007c0c */ /* 0x000fda000c706670 */
[----:B------:R-:W0:Y:S02]  /*101c0*/  @!P0 LDC.64 R2, c[0x0][0xc58] ;  /* 0x00031600ff028b82 */ /* 0x000e240000000a00 */
[----:B0-----:R-:W-:-:S05]  /*101d0*/  @!P0 IMAD.WIDE.U32 R2, R7, 0x4, R2 ;  /* 0x0000000407028825 */ /* 0x001fca00078e0002 */
[----:B------:R-:W2:Y:S01]  /*101e0*/  @!P0 LDG.E R17, desc[UR6][R2.64] ;  /* 0x0000000602118981 */ /* 0x000ea2000c1e1900 */
[C---:B------:R-:W-:Y:S02]  /*101f0*/  ISETP.NE.AND P1, PT, R7.reuse, RZ, PT ;  /* 0x000000ff0700720c */ /* 0x040fe40003f25270 */
[----:B------:R-:W-:Y:S02]  /*10200*/  ISETP.GE.U32.AND P0, PT, R7, 0x2, PT ;  /* 0x000000020700780c */ /* 0x000fe40003f06070 */
[----:B------:R-:W-:-:S09]  /*10210*/  LOP3.LUT R6, R6, 0xfffffffe, RZ, 0xc0, !PT ;  /* 0xfffffffe06067812 */ /* 0x000fd200078ec0ff */
[----:B------:R-:W-:-:S04]  /*10220*/  @P1 LOP3.LUT R6, R6, 0x1, RZ, 0xfc, !PT ;  /* 0x0000000106061812 */ /* 0x000fc800078efcff */
[----:B------:R-:W-:-:S04]  /*10230*/  LOP3.LUT R6, R6, 0xffffffef, RZ, 0xc0, !PT ;  /* 0xffffffef06067812 */ /* 0x000fc800078ec0ff */
[----:B------:R-:W-:-:S04]  /*10240*/  @P0 LOP3.LUT R6, R6, 0x10, RZ, 0xfc, !PT ;  /* 0x0000001006060812 */ /* 0x000fc800078efcff */
[----:B------:R-:W-:Y:S01]  /*10250*/  LOP3.LUT R6, R6, 0xfffffff7, RZ, 0xc0, !PT ;  /* 0xfffffff706067812 */ /* 0x000fe200078ec0ff */
[----:B------:R-:W0:Y:S01]  /*10260*/  S2UR UR6, SR_CTAID.X ;  /* 0x00000000000679c3 */ /* 0x000e220000002500 */
[----:B------:R-:W-:Y:S01]  /*10270*/  IMAD.MOV.U32 R19, RZ, RZ, RZ ;  /* 0x000000ffff137224 */ /* 0x000fe200078e00ff */
[----:B--2---:R-:W1:Y:S02]  /*10280*/  SHFL.UP PT, R0, R17, 0x1, RZ ;  /* 0x0420000011007989 */ /* 0x004e6400000e00ff */
[----:B-1----:R-:W-:-:S05]  /*10290*/  SEL R0, R0, RZ, P1 ;  /* 0x000000ff00007207 */ /* 0x002fca0000800000 */
[----:B------:R-:W-:-:S05]  /*102a0*/  IMAD.IADD R0, R17, 0x1, R0 ;  /* 0x0000000111007824 */ /* 0x000fca00078e0200 */
[----:B------:R-:W1:Y:S02]  /*102b0*/  SHFL.UP PT, R4, R0, 0x2, RZ ;  /* 0x0440000000047989 */ /* 0x000e6400000e00ff */
[----:B-1----:R-:W-:-:S05]  /*102c0*/  SEL R5, R4, RZ, P0 ;  /* 0x000000ff04057207 */ /* 0x002fca0000000000 */
[----:B------:R-:W-:-:S05]  /*102d0*/  IMAD.IADD R5, R0, 0x1, R5 ;  /* 0x0000000100057824 */ /* 0x000fca00078e0205 */
[----:B------:R-:W1:Y:S01]  /*102e0*/  SHFL.UP PT, R4, R5, 0x4, RZ ;  /* 0x0480000005047989 */ /* 0x000e6200000e00ff */
[----:B------:R-:W-:-:S04]  /*102f0*/  ISETP.GE.U32.AND P0, PT, R7, 0x4, PT ;  /* 0x000000040700780c */ /* 0x000fc80003f06070 */
[----:B-1----:R-:W-:-:S05]  /*10300*/  SEL R4, R4, RZ, P0 ;  /* 0x000000ff04047207 */ /* 0x002fca0000000000 */
[----:B------:R-:W-:-:S05]  /*10310*/  IMAD.IADD R4, R5, 0x1, R4 ;  /* 0x0000000105047824 */ /* 0x000fca00078e0204 */
[----:B------:R-:W1:Y:S01]  /*10320*/  SHFL.UP PT, R2, R4, 0x8, RZ ;  /* 0x0500000004027989 */ /* 0x000e6200000e00ff */
[----:B------:R-:W-:Y:S02]  /*10330*/  @P0 LOP3.LUT R6, R6, 0x8, RZ, 0xfc, !PT ;  /* 0x0000000806060812 */ /* 0x000fe400078efcff */
[----:B------:R-:W-:-:S04]  /*10340*/  ISETP.GE.U32.AND P0, PT, R7, 0x8, PT ;  /* 0x000000080700780c */ /* 0x000fc80003f06070 */
[----:B-1----:R-:W-:-:S05]  /*10350*/  SEL R3, R2, RZ, P0 ;  /* 0x000000ff02037207 */ /* 0x002fca0000000000 */
[----:B------:R-:W-:-:S05]  /*10360*/  IMAD.IADD R3, R4, 0x1, R3 ;  /* 0x0000000104037824 */ /* 0x000fca00078e0203 */
[----:B------:R-:W1:Y:S01]  /*10370*/  SHFL.UP PT, R0, R3, 0x10, RZ ;  /* 0x0600000003007989 */ /* 0x000e6200000e00ff */
[----:B------:R-:W-:-:S04]  /*10380*/  LOP3.LUT R6, R6, 0xfffffffb, RZ, 0xc0, !PT ;  /* 0xfffffffb06067812 */ /* 0x000fc800078ec0ff */
[----:B------:R-:W-:Y:S02]  /*10390*/  @P0 LOP3.LUT R6, R6, 0x4, RZ, 0xfc, !PT ;  /* 0x0000000406060812 */ /* 0x000fe400078efcff */
[----:B------:R-:W-:-:S04]  /*103a0*/  ISETP.GE.U32.AND P0, PT, R7, 0x10, PT ;  /* 0x000000100700780c */ /* 0x000fc80003f06070 */
[----:B-1----:R-:W-:-:S05]  /*103b0*/  SEL R0, R0, RZ, P0 ;  /* 0x000000ff00007207 */ /* 0x002fca0000000000 */
[----:B------:R-:W-:-:S05]  /*103c0*/  IMAD.IADD R0, R3, 0x1, R0 ;  /* 0x0000000103007824 */ /* 0x000fca00078e0200 */
[----:B------:R-:W1:Y:S01]  /*103d0*/  SHFL.IDX PT, R2, R0, 0x1f, 0x1f ;  /* 0x03e01f0000027f89 */ /* 0x000e6200000e0000 */
[----:B------:R-:W-:-:S04]  /*103e0*/  LOP3.LUT R6, R6, 0xfffffffd, RZ, 0xc0, !PT ;  /* 0xfffffffd06067812 */ /* 0x000fc800078ec0ff */
[----:B------:R-:W-:-:S05]  /*103f0*/  @P0 LOP3.LUT R6, R6, 0x2, RZ, 0xfc, !PT ;  /* 0x0000000206060812 */ /* 0x000fca00078efcff */
[----:B------:R2:W-:Y:S01]  /*10400*/  STL [R1], R6 ;  /* 0x0000000601007387 */ /* 0x0005e20000100800 */
[----:B-1----:R-:W-:-:S05]  /*10410*/  IMAD R4, R2, UR4, RZ ;  /* 0x0000000402047c24 */ /* 0x002fca000f8e02ff */
[----:B0-----:R-:W-:Y:S01]  /*10420*/  ISETP.GT.AND P0, PT, R4, UR6, PT ;  /* 0x0000000604007c0c */ /* 0x001fe2000bf04270 */
[----:B------:R-:W-:-:S12]  /*10430*/  IMAD.MOV.U32 R5, RZ, RZ, R4 ;  /* 0x000000ffff057224 */ /* 0x000fd800078e0004 */
[----:B--2---:R-:W-:Y:S05]  /*10440*/  @P0 BRA `(.L_x_1153) ;  /* 0x0000000000c00947 */ /* 0x004fea0003800000 */
[----:B------:R-:W-:Y:S01]  /*10450*/  IMAD.MOV.U32 R4, RZ, RZ, R5 ;  /* 0x000000ffff047224 */ /* 0x000fe200078e0005 */
[----:B------:R-:W-:Y:S01]  /*10460*/  ULDC UR5, c[0x0][0xc14] ;  /* 0x0003050000057ab9 */ /* 0x000fe20000000800 */
[----:B------:R-:W-:Y:S01]  /*10470*/  IMAD.MOV.U32 R19, RZ, RZ, RZ ;  /* 0x000000ffff137224 */ /* 0x000fe200078e00ff */
[----:B------:R-:W-:Y:S01]  /*10480*/  ULDC UR7, c[0x0][0xc14] ;  /* 0x0003050000077ab9 */ /* 0x000fe20000000800 */
[----:B------:R-:W-:-:S05]  /*10490*/  ULDC UR4, c[0x0][0xc10] ;  /* 0x0003040000047ab9 */ /* 0x000fca0000000800 */
.L_x_1157:
[----:B------:R-:W-:Y:S02]  /*104a0*/  VIADD R0, R19, 0x1f ;  /* 0x0000001f13007836 */ /* 0x000fe40000000000 */
[----:B------:R-:W-:-:S03]  /*104b0*/  IMAD.U32 R19, RZ, RZ, UR7 ;  /* 0x00000007ff137e24 */ /* 0x000fc6000f8e00ff */
[----:B------:R-:W-:-:S13]  /*104c0*/  ISETP.GE.AND P0, PT, R0, UR5, PT ;  /* 0x0000000500007c0c */ /* 0x000fda000bf06270 */
[----:B------:R-:W-:Y:S05]  /*104d0*/  @P0 BRA `(.L_x_1154) ;  /* 0x0000000400d00947 */ /* 0x000fea0003800000 */
[----:B------:R-:W0:Y:S01]  /*104e0*/  S2R R2, SR_TID.X ;  /* 0x0000000000027919 */ /* 0x000e220000002100 */
[----:B------:R-:W-:Y:S01]  /*104f0*/  IMAD.MOV.U32 R19, RZ, RZ, R0 ;  /* 0x000000ffff137224 */ /* 0x000fe200078e0000 */
[----:B------:R-:W-:Y:S01]  /*10500*/  BSSY B0, `(.L_x_1155) ;  /* 0x000000b000007945 */ /* 0x000fe20003800000 */
[----:B------:R-:W-:Y:S01]  /*10510*/  IMAD.MOV.U32 R17, RZ, RZ, RZ ;  /* 0x000000ffff117224 */ /* 0x000fe200078e00ff */
        /* <DEDUP_REMOVED lines=9> */
.L_x_1156:
[----:B------:R-:W-:Y:S05]  /*105b0*/  BSYNC B0 ;  /* 0x0000000000007941 */ /* 0x000fea0003800000 */
.L_x_1155:
[----:B-----5:R-:W1:Y:S01]  /*105c0*/  SHFL.UP PT, R0, R17, 0x1, RZ ;  /* 0x0420000011007989 */ /* 0x020e6200000e00ff */
[C---:B------:R-:W-:Y:S02]  /*105d0*/  ISETP.NE.AND P0, PT, R6.reuse, RZ, PT ;  /* 0x000000ff0600720c */ /* 0x040fe40003f05270 */
[----:B------:R-:W-:Y:S02]  /*105e0*/  ISETP.GE.U32.AND P1, PT, R6, 0x2, PT ;  /* 0x000000020600780c */ /* 0x000fe40003f26070 */
[----:B-1----:R-:W-:Y:S02]  /*105f0*/  SEL R0, R0, RZ, P0 ;  /* 0x000000ff00007207 */ /* 0x002fe40000000000 */
[----:B------:R-:W-:-:S03]  /*10600*/  ISETP.GE.U32.AND P0, PT, R6, 0x4, PT ;  /* 0x000000040600780c */ /* 0x000fc60003f06070 */
[----:B------:R-:W-:-:S05]  /*10610*/  IMAD.IADD R0, R17, 0x1, R0 ;  /* 0x0000000111007824 */ /* 0x000fca00078e0200 */
[----:B0-----:R-:W0:Y:S02]  /*10620*/  SHFL.UP PT, R2, R0, 0x2, RZ ;  /* 0x0440000000027989 */ /* 0x001e2400000e00ff */
        /* <DEDUP_REMOVED lines=18> */
.L_x_1153:
[----:B------:R-:W-:Y:S01]  /*10750*/  IMAD.IADD R5, R4, 0x1, -R5 ;  /* 0x0000000104057824 */ /* 0x000fe200078e0a05 */
[----:B------:R-:W-:-:S03]  /*10760*/  ULDC.64 UR8, c[0x0][0x208] ;  /* 0x0000820000087ab9 */ /* 0x000fc60000000a00 */
[----:B------:R-:W-:-:S05]  /*10770*/  IMAD R2, R0, UR4, R5 ;  /* 0x0000000400027c24 */ /* 0x000fca000f8e0205 */
[----:B------:R-:W-:Y:S02]  /*10780*/  ISETP.GT.AND P0, PT, R2, UR6, PT ;  /* 0x0000000602007c0c */ /* 0x000fe4000bf04270 */
[----:B------:R-:W0:Y:S11]  /*10790*/  LDC.64 R2, c[0x0][0xc68] ;  /* 0x00031a00ff027b82 */ /* 0x000e360000000a00 */
[----:B------:R-:W-:-:S04]  /*107a0*/  VOTE.ANY R7, PT, !P0 ;  /* 0x0000000000077806 */ /* 0x000fc800040e0100 */
[----:B------:R-:W1:Y:S02]  /*107b0*/  POPC R4, R7 ;  /* 0x0000000700047309 */ /* 0x000e640000000000 */
[----:B-1----:R-:W-:-:S04]  /*107c0*/  IMAD.IADD R19, R4, 0x1, R19 ;  /* 0x0000000104137824 */ /* 0x002fc800078e0213 */
[----:B0-----:R-:W-:-:S05]  /*107d0*/  IMAD.WIDE R2, R19, 0x4, R2 ;  /* 0x0000000413027825 */ /* 0x001fca00078e0202 */
[----:B------:R-:W2:Y:S01]  /*107e0*/  LDG.E R8, desc[UR8][R2.64] ;  /* 0x0000000802087981 */ /* 0x000ea2000c1e1900 */
[----:B------:R-:W-:-:S03]  /*107f0*/  ISETP.NE.AND P0, PT, R7, RZ, PT ;  /* 0x000000ff0700720c */ /* 0x000fc60003f05270 */
[----:B------:R-:W2:Y:S02]  /*10800*/  SHFL.IDX PT, R17, R17, R4, 0x1f ;  /* 0x00001f0411117589 */ /* 0x000ea400000e0000 */
[----:B--2---:R-:W-:-:S05]  /*10810*/  IMAD R6, R17, R8, RZ ;  /* 0x0000000811067224 */ /* 0x004fca00078e02ff */
[----:B------:R-:W-:-:S04]  /*10820*/  IABS R9, R6 ;  /* 0x0000000600097213 */ /* 0x000fc80000000000 */
[----:B------:R-:W0:Y:S08]  /*10830*/  I2F.RP R10, R9 ;  /* 0x00000009000a7306 */ /* 0x000e300000209400 */
[----:B0-----:R-:W0:Y:S02]  /*10840*/  MUFU.RCP R10, R10 ;  /* 0x0000000a000a7308 */ /* 0x001e240000001000 */
[----:B0-----:R-:W-:-:S06]  /*10850*/  VIADD R11, R10, 0xffffffe ;  /* 0x0ffffffe0a0b7836 */ /* 0x001fcc0000000000 */
[----:B------:R0:W1:Y:S01]  /*10860*/  F2I.FTZ.U32.TRUNC.NTZ R3, R11 ;  /* 0x0000000b00037305 */ /* 0x000062000021f000 */
[----:B------:R-:W-:Y:S05]  /*10870*/  @!P0 BRA `(.L_x_1158) ;  /* 0x0000000000088947 */ /* 0x000fea0003800000 */
[----:B------:R-:W-:-:S05]  /*10880*/  VIADD R7, R4, 0xffffffff ;  /* 0xffffffff04077836 */ /* 0x000fca0000000000 */
[----:B------:R2:W3:Y:S02]  /*10890*/  SHFL.IDX PT, R16, R0, R7, 0x1f ;  /* 0x00001f0700107589 */ /* 0x0004e400000e0000 */
.L_x_1158:
[----:B-12---:R-:W-:Y:S02]  /*108a0*/  IMAD.MOV R0, RZ, RZ, -R3 ;  /* 0x000000ffff007224 */ /* 0x006fe400078e0a03 */
[----:B---3--:R-:W-:Y:S02]  /*108b0*/  IMAD R16, R16, UR4, R5 ;  /* 0x0000000410107c24 */ /* 0x008fe4000f8e0205 */
[----:B------:R-:W-:Y:S02]  /*108c0*/  IMAD R5, R0, R9, RZ ;  /* 0x0000000900057224 */ /* 0x000fe400078e02ff */
[----:B------:R-:W-:-:S04]  /*108d0*/  IMAD.MOV.U32 R2, RZ, RZ, RZ ;  /* 0x000000ffff027224 */ /* 0x000fc800078e00ff */
[----:B------:R-:W-:Y:S01]  /*108e0*/  IMAD.HI.U32 R2, R3, R5, R2 ;  /* 0x0000000503027227 */ /* 0x000fe200078e0002 */
[----:B------:R-:W-:Y:S02]  /*108f0*/  IADD3 R5, -R16, UR6, RZ ;  /* 0x0000000610057c10 */ /* 0x000fe4000fffe1ff */
[----:B------:R-:W-:Y:S02]  /*10900*/  IABS R3, R6 ;  /* 0x0000000600037213 */ /* 0x000fe40000000000 */
[----:B------:R-:W-:-:S03]  /*10910*/  IABS R0, R5 ;  /* 0x0000000500007213 */ /* 0x000fc60000000000 */
[----:B------:R-:W-:Y:S02]  /*10920*/  IMAD.MOV R3, RZ, RZ, -R3 ;  /* 0x000000ffff037224 */ /* 0x000fe400078e0a03 */
        /* <DEDUP_REMOVED lines=11> */
[----:B------:R-:W-:-:S05]  /*109e0*/  @!P0 LOP3.LUT R7, RZ, R6, RZ, 0x33, !PT ;  /* 0x00000006ff078212 */ /* 0x000fca00078e33ff */
[----:B------:R-:W-:Y:S02]  /*109f0*/  IMAD R0, R8, R7, RZ ;  /* 0x0000000708007224 */ /* 0x000fe400078e02ff */
[----:B------:R-:W-:Y:S02]  /*10a00*/  IMAD.MOV R7, RZ, RZ, -R7 ;  /* 0x000000ffff077224 */ /* 0x000fe400078e0a07 */
[----:B------:R-:W-:Y:S02]  /*10a10*/  IMAD.MOV R3, RZ, RZ, -R0 ;  /* 0x000000ffff037224 */ /* 0x000fe400078e0a00 */
[----:B------:R-:W-:-:S03]  /*10a20*/  IMAD R5, R6, R7, R5 ;  /* 0x0000000706057224 */ /* 0x000fc600078e0205 */
[----:B------:R-:W-:Y:S01]  /*10a30*/  VIADDMNMX R8, R3, UR4, R8, PT ;  /* 0x0000000403087c46 */ /* 0x000fe2000b800108 */
[----:B------:R-:W-:Y:S01]  /*10a40*/  IMAD.IADD R0, R5, 0x1, R0 ;  /* 0x0000000105007824 */ /* 0x000fe200078e0200 */
[----:B------:R-:W-:Y:S02]  /*10a50*/  IABS R6, R5 ;  /* 0x0000000500067213 */ /* 0x000fe40000000000 */
[----:B------:R-:W-:-:S04]  /*10a60*/  IABS R4, R8 ;  /* 0x0000000800047213 */ /* 0x000fc80000000000 */
[----:B------:R-:W1:Y:S08]  /*10a70*/  I2F.RP R9, R4 ;  /* 0x0000000400097306 */ /* 0x000e700000209400 */
[----:B-1----:R-:W1:Y:S02]  /*10a80*/  MUFU.RCP R9, R9 ;  /* 0x0000000900097308 */ /* 0x002e640000001000 */
[----:B-1----:R-:W-:-:S06]  /*10a90*/  VIADD R2, R9, 0xffffffe ;  /* 0x0ffffffe09027836 */ /* 0x002fcc0000000000 */
[----:B------:R1:W2:Y:S02]  /*10aa0*/  F2I.FTZ.U32.TRUNC.NTZ R3, R2 ;  /* 0x0000000200037305 */ /* 0x0002a4000021f000 */
[----:B-1----:R-:W-:Y:S02]  /*10ab0*/  IMAD.MOV.U32 R2, RZ, RZ, RZ ;  /* 0x000000ffff027224 */ /* 0x002fe400078e00ff */
[----:B--2---:R-:W-:-:S04]  /*10ac0*/  IMAD.MOV R7, RZ, RZ, -R3 ;  /* 0x000000ffff077224 */ /* 0x004fc800078e0a03 */
[----:B------:R-:W-:-:S04]  /*10ad0*/  IMAD R7, R7, R4, RZ ;  /* 0x0000000407077224 */ /* 0x000fc800078e02ff */
[----:B------:R-:W-:Y:S01]  /*10ae0*/  IMAD.HI.U32 R3, R3, R7, R2 ;  /* 0x0000000703037227 */ /* 0x000fe200078e0002 */
[-C--:B------:R-:W-:Y:S02]  /*10af0*/  IABS R7, R8.reuse ;  /* 0x0000000800077213 */ /* 0x080fe40000000000 */
[----:B------:R-:W-:-:S03]  /*10b00*/  LOP3.LUT R2, R5, R8, RZ, 0x3c, !PT ;  /* 0x0000000805027212 */ /* 0x000fc600078e3cff */
[----:B------:R-:W-:Y:S02]  /*10b10*/  IMAD.MOV R7, RZ, RZ, -R7 ;  /* 0x000000ffff077224 */ /* 0x000fe400078e0a07 */
[----:B------:R-:W-:-:S04]  /*10b20*/  IMAD.HI.U32 R3, R3, R6, RZ ;  /* 0x0000000603037227 */ /* 0x000fc800078e00ff */
[----:B------:R-:W-:-:S05]  /*10b30*/  IMAD R7, R3, R7, R6 ;  /* 0x0000000703077224 */ /* 0x000fca00078e0206 */
[----:B------:R-:W-:-:S13]  /*10b40*/  ISETP.GT.U32.AND P0, PT, R4, R7, PT ;  /* 0x000000070400720c */ /* 0x000fda0003f04070 */
[----:B------:R-:W-:Y:S02]  /*10b50*/  @!P0 IMAD.IADD R7, R7, 0x1, -R4 ;  /* 0x0000000107078824 */ /* 0x000fe400078e0a04 */
[----:B------:R-:W-:-:S03]  /*10b60*/  @!P0 VIADD R3, R3, 0x1 ;  /* 0x0000000103038836 */ /* 0x000fc60000000000 */
[----:B------:R-:W-:-:S13]  /*10b70*/  ISETP.GE.U32.AND P0, PT, R7, R4, PT ;  /* 0x000000040700720c */ /* 0x000fda0003f06070 */
[----:B------:R-:W-:Y:S01]  /*10b80*/  @P0 VIADD R3, R3, 0x1 ;  /* 0x0000000103030836 */ /* 0x000fe20000000000 */
[----:B------:R-:W-:-:S13]  /*10b90*/  ISETP.GE.AND P0, PT, R2, RZ, PT ;  /* 0x000000ff0200720c */ /* 0x000fda0003f06270 */
[----:B------:R-:W-:Y:S01]  /*10ba0*/  @!P0 IMAD.MOV R3, RZ, RZ, -R3 ;  /* 0x000000ffff038224 */ /* 0x000fe200078e0a03 */
[----:B------:R-:W-:-:S13]  /*10bb0*/  ISETP.NE.AND P0, PT, R8, RZ, PT ;  /* 0x000000ff0800720c */ /* 0x000fda0003f05270 */
[----:B------:R-:W-:Y:S01]  /*10bc0*/  @!P0 LOP3.LUT R3, RZ, R8, RZ, 0x33, !PT ;  /* 0x00000008ff038212 */ /* 0x000fe200078e33ff */
[----:B------:R-:W-:-:S04]  /*10bd0*/  IMAD.MOV R8, RZ, RZ, -R8 ;  /* 0x000000ffff087224 */ /* 0x000fc800078e0a08 */
[----:B------:R-:W-:Y:S01]  /*10be0*/  IMAD R18, R3, R8, R0 ;  /* 0x0000000803127224 */ /* 0x000fe200078e0200 */
[----:B------:R-:W-:-:S05]  /*10bf0*/  LOP3.LUT R0, RZ, R3, RZ, 0x33, !PT ;  /* 0x00000003ff007212 */ /* 0x000fca00078e33ff */
[----:B------:R-:W-:Y:S01]  /*10c00*/  IMAD.IADD R17, R17, 0x1, R0 ;  /* 0x0000000111117824 */ /* 0x000fe200078e0200 */
[----:B------:R-:W-:Y:S06]  /*10c10*/  BRA `(.L_x_1159) ;  /* 0x00000000000c7947 */ /* 0x000fec0003800000 */
.L_x_1154:
[----:B------:R-:W-:Y:S02]  /*10c20*/  IMAD.MOV.U32 R17, RZ, RZ, RZ ;  /* 0x000000ffff117224 */ /* 0x000fe400078e00ff */
[----:B------:R-:W-:Y:S02]  /*10c30*/  IMAD.U32 R16, RZ, RZ, UR6 ;  /* 0x00000006ff107e24 */ /* 0x000fe4000f8e00ff */
[----:B------:R-:W-:-:S07]  /*10c40*/  IMAD.MOV.U32 R18, RZ, RZ, RZ ;  /* 0x000000ffff127224 */ /* 0x000fce00078e00ff */
.L_x_1159:
[----:B------:R-:W1:Y:S01]  /*10c50*/  S2R R0, SR_TID.X ;  /* 0x0000000000007919 */ /* 0x000e620000002100 */
[----:B------:R-:W-:Y:S01]  /*10c60*/  STL [R1], RZ ;  /* 0x000000ff01007387 */ /* 0x000fe20000100800 */
[----:B-1----:R-:W-:-:S04]  /*10c70*/  LOP3.LUT R0, R0, 0x1f, RZ, 0xc0, !PT ;  /* 0x0000001f00007812 */ /* 0x002fc800078ec0ff */
[----:B------:R-:W-:-:S13]  /*10c80*/  ISETP.NE.AND P0, PT, R0, RZ, PT ;  /* 0x000000ff0000720c */ /* 0x000fda0003f05270 */
[----:B------:R-:W1:Y:S01]  /*10c90*/  @!P0 S2R R3, SR_CgaCtaId ;  /* 0x0000000000038919 */ /* 0x000e620000008800 */
[----:B------:R-:W-:-:S04]  /*10ca0*/  @!P0 MOV R0, 0x400 ;  /* 0x0000040000008802 */ /* 0x000fc80000000f00 */
[----:B-1----:R-:W-:-:S05]  /*10cb0*/  @!P0 LEA R0, R3, R0, 0x18 ;  /* 0x0000000003008211 */ /* 0x002fca00078ec0ff */
[----:B------:R1:W-:Y:S01]  /*10cc0*/  @!P0 STS.128 [R0+0x2a8d0], R16 ;  /* 0x02a8d01000008388 */ /* 0x0003e20000000c00 */
[----:B------:R-:W-:Y:S06]  /*10cd0*/  BAR.ARV 0x5, 0x120 ;  /* 0x0144800000007b1d */ /* 0x000fec0000002000 */
[----:B------:R-:W-:Y:S01]  /*10ce0*/  ISETP.GE.AND P0, PT, R19, UR5, PT ;  /* 0x0000000513007c0c */ /* 0x000fe2000bf06270 */
[----:B-1----:R-:W-:-:S05]  /*10cf0*/  IMAD.MOV.U32 R0, RZ, RZ, 0x1 ;  /* 0x00000001ff007424 */ /* 0x002fca00078e00ff */
[----:B------:R1:W-:Y:S04]  /*10d00*/  STL [R1+0x8], R0 ;  /* 0x0000080001007387 */ /* 0x0003e80000100800 */
[----:B------:R1:W-:Y:S03]  /*10d10*/  STL [R1+0x18], RZ ;  /* 0x000018ff01007387 */ /* 0x0003e60000100800 */
[----:B------:R-:W-:Y:S05]  /*10d20*/  @P0 BRA `(.L_x_1160) ;  /* 0x0000004400440947 */ /* 0x000fea0003800000 */
[----:B-1----:R-:W-:Y:S01]  /*10d30*/  IMAD.MOV.U32 R0, RZ, RZ, 0x1 ;  /* 0x00000001ff007424 */ /* 0x002fe200078e00ff */
[----:B------:R1:W-:Y:S01]  /*10d40*/  STL [R1+0x18], RZ ;  /* 0x000018ff01007387 */ /* 0x0003e20000100800 */
[----:B------:R-:W-:Y:S01]  /*10d50*/  ULDC UR38, c[0x0][0xc] ;  /* 0x0000030000267ab9 */ /* 0x000fe20000000800 */
[----:B------:R-:W-:Y:S02]  /*10d60*/  ULDC.64 UR36, c[0x0][0x198] ;  /* 0x0000660000247ab9 */ /* 0x000fe40000000a00 */
[----:B------:R1:W-:Y:S04]  /*10d70*/  STL [R1+0x8], R0 ;  /* 0x0000080001007387 */ /* 0x0003e80000100800 */
[----:B------:R1:W-:Y:S02]  /*10d80*/  STL [R1], RZ ;  /* 0x000000ff01007387 */ /* 0x0003e40000100800 */
.L_x_1235:
[----:B------:R-:W-:Y:S05]  /*10d90*/  YIELD ;  /* 0x0000000000007946 */ /* 0x000fea0003800000 */
[----:B------:R-:W-:Y:S01]  /*10da0*/  ULDC.64 UR4, c[0x0][0xa28] ;  /* 0x00028a0000047ab9 */ /* 0x000fe20000000a00 */
[----:B------:R-:W-:Y:S01]  /*10db0*/  IMAD.MOV.U32 R4, RZ, RZ, RZ ;  /* 0x000000ffff047224 */ /* 0x000fe200078e00ff */
[----:B------:R-:W-:Y:S01]  /*10dc0*/  ISETP.NE.U32.AND P0, PT, RZ, UR4, PT ;  /* 0x00000004ff007c0c */ /* 0x000fe2000bf05070 */
[----:B------:R-:W-:-:S03]  /*10dd0*/  ULDC.64 UR6, c[0x0][0x208] ;  /* 0x0000820000067ab9 */ /* 0x000fc60000000a00 */
[----:B------:R-:W-:Y:S01]  /*10de0*/  ISETP.NE.AND.EX P0, PT, RZ, UR5, PT, P0 ;  /* 0x00000005ff007c0c */ /* 0x000fe2000bf05300 */
[----:B------:R-:W-:-:S12]  /*10df0*/  ULDC.64 UR4, c[0x0][0xa00] ;  /* 0x0002800000047ab9 */ /* 0x000fd80000000a00 */
[----:B--2---:R-:W2:Y:S01]  /*10e00*/  @P0 LDC.64 R2, c[0x0][0xa28] ;  /* 0x00028a00ff020b82 */ /* 0x004ea20000000a00 */
[----:B------:R-:W-:Y:S01]  /*10e10*/  ISETP.NE.U32.AND P2, PT, RZ, UR4, PT ;  /* 0x00000004ff007c0c */ /* 0x000fe2000bf45070 */
[----:B--2---:R-:W-:-:S05]  /*10e20*/  @P0 IMAD.WIDE R2, R19, 0x4, R2 ;  /* 0x0000000413020825 */ /* 0x004fca00078e0202 */
[----:B------:R2:W5:Y:S01]  /*10e30*/  @P0 LDG.E R4, desc[UR6][R2.64] ;  /* 0x0000000602040981 */ /* 0x000562000c1e1900 */
[----:B------:R-:W-:Y:S01]  /*10e40*/  ISETP.NE.AND.EX P2, PT, RZ, UR5, PT, P2 ;  /* 0x00000005ff007c0c */ /* 0x000fe2000bf45320 */
[----:B-1----:R-:W-:Y:S01]  /*10e50*/  IMAD.MOV.U32 R0, RZ, RZ, RZ ;  /* 0x000000ffff007224 */ /* 0x002fe200078e00ff */
[----:B------:R-:W-:Y:S01]  /*10e60*/  ULDC.64 UR4, c[0x0][0xa18] ;  /* 0x0002860000047ab9 */ /* 0x000fe20000000a00 */
[----:B--2---:R-:W1:Y:S02]  /*10e70*/  LDC.64 R2, c[0x0][0xa00] ;  /* 0x00028000ff027b82 */ /* 0x004e640000000a00 */
[----:B-1----:R-:W-:-:S08]  /*10e80*/  IMAD.WIDE R2, R19, 0x4, R2 ;  /* 0x0000000413027825 */ /* 0x002fd000078e0202 */
[----:B------:R-:W2:Y:S01]  /*10e90*/  @P2 LDG.E R0, desc[UR6][R2.64] ;  /* 0x0000000602002981 */ /* 0x000ea2000c1e1900 */
[----:B------:R-:W-:Y:S01]  /*10ea0*/  ISETP.NE.U32.AND P1, PT, RZ, UR4, PT ;  /* 0x00000004ff007c0c */ /* 0x000fe2000bf25070 */
[----:B------:R-:W-:-:S03]  /*10eb0*/  ULDC UR4, c[0x0][0x288] ;  /* 0x0000a20000047ab9 */ /* 0x000fc60000000800 */
[----:B------:R-:W-:-:S13]  /*10ec0*/  ISETP.NE.AND.EX P1, PT, RZ, UR5, PT, P1 ;  /* 0x00000005ff007c0c */ /* 0x000fda000bf25310 */
[----:B------:R-:W1:Y:S02]  /*10ed0*/  @P1 LDC.64 R6, c[0x0][0xa18] ;  /* 0x00028600ff061b82 */ /* 0x000e640000000a00 */
[----:B-1----:R-:W-:Y:S01]  /*10ee0*/  @P1 IMAD.WIDE R6, R19, 0x4, R6 ;  /* 0x0000000413061825 */ /* 0x002fe200078e0206 */
[----:B--2---:R1:W-:Y:S03]  /*10ef0*/  STL [R1+0x1c], R0 ;  /* 0x00001c0001007387 */ /* 0x0043e60000100800 */
[----:B-1----:R-:W-:Y:S01]  /*10f00*/  IMAD.U32 R0, RZ, RZ, UR4 ;  /* 0x00000004ff007e24 */ /* 0x002fe2000f8e00ff */
[----:B------:R-:W-:Y:S02]  /*10f10*/  ULDC.64 UR4, c[0x0][0x3f8] ;  /* 0x0000fe0000047ab9 */ /* 0x000fe40000000a00 */
[----:B------:R-:W-:-:S03]  /*10f20*/  UISETP.NE.U32.AND UP0, UPT, UR4, URZ, UPT ;  /* 0x0000003f0400728c */ /* 0x000fc6000bf05070 */
[----:B------:R-:W-:Y:S01]  /*10f30*/  ULDC UR4, c[0x0][0x404] ;  /* 0x0001010000047ab9 */ /* 0x000fe20000000800 */
[----:B------:R-:W-:Y:S01]  /*10f40*/  UISETP.NE.AND.EX UP0, UPT, UR5, URZ, UPT, UP0 ;  /* 0x0000003f0500728c */ /* 0x000fe2000bf05300 */
[----:B------:R1:W5:Y:S01]  /*10f50*/  @P1 LDG.E R0, desc[UR6][R6.64] ;  /* 0x0000000606001981 */ /* 0x000362000c1e1900 */
[----:B------:R-:W-:Y:S01]  /*10f60*/  ULDC.64 UR6, c[0x0][0xa08] ;  /* 0x0002820000067ab9 */ /* 0x000fe20000000a00 */
[----:B------:R-:W-:Y:S01]  /*10f70*/  ULDC UR5, c[0x0][0x2e0] ;  /* 0x0000b80000057ab9 */ /* 0x000fe20000000800 */
[----:B------:R-:W-:Y:S01]  /*10f80*/  USEL UR4, UR4, 0x1, UP0 ;  /* 0x0000000104047887 */ /* 0x000fe20008000000 */
[----:B------:R-:W-:-:S03]  /*10f90*/  ISETP.NE.U32.AND P0, PT, RZ, UR6, PT ;  /* 0x00000006ff007c0c */ /* 0x000fc6000bf05070 */
[----:B------:R-:W-:Y:S01]  /*10fa0*/  UIMAD UR4, UR4, UR5, URZ ;  /* 0x00000005040472a4 */ /* 0x000fe2000f8e023f */
[----:B------:R-:W-:-:S05]  /*10fb0*/  ISETP.NE.AND.EX P0, PT, RZ, UR7, PT, P0 ;  /* 0x00000007ff007c0c */ /* 0x000fca000bf05300 */
[----:B------:R-:W-:Y:S01]  /*10fc0*/  IMAD.U32 R5, RZ, RZ, UR4 ;  /* 0x00000004ff057e24 */ /* 0x000fe2000f8e00ff */
[----:B-1----:R-:W-:Y:S07]  /*10fd0*/  @P1 BRA `(.L_x_1161) ;  /* 0x0000000000141947 */ /* 0x002fee0003800000 */
[----:B------:R-:W-:Y:S05]  /*10fe0*/  @!P2 BRA `(.L_x_1161) ;  /* 0x000000000010a947 */ /* 0x000fea0003800000 */
[----:B------:R-:W-:Y:S02]  /*10ff0*/  ULDC.64 UR4, c[0x0][0x208] ;  /* 0x0000820000047ab9 */ /* 0x000fe40000000a00 */
[----:B------:R-:W2:Y:S04]  /*11000*/  LDG.E R7, desc[UR4][R2.64] ;  /* 0x0000000402077981 */ /* 0x000ea8000c1e1900 */
[----:B-----5:R-:W2:Y:S02]  /*11010*/  LDG.E R0, desc[UR4][R2.64+0x4] ;  /* 0x0000040402007981 */ /* 0x020ea4000c1e1900 */
[----:B--2---:R-:W-:-:S07]  /*11020*/  IMAD.IADD R0, R0, 0x1, -R7 ;  /* 0x0000000100007824 */ /* 0x004fce00078e0a07 */
.L_x_1161:
[----:B------:R-:W1:Y:S01]  /*11030*/  LDC.64 R2, c[0x0][0xa08] ;  /* 0x00028200ff027b82 */ /* 0x000e620000000a00 */
[----:B------:R-:W-:Y:S01]  /*11040*/  IMAD.MOV.U32 R7, RZ, RZ, RZ ;  /* 0x000000ffff077224 */ /* 0x000fe200078e00ff */
[----:B------:R-:W-:Y:S01]  /*11050*/  ULDC.64 UR4, c[0x0][0x208] ;  /* 0x0000820000047ab9 */ /* 0x000fe20000000a00 */
[----:B-1----:R-:W-:-:S05]  /*11060*/  IMAD.WIDE R2, R19, 0x4, R2 ;  /* 0x0000000413027825 */ /* 0x002fca00078e0202 */
[----:B------:R-:W2:Y:S01]  /*11070*/  @P0 LDG.E R7, desc[UR4][R2.64] ;  /* 0x0000000402070981 */ /* 0x000ea2000c1e1900 */
[----:B------:R-:W-:Y:S02]  /*11080*/  ULDC.64 UR4, c[0x0][0xa20] ;  /* 0x0002880000047ab9 */ /* 0x000fe40000000a00 */
[----:B------:R-:W-:-:S04]  /*11090*/  ISETP.NE.U32.AND P1, PT, RZ, UR4, PT ;  /* 0x00000004ff007c0c */ /* 0x000fc8000bf25070 */
[----:B------:R-:W-:Y:S01]  /*110a0*/  ISETP.NE.AND.EX P1, PT, RZ, UR5, PT, P1 ;  /* 0x00000005ff007c0c */ /* 0x000fe2000bf25310 */
[----:B--2--5:R-:W-:-:S05]  /*110b0*/  IMAD.IADD R6, R7, 0x1, R4 ;  /* 0x0000000107067824 */ /* 0x024fca00078e0204 */
[----:B------:R1:W-:Y:S07]  /*110c0*/  STL [R1+0x4], R6 ;  /* 0x0000040601007387 */ /* 0x0003ee0000100800 */
[----:B------:R-:W-:Y:S05]  /*110d0*/  @!P1 BRA `(.L_x_1162) ;  /* 0x0000000000149947 */ /* 0x000fea0003800000 */
[----:B------:R-:W2:Y:S01]  /*110e0*/  LDC.64 R2, c[0x0][0xa20] ;  /* 0x00028800ff027b82 */ /* 0x000ea20000000a00 */
[----:B------:R-:W-:Y:S01]  /*110f0*/  ULDC.64 UR4, c[0x0][0x208] ;  /* 0x0000820000047ab9 */ /* 0x000fe20000000a00 */
[----:B--2---:R-:W-:-:S05]  /*11100*/  IMAD.WIDE R2, R19, 0x4, R2 ;  /* 0x0000000413027825 */ /* 0x004fca00078e0202 */
[----:B------:R2:W5:Y:S01]  /*11110*/  LDG.E R5, desc[UR4][R2.64] ;  /* 0x0000000402057981 */ /* 0x000562000c1e1900 */
[----:B------:R-:W-:Y:S05]  /*11120*/  BRA `(.L_x_1163) ;  /* 0x0000000000147947 */ /* 0x000fea0003800000 */
.L_x_1162:
[----:B------:R-:W-:Y:S05]  /*11130*/  @!P0 BRA `(.L_x_1163) ;  /* 0x0000000000108947 */ /* 0x000fea0003800000 */
[----:B------:R-:W-:Y:S02]  /*11140*/  ULDC.64 UR4, c[0x0][0x208] ;  /* 0x0000820000047ab9 */ /* 0x000fe40000000a00 */
[----:B-1----:R-:W2:Y:S04]  /*11150*/  LDG.E R6, desc[UR4][R2.64] ;  /* 0x0000000402067981 */ /* 0x002ea8000c1e1900 */
[----:B------:R-:W2:Y:S02]  /*11160*/  LDG.E R5, desc[UR4][R2.64+0x4] ;  /* 0x0000040402057981 */ /* 0x000ea4000c1e1900 */
[----:B--2---:R-:W-:-:S07]  /*11170*/  IMAD.IADD R5, R5, 0x1, -R6 ;  /* 0x0000000105057824 */ /* 0x004fce00078e0a06 */
.L_x_1163:
[----:B--2---:R-:W2:Y:S01]  /*11180*/  LDC.64 R2, c[0x0][0x9e0] ;  /* 0x00027800ff027b82 */ /* 0x004ea20000000a00 */
[----:B-----5:R-:W-:Y:S01]  /*11190*/  IMAD.IADD R7, R5, 0x1, -R4 ;  /* 0x0000000105077824 */ /* 0x020fe200078e0a04 */
[----:B------:R-:W-:-:S04]  /*111a0*/  LEA R9, R17, 0x80, 0x7 ;  /* 0x0000008011097811 */ /* 0x000fc800078e38ff */
[----:B------:R-:W-:Y:S02]  /*111b0*/  IADD3 R9, R7, R9, -R0 ;  /* 0x0000000907097210 */ /* 0x000fe40007ffe800 */
[----:B--2---:R-:W-:-:S03]  /*111c0*/  ISETP.GE.AND P0, PT, R3, 0x1, PT ;  /* 0x000000010300780c */ /* 0x004fc60003f06270 */
[----:B------:R-:W-:-:S10]  /*111d0*/  IMAD.IADD R2, R9, 0x1, R2 ;  /* 0x0000000109027824 */ /* 0x000fd400078e0202 */
[----:B------:R-:W-:Y:S05]  /*111e0*/  @!P0 BRA `(.L_x_1164) ;  /* 0x0000000000488947 */ /* 0x000fea0003800000 */
[C---:B------:R-:W-:Y:S01]  /*111f0*/  ISETP.GT.AND P1, PT, R9.reuse, RZ, PT ;  /* 0x000000ff0900720c */ /* 0x040fe20003f24270 */
[----:B------:R-:W-:Y:S01]  /*11200*/  BSSY B0, `(.L_x_1165) ;  /* 0x000000e000007945 */ /* 0x000fe20003800000 */
[----:B-1----:R-:W-:-:S11]  /*11210*/  VIADD R6, R9, 0xffffffff ;  /* 0xffffffff09067836 */ /* 0x002fd60000000000 */
        /* <DEDUP_REMOVED lines=8> */
.L_x_1166:
[----:B------:R-:W-:-:S13]  /*112a0*/  ISETP.NE.AND P1, PT, R3, 0x1, PT ;  /* 0x000000010300780c */ /* 0x000fda0003f25270 */
[----:B------:R-:W1:Y:S02]  /*112b0*/  @P1 LDC.64 R4, c[0x0][0x9e8] ;  /* 0x00027a00ff041b82 */ /* 0x000e640000000a00 */
[----:B-1----:R-:W-:-:S05]  /*112c0*/  @P1 IMAD.HI.U32 R4, R6, R4, RZ ;  /* 0x0000000406041227 */ /* 0x002fca00078e00ff */
[----:B------:R-:W-:-:S07]  /*112d0*/  @P1 SHF.R.U32.HI R6, RZ, R5, R4 ;  /* 0x00000005ff061219 */ /* 0x000fce0000011604 */
.L_x_1167:
[----:B------:R-:W-:Y:S05]  /*112e0*/  BSYNC B0 ;  /* 0x0000000000007941 */ /* 0x000fea0003800000 */
.L_x_1165:
[----:B------:R-:W-:-:S05]  /*112f0*/  IMAD R5, R6, R3, R3 ;  /* 0x0000000306057224 */ /* 0x000fca00078e0203 */
[----:B------:R-:W-:-:S07]  /*11300*/  VIMNMX R2, R2, R5, PT ;  /* 0x0000000502027248 */ /* 0x000fce0003fe0100 */
.L_x_1164:
[----:B------:R-:W-:Y:S01]  /*11310*/  VIADD R2, R2, 0x5f ;  /* 0x0000005f02027836 */ /* 0x000fe20000000000 */
[----:B------:R-:W-:Y:S01]  /*11320*/  ULDC UR4, c[0x0][0x9dc] ;  /* 0x0002770000047ab9 */ /* 0x000fe20000000800 */
[----:B------:R-:W-:Y:S02]  /*11330*/  IMAD R4, R17, 0x80, -R0 ;  /* 0x0000008011047824 */ /* 0x000fe400078e0a00 */
[----:B------:R-:W-:-:S04]  /*11340*/  IMAD.HI R2, R2, 0x2aaaaaab, RZ ;  /* 0x2aaaaaab02027827 */ /* 0x000fc800078e02ff */
[C---:B------:R-:W-:Y:S01]  /*11350*/  VIADD R0, R7.reuse, 0x5f ;  /* 0x0000005f07007836 */ /* 0x040fe20000000000 */
[----:B------:R-:W-:Y:S01]  /*11360*/  SHF.R.U32.HI R5, RZ, 0x1f, R2 ;  /* 0x0000001fff057819 */ /* 0x000fe20000011602 */
[----:B------:R-:W-:Y:S02]  /*11370*/  IMAD.IADD R7, R7, 0x1, R4 ;  /* 0x0000000107077824 */ /* 0x000fe400078e0204 */
[----:B------:R-:W-:Y:S01]  /*11380*/  IMAD.HI R0, R0, 0x2aaaaaab, RZ ;  /* 0x2aaaaaab00007827 */ /* 0x000fe200078e02ff */
[----:B------:R-:W-:-:S04]  /*11390*/  LEA.HI.SX32 R2, R2, R5, 0x1c ;  /* 0x0000000502027211 */ /* 0x000fc800078fe2ff */
[----:B------:R-:W-:-:S04]  /*113a0*/  SHF.R.U32.HI R5, RZ, 0x1f, R0 ;  /* 0x0000001fff057819 */ /* 0x000fc80000011600 */
[----:B------:R-:W-:Y:S01]  /*113b0*/  LEA.HI.SX32 R5, R0, R5, 0x1c ;  /* 0x0000000500057211 */ /* 0x000fe200078fe2ff */
[----:B------:R-:W-:-:S03]  /*113c0*/  VIADD R0, R7, -UR4 ;  /* 0x8000000407007c36 */ /* 0x000fc60008000000 */
[----:B-1----:R-:W-:-:S05]  /*113d0*/  VIMNMX R6, R5, R2, PT ;  /* 0x0000000205067248 */ /* 0x002fca0003fe0100 */
[----:B------:R1:W-:Y:S01]  /*113e0*/  STL [R1+0x14], R6 ;  /* 0x0000140601007387 */ /* 0x0003e20000100800 */
[----:B------:R-:W-:Y:S05]  /*113f0*/  @!P0 BRA `(.L_x_1168) ;  /* 0x0000000000448947 */ /* 0x000fea0003800000 */
[----:B------:R-:W-:Y:S01]  /*11400*/  ISETP.GT.AND P0, PT, R7, -0x1, PT ;  /* 0xffffffff0700780c */ /* 0x000fe20003f04270 */
[----:B------:R-:W-:-:S12]  /*11410*/  BSSY B0, `(.L_x_1169) ;  /* 0x000000d000007945 */ /* 0x000fd80003800000 */
        /* <DEDUP_REMOVED lines=8> */
.L_x_1170:
[----:B------:R-:W-:-:S13]  /*114a0*/  ISETP.NE.AND P0, PT, R3, 0x1, PT ;  /* 0x000000010300780c */ /* 0x000fda0003f05270 */
[----:B------:R-:W2:Y:S02]  /*114b0*/  @P0 LDC.64 R4, c[0x0][0x9e8] ;  /* 0x00027a00ff040b82 */ /* 0x000ea40000000a00 */
[----:B--2---:R-:W-:-:S05]  /*114c0*/  @P0 IMAD.HI.U32 R4, R7, R4, RZ ;  /* 0x0000000407040227 */ /* 0x004fca00078e00ff */
[----:B------:R-:W-:-:S07]  /*114d0*/  @P0 SHF.R.U32.HI R7, RZ, R5, R4 ;  /* 0x00000005ff070219 */ /* 0x000fce0000011604 */
.L_x_1171:
[----:B------:R-:W-:Y:S05]  /*114e0*/  BSYNC B0 ;  /* 0x0000000000007941 */ /* 0x000fea0003800000 */
.L_x_1169:
[----:B------:R-:W-:-:S05]  /*114f0*/  IMAD R3, R7, R3, RZ ;  /* 0x0000000307037224 */ /* 0x000fca00078e02ff */
[----:B------:R-:W-:-:S07]  /*11500*/  VIMNMX R0, R0, R3, !PT ;  /* 0x0000000300007248 */ /* 0x000fce0007fe0100 */
.L_x_1168:
[----:B------:R-:W-:Y:S01]  /*11510*/  IMAD.HI R0, R0, 0x2aaaaaab, RZ ;  /* 0x2aaaaaab00007827 */ /* 0x000fe200078e02ff */
[----:B------:R-:W-:Y:S04]  /*11520*/  BSSY B6, `(.L_x_1172) ;  /* 0x000030d000067945 */ /* 0x000fe80003800000 */
[----:B------:R-:W-:-:S04]  /*11530*/  SHF.R.U32.HI R3, RZ, 0x1f, R0 ;  /* 0x0000001fff037819 */ /* 0x000fc80000011600 */
[----:B------:R-:W-:-:S04]  /*11540*/  LEA.HI.SX32 R3, R0, R3, 0x1c ;  /* 0x0000000300037211 */ /* 0x000fc800078fe2ff */
[----:B------:R-:W-:-:S04]  /*11550*/  VIMNMX R2, RZ, R3, !PT ;  /* 0x00000003ff027248 */ /* 0x000fc80007fe0100 */
[----:B------:R-:W-:Y:S01]  /*11560*/  ISETP.GT.AND P0, PT, R6, R2, PT ;  /* 0x000000020600720c */ /* 0x000fe20003f04270 */
[----:B------:R2:W-:-:S12]  /*11570*/  STL [R1+0x10], R2 ;  /* 0x0000100201007387 */ /* 0x0005d80000100800 */
[----:B--2---:R-:W-:Y:S05]  /*11580*/  @P0 BRA `(.L_x_1173) ;  /* 0x0000000000480947 */ /* 0x004fea0003800000 */
[----:B------:R-:W2:Y:S02]  /*11590*/  S2R R2, SR_TID.X ;  /* 0x0000000000027919 */ /* 0x000ea40000002100 */
[----:B--2---:R-:W-:-:S04]  /*115a0*/  LOP3.LUT R2, R2, 0x1f, RZ, 0xc0, !PT ;  /* 0x0000001f02027812 */ /* 0x004fc800078ec0ff */
[----:B------:R-:W-:-:S13]  /*115b0*/  ISETP.NE.AND P1, PT, R2, RZ, PT ;  /* 0x000000ff0200720c */ /* 0x000fda0003f25270 */
[----:B------:R-:W-:Y:S05]  /*115c0*/  @P1 BRA `(.L_x_1174) ;  /* 0x0000003000081947 */ /* 0x000fea0003800000 */
[----:B------:R-:W2:Y:S01]  /*115d0*/  S2R R7, SR_LANEID ;  /* 0x0000000000077919 */ /* 0x000ea20000000000 */
[----:B------:R-:W-:Y:S01]  /*115e0*/  VOTEU.ANY UR4, UPT, PT ;  /* 0x0000000000047886 */ /* 0x000fe200038e0100 */
[----:B------:R-:W3:Y:S01]  /*115f0*/  LDC.64 R2, c[0x0][0xc38] ;  /* 0x00030e00ff027b82 */ /* 0x000ee20000000a00 */
[----:B------:R-:W2:Y:S01]  /*11600*/  FLO.U32 R0, UR4 ;  /* 0x0000000400007d00 */ /* 0x000ea200080e0000 */
[----:B------:R-:W-:-:S07]  /*11610*/  ULDC.64 UR6, c[0x0][0x208] ;  /* 0x0000820000067ab9 */ /* 0x000fce0000000a00 */
[----:B------:R-:W3:Y:S01]  /*11620*/  POPC R5, UR4 ;  /* 0x0000000400057d09 */ /* 0x000ee20008000000 */
[----:B--2---:R-:W-:-:S13]  /*11630*/  ISETP.EQ.U32.AND P0, PT, R0, R7, PT ;  /* 0x000000070000720c */ /* 0x004fda0003f02070 */
[----:B---3--:R-:W2:Y:S01]  /*11640*/  @P0 ATOMG.E.ADD.STRONG.GPU PT, R3, desc[UR6][R2.64], R5 ;  /* 0x00000005020309a8 */ /* 0x008ea200081ee1c6 */
[----:B------:R-:W3:Y:S02]  /*11650*/  S2R R4, SR_LTMASK ;  /* 0x0000000000047919 */ /* 0x000ee40000003900 */
[----:B---3--:R-:W-:-:S04]  /*11660*/  LOP3.LUT R4, R4, UR4, RZ, 0xc0, !PT ;  /* 0x0000000404047c12 */ /* 0x008fc8000f8ec0ff */
[----:B------:R-:W3:Y:S01]  /*11670*/  POPC R7, R4 ;  /* 0x0000000400077309 */ /* 0x000ee20000000000 */
[----:B--2---:R-:W3:Y:S02]  /*11680*/  SHFL.IDX PT, R0, R3, R0, 0x1f ;  /* 0x00001f0003007589 */ /* 0x004ee400000e0000 */
[----:B---3--:R-:W-:Y:S01]  /*11690*/  IADD3 R16, R0, UR38, R7 ;  /* 0x0000002600107c10 */ /* 0x008fe2000fffe007 */
[----:B------:R-:W-:Y:S06]  /*116a0*/  BRA `(.L_x_1174) ;  /* 0x0000002c00d07947 */ /* 0x000fec0003800000 */
.L_x_1173:
[----:B------:R-:W2:Y:S01]  /*116b0*/  S2R R3, SR_CgaCtaId ;  /* 0x0000000000037919 */ /* 0x000ea20000008800 */
[----:B------:R-:W-:-:S04]  /*116c0*/  MOV R0, 0x400 ;  /* 0x0000040000007802 */ /* 0x000fc80000000f00 */
[----:B--2---:R-:W-:-:S05]  /*116d0*/  LEA R2, R3, R0, 0x18 ;  /* 0x0000000003027211 */ /* 0x004fca00078ec0ff */
[----:B------:R2:W-:Y:S01]  /*116e0*/  STL [R1+0xc], R2 ;  /* 0x00000c0201007387 */ /* 0x0005e20000100800 */
[----:B------:R-:W-:-:S05]  /*116f0*/  VIADD R0, R2, 0x18400 ;  /* 0x0001840002007836 */ /* 0x000fca0000000000 */
[----:B------:R-:W-:-:S13]  /*11700*/  LOP3.LUT P0, RZ, R0, 0x3ff, RZ, 0xc0, !PT ;  /* 0x000003ff00ff7812 */ /* 0x000fda000780c0ff */
[----:B--2---:R-:W-:Y:S05]  /*11710*/  @!P0 BRA `(.L_x_1175) ;  /* 0x0000000000408947 */ /* 0x004fea0003800000 */
[----:B------:R-:W-:Y:S01]  /*11720*/  MOV R2, 0x0 ;  /* 0x0000000000027802 */ /* 0x000fe20000000f00 */
[----:B------:R-:W-:Y:S01]  /*11730*/  ULDC.64 UR6, c[0x4][0xb8] ;  /* 0x01002e0000067ab9 */ /* 0x000fe20000000a00 */
[----:B------:R-:W-:Y:S01]  /*11740*/  ULDC.64 UR8, c[0x4][0xc0] ;  /* 0x0100300000087ab9 */ /* 0x000fe20000000a00 */
[----:B------:R-:W-:Y:S01]  /*11750*/  ULDC.64 UR4, c[0x4][0x38] ;  /* 0x01000e0000047ab9 */ /* 0x000fe20000000a00 */
[----:B------:R-:W-:Y:S02]  /*11760*/  IMAD.U32 R4, RZ, RZ, UR6 ;  /* 0x00000006ff047e24 */ /* 0x000fe4000f8e00ff */
[----:B------:R-:W2:Y:S01]  /*11770*/  LDC.64 R2, c[0x4][R2] ;  /* 0x0100000002027b82 */ /* 0x000ea20000000a00 */
[----:B------:R-:W-:Y:S02]  /*11780*/  IMAD.U32 R5, RZ, RZ, UR7 ;  /* 0x00000007ff057e24 */ /* 0x000fe4000f8e00ff */
[----:B-1----:R-:W-:Y:S02]  /*11790*/  IMAD.U32 R6, RZ, RZ, UR8 ;  /* 0x00000008ff067e24 */ /* 0x002fe4000f8e00ff */
[----:B------:R-:W-:-:S02]  /*117a0*/  IMAD.U32 R7, RZ, RZ, UR9 ;  /* 0x00000009ff077e24 */ /* 0x000fc4000f8e00ff */
[----:B------:R-:W-:Y:S02]  /*117b0*/  IMAD.U32 R10, RZ, RZ, UR4 ;  /* 0x00000004ff0a7e24 */ /* 0x000fe4000f8e00ff */
[----:B0-----:R-:W-:Y:S02]  /*117c0*/  IMAD.U32 R11, RZ, RZ, UR5 ;  /* 0x00000005ff0b7e24 */ /* 0x001fe4000f8e00ff */
[----:B------:R-:W-:Y:S02]  /*117d0*/  IMAD.MOV.U32 R8, RZ, RZ, 0x70 ;  /* 0x00000070ff087424 */ /* 0x000fe400078e00ff */
[----:B------:R-:W-:Y:S02]  /*117e0*/  IMAD.MOV.U32 R12, RZ, RZ, 0x1 ;  /* 0x00000001ff0c7424 */ /* 0x000fe400078e00ff */
[----:B------:R-:W-:-:S07]  /*117f0*/  IMAD.MOV.U32 R13, RZ, RZ, RZ ;  /* 0x000000ffff0d7224 */ /* 0x000fce00078e00ff */
[----:B------:R-:W-:-:S07]  /*11800*/  LEPC R20, `(.L_x_1175) ;  /* 0x000000001014794e */ /* 0x000fce0000000000 */
[----:B--2---:R-:W-:Y:S05]  /*11810*/  CALL.ABS.NOINC R2 ;  /* 0x0000000002007343 */ /* 0x004fea0003c00000 */
.L_x_1175:
        /* <DEDUP_REMOVED lines=8> */
[----:B------:R2:W3:Y:S01]  /*118a0*/  LDC.64 R2, c[0x4][R0] ;  /* 0x0100000000027b82 */ /* 0x0004e20000000a00 */
[----:B------:R-:W-:Y:S02]  /*118b0*/  IMAD.U32 R4, RZ, RZ, UR6 ;  /* 0x00000006ff047e24 */ /* 0x000fe4000f8e00ff */
[----:B------:R-:W-:Y:S02]  /*118c0*/  IMAD.U32 R5, RZ, RZ, UR7 ;  /* 0x00000007ff057e24 */ /* 0x000fe4000f8e00ff */
[----:B-1----:R-:W-:Y:S02]  /*118d0*/  IMAD.U32 R6, RZ, RZ, UR8 ;  /* 0x00000008ff067e24 */ /* 0x002fe4000f8e00ff */
[----:B------:R-:W-:-:S02]  /*118e0*/  IMAD.U32 R7, RZ, RZ, UR9 ;  /* 0x00000009ff077e24 */ /* 0x000fc4000f8e00ff */
[----:B------:R-:W-:Y:S02]  /*118f0*/  IMAD.U32 R10, RZ, RZ, UR4 ;  /* 0x00000004ff0a7e24 */ /* 0x000fe4000f8e00ff */
[----:B0-----:R-:W-:Y:S02]  /*11900*/  IMAD.U32 R11, RZ, RZ, UR5 ;  /* 0x00000005ff0b7e24 */ /* 0x001fe4000f8e00ff */
[----:B------:R-:W-:Y:S02]  /*11910*/  IMAD.MOV.U32 R8, RZ, RZ, 0x70 ;  /* 0x00000070ff087424 */ /* 0x000fe400078e00ff */
[----:B------:R-:W-:Y:S02]  /*11920*/  IMAD.MOV.U32 R12, RZ, RZ, 0x1 ;  /* 0x00000001ff0c7424 */ /* 0x000fe400078e00ff */
[----:B--2---:R-:W-:-:S07]  /*11930*/  IMAD.MOV.U32 R13, RZ, RZ, RZ ;  /* 0x000000ffff0d7224 */ /* 0x004fce00078e00ff */
[----:B------:R-:W-:-:S07]  /*11940*/  LEPC R20, `(.L_x_1177) ;  /* 0x000000001014794e */ /* 0x000fce0000000000 */
[----:B---3--:R-:W-:Y:S05]  /*11950*/  CALL.ABS.NOINC R2 ;  /* 0x0000000002007343 */ /* 0x008fea0003c00000 */
.L_x_1177:
[----:B------:R-:W-:Y:S01]  /*11960*/  MOV R2, 0x0 ;  /* 0x0000000000027802 */ /* 0x000fe20000000f00 */
[----:B------:R-:W-:Y:S01]  /*11970*/  ULDC.64 UR6, c[0x4][0xb8] ;  /* 0x01002e0000067ab9 */ /* 0x000fe20000000a00 */
[----:B------:R-:W-:Y:S01]  /*11980*/  ULDC.64 UR8, c[0x4][0xc0] ;  /* 0x0100300000087ab9 */ /* 0x000fe20000000a00 */
[----:B------:R-:W-:Y:S01]  /*11990*/  ULDC.64 UR4, c[0x4][0x48] ;  /* 0x0100120000047ab9 */ /* 0x000fe20000000a00 */
[----:B------:R-:W-:Y:S02]  /*119a0*/  IMAD.U32 R4, RZ, RZ, UR6 ;  /* 0x00000006ff047e24 */ /* 0x000fe4000f8e00ff */
[----:B------:R-:W0:Y:S01]  /*119b0*/  LDC.64 R2, c[0x4][R2] ;  /* 0x0100000002027b82 */ /* 0x000e220000000a00 */
        /* <DEDUP_REMOVED lines=9> */
[----:B0-----:R-:W-:Y:S05]  /*11a50*/  CALL.ABS.NOINC R2 ;  /* 0x0000000002007343 */ /* 0x001fea0003c00000 */
.L_x_1176:
[----:B------:R-:W2:Y:S01]  /*11a60*/  LDL.LU R7, [R1+0x1c] ;  /* 0x00001c0001077983 */ /* 0x000ea20000300800 */
[----:B------:R-:W3:Y:S01]  /*11a70*/  LDC R0, c[0x0][0x428] ;  /* 0x00010a00ff007b82 */ /* 0x000ee20000000800 */
[----:B------:R-:W-:Y:S01]  /*11a80*/  IMAD.MOV.U32 R4, RZ, RZ, R18 ;  /* 0x000000ffff047224 */ /* 0x000fe200078e0012 */
[----:B------:R-:W-:Y:S01]  /*11a90*/  ULDC.64 UR4, c[0x0][0x9f8] ;  /* 0x00027e0000047ab9 */ /* 0x000fe20000000a00 */
[----:B-1----:R-:W1:Y:S01]  /*11aa0*/  S2R R6, SR_TID.X ;  /* 0x0000000000067919 */ /* 0x002e620000002100 */
[----:B------:R-:W-:Y:S01]  /*11ab0*/  ULDC.64 UR6, c[0x0][0x208] ;  /* 0x0000820000067ab9 */ /* 0x000fe20000000a00 */
[----:B---3--:R-:W-:Y:S02]  /*11ac0*/  ISETP.NE.AND P0, PT, R0, 0x1, PT ;  /* 0x000000010000780c */ /* 0x008fe40003f05270 */
[----:B-1----:R-:W-:-:S11]  /*11ad0*/  LOP3.LUT R6, R6, 0x1f, RZ, 0xc0, !PT ;  /* 0x0000001f06067812 */ /* 0x002fd600078ec0ff */
[----:B------:R-:W1:Y:S08]  /*11ae0*/  @P0 LDC R3, c[0x0][0x42c] ;  /* 0x00010b00ff030b82 */ /* 0x000e700000000800 */
[----:B------:R-:W3:Y:S01]  /*11af0*/  @P0 LDC R5, c[0x0][0x430] ;  /* 0x00010c00ff050b82 */ /* 0x000ee20000000800 */
[----:B-1----:R-:W-:-:S05]  /*11b00*/  @P0 IMAD.HI.U32 R0, R18, R3, RZ ;  /* 0x0000000312000227 */ /* 0x002fca00078e00ff */
[----:B---3--:R-:W-:Y:S01]  /*11b10*/  @P0 SHF.R.U32.HI R4, RZ, R5, R0 ;  /* 0x00000005ff040219 */ /* 0x008fe20000011600 */
[----:B------:R-:W-:Y:S01]  /*11b20*/  IMAD.MOV.U32 R0, RZ, RZ, R19 ;  /* 0x000000ffff007224 */ /* 0x000fe200078e0013 */
[----:B------:R-:W-:-:S04]  /*11b30*/  ISETP.NE.U32.AND P0, PT, RZ, UR4, PT ;  /* 0x00000004ff007c0c */ /* 0x000fc8000bf05070 */
[----:B------:R-:W-:Y:S01]  /*11b40*/  ISETP.NE.AND.EX P0, PT, RZ, UR5, PT, P0 ;  /* 0x00000005ff007c0c */ /* 0x000fe2000bf05300 */
[----:B------:R-:W-:-:S12]  /*11b50*/  ULDC.64 UR4, c[0x0][0xa00] ;  /* 0x0002800000047ab9 */ /* 0x000fd80000000a00 */
[----:B------:R-:W1:Y:S01]  /*11b60*/  @P0 LDC.64 R2, c[0x0][0x9f8] ;  /* 0x00027e00ff020b82 */ /* 0x000e620000000a00 */
[----:B------:R-:W-:-:S04]  /*11b70*/  ISETP.NE.AND P6, PT, R6, RZ, PT ;  /* 0x000000ff0600720c */ /* 0x000fc80003fc5270 */
[----:B------:R-:W-:-:S09]  /*11b80*/  PLOP3.LUT P1, PT, P6, PT, PT, 0x8, 0x0 ;  /* 0x000000000000781c */ /* 0x000fd2000372e170 */
[----:B------:R-:W-:Y:S01]  /*11b90*/  VOTEU.ALL UP1, P6 ;  /* 0x00000000003f7886 */ /* 0x000fe20003020000 */
[----:B-1----:R-:W-:-:S05]  /*11ba0*/  @P0 IMAD.WIDE R2, R19, 0x4, R2 ;  /* 0x0000000413020825 */ /* 0x002fca00078e0202 */
[----:B------:R1:W5:Y:S01]  /*11bb0*/  @P0 LDG.E R0, desc[UR6][R2.64] ;  /* 0x0000000602000981 */ /* 0x000362000c1e1900 */
[----:B------:R-:W-:Y:S01]  /*11bc0*/  ISETP.NE.U32.AND P0, PT, RZ, UR4, PT ;  /* 0x00000004ff007c0c */ /* 0x000fe2000bf05070 */
[----:B------:R-:W-:-:S03]  /*11bd0*/  @!UP1 UIADD3 UR8, UP0, UR36, 0x270, URZ ;  /* 0x0000027024089890 */ /* 0x000fc6000ff1e03f */
[----:B------:R-:W-:Y:S01]  /*11be0*/  ISETP.NE.AND.EX P0, PT, RZ, UR5, PT, P0 ;  /* 0x00000005ff007c0c */ /* 0x000fe2000bf05300 */
[----:B------:R-:W-:-:S03]  /*11bf0*/  @!UP1 UIADD3.X UR9, URZ, UR37, URZ, UP0, !UPT ;  /* 0x000000253f099290 */ /* 0x000fc600087fe43f */
[----:B------:R-:W-:Y:S01]  /*11c00*/  SEL R8, R19, RZ, !P0 ;  /* 0x000000ff13087207 */ /* 0x000fe20004000000 */
[----:B------:R-:W-:Y:S01]  /*11c10*/  VOTEU.ALL UP0, P6 ;  /* 0x00000000003f7886 */ /* 0x000fe20003000000 */
[----:B-12---:R-:W-:-:S07]  /*11c20*/  IMAD R7, R17, 0x80, R7 ;  /* 0x0000008011077824 */ /* 0x006fce00078e0207 */
.L_x_1178:
        /* <DEDUP_REMOVED lines=16> */
.L_x_1179:
        /* <DEDUP_REMOVED lines=15> */
.L_x_1180:
        /* <DEDUP_REMOVED lines=9> */
[----:B------:R-:W2:Y:S01]  /*11eb0*/  LDL R5, [R1+0x14] ;  /* 0x0000140001057983 */ /* 0x000ea20000100800 */
[----:B------:R-:W1:Y:S01]  /*11ec0*/  LDC.64 R2, c[0x0][0x3f8] ;  /* 0x0000fe00ff027b82 */ /* 0x000e620000000a00 */
[----:B------:R-:W-:Y:S02]  /*11ed0*/  ULDC.64 UR4, c[0x0][0xa08] ;  /* 0x0002820000047ab9 */ /* 0x000fe40000000a00 */
[----:B-1----:R-:W-:Y:S01]  /*11ee0*/  LOP3.LUT P0, RZ, R2, UR4, RZ, 0xfc, !PT ;  /* 0x0000000402ff7c12 */ /* 0x002fe2000f80fcff */
[----:B------:R-:W-:-:S03]  /*11ef0*/  UMOV UR4, 0xffffffff ;  /* 0xffffffff00047882 */ /* 0x000fc60000000000 */
[----:B------:R-:W-:-:S04]  /*11f00*/  LOP3.LUT P0, RZ, R3, UR5, RZ, 0xfc, P0 ;  /* 0x0000000503ff7c12 */ /* 0x000fc8000800fcff */
[----:B-----5:R-:W-:Y:S01]  /*11f10*/  SEL R6, R0, RZ, !P0 ;  /* 0x000000ff00067207 */ /* 0x020fe20004000000 */
[----:B--2---:R-:W-:Y:S01]  /*11f20*/  VIADD R5, R5, 0xffffffff ;  /* 0xffffffff05057836 */ /* 0x004fe20000000000 */
[----:B------:R-:W-:Y:S07]  /*11f30*/  BRA.DIV UR4, `(.L_x_1181) ;  /* 0x0000003a04887947 */ /* 0x000fee000b800000 */
.L_x_1251:
[----:B------:R-:W-:Y:S01]  /*11f40*/  UMOV UR4, 0xffffffff ;  /* 0xffffffff00047882 */ /* 0x000fe20000000000 */
[----:B------:R-:W-:Y:S02]  /*11f50*/  SHF.R.S32.HI R17, RZ, 0x1f, R0 ;  /* 0x0000001fff117819 */ /* 0x000fe40000011400 */
[----:B------:R-:W-:Y:S05]  /*11f60*/  BRA.DIV UR4, `(.L_x_1182) ;  /* 0x0000003a04b07947 */ /* 0x000fea000b800000 */
[----:B------:R-:W-:-:S13]  /*11f70*/  ELECT P6, URZ, PT ;  /* 0x00000000003f782f */ /* 0x000fda00038c0000 */
.L_x_1254:
[----:B------:R-:W-:Y:S05]  /*11f80*/  @!P6 BRA `(.L_x_1183) ;  /* 0x00000004002ce947 */ /* 0x000fea0003800000 */
[----:B------:R-:W-:-:S04]  /*11f90*/  ISETP.NE.U32.AND P0, PT, R2, RZ, PT ;  /* 0x000000ff0200720c */ /* 0x000fc80003f05070 */
[----:B------:R-:W-:-:S13]  /*11fa0*/  ISETP.NE.AND.EX P0, PT, R3, RZ, PT, P0 ;  /* 0x000000ff0300720c */ /* 0x000fda0003f05300 */
[----:B------:R-:W-:Y:S05]  /*11fb0*/  @!P0 BRA `(.L_x_1184) ;  /* 0x00000000004c8947 */ /* 0x000fea0003800000 */
[----:B------:R-:W1:Y:S01]  /*11fc0*/  LDC R12, c[0x0][0x41c] ;  /* 0x00010700ff0c7b82 */ /* 0x000e620000000800 */
[----:B------:R-:W-:Y:S01]  /*11fd0*/  IMAD.MOV.U32 R6, RZ, RZ, R5 ;  /* 0x000000ffff067224 */ /* 0x000fe200078e0005 */
[----:B------:R-:W-:Y:S01]  /*11fe0*/  ULDC.64 UR4, c[0x0][0x408] ;  /* 0x0001020000047ab9 */ /* 0x000fe20000000a00 */
[----:B------:R-:W-:Y:S01]  /*11ff0*/  ULDC.64 UR6, c[0x0][0x208] ;  /* 0x0000820000067ab9 */ /* 0x000fe20000000a00 */
[----:B-1----:R-:W-:-:S13]  /*12000*/  ISETP.NE.AND P0, PT, R12, 0x1, PT ;  /* 0x000000010c00780c */ /* 0x002fda0003f05270 */
[----:B0-----:R-:W0:Y:S02]  /*12010*/  @P0 LDC.64 R10, c[0x0][0x420] ;  /* 0x00010800ff0a0b82 */ /* 0x001e240000000a00 */
[----:B0-----:R-:W-:-:S05]  /*12020*/  @P0 IMAD.HI.U32 R10, R5, R10, RZ ;  /* 0x0000000a050a0227 */ /* 0x001fca00078e00ff */
[----:B------:R-:W-:-:S04]  /*12030*/  @P0 SHF.R.U32.HI R6, RZ, R11, R10 ;  /* 0x0000000bff060219 */ /* 0x000fc8000001160a */
[--C-:B------:R-:W-:Y:S01]  /*12040*/  SHF.R.S32.HI R11, RZ, 0x1f, R6.reuse ;  /* 0x0000001fff0b7819 */ /* 0x100fe20000011406 */
[--C-:B------:R-:W-:Y:S02]  /*12050*/  IMAD.MOV R9, RZ, RZ, -R6.reuse ;  /* 0x000000ffff097224 */ /* 0x100fe400078e0a06 */
[----:B------:R-:W-:Y:S02]  /*12060*/  IMAD.MOV.U32 R10, RZ, RZ, R6 ;  /* 0x000000ffff0a7224 */ /* 0x000fe400078e0006 */
        /* <DEDUP_REMOVED lines=8> */
.L_x_1184:
[----:B------:R-:W2:Y:S01]  /*120f0*/  LDL R9, [R1] ;  /* 0x0000000001097983 */ /* 0x000ea20000100800 */
[----:B0-----:R-:W-:-:S03]  /*12100*/  MOV R11, 0x400 ;  /* 0x00000400000b7802 */ /* 0x001fc60000000f00 */
[----:B------:R-:W3:Y:S01]  /*12110*/  LDL R10, [R1+0x8] ;  /* 0x00000800010a7983 */ /* 0x000ee20000100800 */
[----:B-1----:R-:W0:Y:S02]  /*12120*/  S2R R12, SR_CgaCtaId ;  /* 0x00000000000c7919 */ /* 0x002e240000008800 */
[----:B0-----:R-:W-:-:S05]  /*12130*/  LEA R11, R12, R11, 0x18 ;  /* 0x0000000b0c0b7211 */ /* 0x001fca00078ec0ff */
[----:B--2---:R-:W-:Y:S01]  /*12140*/  IMAD R9, R9, 0x8, R11 ;  /* 0x0000000809097824 */ /* 0x004fe200078e020b */
[----:B---3--:R-:W-:-:S04]  /*12150*/  SHF.L.U32 R10, R10, 0x1f, RZ ;  /* 0x0000001f0a0a7819 */ /* 0x008fc800000006ff */
[----:B------:R-:W0:Y:S02]  /*12160*/  SYNCS.PHASECHK.TRANS64.TRYWAIT P0, [R9+URZ+0x2a840], R10 ;  /* 0x02a8400a090075a7 */ /* 0x000e24000800017f */
[----:B0-----:R-:W-:Y:S05]  /*12170*/  @!P0 BRA `(.L_x_1185) ;  /* 0x00000038004c8947 */ /* 0x001fea0003800000 */
.L_x_1255:
        /* <DEDUP_REMOVED lines=11> */
.L_x_1186:
[----:B------:R-:W2:Y:S01]  /*12230*/  LDL R11, [R1] ;  /* 0x00000000010b7983 */ /* 0x000ea20000100800 */
[----:B------:R-:W-:-:S03]  /*12240*/  MOV R12, 0x400 ;  /* 0x00000400000c7802 */ /* 0x000fc60000000f00 */
[----:B0-----:R-:W3:Y:S01]  /*12250*/  LDL R10, [R1+0x4] ;  /* 0x00000400010a7983 */ /* 0x001ee20000100800 */
[----:B------:R-:W0:Y:S01]  /*12260*/  S2R R13, SR_CgaCtaId ;  /* 0x00000000000d7919 */ /* 0x000e220000008800 */
[----:B------:R-:W-:Y:S02]  /*12270*/  R2UR UR9, R9 ;  /* 0x00000000090972ca */ /* 0x000fe400000e0000 */
[----:B------:R-:W-:Y:S01]  /*12280*/  R2UR UR11, R5 ;  /* 0x00000000050b72ca */ /* 0x000fe200000e0000 */
[----:B------:R-:W-:Y:S01]  /*12290*/  UIADD3 UR4, UP0, UR36, 0x370, URZ ;  /* 0x0000037024047890 */ /* 0x000fe2000ff1e03f */
[----:B------:R-:W-:Y:S02]  /*122a0*/  R2UR UR12, R4 ;  /* 0x00000000040c72ca */ /* 0x000fe400000e0000 */
[----:B-----5:R-:W-:Y:S02]  /*122b0*/  R2UR UR13, R6 ;  /* 0x00000000060d72ca */ /* 0x020fe400000e0000 */
[----:B0-----:R-:W-:-:S05]  /*122c0*/  LEA R12, R13, R12, 0x18 ;  /* 0x0000000c0d0c7211 */ /* 0x001fca00078ec0ff */
[----:B------:R-:W-:Y:S01]  /*122d0*/  UIADD3 UR9, UR9, 0x2a830, URZ ;  /* 0x0002a83009097890 */ /* 0x000fe2000fffe03f */
[----:B------:R-:W-:Y:S01]  /*122e0*/  UMOV UR10, URZ ;  /* 0x0000003f000a7c82 */ /* 0x000fe20008000000 */
[----:B------:R-:W-:Y:S01]  /*122f0*/  UMOV UR6, 0x0 ;  /* 0x0000000000067882 */ /* 0x000fe20000000000 */
[----:B------:R-:W-:Y:S01]  /*12300*/  UMOV UR7, 0x14f00000 ;  /* 0x14f0000000077882 */ /* 0x000fe20000000000 */
[----:B------:R-:W-:Y:S01]  /*12310*/  UMOV UR16, 0x40 ;  /* 0x0000004000107882 */ /* 0x000fe20000000000 */
[----:B--2---:R-:W-:Y:S01]  /*12320*/  IMAD R9, R11, 0x9000, R12 ;  /* 0x000090000b097824 */ /* 0x004fe200078e020c */
[----:B---3--:R-:W-:-:S04]  /*12330*/  R2UR UR5, R10 ;  /* 0x000000000a0572ca */ /* 0x008fc800000e0000 */
[----:B------:R-:W-:-:S09]  /*12340*/  R2UR UR8, R9 ;  /* 0x00000000090872ca */ /* 0x000fd200000e0000 */
[----:B------:R-:W-:-:S04]  /*12350*/  UIMAD UR11, UR11, 0x60, UR5 ;  /* 0x000000600b0b78a4 */ /* 0x000fc8000f8e0205 */
[----:B------:R-:W-:Y:S02]  /*12360*/  UIADD3 UR14, UR8, 0x18400, URZ ;  /* 0x00018400080e7890 */ /* 0x000fe4000fffe03f */
        /* <DEDUP_REMOVED lines=12> */
[----:B-1----:R-:W-:Y:S01]  /*12430*/  NOP ;  /* 0x0000000000007918 */ /* 0x002fe20000000000 */
.L_x_1183:
[----:B------:R-:W2:Y:S01]  /*12440*/  LDL.LU R12, [R1+0x18] ;  /* 0x00001800010c7983 */ /* 0x000ea20000300800 */
[----:B------:R-:W-:Y:S01]  /*12450*/  MOV R10, 0x400 ;  /* 0x00000400000a7802 */ /* 0x000fe20000000f00 */
[----:B------:R-:W-:Y:S05]  /*12460*/  WARPSYNC.ALL ;  /* 0x0000000000007948 */ /* 0x000fea0003800000 */
[----:B0-----:R-:W0:Y:S01]  /*12470*/  S2R R11, SR_CgaCtaId ;  /* 0x00000000000b7919 */ /* 0x001e220000008800 */
        /* <DEDUP_REMOVED lines=43> */
.L_x_1256:
[----:B------:R-:W-:Y:S05]  /*12730*/  BSYNC B0 ;  /* 0x0000000000007941 */ /* 0x000fea0003800000 */
.L_x_1187:
[----:B------:R-:W2:Y:S04]  /*12740*/  LDL R9, [R1+0x14] ;  /* 0x0000140001097983 */ /* 0x000ea80000100800 */
[----:B0-----:R-:W3:Y:S01]  /*12750*/  LDL R8, [R1+0x10] ;  /* 0x0000100001087983 */ /* 0x001ee20000100800 */
[----:B------:R-:W-:Y:S01]  /*12760*/  BSSY B0, `(.L_x_1189) ;  /* 0x000019a000007945 */ /* 0x000fe20003800000 */
[----:B--2---:R-:W-:-:S05]  /*12770*/  VIADD R7, R9, 0xfffffffe ;  /* 0xfffffffe09077836 */ /* 0x004fca0000000000 */
[----:B---3--:R-:W-:-:S13]  /*12780*/  ISETP.GE.AND P0, PT, R7, R8, PT ;  /* 0x000000080700720c */ /* 0x008fda0003f06270 */
[----:B------:R-:W-:Y:S05]  /*12790*/  @!P0 BRA `(.L_x_1190) ;  /* 0x0000001800588947 */ /* 0x000fea0003800000 */
[----:B------:R-:W-:Y:S01]  /*127a0*/  LOP3.LUT R13, RZ, R8, RZ, 0x33, !PT ;  /* 0x00000008ff0d7212 */ /* 0x000fe200078e33ff */
[----:B------:R-:W-:Y:S01]  /*127b0*/  IMAD.MOV R8, RZ, RZ, -R9 ;  /* 0x000000ffff087224 */ /* 0x000fe200078e0a09 */
[----:B------:R-:W-:Y:S04]  /*127c0*/  BSSY B1, `(.L_x_1191) ;  /* 0x000008d000017945 */ /* 0x000fe80003800000 */
[----:B------:R-:W-:-:S05]  /*127d0*/  VIADDMNMX R13, R8, 0x1, R13, !PT ;  /* 0x00000001080d7846 */ /* 0x000fca000780010d */
[----:B------:R-:W-:-:S05]  /*127e0*/  IMAD.IADD R8, R9, 0x1, R13 ;  /* 0x0000000109087824 */ /* 0x000fca00078e020d */
[----:B------:R-:W-:-:S04]  /*127f0*/  LOP3.LUT R8, R8, 0x1, RZ, 0xc0, !PT ;  /* 0x0000000108087812 */ /* 0x000fc800078ec0ff */
[----:B------:R-:W-:-:S13]  /*12800*/  ISETP.NE.U32.AND P0, PT, R8, 0x1, PT ;  /* 0x000000010800780c */ /* 0x000fda0003f05070 */
        /* <DEDUP_REMOVED lines=26> */
[----:B------:R-:W-:Y:S01]  /*129b0*/  IMAD.IADD R15, R15, 0x1, R11 ;  /* 0x000000010f0f7824 */ /* 0x000fe200078e020b */
[----:B------:R-:W-:Y:S01]  /*129c0*/  LEA R2, P0, R10, R2, 0x2 ;  /* 0x000000020a027211 */ /* 0x000fe200078010ff */
[----:B------:R-:W-:-:S03]  /*129d0*/  IMAD.MOV R8, RZ, RZ, -R8 ;  /* 0x000000ffff087224 */ /* 0x000fc600078e0a08 */
[----:B------:R-:W-:Y:S01]  /*129e0*/  LEA.HI.X R3, R10, R3, R15, 0x2, P0 ;  /* 0x000000030a037211 */ /* 0x000fe200000f140f */
[----:B------:R-:W-:-:S04]  /*129f0*/  IMAD R7, R18, R8, R7 ;  /* 0x0000000812077224 */ /* 0x000fc800078e0207 */
[----:B------:R0:W5:Y:S04]  /*12a00*/  LDG.E R8, desc[UR6][R2.64] ;  /* 0x0000000602087981 */ /* 0x000168000c1e1900 */
.L_x_1195:
[----:B0-----:R-:W0:Y:S01]  /*12a10*/  S2R R3, SR_CgaCtaId ;  /* 0x0000000000037919 */ /* 0x001e220000008800 */
[----:B------:R-:W-:-:S04]  /*12a20*/  MOV R2, 0x400 ;  /* 0x0000040000027802 */ /* 0x000fc80000000f00 */
[----:B0-----:R-:W-:Y:S02]  /*12a30*/  LEA R2, R3, R2, 0x18 ;  /* 0x0000000203027211 */ /* 0x001fe400078ec0ff */
[----:B------:R-:W-:-:S03]  /*12a40*/  SHF.L.U32 R3, R14, 0x1f, RZ ;  /* 0x0000001f0e037819 */ /* 0x000fc600000006ff */
[----:B------:R-:W-:-:S04]  /*12a50*/  IMAD R2, R12, 0x8, R2 ;  /* 0x000000080c027824 */ /* 0x000fc800078e0202 */
[----:B------:R-:W0:Y:S02]  /*12a60*/  SYNCS.PHASECHK.TRANS64.TRYWAIT P0, [R2+URZ+0x2a840], R3 ;  /* 0x02a84003020075a7 */ /* 0x000e24000800017f */
[----:B0-----:R-:W-:Y:S05]  /*12a70*/  @!P0 BRA `(.L_x_1196) ;  /* 0x0000003000408947 */ /* 0x001fea0003800000 */
.L_x_1257:
        /* <DEDUP_REMOVED lines=11> */
.L_x_1197:
        /* <DEDUP_REMOVED lines=24> */
[----:B------:R-:W-:Y:S02]  /*12cb0*/  UIMAD UR11, UR11, 0x60, UR5 ;  /* 0x000000600b0b78a4 */ /* 0x000fe4000f8e0205 */
        /* <DEDUP_REMOVED lines=12> */
.L_x_1258:
[----:B------:R-:W-:Y:S05]  /*12d80*/  @P1 BRA `(.L_x_1199) ;  /* 0x0000000000301947 */ /* 0x000fea0003800000 */
[----:B------:R-:W1:Y:S01]  /*12d90*/  S2R R9, SR_TID.X ;  /* 0x0000000000097919 */ /* 0x000e620000002100 */
[----:B------:R-:W-:Y:S01]  /*12da0*/  MOV R10, 0x400 ;  /* 0x00000400000a7802 */ /* 0x000fe20000000f00 */
[----:B------:R-:W2:Y:S01]  /*12db0*/  S2R R11, SR_CgaCtaId ;  /* 0x00000000000b7919 */ /* 0x000ea20000008800 */
[----:B-1----:R-:W-:Y:S02]  /*12dc0*/  LOP3.LUT R15, R9, 0x1f, RZ, 0xc0, !PT ;  /* 0x0000001f090f7812 */ /* 0x002fe400078ec0ff */
[----:B------:R-:W3:Y:S02]  /*12dd0*/  LDL R9, [R1] ;  /* 0x0000000001097983 */ /* 0x000ee40000100800 */
[----:B------:R-:W-:Y:S02]  /*12de0*/  ISETP.NE.AND P0, PT, R15, RZ, PT ;  /* 0x000000ff0f00720c */ /* 0x000fe40003f05270 */
[----:B--2---:R-:W-:Y:S01]  /*12df0*/  LEA R10, R11, R10, 0x18 ;  /* 0x0000000a0b0a7211 */ /* 0x004fe200078ec0ff */
[----:B0-----:R-:W-:-:S04]  /*12e00*/  IMAD.MOV.U32 R3, RZ, RZ, 0x6000 ;  /* 0x00006000ff037424 */ /* 0x001fc800078e00ff */
[----:B---3--:R-:W-:-:S04]  /*12e10*/  IMAD R2, R9, 0x8, R10 ;  /* 0x0000000809027824 */ /* 0x008fc800078e020a */
[----:B------:R1:W-:Y:S02]  /*12e20*/  SYNCS.ARRIVE.TRANS64 RZ, [R2+URZ+0x2a850], R3 ;  /* 0x02a8500302ff79a7 */ /* 0x0003e4000800003f */
[----:B------:R-:W-:Y:S05]  /*12e30*/  @!P0 BRA `(.L_x_1199) ;  /* 0x0000000000048947 */ /* 0x000fea0003800000 */
[----:B------:R-:W-:Y:S01]  /*12e40*/  BPT.TRAP 0x1 ;  /* 0x000000040000795c */ /* 0x000fe20000300000 */
.L_x_1199:
[----:B01----:R-:W2:Y:S01]  /*12e50*/  LDL.LU R2, [R1] ;  /* 0x0000000001027983 */ /* 0x003ea20000300800 */
[----:B------:R-:W-:-:S03]  /*12e60*/  MOV R10, 0x400 ;  /* 0x00000400000a7802 */ /* 0x000fc60000000f00 */
[----:B------:R-:W3:Y:S01]  /*12e70*/  LDL R3, [R1+0x4] ;  /* 0x0000040001037983 */ /* 0x000ee20000100800 */
[----:B------:R-:W0:Y:S01]  /*12e80*/  S2R R11, SR_CgaCtaId ;  /* 0x00000000000b7919 */ /* 0x000e220000008800 */
[----:B------:R-:W-:Y:S01]  /*12e90*/  R2UR UR11, R5 ;  /* 0x00000000050b72ca */ /* 0x000fe200000e0000 */
[----:B------:R-:W-:Y:S01]  /*12ea0*/  UIADD3 UR4, UP0, UR36, 0x470, URZ ;  /* 0x0000047024047890 */ /* 0x000fe2000ff1e03f */
[----:B------:R-:W-:Y:S02]  /*12eb0*/  R2UR UR13, R6 ;  /* 0x00000000060d72ca */ /* 0x000fe400000e0000 */
[----:B------:R-:W-:Y:S02]  /*12ec0*/  R2UR UR12, R4 ;  /* 0x00000000040c72ca */ /* 0x000fe400000e0000 */
[----:B0-----:R-:W-:Y:S01]  /*12ed0*/  LEA R10, R11, R10, 0x18 ;  /* 0x0000000a0b0a7211 */ /* 0x001fe200078ec0ff */
[----:B------:R-:W-:Y:S01]  /*12ee0*/  UMOV UR10, URZ ;  /* 0x0000003f000a7c82 */ /* 0x000fe20008000000 */
[----:B------:R-:W-:Y:S01]  /*12ef0*/  UMOV UR7, 0x14f00000 ;  /* 0x14f0000000077882 */ /* 0x000fe20000000000 */
[----:B------:R-:W-:Y:S01]  /*12f00*/  UMOV UR15, 0x40 ;  /* 0x00000040000f7882 */ /* 0x000fe20000000000 */
[----:B------:R-:W-:-:S02]  /*12f10*/  IMAD.MOV.U32 R6, RZ, RZ, R8 ;  /* 0x000000ffff067224 */ /* 0x000fc400078e0008 */
[----:B------:R-:W-:Y:S02]  /*12f20*/  IMAD.MOV.U32 R5, RZ, RZ, R7 ;  /* 0x000000ffff057224 */ /* 0x000fe400078e0007 */
[----:B--2---:R-:W-:-:S04]  /*12f30*/  IMAD.MOV.U32 R9, RZ, RZ, R2 ;  /* 0x000000ffff097224 */ /* 0x004fc800078e0002 */
[----:B------:R-:W-:-:S05]  /*12f40*/  IMAD R2, R9, 0x8, R10 ;  /* 0x0000000809027824 */ /* 0x000fca00078e020a */
[----:B------:R-:W-:Y:S01]  /*12f50*/  R2UR UR9, R2 ;  /* 0x00000000020972ca */ /* 0x000fe200000e0000 */
[----:B------:R-:W-:Y:S01]  /*12f60*/  IMAD R2, R9, 0x6000, R10 ;  /* 0x0000600009027824 */ /* 0x000fe200078e020a */
[----:B---3--:R-:W-:-:S04]  /*12f70*/  R2UR UR5, R3 ;  /* 0x00000000030572ca */ /* 0x008fc800000e0000 */
[----:B------:R-:W-:-:S07]  /*12f80*/  R2UR UR6, R2 ;  /* 0x00000000020672ca */ /* 0x000fce00000e0000 */
[----:B------:R-:W-:Y:S02]  /*12f90*/  UIADD3 UR9, UR9, 0x2a850, URZ ;  /* 0x0002a85009097890 */ /* 0x000fe4000fffe03f */
[----:B------:R-:W-:Y:S02]  /*12fa0*/  UIMAD UR11, UR11, 0x60, UR5 ;  /* 0x000000600b0b78a4 */ /* 0x000fe4000f8e0205 */
[----:B------:R-:W-:Y:S02]  /*12fb0*/  UIADD3.X UR5, URZ, UR37, URZ, UP0, !UPT ;  /* 0x000000253f057290 */ /* 0x000fe400087fe43f */
[----:B------:R-:W-:Y:S02]  /*12fc0*/  UIADD3 UR8, UR6, 0x400, URZ ;  /* 0x0000040006087890 */ /* 0x000fe4000fffe03f */
[----:B------:R-:W-:-:S03]  /*12fd0*/  UIADD3 UR14, UR6, 0x3400, URZ ;  /* 0x00003400060e7890 */ /* 0x000fc6000fffe03f */
[----:B------:R-:W-:-:S04]  /*12fe0*/  UMOV UR6, 0x0 ;  /* 0x0000000000067882 */ /* 0x000fc80000000000 */
[----:B------:R0:W-:Y:S02]  /*12ff0*/  UTMALDG.4D [UR8], [UR4], desc[UR6] ;  /* 0x00000608040075b4 */ /* 0x0001e40008019000 */
[----:B0-----:R-:W-:Y:S01]  /*13000*/  UMOV UR8, UR14 ;  /* 0x0000000e00087c82 */ /* 0x001fe20008000000 */
[----:B------:R-:W-:Y:S02]  /*13010*/  UMOV UR10, UR15 ;  /* 0x0000000f000a7c82 */ /* 0x000fe40008000000 */
[----:B------:R0:W-:Y:S02]  /*13020*/  UTMALDG.4D [UR8], [UR4], desc[UR6] ;  /* 0x00000608040075b4 */ /* 0x0001e40008019000 */
[----:B0-----:R-:W-:Y:S01]  /*13030*/  NOP ;  /* 0x0000000000007918 */ /* 0x001fe20000000000 */
.L_x_1194:
[----:B------:R-:W-:Y:S05]  /*13040*/  BSYNC B2 ;  /* 0x0000000000027941 */ /* 0x000fea0003800000 */
.L_x_1193:
[----:B------:R-:W2:Y:S04]  /*13050*/  LDL R2, [R1+0x14] ;  /* 0x0000140001027983 */ /* 0x000ea80000100800 */
[----:B------:R0:W-:Y:S04]  /*13060*/  STL [R1], R12 ;  /* 0x0000000c01007387 */ /* 0x0001e80000100800 */
[----:B------:R0:W-:Y:S02]  /*13070*/  STL [R1+0x8], R14 ;  /* 0x0000080e01007387 */ /* 0x0001e40000100800 */
[----:B0-2---:R-:W-:-:S07]  /*13080*/  VIADD R7, R2, 0xfffffffd ;  /* 0xfffffffd02077836 */ /* 0x005fce0000000000 */
.L_x_1192:
[----:B------:R-:W-:Y:S05]  /*13090*/  BSYNC B1 ;  /* 0x0000000000017941 */ /* 0x000fea0003800000 */
.L_x_1191:
[----:B------:R-:W2:Y:S01]  /*130a0*/  LDL.LU R2, [R1+0x14] ;  /* 0x0000140001027983 */ /* 0x000ea20000300800 */
[----:B------:R-:W-:Y:S01]  /*130b0*/  VIADD R13, R13, 0xfffffffe ;  /* 0xfffffffe0d0d7836 */ /* 0x000fe20000000000 */
[----:B--2---:R-:W-:-:S04]  /*130c0*/  LOP3.LUT R2, RZ, R2, RZ, 0x33, !PT ;  /* 0x00000002ff027212 */ /* 0x004fc800078e33ff */
[----:B------:R-:W-:-:S13]  /*130d0*/  ISETP.NE.AND P0, PT, R13, R2, PT ;  /* 0x000000020d00720c */ /* 0x000fda0003f05270 */
[----:B------:R-:W-:Y:S05]  /*130e0*/  @!P0 BRA `(.L_x_1190) ;  /* 0x0000001000048947 */ /* 0x000fea0003800000 */
[----:B------:R-:W-:-:S07]  /*130f0*/  IMAD.MOV.U32 R10, RZ, RZ, R6 ;  /* 0x000000ffff0a7224 */ /* 0x000fce00078e0006 */
.L_x_1214:
[----:B------:R-:W2:Y:S04]  /*13100*/  LDL R3, [R1] ;  /* 0x0000000001037983 */ /* 0x000ea80000100800 */
[----:B------:R-:W3:Y:S01]  /*13110*/  LDL R2, [R1+0x8] ;  /* 0x0000080001027983 */ /* 0x000ee20000100800 */
[----:B------:R-:W-:Y:S05]  /*13120*/  YIELD ;  /* 0x0000000000007946 */ /* 0x000fea0003800000 */
[----:B------:R-:W-:Y:S01]  /*13130*/  BSSY B1, `(.L_x_1200) ;  /* 0x000007a000017945 */ /* 0x000fe20003800000 */
[----:B--2---:R-:W-:-:S05]  /*13140*/  VIADD R8, R3, 0x1 ;  /* 0x0000000103087836 */ /* 0x004fca0000000000 */
        /* <DEDUP_REMOVED lines=28> */
.L_x_1202:
[----:B------:R-:W1:Y:S01]  /*13310*/  S2R R3, SR_CgaCtaId ;  /* 0x0000000000037919 */ /* 0x000e620000008800 */
[----:B------:R-:W-:-:S04]  /*13320*/  MOV R2, 0x400 ;  /* 0x0000040000027802 */ /* 0x000fc80000000f00 */
[----:B-1----:R-:W-:Y:S02]  /*13330*/  LEA R2, R3, R2, 0x18 ;  /* 0x0000000203027211 */ /* 0x002fe400078ec0ff */
[----:B------:R-:W-:-:S03]  /*13340*/  SHF.L.U32 R3, R9, 0x1f, RZ ;  /* 0x0000001f09037819 */ /* 0x000fc600000006ff */
[----:B------:R-:W-:-:S04]  /*13350*/  IMAD R2, R8, 0x8, R2 ;  /* 0x0000000808027824 */ /* 0x000fc800078e0202 */
[----:B------:R-:W1:Y:S02]  /*13360*/  SYNCS.PHASECHK.TRANS64.TRYWAIT P0, [R2+URZ+0x2a840], R3 ;  /* 0x02a84003020075a7 */ /* 0x000e64000800017f */
[----:B-1----:R-:W-:Y:S05]  /*13370*/  @!P0 BRA `(.L_x_1203) ;  /* 0x0000002800288947 */ /* 0x002fea0003800000 */
.L_x_1259:
        /* <DEDUP_REMOVED lines=11> */
.L_x_1204:
        /* <DEDUP_REMOVED lines=37> */
.L_x_1260:
        /* <DEDUP_REMOVED lines=8> */
.L_x_1206:
[----:B0-----:R-:W2:Y:S01]  /*13700*/  LDL.LU R2, [R1] ;  /* 0x0000000001027983 */ /* 0x001ea20000300800 */
[----:B------:R-:W-:-:S03]  /*13710*/  MOV R13, 0x400 ;  /* 0x00000400000d7802 */ /* 0x000fc60000000f00 */
[----:B------:R-:W3:Y:S01]  /*13720*/  LDL R11, [R1+0x4] ;  /* 0x00000400010b7983 */ /* 0x000ee20000100800 */
[----:B------:R-:W0:Y:S01]  /*13730*/  S2R R14, SR_CgaCtaId ;  /* 0x00000000000e7919 */ /* 0x000e220000008800 */
[----:B------:R-:W-:Y:S02]  /*13740*/  R2UR UR11, R5 ;  /* 0x00000000050b72ca */ /* 0x000fe400000e0000 */
[----:B------:R-:W-:Y:S01]  /*13750*/  R2UR UR9, R3 ;  /* 0x00000000030972ca */ /* 0x000fe200000e0000 */
[----:B------:R-:W-:Y:S01]  /*13760*/  UIADD3 UR4, UP0, UR36, 0x470, URZ ;  /* 0x0000047024047890 */ /* 0x000fe2000ff1e03f */
[----:B------:R-:W-:Y:S02]  /*13770*/  R2UR UR13, R6 ;  /* 0x00000000060d72ca */ /* 0x000fe400000e0000 */
[----:B------:R-:W-:Y:S02]  /*13780*/  R2UR UR12, R4 ;  /* 0x00000000040c72ca */ /* 0x000fe400000e0000 */
[----:B0-----:R-:W-:-:S07]  /*13790*/  LEA R13, R14, R13, 0x18 ;  /* 0x0000000d0e0d7211 */ /* 0x001fce00078ec0ff */
[----:B------:R-:W-:Y:S01]  /*137a0*/  UIADD3 UR9, UR9, 0x50, URZ ;  /* 0x0000005009097890 */ /* 0x000fe2000fffe03f */
[----:B------:R-:W-:Y:S01]  /*137b0*/  UMOV UR10, URZ ;  /* 0x0000003f000a7c82 */ /* 0x000fe20008000000 */
[----:B------:R-:W-:Y:S01]  /*137c0*/  UMOV UR7, 0x14f00000 ;  /* 0x14f0000000077882 */ /* 0x000fe20000000000 */
[----:B------:R-:W-:Y:S01]  /*137d0*/  UMOV UR15, 0x40 ;  /* 0x00000040000f7882 */ /* 0x000fe20000000000 */
[----:B------:R-:W-:Y:S02]  /*137e0*/  IMAD.MOV.U32 R5, RZ, RZ, R12 ;  /* 0x000000ffff057224 */ /* 0x000fe400078e000c */
[----:B------:R-:W-:Y:S02]  /*137f0*/  IMAD.MOV.U32 R6, RZ, RZ, R10 ;  /* 0x000000ffff067224 */ /* 0x000fe400078e000a */
[----:B--2---:R-:W-:Y:S01]  /*13800*/  IMAD R2, R2, 0x6000, R13 ;  /* 0x0000600002027824 */ /* 0x004fe200078e020d */
[----:B---3--:R-:W-:-:S04]  /*13810*/  R2UR UR5, R11 ;  /* 0x000000000b0572ca */ /* 0x008fc800000e0000 */
[----:B------:R-:W-:-:S09]  /*13820*/  R2UR UR6, R2 ;  /* 0x00000000020672ca */ /* 0x000fd200000e0000 */
[----:B------:R-:W-:-:S04]  /*13830*/  UIMAD UR11, UR11, 0x60, UR5 ;  /* 0x000000600b0b78a4 */ /* 0x000fc8000f8e0205 */
[----:B------:R-:W-:Y:S02]  /*13840*/  UIADD3 UR8, UR6, 0x400, URZ ;  /* 0x0000040006087890 */ /* 0x000fe4000fffe03f */
[----:B------:R-:W-:Y:S02]  /*13850*/  UIADD3.X UR5, URZ, UR37, URZ, UP0, !UPT ;  /* 0x000000253f057290 */ /* 0x000fe400087fe43f */
[----:B------:R-:W-:-:S03]  /*13860*/  UIADD3 UR14, UR6, 0x3400, URZ ;  /* 0x00003400060e7890 */ /* 0x000fc6000fffe03f */
[----:B------:R-:W-:-:S04]  /*13870*/  UMOV UR6, 0x0 ;  /* 0x0000000000067882 */ /* 0x000fc80000000000 */
[----:B------:R0:W-:Y:S02]  /*13880*/  UTMALDG.4D [UR8], [UR4], desc[UR6] ;  /* 0x00000608040075b4 */ /* 0x0001e40008019000 */
[----:B0-----:R-:W-:Y:S01]  /*13890*/  UMOV UR8, UR14 ;  /* 0x0000000e00087c82 */ /* 0x001fe20008000000 */
[----:B------:R-:W-:Y:S02]  /*138a0*/  UMOV UR10, UR15 ;  /* 0x0000000f000a7c82 */ /* 0x000fe40008000000 */
[----:B------:R0:W-:Y:S02]  /*138b0*/  UTMALDG.4D [UR8], [UR4], desc[UR6] ;  /* 0x00000608040075b4 */ /* 0x0001e40008019000 */
[----:B0-----:R-:W-:Y:S01]  /*138c0*/  NOP ;  /* 0x0000000000007918 */ /* 0x001fe20000000000 */
.L_x_1201:
[----:B------:R-:W-:Y:S05]  /*138d0*/  BSYNC B1 ;  /* 0x0000000000017941 */ /* 0x000fea0003800000 */
.L_x_1200:
[----:B------:R-:W-:Y:S01]  /*138e0*/  VIADD R3, R8, 0x1 ;  /* 0x0000000108037836 */ /* 0x000fe20000000000 */
[----:B------:R-:W-:Y:S01]  /*138f0*/  BSSY B1, `(.L_x_1207) ;  /* 0x000007c000017945 */ /* 0x000fe20003800000 */
[----:B------:R-:W-:-:S03]  /*13900*/  VIADD R13, R7, 0xffffffff ;  /* 0xffffffff070d7836 */ /* 0x000fc60000000000 */
        /* <DEDUP_REMOVED lines=8> */
[----:B------:R-:W-:Y:S01]  /*13990*/  IMAD.MOV.U32 R12, RZ, RZ, R13 ;  /* 0x000000ffff0c7224 */ /* 0x000fe200078e000d */
        /* <DEDUP_REMOVED lines=21> */
.L_x_1209:
[----:B------:R-:W2:Y:S01]  /*13af0*/  S2R R3, SR_CgaCtaId ;  /* 0x0000000000037919 */ /* 0x000ea20000008800 */
[----:B------:R-:W-:-:S04]  /*13b00*/  MOV R2, 0x400 ;  /* 0x0000040000027802 */ /* 0x000fc80000000f00 */
[----:B--2---:R-:W-:Y:S02]  /*13b10*/  LEA R2, R3, R2, 0x18 ;  /* 0x0000000203027211 */ /* 0x004fe400078ec0ff */
[----:B------:R-:W-:-:S03]  /*13b20*/  SHF.L.U32 R3, R14, 0x1f, RZ ;  /* 0x0000001f0e037819 */ /* 0x000fc600000006ff */
[----:B------:R-:W-:-:S04]  /*13b30*/  IMAD R2, R15, 0x8, R2 ;  /* 0x000000080f027824 */ /* 0x000fc800078e0202 */
[----:B------:R-:W2:Y:S02]  /*13b40*/  SYNCS.PHASECHK.TRANS64.TRYWAIT P0, [R2+URZ+0x2a840], R3 ;  /* 0x02a84003020075a7 */ /* 0x000ea4000800017f */
[----:B--2---:R-:W-:Y:S05]  /*13b50*/  @!P0 BRA `(.L_x_1210) ;  /* 0x0000002000588947 */ /* 0x004fea0003800000 */
.L_x_1261:
        /* <DEDUP_REMOVED lines=11> */
.L_x_1211:
        /* <DEDUP_REMOVED lines=22> */
[----:B------:R-:W-:Y:S02]  /*13d70*/  UIMAD UR11, UR11, 0x60, UR5 ;  /* 0x000000600b0b78a4 */ /* 0x000fe4000f8e0205 */
        /* <DEDUP_REMOVED lines=15> */
.L_x_1262:
        /* <DEDUP_REMOVED lines=8> */
.L_x_1213:
[----:B-1----:R-:W2:Y:S01]  /*13ef0*/  LDL R3, [R1+0x4] ;  /* 0x0000040001037983 */ /* 0x002ea20000100800 */
[----:B0-----:R-:W-:Y:S01]  /*13f00*/  MOV R9, 0x400 ;  /* 0x0000040000097802 */ /* 0x001fe20000000f00 */
[----:B------:R-:W0:Y:S01]  /*13f10*/  S2R R11, SR_CgaCtaId ;  /* 0x00000000000b7919 */ /* 0x000e220000008800 */
[----:B------:R-:W-:Y:S02]  /*13f20*/  R2UR UR11, R5 ;  /* 0x00000000050b72ca */ /* 0x000fe400000e0000 */
        /* <DEDUP_REMOVED lines=14> */
[----:B------:R-:W-:Y:S02]  /*14010*/  IMAD.MOV.U32 R5, RZ, RZ, R12 ;  /* 0x000000ffff057224 */ /* 0x000fe400078e000c */
[----:B------:R-:W-:Y:S01]  /*14020*/  IMAD.MOV.U32 R6, RZ, RZ, R10 ;  /* 0x000000ffff067224 */ /* 0x000fe200078e000a */
[----:B--2---:R-:W-:-:S13]  /*14030*/  R2UR UR5, R3 ;  /* 0x00000000030572ca */ /* 0x004fda00000e0000 */
[----:B------:R-:W-:Y:S02]  /*14040*/  UIMAD UR11, UR11, 0x60, UR5 ;  /* 0x000000600b0b78a4 */ /* 0x000fe4000f8e0205 */
[----:B------:R-:W-:-:S09]  /*14050*/  UIADD3.X UR5, URZ, UR37, URZ, UP0, !UPT ;  /* 0x000000253f057290 */ /* 0x000fd200087fe43f */
[----:B------:R0:W-:Y:S02]  /*14060*/  UTMALDG.4D [UR8], [UR4], desc[UR6] ;  /* 0x00000608040075b4 */ /* 0x0001e40008019000 */
[----:B0-----:R-:W-:Y:S01]  /*14070*/  UMOV UR8, UR14 ;  /* 0x0000000e00087c82 */ /* 0x001fe20008000000 */
[----:B------:R-:W-:Y:S02]  /*14080*/  UMOV UR10, UR15 ;  /* 0x0000000f000a7c82 */ /* 0x000fe40008000000 */
[----:B------:R1:W-:Y:S02]  /*14090*/  UTMALDG.4D [UR8], [UR4], desc[UR6] ;  /* 0x00000608040075b4 */ /* 0x0003e40008019000 */
[----:B-1----:R-:W-:Y:S01]  /*140a0*/  NOP ;  /* 0x0000000000007918 */ /* 0x002fe20000000000 */
.L_x_1208:
[----:B------:R-:W-:Y:S05]  /*140b0*/  BSYNC B1 ;  /* 0x0000000000017941 */ /* 0x000fea0003800000 */
.L_x_1207:
[----:B------:R-:W2:Y:S01]  /*140c0*/  LDL R2, [R1+0x10] ;  /* 0x0000100001027983 */ /* 0x000ea20000100800 */
[----:B------:R-:W-:Y:S01]  /*140d0*/  VIADD R7, R7, 0xfffffffe ;  /* 0xfffffffe07077836 */ /* 0x000fe20000000000 */
[----:B--2---:R-:W-:-:S13]  /*140e0*/  ISETP.GT.AND P0, PT, R13, R2, PT ;  /* 0x000000020d00720c */ /* 0x004fda0003f04270 */
[----:B------:R-:W-:Y:S05]  /*140f0*/  @P0 BRA `(.L_x_1214) ;  /* 0xfffffff000000947 */ /* 0x000fea000383ffff */
.L_x_1190:
[----:B------:R-:W-:Y:S05]  /*14100*/  BSYNC B0 ;  /* 0x0000000000007941 */ /* 0x000fea0003800000 */
.L_x_1189:
        /* <DEDUP_REMOVED lines=18> */
.L_x_1216:
[----:B------:R-:W-:Y:S05]  /*14230*/  BSYNC B0 ;  /* 0x0000000000007941 */ /* 0x000fea0003800000 */
.L_x_1215:
        /* <DEDUP_REMOVED lines=11> */
.L_x_1263:
        /* <DEDUP_REMOVED lines=11> */
.L_x_1220:
[----:B-1----:R-:W2:Y:S01]  /*143a0*/  LDL R0, [R1] ;  /* 0x0000000001007983 */ /* 0x002ea20000100800 */
[----:B------:R-:W-:-:S03]  /*143b0*/  MOV R7, 0x400 ;  /* 0x0000040000077802 */ /* 0x000fc60000000f00 */
[----:B------:R-:W3:Y:S01]  /*143c0*/  LDL.LU R2, [R1+0x4] ;  /* 0x0000040001027983 */ /* 0x000ee20000300800 */
[----:B------:R-:W1:Y:S01]  /*143d0*/  S2R R8, SR_CgaCtaId ;  /* 0x0000000000087919 */ /* 0x000e620000008800 */
[----:B------:R-:W-:Y:S02]  /*143e0*/  R2UR UR11, R5 ;  /* 0x00000000050b72ca */ /* 0x000fe400000e0000 */
[----:B------:R-:W-:Y:S01]  /*143f0*/  R2UR UR9, R3 ;  /* 0x00000000030972ca */ /* 0x000fe200000e0000 */
[----:B------:R-:W-:Y:S01]  /*14400*/  UIADD3 UR4, UP0, UR36, 0x470, URZ ;  /* 0x0000047024047890 */ /* 0x000fe2000ff1e03f */
[----:B------:R-:W-:Y:S02]  /*14410*/  R2UR UR12, R4 ;  /* 0x00000000040c72ca */ /* 0x000fe400000e0000 */
[----:B------:R-:W-:Y:S02]  /*14420*/  R2UR UR13, R6 ;  /* 0x00000000060d72ca */ /* 0x000fe400000e0000 */
[----:B-1----:R-:W-:-:S07]  /*14430*/  LEA R7, R8, R7, 0x18 ;  /* 0x0000000708077211 */ /* 0x002fce00078ec0ff */
[----:B------:R-:W-:Y:S01]  /*14440*/  UIADD3 UR9, UR9, 0x2a850, URZ ;  /* 0x0002a85009097890 */ /* 0x000fe2000fffe03f */
[----:B------:R-:W-:Y:S01]  /*14450*/  UMOV UR10, URZ ;  /* 0x0000003f000a7c82 */ /* 0x000fe20008000000 */
        /* <DEDUP_REMOVED lines=15> */
.L_x_1218:
[----:B------:R-:W-:Y:S05]  /*14550*/  BSYNC B0 ;  /* 0x0000000000007941 */ /* 0x000fea0003800000 */
.L_x_1217:
        /* <DEDUP_REMOVED lines=9> */
.L_x_1174:
[----:B------:R-:W-:Y:S05]  /*145f0*/  BSYNC B6 ;  /* 0x0000000000067941 */ /* 0x000fea0003800000 */
.L_x_1172:
[----:B------:R-:W-:-:S03]  /*14600*/  UMOV UR4, 0xffffffff ;  /* 0xffffffff00047882 */ /* 0x000fc60000000000 */
[----:B------:R-:W-:Y:S05]  /*14610*/  BRA.DIV UR4, `(.L_x_1221) ;  /* 0x0000001604e47947 */ /* 0x000fea000b800000 */
[----:B------:R2:W3:Y:S04]  /*14620*/  SHFL.IDX PT, R4, R16, RZ, 0x1f ;  /* 0x00001fff10047589 */ /* 0x0004e800000e0000 */
[----:B------:R-:W4:Y:S02]  /*14630*/  SHFL.IDX PT, R16, R16, 0x1, 0x1f ;  /* 0x00201f0010107f89 */ /* 0x000f2400000e0000 */
.L_x_1267:
[----:B-1----:R-:W1:Y:S01]  /*14640*/  S2R R0, SR_TID.X ;  /* 0x0000000000007919 */ /* 0x002e620000002100 */
[----:B------:R-:W-:Y:S01]  /*14650*/  ULDC UR4, c[0x0][0xc14] ;  /* 0x0003050000047ab9 */ /* 0x000fe20000000800 */
[----:B------:R-:W-:Y:S01]  /*14660*/  BSSY B0, `(.L_x_1222) ;  /* 0x000000c000007945 */ /* 0x000fe20003800000 */
[----:B------:R-:W-:Y:S01]  /*14670*/  IMAD.MOV.U32 R17, RZ, RZ, RZ ;  /* 0x000000ffff117224 */ /* 0x000fe200078e00ff */
[----:B-1----:R-:W-:Y:S01]  /*14680*/  LOP3.LUT R6, R0, 0x1f, RZ, 0xc0, !PT ;  /* 0x0000001f00067812 */ /* 0x002fe200078ec0ff */
[----:B------:R-:W-:-:S03]  /*14690*/  IMAD.U32 R0, RZ, RZ, UR4 ;  /* 0x00000004ff007e24 */ /* 0x000fc6000f8e00ff */
[C---:B------:R-:W-:Y:S01]  /*146a0*/  ISETP.NE.AND P0, PT, R6.reuse, 0x1f, PT ;  /* 0x0000001f0600780c */ /* 0x040fe20003f05270 */
[----:B------:R-:W-:-:S05]  /*146b0*/  IMAD.IADD R5, R6, 0x1, R19 ;  /* 0x0000000106057824 */ /* 0x000fca00078e0213 */
[----:B------:R-:W-:-:S13]  /*146c0*/  ISETP.GE.OR P0, PT, R5, R0, !P0 ;  /* 0x000000000500720c */ /* 0x000fda0004706670 */
[----:B------:R-:W-:Y:S05]  /*146d0*/  @P0 BRA `(.L_x_1223) ;  /* 0x0000000000100947 */ /* 0x000fea0003800000 */
[----:B------:R-:W1:Y:S01]  /*146e0*/  LDC.64 R2, c[0x0][0xc58] ;  /* 0x00031600ff027b82 */ /* 0x000e620000000a00 */
[----:B------:R-:W-:Y:S01]  /*146f0*/  ULDC.64 UR4, c[0x0][0x208] ;  /* 0x0000820000047ab9 */ /* 0x000fe20000000a00 */
[----:B-1----:R-:W-:-:S05]  /*14700*/  IMAD.WIDE R2, R5, 0x4, R2 ;  /* 0x0000000405027825 */ /* 0x002fca00078e0202 */
[----:B------:R1:W5:Y:S02]  /*14710*/  LDG.E R17, desc[UR4][R2.64] ;  /* 0x0000000402117981 */ /* 0x000364000c1e1900 */
.L_x_1223:
[----:B------:R-:W-:Y:S05]  /*14720*/  BSYNC B0 ;  /* 0x0000000000007941 */ /* 0x000fea0003800000 */
.L_x_1222:
[----:B------:R-:W-:-:S03]  /*14730*/  UMOV UR4, 0xffffffff ;  /* 0xffffffff00047882 */ /* 0x000fc60000000000 */
[----:B------:R-:W-:Y:S05]  /*14740*/  BRA.DIV UR4, `(.L_x_1224) ;  /* 0x0000001604e47947 */ /* 0x000fea000b800000 */
[----:B0----5:R-:W0:Y:S01]  /*14750*/  SHFL.UP PT, R14, R17, 0x1, RZ ;  /* 0x04200000110e7989 */ /* 0x021e2200000e00ff */
[C---:B------:R-:W-:Y:S02]  /*14760*/  ISETP.NE.AND P0, PT, R6.reuse, RZ, PT ;  /* 0x000000ff0600720c */ /* 0x040fe40003f05270 */
[----:B------:R-:W-:Y:S02]  /*14770*/  ISETP.GE.U32.AND P1, PT, R6, 0x2, PT ;  /* 0x000000020600780c */ /* 0x000fe40003f26070 */
[----:B0-----:R-:W-:Y:S02]  /*14780*/  SEL R14, R14, RZ, P0 ;  /* 0x000000ff0e0e7207 */ /* 0x001fe40000000000 */
[----:B------:R-:W-:-:S03]  /*14790*/  ISETP.GE.U32.AND P0, PT, R6, 0x4, PT ;  /* 0x000000040600780c */ /* 0x000fc60003f06070 */
[----:B------:R-:W-:-:S05]  /*147a0*/  IMAD.IADD R13, R17, 0x1, R14 ;  /* 0x00000001110d7824 */ /* 0x000fca00078e020e */
[----:B------:R-:W1:Y:S02]  /*147b0*/  SHFL.UP PT, R14, R13, 0x2, RZ ;  /* 0x044000000d0e7989 */ /* 0x000e6400000e00ff */
        /* <DEDUP_REMOVED lines=14> */
.L_x_1275:
[----:B------:R-:W-:Y:S02]  /*148a0*/  ULDC UR4, c[0x0][0xc10] ;  /* 0x0003040000047ab9 */ /* 0x000fe40000000800 */
[----:B------:R-:W-:-:S04]  /*148b0*/  IMAD.U32 R5, RZ, RZ, UR4 ;  /* 0x00000004ff057e24 */ /* 0x000fc8000f8e00ff */
[----:B-1----:R-:W-:-:S04]  /*148c0*/  IMAD R3, R14, R5, RZ ;  /* 0x000000050e037224 */ /* 0x002fc800078e02ff */
[----:B--2-4-:R-:W-:-:S05]  /*148d0*/  IMAD.IADD R16, R16, 0x1, R3 ;  /* 0x0000000110107824 */ /* 0x014fca00078e0203 */
[----:B---3--:R-:W-:-:S13]  /*148e0*/  ISETP.GT.AND P0, PT, R16, R4, PT ;  /* 0x000000041000720c */ /* 0x008fda0003f04270 */
[----:B------:R-:W-:Y:S05]  /*148f0*/  @P0 BRA `(.L_x_1225) ;  /* 0x0000000000b80947 */ /* 0x000fea0003800000 */
[----:B------:R-:W1:Y:S02]  /*14900*/  LDC R0, c[0x0][0xc14] ;  /* 0x00030500ff007b82 */ /* 0x000e640000000800 */
.L_x_1230:
[----:B------:R-:W-:-:S05]  /*14910*/  VIADD R19, R19, 0x1f ;  /* 0x0000001f13137836 */ /* 0x000fca0000000000 */
[----:B-1----:R-:W-:-:S13]  /*14920*/  ISETP.GE.AND P0, PT, R19, R0, PT ;  /* 0x000000001300720c */ /* 0x002fda0003f06270 */
[----:B------:R-:W-:Y:S05]  /*14930*/  @P0 BRA `(.L_x_1226) ;  /* 0x0000000400f40947 */ /* 0x000fea0003800000 */
[----:B0-----:R-:W0:Y:S01]  /*14940*/  S2R R2, SR_TID.X ;  /* 0x0000000000027919 */ /* 0x001e220000002100 */
[----:B------:R-:W-:Y:S01]  /*14950*/  BSSY B0, `(.L_x_1227) ;  /* 0x000000b000007945 */ /* 0x000fe20003800000 */
[----:B------:R-:W-:Y:S01]  /*14960*/  IMAD.MOV.U32 R17, RZ, RZ, RZ ;  /* 0x000000ffff117224 */ /* 0x000fe200078e00ff */
[----:B0-----:R-:W-:-:S04]  /*14970*/  LOP3.LUT R6, R2, 0x1f, RZ, 0xc0, !PT ;  /* 0x0000001f02067812 */ /* 0x001fc800078ec0ff */
[C---:B------:R-:W-:Y:S01]  /*14980*/  ISETP.NE.AND P1, PT, R6.reuse, 0x1f, PT ;  /* 0x0000001f0600780c */ /* 0x040fe20003f25270 */
[----:B------:R-:W-:-:S05]  /*14990*/  IMAD.IADD R5, R6, 0x1, R19 ;  /* 0x0000000106057824 */ /* 0x000fca00078e0213 */
[----:B------:R-:W-:-:S13]  /*149a0*/  ISETP.GE.OR P0, PT, R5, R0, !P1 ;  /* 0x000000000500720c */ /* 0x000fda0004f06670 */
[----:B------:R-:W-:Y:S05]  /*149b0*/  @P0 BRA `(.L_x_1228) ;  /* 0x0000000000100947 */ /* 0x000fea0003800000 */
[----:B------:R-:W0:Y:S01]  /*149c0*/  LDC.64 R2, c[0x0][0xc58] ;  /* 0x00031600ff027b82 */ /* 0x000e220000000a00 */
[----:B------:R-:W-:Y:S01]  /*149d0*/  ULDC.64 UR4, c[0x0][0x208] ;  /* 0x0000820000047ab9 */ /* 0x000fe20000000a00 */
[----:B0-----:R-:W-:-:S05]  /*149e0*/  IMAD.WIDE R2, R5, 0x4, R2 ;  /* 0x0000000405027825 */ /* 0x001fca00078e0202 */
[----:B------:R0:W5:Y:S02]  /*149f0*/  LDG.E R17, desc[UR4][R2.64] ;  /* 0x0000000402117981 */ /* 0x000164000c1e1900 */
.L_x_1228:
[----:B------:R-:W-:Y:S05]  /*14a00*/  BSYNC B0 ;  /* 0x0000000000007941 */ /* 0x000fea0003800000 */
.L_x_1227:
        /* <DEDUP_REMOVED lines=23> */
.L_x_1283:
[----:B------:R-:W-:Y:S02]  /*14b80*/  ULDC UR4, c[0x0][0xc10] ;  /* 0x0003040000047ab9 */ /* 0x000fe40000000800 */
[----:B------:R-:W-:-:S04]  /*14b90*/  IMAD.U32 R5, RZ, RZ, UR4 ;  /* 0x00000004ff057e24 */ /* 0x000fc8000f8e00ff */
[----:B-1----:R-:W-:-:S04]  /*14ba0*/  IMAD R3, R14, R5, RZ ;  /* 0x000000050e037224 */ /* 0x002fc800078e02ff */
[----:B------:R-:W-:-:S05]  /*14bb0*/  IMAD.IADD R16, R3, 0x1, R16 ;  /* 0x0000000103107824 */ /* 0x000fca00078e0210 */
[----:B------:R-:W-:-:S13]  /*14bc0*/  ISETP.GT.AND P0, PT, R16, R4, PT ;  /* 0x000000041000720c */ /* 0x000fda0003f04270 */
[----:B------:R-:W-:Y:S05]  /*14bd0*/  @!P0 BRA `(.L_x_1230) ;  /* 0xfffffffc004c8947 */ /* 0x000fea000383ffff */
.L_x_1225:
        /* <DEDUP_REMOVED lines=8> */
.L_x_1287:
[----:B------:R-:W-:Y:S01]  /*14c60*/  ISETP.NE.AND P0, PT, R3, RZ, PT ;  /* 0x000000ff0300720c */ /* 0x000fe20003f05270 */
[----:B------:R-:W-:-:S12]  /*14c70*/  IMAD.MOV.U32 R7, RZ, RZ, RZ ;  /* 0x000000ffff077224 */ /* 0x000fd800078e00ff */
[----:B------:R-:W-:Y:S05]  /*14c80*/  @!P0 BRA `(.L_x_1232) ;  /* 0x0000000000108947 */ /* 0x000fea0003800000 */
[----:B------:R-:W-:Y:S01]  /*14c90*/  UMOV UR4, 0xffffffff ;  /* 0xffffffff00047882 */ /* 0x000fe20000000000 */
[----:B------:R-:W-:Y:S02]  /*14ca0*/  VIADD R12, R6, 0xffffffff ;  /* 0xffffffff060c7836 */ /* 0x000fe40000000000 */
[----:B------:R-:W-:Y:S05]  /*14cb0*/  BRA.DIV UR4, `(.L_x_1233) ;  /* 0x0000001a04707947 */ /* 0x000fea000b800000 */
[----:B------:R3:W4:Y:S02]  /*14cc0*/  SHFL.IDX PT, R7, R2, R12, 0x1f ;  /* 0x00001f0c02077589 */ /* 0x00072400000e0000 */
.L_x_1232:
[----:B0--3--:R-:W0:Y:S01]  /*14cd0*/  LDC.64 R2, c[0x0][0xc68] ;  /* 0x00031a00ff027b82 */ /* 0x009e220000000a00 */
[----:B------:R-:W-:Y:S01]  /*14ce0*/  IMAD.IADD R19, R6, 0x1, R19 ;  /* 0x0000000106137824 */ /* 0x000fe200078e0213 */
[----:B------:R-:W-:-:S03]  /*14cf0*/  ULDC.64 UR4, c[0x0][0x208] ;  /* 0x0000820000047ab9 */ /* 0x000fc60000000a00 */
[----:B0-----:R-:W-:-:S05]  /*14d00*/  IMAD.WIDE R2, R19, 0x4, R2 ;  /* 0x0000000413027825 */ /* 0x001fca00078e0202 */
[----:B------:R0:W1:Y:S01]  /*14d10*/  LDG.E R8, desc[UR4][R2.64] ;  /* 0x0000000402087981 */ /* 0x000062000c1e1900 */
[----:B----4-:R-:W-:-:S04]  /*14d20*/  IMAD R16, R7, R5, R16 ;  /* 0x0000000507107224 */ /* 0x010fc800078e0210 */
[----:B------:R-:W-:Y:S02]  /*14d30*/  IMAD.IADD R7, R4, 0x1, -R16 ;  /* 0x0000000104077824 */ /* 0x000fe400078e0a10 */
[----:B0-----:R-:W-:Y:S02]  /*14d40*/  IMAD.MOV.U32 R2, RZ, RZ, RZ ;  /* 0x000000ffff027224 */ /* 0x001fe400078e00ff */
[----:B-12---:R-:W-:-:S05]  /*14d50*/  IMAD R6, R17, R8, RZ ;  /* 0x0000000811067224 */ /* 0x006fca00078e02ff */
[-C--:B------:R-:W-:Y:S02]  /*14d60*/  IABS R9, R6.reuse ;  /* 0x0000000600097213 */ /* 0x080fe40000000000 */
[----:B------:R-:W-:Y:S02]  /*14d70*/  IABS R4, R6 ;  /* 0x0000000600047213 */ /* 0x000fe40000000000 */
[----:B------:R-:W0:Y:S03]  /*14d80*/  I2F.RP R10, R9 ;  /* 0x00000009000a7306 */ /* 0x000e260000209400 */
[----:B------:R-:W-:-:S05]  /*14d90*/  IMAD.MOV R4, RZ, RZ, -R4 ;  /* 0x000000ffff047224 */ /* 0x000fca00078e0a04 */
[----:B0-----:R-:W0:Y:S02]  /*14da0*/  MUFU.RCP R10, R10 ;  /* 0x0000000a000a7308 */ /* 0x001e240000001000 */
[----:B0-----:R-:W-:-:S06]  /*14db0*/  VIADD R11, R10, 0xffffffe ;  /* 0x0ffffffe0a0b7836 */ /* 0x001fcc0000000000 */
[----:B------:R-:W0:Y:S02]  /*14dc0*/  F2I.FTZ.U32.TRUNC.NTZ R3, R11 ;  /* 0x0000000b00037305 */ /* 0x000e24000021f000 */
[----:B0-----:R-:W-:-:S04]  /*14dd0*/  IMAD.MOV R12, RZ, RZ, -R3 ;  /* 0x000000ffff0c7224 */ /* 0x001fc800078e0a03 */
[----:B------:R-:W-:-:S04]  /*14de0*/  IMAD R13, R12, R9, RZ ;  /* 0x000000090c0d7224 */ /* 0x000fc800078e02ff */
[----:B------:R-:W-:Y:S01]  /*14df0*/  IMAD.HI.U32 R2, R3, R13, R2 ;  /* 0x0000000d03027227 */ /* 0x000fe200078e0002 */
[----:B------:R-:W-:-:S05]  /*14e00*/  IABS R3, R7 ;  /* 0x0000000700037213 */ /* 0x000fca0000000000 */
[----:B------:R-:W-:-:S04]  /*14e10*/  IMAD.HI.U32 R2, R2, R3, RZ ;  /* 0x0000000302027227 */ /* 0x000fc800078e00ff */
[----:B------:R-:W-:Y:S01]  /*14e20*/  IMAD R4, R2, R4, R3 ;  /* 0x0000000402047224 */ /* 0x000fe200078e0203 */
[----:B------:R-:W-:-:S04]  /*14e30*/  LOP3.LUT R3, R7, R6, RZ, 0x3c, !PT ;  /* 0x0000000607037212 */ /* 0x000fc800078e3cff */
[----:B------:R-:W-:-:S13]  /*14e40*/  ISETP.GT.U32.AND P0, PT, R9, R4, PT ;  /* 0x000000040900720c */ /* 0x000fda0003f04070 */
[----:B------:R-:W-:Y:S02]  /*14e50*/  @!P0 IMAD.IADD R4, R4, 0x1, -R9 ;  /* 0x0000000104048824 */ /* 0x000fe400078e0a09 */
[----:B------:R-:W-:-:S03]  /*14e60*/  @!P0 VIADD R2, R2, 0x1 ;  /* 0x0000000102028836 */ /* 0x000fc60000000000 */
[----:B------:R-:W-:-:S13]  /*14e70*/  ISETP.GE.U32.AND P0, PT, R4, R9, PT ;  /* 0x000000090400720c */ /* 0x000fda0003f06070 */
[----:B------:R-:W-:Y:S01]  /*14e80*/  @P0 VIADD R2, R2, 0x1 ;  /* 0x0000000102020836 */ /* 0x000fe20000000000 */
[----:B------:R-:W-:-:S03]  /*14e90*/  ISETP.GE.AND P0, PT, R3, RZ, PT ;  /* 0x000000ff0300720c */ /* 0x000fc60003f06270 */
[----:B------:R-:W-:-:S10]  /*14ea0*/  IMAD.MOV.U32 R9, RZ, RZ, R2 ;  /* 0x000000ffff097224 */ /* 0x000fd400078e0002 */
[----:B------:R-:W-:Y:S01]  /*14eb0*/  @!P0 IMAD.MOV R9, RZ, RZ, -R9 ;  /* 0x000000ffff098224 */ /* 0x000fe200078e0a09 */
[----:B------:R-:W-:-:S13]  /*14ec0*/  ISETP.NE.AND P0, PT, R6, RZ, PT ;  /* 0x000000ff0600720c */ /* 0x000fda0003f05270 */
[----:B------:R-:W-:-:S05]  /*14ed0*/  @!P0 LOP3.LUT R9, RZ, R6, RZ, 0x33, !PT ;  /* 0x00000006ff098212 */ /* 0x000fca00078e33ff */
[----:B------:R-:W-:Y:S02]  /*14ee0*/  IMAD R4, R8, R9, RZ ;  /* 0x0000000908047224 */ /* 0x000fe400078e02ff */
[----:B------:R-:W-:Y:S02]  /*14ef0*/  IMAD.MOV R9, RZ, RZ, -R9 ;  /* 0x000000ffff097224 */ /* 0x000fe400078e0a09 */
[----:B------:R-:W-:Y:S02]  /*14f00*/  IMAD.MOV R2, RZ, RZ, -R4 ;  /* 0x000000ffff027224 */ /* 0x000fe400078e0a04 */
[----:B------:R-:W-:-:S03]  /*14f10*/  IMAD R7, R6, R9, R7 ;  /* 0x0000000906077224 */ /* 0x000fc600078e0207 */
[----:B------:R-:W-:Y:S01]  /*14f20*/  VIADDMNMX R8, R2, R5, R8, PT ;  /* 0x0000000502087246 */ /* 0x000fe20003800108 */
[----:B------:R-:W-:-:S03]  /*14f30*/  IMAD.IADD R4, R7, 0x1, R4 ;  /* 0x0000000107047824 */ /* 0x000fc600078e0204 */
[----:B------:R-:W-:-:S04]  /*14f40*/  IABS R5, R8 ;  /* 0x0000000800057213 */ /* 0x000fc80000000000 */
[----:B------:R-:W0:Y:S08]  /*14f50*/  I2F.RP R10, R5 ;  /* 0x00000005000a7306 */ /* 0x000e300000209400 */
[----:B0-----:R-:W0:Y:S02]  /*14f60*/  MUFU.RCP R10, R10 ;  /* 0x0000000a000a7308 */ /* 0x001e240000001000 */
[----:B0-----:R-:W-:-:S06]  /*14f70*/  VIADD R2, R10, 0xffffffe ;  /* 0x0ffffffe0a027836 */ /* 0x001fcc0000000000 */
[----:B------:R0:W1:Y:S02]  /*14f80*/  F2I.FTZ.U32.TRUNC.NTZ R3, R2 ;  /* 0x0000000200037305 */ /* 0x000064000021f000 */
[----:B0-----:R-:W-:Y:S02]  /*14f90*/  IMAD.MOV.U32 R2, RZ, RZ, RZ ;  /* 0x000000ffff027224 */ /* 0x001fe400078e00ff */
[----:B-1----:R-:W-:-:S04]  /*14fa0*/  IMAD.MOV R6, RZ, RZ, -R3 ;  /* 0x000000ffff067224 */ /* 0x002fc800078e0a03 */
[----:B------:R-:W-:Y:S01]  /*14fb0*/  IMAD R9, R6, R5, RZ ;  /* 0x0000000506097224 */ /* 0x000fe200078e02ff */
[----:B------:R-:W-:-:S03]  /*14fc0*/  IABS R6, R7 ;  /* 0x0000000700067213 */ /* 0x000fc60000000000 */
[----:B------:R-:W-:Y:S01]  /*14fd0*/  IMAD.HI.U32 R3, R3, R9, R2 ;  /* 0x0000000903037227 */ /* 0x000fe200078e0002 */
[----:B------:R-:W-:-:S05]  /*14fe0*/  IABS R9, R8 ;  /* 0x0000000800097213 */ /* 0x000fca0000000000 */
        /* <DEDUP_REMOVED lines=12> */
[----:B------:R-:W-:Y:S01]  /*150b0*/  @!P0 LOP3.LUT R3, RZ, R8, RZ, 0x33, !PT ;  /* 0x00000008ff038212 */ /* 0x000fe200078e33ff */
[----:B------:R-:W-:-:S03]  /*150c0*/  IMAD.MOV R8, RZ, RZ, -R8 ;  /* 0x000000ffff087224 */ /* 0x000fc600078e0a08 */
[----:B------:R-:W-:Y:S01]  /*150d0*/  LOP3.LUT R2, RZ, R3, RZ, 0x33, !PT ;  /* 0x00000003ff027212 */ /* 0x000fe200078e33ff */
[----:B------:R-:W-:-:S04]  /*150e0*/  IMAD R18, R3, R8, R4 ;  /* 0x0000000803127224 */ /* 0x000fc800078e0204 */
[----:B------:R-:W-:Y:S01]  /*150f0*/  IMAD.IADD R17, R17, 0x1, R2 ;  /* 0x0000000111117824 */ /* 0x000fe200078e0202 */
[----:B------:R-:W-:Y:S06]  /*15100*/  BRA `(.L_x_1234) ;  /* 0x00000000001c7947 */ /* 0x000fec0003800000 */
.L_x_1226:
[----:B------:R-:W-:Y:S01]  /*15110*/  UMOV UR4, URZ ;  /* 0x0000003f00047c82 */ /* 0x000fe20008000000 */
[----:B------:R-:W-:Y:S01]  /*15120*/  UMOV UR5, URZ ;  /* 0x0000003f00057c82 */ /* 0x000fe20008000000 */
[----:B------:R-:W-:Y:S01]  /*15130*/  ULDC UR6, c[0x0][0xc14] ;  /* 0x0003050000067ab9 */ /* 0x000fe20000000800 */
[----:B------:R-:W-:Y:S02]  /*15140*/  IMAD.MOV.U32 R16, RZ, RZ, R4 ;  /* 0x000000ffff107224 */ /* 0x000fe400078e0004 */
[----:B------:R-:W-:Y:S02]  /*15150*/  IMAD.U32 R17, RZ, RZ, UR4 ;  /* 0x00000004ff117e24 */ /* 0x000fe4000f8e00ff */
[----:B------:R-:W-:Y:S02]  /*15160*/  IMAD.U32 R18, RZ, RZ, UR5 ;  /* 0x00000005ff127e24 */ /* 0x000fe4000f8e00ff */
[----:B------:R-:W-:-:S07]  /*15170*/  IMAD.U32 R19, RZ, RZ, UR6 ;  /* 0x00000006ff137e24 */ /* 0x000fce000f8e00ff */
.L_x_1234:
        /* <DEDUP_REMOVED lines=12> */
.L_x_1160:
[----:B-1----:R-:W3:Y:S01]  /*15240*/  LDL.LU R0, [R1+0x18] ;  /* 0x0000180001007983 */ /* 0x002ee20000300800 */
[----:B------:R-:W-:Y:S01]  /*15250*/  BSSY B0, `(.L_x_1236) ;  /* 0x000000b000007945 */ /* 0x000fe20003800000 */
[----:B------:R-:W1:Y:S01]  /*15260*/  S2R R5, SR_CgaCtaId ;  /* 0x0000000000057919 */ /* 0x000e620000008800 */
[----:B---3--:R-:W-:-:S05]  /*15270*/  VIADD R0, R0, 0x1 ;  /* 0x0000000100007836 */ /* 0x008fca0000000000 */
[----:B--2---:R-:W-:-:S04]  /*15280*/  LEA.HI R2, R0, R0, RZ, 0x1 ;  /* 0x0000000000027211 */ /* 0x004fc800078f08ff */
[----:B------:R-:W-:-:S05]  /*15290*/  LOP3.LUT R3, R2, 0xfffffffe, RZ, 0xc0, !PT ;  /* 0xfffffffe02037812 */ /* 0x000fca00078ec0ff */
[----:B------:R-:W-:Y:S01]  /*152a0*/  IMAD.IADD R3, R0, 0x1, -R3 ;  /* 0x0000000100037824 */ /* 0x000fe200078e0a03 */
[----:B------:R-:W-:-:S04]  /*152b0*/  MOV R0, 0x400 ;  /* 0x0000040000007802 */ /* 0x000fc80000000f00 */
[----:B-1----:R-:W-:Y:S02]  /*152c0*/  LEA R0, R5, R0, 0x18 ;  /* 0x0000000005007211 */ /* 0x002fe400078ec0ff */
[----:B------:R-:W-:-:S04]  /*152d0*/  SHF.L.U32 R3, R3, 0x1f, RZ ;  /* 0x0000001f03037819 */ /* 0x000fc800000006ff */
[----:B------:R-:W1:Y:S02]  /*152e0*/  SYNCS.PHASECHK.TRANS64.TRYWAIT P0, [R0+URZ+0x2a820], R3 ;  /* 0x02a82003000075a7 */ /* 0x000e64000800017f */
[----:B-1----:R-:W-:Y:S05]  /*152f0*/  @!P0 BRA `(.L_x_1237) ;  /* 0x0000001400088947 */ /* 0x002fea0003800000 */
.L_x_1290:
[----:B------:R-:W-:Y:S05]  /*15300*/  BSYNC B0 ;  /* 0x0000000000007941 */ /* 0x000fea0003800000 */
.L_x_1236:
[----:B------:R-:W-:-:S03]  /*15310*/  UMOV UR4, 0xffffffff ;  /* 0xffffffff00047882 */ /* 0x000fc60000000000 */
[----:B------:R-:W-:Y:S05]  /*15320*/  BRA.DIV UR4, `(.L_x_1238) ;  /* 0x0000001604107947 */ /* 0x000fea000b800000 */
[----:B------:R-:W2:Y:S02]  /*15330*/  S2R R2, SR_TID.X ;  /* 0x0000000000027919 */ /* 0x000ea40000002100 */
[----:B--2---:R-:W-:-:S04]  /*15340*/  SHF.R.U32.HI R2, RZ, 0x5, R2 ;  /* 0x00000005ff027819 */ /* 0x004fc80000011602 */
[----:B------:R-:W-:-:S05]  /*15350*/  LOP3.LUT R2, R2, 0x3, RZ, 0xc0, !PT ;  /* 0x0000000302027812 */ /* 0x000fca00078ec0ff */
[----:B------:R2:W3:Y:S02]  /*15360*/  SHFL.IDX PT, R14, R2, RZ, 0x1f ;  /* 0x00001fff020e7589 */ /* 0x0004e400000e0000 */
.L_x_1293:
[----:B---3--:R-:W-:Y:S01]  /*15370*/  ISETP.NE.AND P0, PT, R14, RZ, PT ;  /* 0x000000ff0e00720c */ /* 0x008fe20003f05270 */
[----:B------:R-:W-:-:S12]  /*15380*/  BSSY B0, `(.L_x_1239) ;  /* 0x0000027000007945 */ /* 0x000fd80003800000 */
[----:B------:R-:W-:Y:S05]  /*15390*/  @P0 BRA `(.L_x_1240) ;  /* 0x0000000000940947 */ /* 0x000fea0003800000 */
[----:B------:R-:W-:-:S03]  /*153a0*/  UMOV UR4, 0xffffffff ;  /* 0xffffffff00047882 */ /* 0x000fc60000000000 */
[----:B------:R-:W-:Y:S05]  /*153b0*/  BRA.DIV UR4, `(.L_x_1241) ;  /* 0x0000001604207947 */ /* 0x000fea000b800000 */
[----:B------:R-:W-:-:S13]  /*153c0*/  ELECT P6, URZ, PT ;  /* 0x00000000003f782f */ /* 0x000fda00038c0000 */
.L_x_1296:
[----:B------:R-:W-:Y:S05]  /*153d0*/  @!P6 BRA `(.L_x_1240) ;  /* 0x000000000084e947 */ /* 0x000fea0003800000 */
[----:B--2---:R-:W2:Y:S02]  /*153e0*/  LDL.LU R2, [R1+0x20] ;  /* 0x0000200001027983 */ /* 0x004ea40000300800 */
[----:B--2---:R-:W-:-:S04]  /*153f0*/  LOP3.LUT R2, R2, 0x2, RZ, 0xfc, !PT ;  /* 0x0000000202027812 */ /* 0x004fc800078efcff */
[----:B------:R-:W-:-:S13]  /*15400*/  ISETP.NE.AND P2, PT, R2, 0x3, PT ;  /* 0x000000030200780c */ /* 0x000fda0003f45270 */
[----:B------:R-:W-:Y:S05]  /*15410*/  @!P2 BRA `(.L_x_1242) ;  /* 0x000000000004a947 */ /* 0x000fea0003800000 */
[----:B------:R-:W-:Y:S01]  /*15420*/  BPT.TRAP 0x1 ;  /* 0x000000040000795c */ /* 0x000fe20000300000 */
.L_x_1242:
[----:B-1----:R-:W2:Y:S04]  /*15430*/  LDL R3, [R1] ;  /* 0x0000000001037983 */ /* 0x002ea80000100800 */
[----:B------:R-:W3:Y:S01]  /*15440*/  LDL.LU R7, [R1+0x8] ;  /* 0x0000080001077983 */ /* 0x000ee20000300800 */
[----:B------:R-:W-:-:S04]  /*15450*/  VIADD R2, R0, 0x2a840 ;  /* 0x0002a84000027836 */ /* 0x000fc80000000000 */
[C---:B--2---:R-:W-:Y:S02]  /*15460*/  IMAD R6, R3.reuse, 0x8, R2 ;  /* 0x0000000803067824 */ /* 0x044fe400078e0202 */
[----:B------:R-:W-:Y:S01]  /*15470*/  VIADD R3, R3, 0x1 ;  /* 0x0000000103037836 */ /* 0x000fe20000000000 */
[----:B---3--:R-:W-:-:S04]  /*15480*/  SHF.L.U32 R5, R7, 0x1f, RZ ;  /* 0x0000001f07057819 */ /* 0x008fc800000006ff */
[C---:B------:R-:W-:Y:S01]  /*15490*/  ISETP.NE.AND P1, PT, R3.reuse, 0x2, PT ;  /* 0x000000020300780c */ /* 0x040fe20003f25270 */
[----:B------:R-:W1:Y:S03]  /*154a0*/  SYNCS.PHASECHK.TRANS64.TRYWAIT P0, [R6+URZ], R5 ;  /* 0x00000005060075a7 */ /* 0x000e66000800017f */
[----:B------:R-:W-:Y:S02]  /*154b0*/  SEL R4, RZ, 0x1, P1 ;  /* 0x00000001ff047807 */ /* 0x000fe40000800000 */
[----:B------:R-:W-:Y:S02]  /*154c0*/  SEL R3, R3, RZ, P1 ;  /* 0x000000ff03037207 */ /* 0x000fe40000800000 */
[----:B------:R-:W-:-:S03]  /*154d0*/  LOP3.LUT R4, R7, R4, RZ, 0x3c, !PT ;  /* 0x0000000407047212 */ /* 0x000fc600078e3cff */
[----:B------:R-:W-:Y:S01]  /*154e0*/  IMAD R7, R3, 0x8, R2 ;  /* 0x0000000803077824 */ /* 0x000fe200078e0202 */
[----:B------:R-:W-:Y:S01]  /*154f0*/  SHF.L.U32 R2, R4, 0x1f, RZ ;  /* 0x0000001f04027819 */ /* 0x000fe200000006ff */
[----:B-1----:R-:W-:Y:S06]  /*15500*/  @!P0 BRA `(.L_x_1243) ;  /* 0x0000001000ec8947 */ /* 0x002fec0003800000 */
.L_x_1297:
[----:B------:R-:W2:Y:S02]  /*15510*/  SYNCS.PHASECHK.TRANS64.TRYWAIT P0, [R7+URZ], R2 ;  /* 0x00000002070075a7 */ /* 0x000ea4000800017f */
[----:B--2---:R-:W-:Y:S05]  /*15520*/  @!P0 BRA `(.L_x_1244) ;  /* 0x0000001000f88947 */ /* 0x004fea0003800000 */
.L_x_1298:
[----:B------:R-:W-:Y:S05]  /*15530*/  @!P2 BRA `(.L_x_1245) ;  /* 0x000000000004a947 */ /* 0x000fea0003800000 */
[----:B------:R-:W-:Y:S01]  /*15540*/  BPT.TRAP 0x1 ;  /* 0x000000040000795c */ /* 0x000fe20000300000 */
.L_x_1245:
[----:B------:R-:W3:Y:S01]  /*15550*/  LDL.LU R4, [R1] ;  /* 0x0000000001047983 */ /* 0x000ee20000300800 */
[----:B------:R-:W-:-:S04]  /*15560*/  VIADD R0, R0, 0x2a860 ;  /* 0x0002a86000007836 */ /* 0x000fc80000000000 */
[----:B---3--:R-:W-:-:S04]  /*15570*/  IMAD R4, R4, 0x8, R0 ;  /* 0x0000000804047824 */ /* 0x008fc800078e0200 */
[----:B------:R-:W3:Y:S02]  /*15580*/  SYNCS.PHASECHK.TRANS64.TRYWAIT P0, [R4+URZ], R5 ;  /* 0x00000005040075a7 */ /* 0x000ee4000800017f */
[----:B---3--:R-:W-:Y:S05]  /*15590*/  @!P0 BRA `(.L_x_1246) ;  /* 0x0000001000f08947 */ /* 0x008fea0003800000 */
.L_x_1299:
[----:B------:R-:W-:-:S07]  /*155a0*/  IMAD R3, R3, 0x8, R0 ;  /* 0x0000000803037824 */ /* 0x000fce00078e0200 */
.L_x_1247:
[----:B----4-:R4:W0:Y:S02]  /*155b0*/  SYNCS.PHASECHK.TRANS64.TRYWAIT P0, [R3+URZ], R2 ;  /* 0x00000002030075a7 */ /* 0x010824000800017f */
[----:B0-----:R-:W-:Y:S05]  /*155c0*/  @!P0 NANOSLEEP.SYNCS 0x989680 ;  /* 0x009896800000895d */ /* 0x001fea0003900000 */
[----:B------:R-:W0:Y:S02]  /*155d0*/  @!P0 SYNCS.PHASECHK.TRANS64 P0, [R3+URZ], R2 ;  /* 0x00000002030085a7 */ /* 0x000e24000800007f */
[----:B0-----:R-:W-:Y:S05]  /*155e0*/  @!P0 BRA `(.L_x_1247) ;  /* 0xfffffffc00f08947 */ /* 0x001fea000383ffff */
.L_x_1240:
[----:B------:R-:W-:Y:S05]  /*155f0*/  BSYNC B0 ;  /* 0x0000000000007941 */ /* 0x000fea0003800000 */
.L_x_1239:
[----:B------:R-:W-:Y:S05]  /*15600*/  EXIT ;  /* 0x000000000000794d */ /* 0x000fea0003800000 */
.L_x_1064:
[----:B0-----:R-:W-:-:S04]  /*15610*/  IMAD.U32 R3, RZ, RZ, UR39 ;  /* 0x00000027ff037e24 */ /* 0x001fc8000f8e00ff */
[----:B------:R0:W1:Y:S03]  /*15620*/  SYNCS.PHASECHK.TRANS64.TRYWAIT P1, [R3+URZ+0x2a800], R0 ;  /* 0x02a80000030075a7 */ /* 0x000066000802017f */
[----:B-1----:R-:W-:Y:S05]  /*15630*/  @!P1 NANOSLEEP.SYNCS 0x989680 ;  /* 0x009896800000995d */ /* 0x002fea0003900000 */
[----:B------:R-:W1:Y:S02]  /*15640*/  @!P1 SYNCS.PHASECHK.TRANS64 P1, [R3+URZ+0x2a800], R0 ;  /* 0x02a80000030095a7 */ /* 0x000e64000802007f */
[----:B-1----:R-:W-:Y:S05]  /*15650*/  @!P1 BRA `(.L_x_1064) ;  /* 0xfffffffc00ec9947 */ /* 0x002fea000383ffff */
[----:B------:R-:W-:Y:S05]  /*15660*/  BRA `(.L_x_1248) ;  /* 0xfffffec000a47947 */ /* 0x000fea000383ffff */
.L_x_1068:
[----:B-1----:R1:W3:Y:S02]  /*15670*/  SYNCS.PHASECHK.TRANS64.TRYWAIT P1, [R3+URZ+0x2a830], R0 ;  /* 0x02a83000030075a7 */ /* 0x0022e4000802017f */
[----:B---3--:R-:W-:Y:S05]  /*15680*/  @!P1 NANOSLEEP.SYNCS 0x989680 ;  /* 0x009896800000995d */ /* 0x008fea0003900000 */
[----:B------:R-:W3:Y:S02]  /*15690*/  @!P1 SYNCS.PHASECHK.TRANS64 P1, [R3+URZ+0x2a830], R0 ;  /* 0x02a83000030095a7 */ /* 0x000ee4000802007f */
[----:B---3--:R-:W-:Y:S05]  /*156a0*/  @!P1 BRA `(.L_x_1068) ;  /* 0xfffffffc00f09947 */ /* 0x008fea000383ffff */
[----:B------:R-:W-:Y:S05]  /*156b0*/  BRA `(.L_x_1067) ;  /* 0xfffffec000d87947 */ /* 0x000fea000383ffff */
.L_x_1084:
[----:B-1----:R-:W-:-:S04]  /*156c0*/  IMAD.U32 R14, RZ, RZ, UR6 ;  /* 0x00000006ff0e7e24 */ /* 0x002fc8000f8e00ff */
[----:B------:R1:W2:Y:S03]  /*156d0*/  SYNCS.PHASECHK.TRANS64.TRYWAIT P1, [R14+URZ+0x2a830], R11 ;  /* 0x02a8300b0e0075a7 */ /* 0x0002a6000802017f */
[----:B--2---:R-:W-:Y:S05]  /*156e0*/  @!P1 NANOSLEEP.SYNCS 0x989680 ;  /* 0x009896800000995d */ /* 0x004fea0003900000 */
[----:B------:R-:W2:Y:S02]  /*156f0*/  @!P1 SYNCS.PHASECHK.TRANS64 P1, [R14+URZ+0x2a830], R11 ;  /* 0x02a8300b0e0095a7 */ /* 0x000ea4000802007f */
[----:B--2---:R-:W-:Y:S05]  /*15700*/  @!P1 BRA `(.L_x_1084) ;  /* 0xfffffffc00ec9947 */ /* 0x004fea000383ffff */
[----:B------:R-:W-:Y:S05]  /*15710*/  BRA `(.L_x_1083) ;  /* 0xfffffef000e07947 */ /* 0x000fea000383ffff */
.L_x_1088:
[----:B01----:R-:W-:-:S04]  /*15720*/  IMAD.U32 R11, RZ, RZ, UR11 ;  /* 0x0000000bff0b7e24 */ /* 0x003fc8000f8e00ff */
[----:B------:R0:W1:Y:S03]  /*15730*/  SYNCS.PHASECHK.TRANS64.TRYWAIT P1, [R11+URZ+0x2a850], R0 ;  /* 0x02a850000b0075a7 */ /* 0x000066000802017f */
[----:B-1----:R-:W-:Y:S05]  /*15740*/  @!P1 NANOSLEEP.SYNCS 0x989680 ;  /* 0x009896800000995d */ /* 0x002fea0003900000 */
[----:B------:R-:W1:Y:S02]  /*15750*/  @!P1 SYNCS.PHASECHK.TRANS64 P1, [R11+URZ+0x2a850], R0 ;  /* 0x02a850000b0095a7 */ /* 0x000e64000802007f */
[----:B-1----:R-:W-:Y:S05]  /*15760*/  @!P1 BRA `(.L_x_1088) ;  /* 0xfffffffc00ec9947 */ /* 0x002fea000383ffff */
[----:B------:R-:W-:Y:S05]  /*15770*/  BRA `(.L_x_1087) ;  /* 0xfffffefc00087947 */ /* 0x000fea000383ffff */
.L_x_1105:
[----:B-1----:R-:W-:-:S04]  /*15780*/  IMAD.U32 R9, RZ, RZ, UR6 ;  /* 0x00000006ff097e24 */ /* 0x002fc8000f8e00ff */
[----:B------:R1:W2:Y:S03]  /*15790*/  SYNCS.PHASECHK.TRANS64.TRYWAIT P1, [R9+URZ+0x2a830], R8 ;  /* 0x02a83008090075a7 */ /* 0x0002a6000802017f */
[----:B--2---:R-:W-:Y:S05]  /*157a0*/  @!P1 NANOSLEEP.SYNCS 0x989680 ;  /* 0x009896800000995d */ /* 0x004fea0003900000 */
[----:B------:R-:W2:Y:S02]  /*157b0*/  @!P1 SYNCS.PHASECHK.TRANS64 P1, [R9+URZ+0x2a830], R8 ;  /* 0x02a83008090095a7 */ /* 0x000ea4000802007f */
[----:B--2---:R-:W-:Y:S05]  /*157c0*/  @!P1 BRA `(.L_x_1105) ;  /* 0xfffffffc00ec9947 */ /* 0x004fea000383ffff */
[----:B------:R-:W-:Y:S05]  /*157d0*/  BRA `(.L_x_1104) ;  /* 0xffffff2400fc7947 */ /* 0x000fea000383ffff */
.L_x_1109:
[----:B-1----:R-:W-:-:S04]  /*157e0*/  IMAD.U32 R9, RZ, RZ, UR11 ;  /* 0x0000000bff097e24 */ /* 0x002fc8000f8e00ff */
[----:B------:R1:W3:Y:S03]  /*157f0*/  SYNCS.PHASECHK.TRANS64.TRYWAIT P1, [R9+URZ+0x2a850], R0 ;  /* 0x02a85000090075a7 */ /* 0x0002e6000802017f */
[----:B---3--:R-:W-:Y:S05]  /*15800*/  @!P1 NANOSLEEP.SYNCS 0x989680 ;  /* 0x009896800000995d */ /* 0x008fea0003900000 */
[----:B------:R-:W3:Y:S02]  /*15810*/  @!P1 SYNCS.PHASECHK.TRANS64 P1, [R9+URZ+0x2a850], R0 ;  /* 0x02a85000090095a7 */ /* 0x000ee4000802007f */
[----:B---3--:R-:W-:Y:S05]  /*15820*/  @!P1 BRA `(.L_x_1109) ;  /* 0xfffffffc00ec9947 */ /* 0x008fea000383ffff */
[----:B------:R-:W-:Y:S05]  /*15830*/  BRA `(.L_x_1108) ;  /* 0xffffff3000247947 */ /* 0x000fea000383ffff */
.L_x_1115:
[----:B-1----:R-:W-:-:S04]  /*15840*/  IMAD.U32 R9, RZ, RZ, UR6 ;  /* 0x00000006ff097e24 */ /* 0x002fc8000f8e00ff */
[----:B------:R1:W2:Y:S03]  /*15850*/  SYNCS.PHASECHK.TRANS64.TRYWAIT P1, [R9+URZ+0x2a830], R8 ;  /* 0x02a83008090075a7 */ /* 0x0002a6000802017f */
[----:B--2---:R-:W-:Y:S05]  /*15860*/  @!P1 NANOSLEEP.SYNCS 0x989680 ;  /* 0x009896800000995d */ /* 0x004fea0003900000 */
[----:B------:R-:W2:Y:S02]  /*15870*/  @!P1 SYNCS.PHASECHK.TRANS64 P1, [R9+URZ+0x2a830], R8 ;  /* 0x02a83008090095a7 */ /* 0x000ea4000802007f */
[----:B--2---:R-:W-:Y:S05]  /*15880*/  @!P1 BRA `(.L_x_1115) ;  /* 0xfffffffc00ec9947 */ /* 0x004fea000383ffff */
[----:B------:R-:W-:Y:S05]  /*15890*/  BRA `(.L_x_1114) ;  /* 0xffffff4800887947 */ /* 0x000fea000383ffff */
.L_x_1119:
[----:B-1----:R-:W-:-:S04]  /*158a0*/  IMAD.U32 R9, RZ, RZ, UR11 ;  /* 0x0000000bff097e24 */ /* 0x002fc8000f8e00ff */
[----:B------:R1:W3:Y:S03]  /*158b0*/  SYNCS.PHASECHK.TRANS64.TRYWAIT P1, [R9+URZ+0x2a850], R0 ;  /* 0x02a85000090075a7 */ /* 0x0002e6000802017f */
[----:B---3--:R-:W-:Y:S05]  /*158c0*/  @!P1 NANOSLEEP.SYNCS 0x989680 ;  /* 0x009896800000995d */ /* 0x008fea0003900000 */
[----:B------:R-:W3:Y:S02]  /*158d0*/  @!P1 SYNCS.PHASECHK.TRANS64 P1, [R9+URZ+0x2a850], R0 ;  /* 0x02a85000090095a7 */ /* 0x000ee4000802007f */
[----:B---3--:R-:W-:Y:S05]  /*158e0*/  @!P1 BRA `(.L_x_1119) ;  /* 0xfffffffc00ec9947 */ /* 0x008fea000383ffff */
[----:B------:R-:W-:Y:S05]  /*158f0*/  BRA `(.L_x_1118) ;  /* 0xffffff5000b07947 */ /* 0x000fea000383ffff */
.L_x_1132:
[----:B-1----:R-:W-:-:S04]  /*15900*/  IMAD.U32 R3, RZ, RZ, UR5 ;  /* 0x00000005ff037e24 */ /* 0x002fc8000f8e00ff */
[----:B------:R1:W2:Y:S03]  /*15910*/  SYNCS.PHASECHK.TRANS64.TRYWAIT P0, [R3+URZ+0x2a850], R0 ;  /* 0x02a85000030075a7 */ /* 0x0002a6000800017f */
[----:B--2---:R-:W-:Y:S05]  /*15920*/  @!P0 NANOSLEEP.SYNCS 0x989680 ;  /* 0x009896800000895d */ /* 0x004fea0003900000 */
[----:B------:R-:W2:Y:S02]  /*15930*/  @!P0 SYNCS.PHASECHK.TRANS64 P0, [R3+URZ+0x2a850], R0 ;  /* 0x02a85000030085a7 */ /* 0x000ea4000800007f */
[----:B--2---:R-:W-:Y:S05]  /*15940*/  @!P0 BRA `(.L_x_1132) ;  /* 0xfffffffc00ec8947 */ /* 0x004fea000383ffff */
[----:B------:R-:W-:Y:S05]  /*15950*/  BRA `(.L_x_1131) ;  /* 0xffffff80000c7947 */ /* 0x000fea000383ffff */
.L_x_1181:
[----:B------:R-:W1:Y:S01]  /*15960*/  S2R R9, SR_TID.X ;  /* 0x0000000000097919 */ /* 0x000e620000002100 */
[----:B------:R-:W-:Y:S01]  /*15970*/  BSSY B0, `(.L_x_1249) ;  /* 0x000000a000007945 */ /* 0x000fe20003800000 */
[----:B------:R-:W-:Y:S02]  /*15980*/  IMAD.MOV.U32 R12, RZ, RZ, RZ ;  /* 0x000000ffff0c7224 */ /* 0x000fe400078e00ff */
[----:B0-----:R-:W-:Y:S02]  /*15990*/  IMAD.MOV.U32 R11, RZ, RZ, 0x1f ;  /* 0x0000001fff0b7424 */ /* 0x001fe400078e00ff */
[----:B------:R-:W-:Y:S01]  /*159a0*/  IMAD.MOV.U32 R15, RZ, RZ, -0x1 ;  /* 0xffffffffff0f7424 */ /* 0x000fe200078e00ff */
[----:B-1----:R-:W-:-:S04]  /*159b0*/  SHF.R.U32.HI R9, RZ, 0x5, R9 ;  /* 0x00000005ff097819 */ /* 0x002fc80000011609 */
[----:B------:R-:W-:-:S05]  /*159c0*/  LOP3.LUT R9, R9, 0x3, RZ, 0xc0, !PT ;  /* 0x0000000309097812 */ /* 0x000fca00078ec0ff */
[----:B------:R-:W-:-:S07]  /*159d0*/  IMAD.MOV.U32 R13, RZ, RZ, R9 ;  /* 0x000000ffff0d7224 */ /* 0x000fce00078e0009 */
[----:B------:R-:W-:Y:S05]  /*159e0*/  WARPSYNC.COLLECTIVE R15, `(.L_x_1250) ;  /* 0x000000000f087348 */ /* 0x000fea0003c00000 */
[----:B------:R0:W1:Y:S02]  /*159f0*/  SHFL.IDX P6, R14, R13, R12, R11 ;  /* 0x0000000c0d0e7389 */ /* 0x00006400000c000b */
[----:B01----:R-:W-:Y:S01]  /*15a00*/  ENDCOLLECTIVE ;  /* 0x000000000000791b */ /* 0x003fe20003800000 */
.L_x_1250:
[----:B------:R-:W-:Y:S05]  /*15a10*/  BSYNC B0 ;  /* 0x0000000000007941 */ /* 0x000fea0003800000 */
.L_x_1249:
[----:B------:R-:W-:Y:S05]  /*15a20*/  BRA `(.L_x_1251) ;  /* 0xffffffc400447947 */ /* 0x000fea000383ffff */
.L_x_1182:
[----:B------:R-:W-:Y:S01]  /*15a30*/  BSSY B0, `(.L_x_1252) ;  /* 0x0000006000007945 */ /* 0x000fe20003800000 */
[----:B------:R-:W-:-:S07]  /*15a40*/  IMAD.MOV.U32 R15, RZ, RZ, -0x1 ;  /* 0xffffffffff0f7424 */ /* 0x000fce00078e00ff */
[----:B0-----:R-:W-:Y:S05]  /*15a50*/  WARPSYNC.COLLECTIVE R15, `(.L_x_1253) ;  /* 0x000000000f0c7348 */ /* 0x001fea0003c00000 */
[----:B------:R-:W-:Y:S02]  /*15a60*/  ELECT P6, UR62, PT ;  /* 0x00000000003e782f */ /* 0x000fe400038c0000 */
[----:B------:R-:W-:Y:S01]  /*15a70*/  MOV R14, UR62 ;  /* 0x0000003e000e7c02 */ /* 0x000fe20008000f00 */
[----:B0-----:R-:W-:Y:S10]  /*15a80*/  ENDCOLLECTIVE ;  /* 0x000000000000791b */ /* 0x001ff40003800000 */
.L_x_1253:
[----:B------:R-:W-:Y:S05]  /*15a90*/  BSYNC B0 ;  /* 0x0000000000007941 */ /* 0x000fea0003800000 */
.L_x_1252:
[----:B------:R-:W-:Y:S05]  /*15aa0*/  BRA `(.L_x_1254) ;  /* 0xffffffc400347947 */ /* 0x000fea000383ffff */
.L_x_1185:
[----:B0-----:R0:W1:Y:S02]  /*15ab0*/  SYNCS.PHASECHK.TRANS64.TRYWAIT P0, [R9+URZ+0x2a840], R10 ;  /* 0x02a8400a090075a7 */ /* 0x001064000800017f */
[----:B-1----:R-:W-:Y:S05]  /*15ac0*/  @!P0 NANOSLEEP.SYNCS 0x989680 ;  /* 0x009896800000895d */ /* 0x002fea0003900000 */
[----:B------:R-:W1:Y:S02]  /*15ad0*/  @!P0 SYNCS.PHASECHK.TRANS64 P0, [R9+URZ+0x2a840], R10 ;  /* 0x02a8400a090085a7 */ /* 0x000e64000800007f */
[----:B-1----:R-:W-:Y:S05]  /*15ae0*/  @!P0 BRA `(.L_x_1185) ;  /* 0xfffffffc00f08947 */ /* 0x002fea000383ffff */
[----:B------:R-:W-:Y:S05]  /*15af0*/  BRA `(.L_x_1255) ;  /* 0xffffffc400a07947 */ /* 0x000fea000383ffff */
.L_x_1188:
        /* <DEDUP_REMOVED lines=8> */
.L_x_1196:
[----:B0-----:R0:W1:Y:S02]  /*15b80*/  SYNCS.PHASECHK.TRANS64.TRYWAIT P0, [R2+URZ+0x2a840], R3 ;  /* 0x02a84003020075a7 */ /* 0x001064000800017f */
[----:B-1----:R-:W-:Y:S05]  /*15b90*/  @!P0 NANOSLEEP.SYNCS 0x989680 ;  /* 0x009896800000895d */ /* 0x002fea0003900000 */
[----:B------:R-:W1:Y:S02]  /*15ba0*/  @!P0 SYNCS.PHASECHK.TRANS64 P0, [R2+URZ+0x2a840], R3 ;  /* 0x02a84003020085a7 */ /* 0x000e64000800007f */
[----:B-1----:R-:W-:Y:S05]  /*15bb0*/  @!P0 BRA `(.L_x_1196) ;  /* 0xfffffffc00f08947 */ /* 0x002fea000383ffff */
[----:B------:R-:W-:Y:S05]  /*15bc0*/  BRA `(.L_x_1257) ;  /* 0xffffffcc00ac7947 */ /* 0x000fea000383ffff */
.L_x_1198:
[----:B0-----:R0:W1:Y:S02]  /*15bd0*/  SYNCS.PHASECHK.TRANS64.TRYWAIT P0, [R3+URZ+0x60], R2 ;  /* 0x00006002030075a7 */ /* 0x001064000800017f */
[----:B-1----:R-:W-:Y:S05]  /*15be0*/  @!P0 NANOSLEEP.SYNCS 0x989680 ;  /* 0x009896800000895d */ /* 0x002fea0003900000 */
[----:B------:R-:W1:Y:S02]  /*15bf0*/  @!P0 SYNCS.PHASECHK.TRANS64 P0, [R3+URZ+0x60], R2 ;  /* 0x00006002030085a7 */ /* 0x000e64000800007f */
[----:B-1----:R-:W-:Y:S05]  /*15c00*/  @!P0 BRA `(.L_x_1198) ;  /* 0xfffffffc00f08947 */ /* 0x002fea000383ffff */
[----:B------:R-:W-:Y:S05]  /*15c10*/  BRA `(.L_x_1258) ;  /* 0xffffffd000587947 */ /* 0x000fea000383ffff */
.L_x_1203:
[----:B-1----:R1:W2:Y:S02]  /*15c20*/  SYNCS.PHASECHK.TRANS64.TRYWAIT P0, [R2+URZ+0x2a840], R3 ;  /* 0x02a84003020075a7 */ /* 0x0022a4000800017f */
[----:B--2---:R-:W-:Y:S05]  /*15c30*/  @!P0 NANOSLEEP.SYNCS 0x989680 ;  /* 0x009896800000895d */ /* 0x004fea0003900000 */
[----:B------:R-:W2:Y:S02]  /*15c40*/  @!P0 SYNCS.PHASECHK.TRANS64 P0, [R2+URZ+0x2a840], R3 ;  /* 0x02a84003020085a7 */ /* 0x000ea4000800007f */
[----:B--2---:R-:W-:Y:S05]  /*15c50*/  @!P0 BRA `(.L_x_1203) ;  /* 0xfffffffc00f08947 */ /* 0x004fea000383ffff */
[----:B------:R-:W-:Y:S05]  /*15c60*/  BRA `(.L_x_1259) ;  /* 0xffffffd400c47947 */ /* 0x000fea000383ffff */
.L_x_1205:
[----:B0-----:R0:W1:Y:S02]  /*15c70*/  SYNCS.PHASECHK.TRANS64.TRYWAIT P1, [R3+URZ+0x60], R2 ;  /* 0x00006002030075a7 */ /* 0x001064000802017f */
[----:B-1----:R-:W-:Y:S05]  /*15c80*/  @!P1 NANOSLEEP.SYNCS 0x989680 ;  /* 0x009896800000995d */ /* 0x002fea0003900000 */
[----:B------:R-:W1:Y:S02]  /*15c90*/  @!P1 SYNCS.PHASECHK.TRANS64 P1, [R3+URZ+0x60], R2 ;  /* 0x00006002030095a7 */ /* 0x000e64000802007f */
[----:B-1----:R-:W-:Y:S05]  /*15ca0*/  @!P1 BRA `(.L_x_1205) ;  /* 0xfffffffc00f09947 */ /* 0x002fea000383ffff */
[----:B------:R-:W-:Y:S05]  /*15cb0*/  BRA `(.L_x_1260) ;  /* 0xffffffd800707947 */ /* 0x000fea000383ffff */
.L_x_1210:
[----:B--2---:R2:W3:Y:S02]  /*15cc0*/  SYNCS.PHASECHK.TRANS64.TRYWAIT P0, [R2+URZ+0x2a840], R3 ;  /* 0x02a84003020075a7 */ /* 0x0044e4000800017f */
[----:B---3--:R-:W-:Y:S05]  /*15cd0*/  @!P0 NANOSLEEP.SYNCS 0x989680 ;  /* 0x009896800000895d */ /* 0x008fea0003900000 */
[----:B------:R-:W3:Y:S02]  /*15ce0*/  @!P0 SYNCS.PHASECHK.TRANS64 P0, [R2+URZ+0x2a840], R3 ;  /* 0x02a84003020085a7 */ /* 0x000ee4000800007f */
[----:B---3--:R-:W-:Y:S05]  /*15cf0*/  @!P0 BRA `(.L_x_1210) ;  /* 0xfffffffc00f08947 */ /* 0x008fea000383ffff */
[----:B------:R-:W-:Y:S05]  /*15d00*/  BRA `(.L_x_1261) ;  /* 0xffffffdc00947947 */ /* 0x000fea000383ffff */
.L_x_1212:
[----:B0-----:R0:W1:Y:S02]  /*15d10*/  SYNCS.PHASECHK.TRANS64.TRYWAIT P1, [R2+URZ+0x60], R9 ;  /* 0x00006009020075a7 */ /* 0x001064000802017f */
[----:B-1----:R-:W-:Y:S05]  /*15d20*/  @!P1 NANOSLEEP.SYNCS 0x989680 ;  /* 0x009896800000995d */ /* 0x002fea0003900000 */
[----:B------:R-:W1:Y:S02]  /*15d30*/  @!P1 SYNCS.PHASECHK.TRANS64 P1, [R2+URZ+0x60], R9 ;  /* 0x00006009020095a7 */ /* 0x000e64000802007f */
[----:B-1----:R-:W-:Y:S05]  /*15d40*/  @!P1 BRA `(.L_x_1212) ;  /* 0xfffffffc00f09947 */ /* 0x002fea000383ffff */
[----:B------:R-:W-:Y:S05]  /*15d50*/  BRA `(.L_x_1262) ;  /* 0xffffffe000447947 */ /* 0x000fea000383ffff */
.L_x_1219:
[----:B-1----:R1:W2:Y:S02]  /*15d60*/  SYNCS.PHASECHK.TRANS64.TRYWAIT P0, [R3+URZ+0x2a860], R0 ;  /* 0x02a86000030075a7 */ /* 0x0022a4000800017f */
[----:B--2---:R-:W-:Y:S05]  /*15d70*/  @!P0 NANOSLEEP.SYNCS 0x989680 ;  /* 0x009896800000895d */ /* 0x004fea0003900000 */
[----:B------:R-:W2:Y:S02]  /*15d80*/  @!P0 SYNCS.PHASECHK.TRANS64 P0, [R3+URZ+0x2a860], R0 ;  /* 0x02a86000030085a7 */ /* 0x000ea4000800007f */
[----:B--2---:R-:W-:Y:S05]  /*15d90*/  @!P0 BRA `(.L_x_1219) ;  /* 0xfffffffc00f08947 */ /* 0x004fea000383ffff */
[----:B------:R-:W-:Y:S05]  /*15da0*/  BRA `(.L_x_1263) ;  /* 0xffffffe400507947 */ /* 0x000fea000383ffff */
.L_x_1221:
[----:B------:R-:W-:Y:S01]  /*15db0*/  BSSY B0, `(.L_x_1264) ;  /* 0x0000008000007945 */ /* 0x000fe20003800000 */
[----:B------:R-:W-:Y:S02]  /*15dc0*/  IMAD.MOV.U32 R13, RZ, RZ, R16 ;  /* 0x000000ffff0d7224 */ /* 0x000fe400078e0010 */
[----:B------:R-:W-:Y:S02]  /*15dd0*/  IMAD.MOV.U32 R12, RZ, RZ, RZ ;  /* 0x000000ffff0c7224 */ /* 0x000fe400078e00ff */
[----:B0-----:R-:W-:Y:S02]  /*15de0*/  IMAD.MOV.U32 R11, RZ, RZ, 0x1f ;  /* 0x0000001fff0b7424 */ /* 0x001fe400078e00ff */
[----:B------:R-:W-:-:S07]  /*15df0*/  IMAD.MOV.U32 R15, RZ, RZ, -0x1 ;  /* 0xffffffffff0f7424 */ /* 0x000fce00078e00ff */
[----:B-1----:R-:W-:Y:S05]  /*15e00*/  WARPSYNC.COLLECTIVE R15, `(.L_x_1265) ;  /* 0x000000000f087348 */ /* 0x002fea0003c00000 */
[----:B------:R0:W2:Y:S02]  /*15e10*/  SHFL.IDX P6, R14, R13, R12, R11 ;  /* 0x0000000c0d0e7389 */ /* 0x0000a400000c000b */
[----:B012---:R-:W-:Y:S01]  /*15e20*/  ENDCOLLECTIVE ;  /* 0x000000000000791b */ /* 0x007fe20003800000 */
.L_x_1265:
[----:B------:R-:W-:Y:S05]  /*15e30*/  BSYNC B0 ;  /* 0x0000000000007941 */ /* 0x000fea0003800000 */
.L_x_1264:
[----:B------:R-:W-:Y:S02]  /*15e40*/  IMAD.MOV.U32 R13, RZ, RZ, R16 ;  /* 0x000000ffff0d7224 */ /* 0x000fe400078e0010 */
[----:B------:R-:W-:Y:S02]  /*15e50*/  IMAD.MOV.U32 R12, RZ, RZ, 0x1 ;  /* 0x00000001ff0c7424 */ /* 0x000fe400078e00ff */
[----:B------:R-:W-:Y:S02]  /*15e60*/  IMAD.MOV.U32 R11, RZ, RZ, 0x1f ;  /* 0x0000001fff0b7424 */ /* 0x000fe400078e00ff */
[----:B------:R-:W-:Y:S02]  /*15e70*/  IMAD.MOV.U32 R15, RZ, RZ, -0x1 ;  /* 0xffffffffff0f7424 */ /* 0x000fe400078e00ff */
[----:B------:R-:W-:-:S07]  /*15e80*/  IMAD.MOV.U32 R4, RZ, RZ, R14 ;  /* 0x000000ffff047224 */ /* 0x000fce00078e000e */
[----:B------:R-:W-:Y:S05]  /*15e90*/  WARPSYNC.COLLECTIVE R15, `(.L_x_1266) ;  /* 0x000000000f087348 */ /* 0x000fea0003c00000 */
[----:B------:R0:W1:Y:S02]  /*15ea0*/  SHFL.IDX P6, R14, R13, R12, R11 ;  /* 0x0000000c0d0e7389 */ /* 0x00006400000c000b */
[----:B01----:R-:W-:Y:S01]  /*15eb0*/  ENDCOLLECTIVE ;  /* 0x000000000000791b */ /* 0x003fe20003800000 */
.L_x_1266:
[----:B------:R-:W-:Y:S01]  /*15ec0*/  IMAD.MOV.U32 R16, RZ, RZ, R14 ;  /* 0x000000ffff107224 */ /* 0x000fe200078e000e */
[----:B------:R-:W-:Y:S06]  /*15ed0*/  BRA `(.L_x_1267) ;  /* 0xffffffe400d87947 */ /* 0x000fec000383ffff */
.L_x_1224:
[----:B------:R-:W-:Y:S01]  /*15ee0*/  BSSY B0, `(.L_x_1268) ;  /* 0x0000008000007945 */ /* 0x000fe20003800000 */
[----:B-----5:R-:W-:Y:S02]  /*15ef0*/  IMAD.MOV.U32 R13, RZ, RZ, R17 ;  /* 0x000000ffff0d7224 */ /* 0x020fe400078e0011 */
[----:B------:R-:W-:Y:S02]  /*15f00*/  IMAD.MOV.U32 R12, RZ, RZ, 0x1 ;  /* 0x00000001ff0c7424 */ /* 0x000fe400078e00ff */
[----:B0-----:R-:W-:Y:S02]  /*15f10*/  IMAD.MOV.U32 R11, RZ, RZ, RZ ;  /* 0x000000ffff0b7224 */ /* 0x001fe400078e00ff */
[----:B------:R-:W-:-:S07]  /*15f20*/  IMAD.MOV.U32 R15, RZ, RZ, -0x1 ;  /* 0xffffffffff0f7424 */ /* 0x000fce00078e00ff */
[----:B-1234-:R-:W-:Y:S05]  /*15f30*/  WARPSYNC.COLLECTIVE R15, `(.L_x_1269) ;  /* 0x000000000f087348 */ /* 0x01efea0003c00000 */
[----:B------:R0:W0:Y:S02]  /*15f40*/  SHFL.UP P6, R14, R13, R12, R11 ;  /* 0x0400000c0d0e7389 */ /* 0x00002400000c000b */
[----:B01234-:R-:W-:Y:S01]  /*15f50*/  ENDCOLLECTIVE ;  /* 0x000000000000791b */ /* 0x01ffe20003800000 */
.L_x_1269:
[----:B------:R-:W-:Y:S05]  /*15f60*/  BSYNC B0 ;  /* 0x0000000000007941 */ /* 0x000fea0003800000 */
.L_x_1268:
        /* <DEDUP_REMOVED lines=10> */
.L_x_1270:
        /* <DEDUP_REMOVED lines=8> */
.L_x_1271:
        /* <DEDUP_REMOVED lines=8> */
.L_x_1272:
        /* <DEDUP_REMOVED lines=8> */
.L_x_1273:
        /* <DEDUP_REMOVED lines=8> */
.L_x_1274:
[----:B------:R-:W-:Y:S05]  /*16210*/  BRA `(.L_x_1275) ;  /* 0xffffffe400a07947 */ /* 0x000fea000383ffff */
.L_x_1229:
[----:B------:R-:W-:Y:S01]  /*16220*/  BSSY B0, `(.L_x_1276) ;  /* 0x0000008000007945 */ /* 0x000fe20003800000 */
[----:B-----5:R-:W-:Y:S02]  /*16230*/  IMAD.MOV.U32 R13, RZ, RZ, R17 ;  /* 0x000000ffff0d7224 */ /* 0x020fe400078e0011 */
[----:B------:R-:W-:Y:S02]  /*16240*/  IMAD.MOV.U32 R12, RZ, RZ, 0x1 ;  /* 0x00000001ff0c7424 */ /* 0x000fe400078e00ff */
[----:B------:R-:W-:Y:S02]  /*16250*/  IMAD.MOV.U32 R11, RZ, RZ, RZ ;  /* 0x000000ffff0b7224 */ /* 0x000fe400078e00ff */
[----:B------:R-:W-:-:S07]  /*16260*/  IMAD.MOV.U32 R15, RZ, RZ, -0x1 ;  /* 0xffffffffff0f7424 */ /* 0x000fce00078e00ff */
[----:B0-----:R-:W-:Y:S05]  /*16270*/  WARPSYNC.COLLECTIVE R15, `(.L_x_1277) ;  /* 0x000000000f087348 */ /* 0x001fea0003c00000 */
[----:B------:R1:W2:Y:S02]  /*16280*/  SHFL.UP P6, R14, R13, R12, R11 ;  /* 0x0400000c0d0e7389 */ /* 0x0002a400000c000b */
[----:B012---:R-:W-:Y:S01]  /*16290*/  ENDCOLLECTIVE ;  /* 0x000000000000791b */ /* 0x007fe20003800000 */
.L_x_1277:
[----:B------:R-:W-:Y:S05]  /*162a0*/  BSYNC B0 ;  /* 0x0000000000007941 */ /* 0x000fea0003800000 */
.L_x_1276:
        /* <DEDUP_REMOVED lines=10> */
.L_x_1278:
        /* <DEDUP_REMOVED lines=8> */
.L_x_1279:
        /* <DEDUP_REMOVED lines=8> */
.L_x_1280:
        /* <DEDUP_REMOVED lines=8> */
.L_x_1281:
        /* <DEDUP_REMOVED lines=8> */
.L_x_1282:
[----:B------:R-:W-:Y:S05]  /*16550*/  BRA `(.L_x_1283) ;  /* 0xffffffe400887947 */ /* 0x000fea000383ffff */
.L_x_1231:
[----:B------:R-:W-:Y:S01]  /*16560*/  BSSY B0, `(.L_x_1284) ;  /* 0x0000006000007945 */ /* 0x000fe20003800000 */
[----:B------:R-:W-:Y:S01]  /*16570*/  PLOP3.LUT P6, PT, P6, PT, PT, 0x8, 0x0 ;  /* 0x000000000000781c */ /* 0x000fe200037ce170 */
[----:B------:R-:W-:-:S12]  /*16580*/  IMAD.MOV.U32 R15, RZ, RZ, -0x1 ;  /* 0xffffffffff0f7424 */ /* 0x000fd800078e00ff */
[----:B0-----:R-:W-:Y:S05]  /*16590*/  WARPSYNC.COLLECTIVE R15, `(.L_x_1285) ;  /* 0x000000000f087348 */ /* 0x001fea0003c00000 */
[----:B------:R-:W-:Y:S01]  /*165a0*/  VOTE.ANY R14, PT, P6 ;  /* 0x00000000000e7806 */ /* 0x000fe200030e0100 */
[----:B0-----:R-:W-:Y:S06]  /*165b0*/  ENDCOLLECTIVE ;  /* 0x000000000000791b */ /* 0x001fec0003800000 */
.L_x_1285:
[----:B------:R-:W-:Y:S05]  /*165c0*/  BSYNC B0 ;  /* 0x0000000000007941 */ /* 0x000fea0003800000 */
.L_x_1284:
[----:B------:R-:W-:Y:S02]  /*165d0*/  IMAD.MOV.U32 R3, RZ, RZ, R14 ;  /* 0x000000ffff037224 */ /* 0x000fe400078e000e */
[----:B------:R-:W-:Y:S02]  /*165e0*/  IMAD.MOV.U32 R13, RZ, RZ, R17 ;  /* 0x000000ffff0d7224 */ /* 0x000fe400078e0011 */
[----:B------:R-:W0:Y:S01]  /*165f0*/  POPC R6, R3 ;  /* 0x0000000300067309 */ /* 0x000e220000000000 */
[----:B------:R-:W-:Y:S02]  /*16600*/  IMAD.MOV.U32 R11, RZ, RZ, 0x1f ;  /* 0x0000001fff0b7424 */ /* 0x000fe400078e00ff */
[----:B------:R-:W-:Y:S02]  /*16610*/  IMAD.MOV.U32 R15, RZ, RZ, -0x1 ;  /* 0xffffffffff0f7424 */ /* 0x000fe400078e00ff */
[----:B0-----:R-:W-:-:S07]  /*16620*/  IMAD.MOV.U32 R12, RZ, RZ, R6 ;  /* 0x000000ffff0c7224 */ /* 0x001fce00078e0006 */
[----:B------:R-:W-:Y:S05]  /*16630*/  WARPSYNC.COLLECTIVE R15, `(.L_x_1286) ;  /* 0x000000000f087348 */ /* 0x000fea0003c00000 */
[----:B------:R0:W1:Y:S02]  /*16640*/  SHFL.IDX P6, R14, R13, R12, R11 ;  /* 0x0000000c0d0e7389 */ /* 0x00006400000c000b */
[----:B01----:R-:W-:Y:S01]  /*16650*/  ENDCOLLECTIVE ;  /* 0x000000000000791b */ /* 0x003fe20003800000 */
.L_x_1286:
[----:B------:R-:W-:Y:S01]  /*16660*/  IMAD.MOV.U32 R17, RZ, RZ, R14 ;  /* 0x000000ffff117224 */ /* 0x000fe200078e000e */
[----:B------:R-:W-:Y:S06]  /*16670*/  BRA `(.L_x_1287) ;  /* 0xffffffe400787947 */ /* 0x000fec000383ffff */
.L_x_1233:
[----:B------:R-:W-:Y:S01]  /*16680*/  BSSY B0, `(.L_x_1288) ;  /* 0x0000007000007945 */ /* 0x000fe20003800000 */
[----:B------:R-:W-:Y:S02]  /*16690*/  IMAD.MOV.U32 R13, RZ, RZ, R2 ;  /* 0x000000ffff0d7224 */ /* 0x000fe400078e0002 */
[----:B------:R-:W-:Y:S02]  /*166a0*/  IMAD.MOV.U32 R11, RZ, RZ, 0x1f ;  /* 0x0000001fff0b7424 */ /* 0x000fe400078e00ff */
[----:B------:R-:W-:-:S07]  /*166b0*/  IMAD.MOV.U32 R15, RZ, RZ, -0x1 ;  /* 0xffffffffff0f7424 */ /* 0x000fce00078e00ff */
[----:B012---:R-:W-:Y:S05]  /*166c0*/  WARPSYNC.COLLECTIVE R15, `(.L_x_1289) ;  /* 0x000000000f087348 */ /* 0x007fea0003c00000 */
[----:B------:R3:W4:Y:S02]  /*166d0*/  SHFL.IDX P6, R14, R13, R12, R11 ;  /* 0x0000000c0d0e7389 */ /* 0x00072400000c000b */
[----:B01234-:R-:W-:Y:S01]  /*166e0*/  ENDCOLLECTIVE ;  /* 0x000000000000791b */ /* 0x01ffe20003800000 */
.L_x_1289:
[----:B------:R-:W-:Y:S05]  /*166f0*/  BSYNC B0 ;  /* 0x0000000000007941 */ /* 0x000fea0003800000 */
.L_x_1288:
[----:B------:R-:W-:Y:S01]  /*16700*/  IMAD.MOV.U32 R7, RZ, RZ, R14 ;  /* 0x000000ffff077224 */ /* 0x000fe200078e000e */
[----:B------:R-:W-:Y:S06]  /*16710*/  BRA `(.L_x_1232) ;  /* 0xffffffe4006c7947 */ /* 0x000fec000383ffff */
.L_x_1237:
[----:B-1----:R1:W2:Y:S02]  /*16720*/  SYNCS.PHASECHK.TRANS64.TRYWAIT P0, [R0+URZ+0x2a820], R3 ;  /* 0x02a82003000075a7 */ /* 0x0022a4000800017f */
[----:B--2---:R-:W-:Y:S05]  /*16730*/  @!P0 NANOSLEEP.SYNCS 0x989680 ;  /* 0x009896800000895d */ /* 0x004fea0003900000 */
[----:B------:R-:W2:Y:S02]  /*16740*/  @!P0 SYNCS.PHASECHK.TRANS64 P0, [R0+URZ+0x2a820], R3 ;  /* 0x02a82003000085a7 */ /* 0x000ea4000800007f */
[----:B--2---:R-:W-:Y:S05]  /*16750*/  @!P0 BRA `(.L_x_1237) ;  /* 0xfffffffc00f08947 */ /* 0x004fea000383ffff */
[----:B------:R-:W-:Y:S05]  /*16760*/  BRA `(.L_x_1290) ;  /* 0xffffffe800e47947 */ /* 0x000fea000383ffff */
.L_x_1238:
[----:B------:R-:W2:Y:S01]  /*16770*/  S2R R2, SR_TID.X ;  /* 0x0000000000027919 */ /* 0x000ea20000002100 */
[----:B------:R-:W-:Y:S01]  /*16780*/  BSSY B0, `(.L_x_1291) ;  /* 0x000000a000007945 */ /* 0x000fe20003800000 */
[----:B------:R-:W-:Y:S02]  /*16790*/  IMAD.MOV.U32 R12, RZ, RZ, RZ ;  /* 0x000000ffff0c7224 */ /* 0x000fe400078e00ff */
[----:B0-----:R-:W-:Y:S02]  /*167a0*/  IMAD.MOV.U32 R11, RZ, RZ, 0x1f ;  /* 0x0000001fff0b7424 */ /* 0x001fe400078e00ff */
[----:B------:R-:W-:Y:S01]  /*167b0*/  IMAD.MOV.U32 R15, RZ, RZ, -0x1 ;  /* 0xffffffffff0f7424 */ /* 0x000fe200078e00ff */
[----:B--2---:R-:W-:-:S04]  /*167c0*/  SHF.R.U32.HI R2, RZ, 0x5, R2 ;  /* 0x00000005ff027819 */ /* 0x004fc80000011602 */
[----:B------:R-:W-:-:S05]  /*167d0*/  LOP3.LUT R2, R2, 0x3, RZ, 0xc0, !PT ;  /* 0x0000000302027812 */ /* 0x000fca00078ec0ff */
[----:B------:R-:W-:-:S07]  /*167e0*/  IMAD.MOV.U32 R13, RZ, RZ, R2 ;  /* 0x000000ffff0d7224 */ /* 0x000fce00078e0002 */
[----:B-1----:R-:W-:Y:S05]  /*167f0*/  WARPSYNC.COLLECTIVE R15, `(.L_x_1292) ;  /* 0x000000000f087348 */ /* 0x002fea0003c00000 */
[----:B------:R0:W2:Y:S02]  /*16800*/  SHFL.IDX P6, R14, R13, R12, R11 ;  /* 0x0000000c0d0e7389 */ /* 0x0000a400000c000b */
[----:B012---:R-:W-:Y:S01]  /*16810*/  ENDCOLLECTIVE ;  /* 0x000000000000791b */ /* 0x007fe20003800000 */
.L_x_1292:
[----:B------:R-:W-:Y:S05]  /*16820*/  BSYNC B0 ;  /* 0x0000000000007941 */ /* 0x000fea0003800000 */
.L_x_1291:
[----:B------:R-:W-:Y:S05]  /*16830*/  BRA `(.L_x_1293) ;  /* 0xffffffe800cc7947 */ /* 0x000fea000383ffff */
.L_x_1241:
[----:B------:R-:W-:Y:S01]  /*16840*/  BSSY B1, `(.L_x_1294) ;  /* 0x0000006000017945 */ /* 0x000fe20003800000 */
[----:B------:R-:W-:-:S07]  /*16850*/  IMAD.MOV.U32 R15, RZ, RZ, -0x1 ;  /* 0xffffffffff0f7424 */ /* 0x000fce00078e00ff */
[----:B012---:R-:W-:Y:S05]  /*16860*/  WARPSYNC.COLLECTIVE R15, `(.L_x_1295) ;  /* 0x000000000f0c7348 */ /* 0x007fea0003c00000 */
[----:B------:R-:W-:Y:S02]  /*16870*/  ELECT P6, UR62, PT ;  /* 0x00000000003e782f */ /* 0x000fe400038c0000 */
[----:B------:R-:W-:Y:S01]  /*16880*/  MOV R14, UR62 ;  /* 0x0000003e000e7c02 */ /* 0x000fe20008000f00 */
[----:B012---:R-:W-:Y:S10]  /*16890*/  ENDCOLLECTIVE ;  /* 0x000000000000791b */ /* 0x007ff40003800000 */
.L_x_1295:
[----:B------:R-:W-:Y:S05]  /*168a0*/  BSYNC B1 ;  /* 0x0000000000017941 */ /* 0x000fea0003800000 */
.L_x_1294:
[----:B------:R-:W-:Y:S05]  /*168b0*/  BRA `(.L_x_1296) ;  /* 0xffffffe800c47947 */ /* 0x000fea000383ffff */
.L_x_1243:
[----:B-1----:R1:W2:Y:S02]  /*168c0*/  SYNCS.PHASECHK.TRANS64.TRYWAIT P0, [R6+URZ], R5 ;  /* 0x00000005060075a7 */ /* 0x0022a4000800017f */
[----:B--2---:R-:W-:Y:S05]  /*168d0*/  @!P0 NANOSLEEP.SYNCS 0x989680 ;  /* 0x009896800000895d */ /* 0x004fea0003900000 */
[----:B------:R-:W2:Y:S02]  /*168e0*/  @!P0 SYNCS.PHASECHK.TRANS64 P0, [R6+URZ], R5 ;  /* 0x00000005060085a7 */ /* 0x000ea4000800007f */
[----:B--2---:R-:W-:Y:S05]  /*168f0*/  @!P0 BRA `(.L_x_1243) ;  /* 0xfffffffc00f08947 */ /* 0x004fea000383ffff */
[----:B------:R-:W-:Y:S05]  /*16900*/  BRA `(.L_x_1297) ;  /* 0xffffffec00007947 */ /* 0x000fea000383ffff */
.L_x_1244:
[----:B--2---:R2:W3:Y:S02]  /*16910*/  SYNCS.PHASECHK.TRANS64.TRYWAIT P0, [R7+URZ], R2 ;  /* 0x00000002070075a7 */ /* 0x0044e4000800017f */
[----:B---3--:R-:W-:Y:S05]  /*16920*/  @!P0 NANOSLEEP.SYNCS 0x989680 ;  /* 0x009896800000895d */ /* 0x008fea0003900000 */
[----:B------:R-:W3:Y:S02]  /*16930*/  @!P0 SYNCS.PHASECHK.TRANS64 P0, [R7+URZ], R2 ;  /* 0x00000002070085a7 */ /* 0x000ee4000800007f */
[----:B---3--:R-:W-:Y:S05]  /*16940*/  @!P0 BRA `(.L_x_1244) ;  /* 0xfffffffc00f08947 */ /* 0x008fea000383ffff */
[----:B------:R-:W-:Y:S05]  /*16950*/  BRA `(.L_x_1298) ;  /* 0xffffffe800f47947 */ /* 0x000fea000383ffff */
.L_x_1246:
[----:B---3--:R3:W4:Y:S02]  /*16960*/  SYNCS.PHASECHK.TRANS64.TRYWAIT P0, [R4+URZ], R5 ;  /* 0x00000005040075a7 */ /* 0x008724000800017f */
[----:B----4-:R-:W-:Y:S05]  /*16970*/  @!P0 NANOSLEEP.SYNCS 0x989680 ;  /* 0x009896800000895d */ /* 0x010fea0003900000 */
[----:B------:R-:W4:Y:S02]  /*16980*/  @!P0 SYNCS.PHASECHK.TRANS64 P0, [R4+URZ], R5 ;  /* 0x00000005040085a7 */ /* 0x000f24000800007f */
[----:B----4-:R-:W-:Y:S05]  /*16990*/  @!P0 BRA `(.L_x_1246) ;  /* 0xfffffffc00f08947 */ /* 0x010fea000383ffff */
[----:B------:R-:W-:Y:S05]  /*169a0*/  BRA `(.L_x_1299) ;  /* 0xffffffe800fc7947 */ /* 0x000fea000383ffff */
.L_x_1300:
        /* <DEDUP_REMOVED lines=13> */
.L_x_2661:


//--------------------- .text._ZN7cutlass13device_kernelIN5flash11enable_sm90INS1_16FlashAttnFwdSm90INS1_25CollectiveMainloopFwdSm90ILi2EN4cute5tupleIJNS5_1CILi1EEES8_S8_EEENS6_IJNS7_ILi128EEENS7_ILi96EEENS7_ILi192EEEEEELi128ENS_6half_tEfNS_4arch4Sm90ELb0ELb1ELb1ELb1ELb0ELb1ELb0ELb1ELb1ELb0ELb0ELb0EEENS1_21CollectiveEpilogueFwdINS6_IJSA_SA_SB_EEES9_SE_SG_Li256ELb1ELb0ELb0ELb0EEENS1_36VarlenDynamicPersistentTileSchedulerILi128ELi96ELi256ELi32ELb0ELb0ELb1ELb1ELb0ELb1EEEEEEEEEvNT_6ParamsE --------------------------
	.section	.text._ZN7cutlass13device_kernelIN5flash11enable_sm90INS1_16FlashAttnFwdSm90INS1_25CollectiveMainloopFwdSm90ILi2EN4cute5tupleIJNS5_1CILi1EEES8_S8_EEENS6_IJNS7_ILi128EEENS7_ILi96EEENS7_ILi192EEEEEELi128ENS_6half_tEfNS_4arch4Sm90ELb0ELb1ELb1ELb1ELb0ELb1ELb0ELb1ELb1ELb0ELb0ELb0EEENS1_21CollectiveEpilogueFwdINS6_IJSA_SA_SB_EEES9_SE_SG_Li256ELb1ELb0ELb0ELb0EEENS1_36VarlenDynamicPersistentTileSchedulerILi128ELi96ELi256ELi32ELb0ELb0ELb1ELb1ELb0ELb1EEEEEEEEEvNT_6ParamsE,"ax",@progbits
	.align	128
.text._ZN7cutlass13device_kernelIN5flash11enable_sm90INS1_16FlashAttnFwdSm90INS1_25CollectiveMainloopFwdSm90ILi2EN4cute5tupleIJNS5_1CILi1EEES8_S8_EEENS6_IJNS7_ILi128EEENS7_ILi96EEENS7_ILi192EEEEEELi128ENS_6half_tEfNS_4arch4Sm90ELb0ELb1ELb1ELb1ELb0ELb1ELb0ELb1ELb1ELb0ELb0ELb0EEENS1_21CollectiveEpilogueFwdINS6_IJSA_SA_SB_EEES9_SE_SG_Li256ELb1ELb0ELb0ELb0EEENS1_36VarlenDynamicPersistentTileSchedulerILi128ELi96ELi256ELi32ELb0ELb0ELb1ELb1ELb0ELb1EEEEEEEEEvNT_6ParamsE:
        .type           _ZN7cutlass13device_kernelIN5flash11enable_sm90INS1_16FlashAttnFwdSm90INS1_25CollectiveMainloopFwdSm90ILi2EN4cute5tupleIJNS5_1CILi1EEES8_S8_EEENS6_IJNS7_ILi128EEENS7_ILi96EEENS7_ILi192EEEEEELi128ENS_6half_tEfNS_4arch4Sm90ELb0ELb1ELb1ELb1ELb0ELb1ELb0ELb1ELb1ELb0ELb0ELb0EEENS1_21CollectiveEpilogueFwdINS6_IJSA_SA_SB_EEES9_SE_SG_Li256ELb1ELb0ELb0ELb0EEENS1_36VarlenDynamicPersistentTileSchedulerILi128ELi96ELi256ELi32ELb0ELb0ELb1ELb1ELb0ELb1EEEEEEEEEvNT_6ParamsE,@function
        .size           _ZN7cutlass13device_kernelIN5flash11enable_sm90INS1_16FlashAttnFwdSm90INS1_25CollectiveMainloopFwdSm90ILi2EN4cute5tupleIJNS5_1CILi1EEES8_S8_EEENS6_IJNS7_ILi128EEENS7_ILi96EEENS7_ILi192EEEEEELi128ENS_6half_tEfNS_4arch4Sm90ELb0ELb1ELb1ELb1ELb0ELb1ELb0ELb1ELb1ELb0ELb0ELb0EEENS1_21CollectiveEpilogueFwdINS6_IJSA_SA_SB_EEES9_SE_SG_Li256ELb1ELb0ELb0ELb0EEENS1_36VarlenDynamicPersistentTileSchedulerILi128ELi96ELi256ELi32ELb0ELb0ELb1ELb1ELb0ELb1EEEEEEEEEvNT_6ParamsE,(.L_x_2662 - _ZN7cutlass13device_kernelIN5flash11enable_sm90INS1_16FlashAttnFwdSm90INS1_25CollectiveMainloopFwdSm90ILi2EN4cute5tupleIJNS5_1CILi1EEES8_S8_EEENS6_IJNS7_ILi128EEENS7_ILi96EEENS7_ILi192EEEEEELi128ENS_6half_tEfNS_4arch4Sm90ELb0ELb1ELb1ELb1ELb0ELb1ELb0ELb1ELb1ELb0ELb0ELb0EEENS1_21CollectiveEpilogueFwdINS6_IJSA_SA_SB_EEES9_SE_SG_Li256ELb1ELb0ELb0ELb0EEENS1_36VarlenDynamicPersistentTileSchedulerILi128ELi96ELi256ELi32ELb0ELb0ELb1ELb1ELb0ELb1EEEEEEEEEvNT_6ParamsE)
        .other          _ZN7cutlass13device_kernelIN5flash11enable_sm90INS1_16FlashAttnFwdSm90INS1_25CollectiveMainloopFwdSm90ILi2EN4cute5tupleIJNS5_1CILi1EEES8_S8_EEENS6_IJNS7_ILi128EEENS7_ILi96EEENS7_ILi192EEEEEELi128ENS_6half_tEfNS_4arch4Sm90ELb0ELb1ELb1ELb1ELb0ELb1ELb0ELb1ELb1ELb0ELb0ELb0EEENS1_21CollectiveEpilogueFwdINS6_IJSA_SA_SB_EEES9_SE_SG_Li256ELb1ELb0ELb0ELb0EEENS1_36VarlenDynamicPersistentTileSchedulerILi128ELi96ELi256ELi32ELb0ELb0ELb1ELb1ELb0ELb1EEEEEEEEEvNT_6ParamsE,@"STO_CUDA_ENTRY STV_DEFAULT"
_ZN7cutlass13device_kernelIN5flash11enable_sm90INS1_16FlashAttnFwdSm90INS1_25CollectiveMainloopFwdSm90ILi2EN4cute5tupleIJNS5_1CILi1EEES8_S8_EEENS6_IJNS7_ILi128EEENS7_ILi96EEENS7_ILi192EEEEEELi128ENS_6half_tEfNS_4arch4Sm90ELb0ELb1ELb1ELb1ELb0ELb1ELb0ELb1ELb1ELb0ELb0ELb0EEENS1_21CollectiveEpilogueFwdINS6_IJSA_SA_SB_EEES9_SE_SG_Li256ELb1ELb0ELb0ELb0EEENS1_36VarlenDynamicPersistentTileSchedulerILi128ELi96ELi256ELi32ELb0ELb0ELb1ELb1ELb0ELb1EEEEEEEEEvNT_6ParamsE:
        /* <DEDUP_REMOVED lines=27> */
.L_x_1302:
[----:B------:R-:W-:Y:S05]  /*01b0*/  BSYNC B0 ;  /* 0x0000000000007941 */ /* 0x000fea0003800000 */
.L_x_1301:
        /* <DEDUP_REMOVED lines=41> */
.L_x_1303:
        /* <DEDUP_REMOVED lines=22> */
.L_x_1304:
        /* <DEDUP_REMOVED lines=18> */
.L_x_1305:
        /* <DEDUP_REMOVED lines=22> */
.L_x_1306:
        /* <DEDUP_REMOVED lines=22> */
.L_x_1307:
[----:B------:R-:W-:Y:S01]  /*0990*/  PLOP3.LUT P0, PT, PT, PT, UP0, 0x80, 0x0 ;  /* 0x000000000000781c */ /* 0x000fe20003f0f008 */
[----:B------:R-:W-:Y:S01]  /*09a0*/  UMOV UR60, 0x1 ;  /* 0x00000001003c7882 */ /* 0x000fe20000000000 */
[----:B------:R-:W-:Y:S01]  /*09b0*/  NOP ;  /* 0x0000000000007918 */ /* 0x000fe20000000000 */
[----:B------:R-:W-:Y:S01]  /*09c0*/  USEL UR60, UR60, 0x2, !UP0 ;  /* 0x000000023c3c7887 */ /* 0x000fe2000c000000 */
[----:B------:R-:W-:Y:S01]  /*09d0*/  BSSY B7, `(.L_x_1308) ;  /* 0x0002723000077945 */ /* 0x000fe20003800000 */
[----:B012-4-:R-:W-:Y:S08]  /*09e0*/  BAR.SYNC.DEFER_BLOCKING 0x0 ;  /* 0x0000000000007b1d */ /* 0x017ff00000010000 */
[----:B------:R-:W-:Y:S05]  /*09f0*/  @!P0 BRA `(.L_x_1309) ;  /* 0x00000208009c8947 */ /* 0x000fea0003800000 */
.L_x_1310:
[----:B------:R-:W-:-:S08]  /*0a00*/  NOP ;  /* 0x0000000000007918 */ /* 0x000fd00000000000 */
[----:B------:R-:W0:Y:S02]  /*0a10*/  USETMAXREG.TRY_ALLOC.CTAPOOL UP0, 0xf0 ;  /* 0x000000f0000079c8 */ /* 0x000e240008000600 */
[----:B0-----:R-:W-:-:S13]  /*0a20*/  PLOP3.LUT P0, PT, PT, PT, UP0, 0x80, 0x0 ;  /* 0x000000000000781c */ /* 0x001fda0003f0f008 */
[----:B------:R-:W-:Y:S05]  /*0a30*/  @!P0 BRA `(.L_x_1310) ;  /* 0xfffffffc00f08947 */ /* 0x000fea000383ffff */
[----:B------:R-:W0:Y:S08]  /*0a40*/  S2UR UR5, SR_CgaCtaId ;  /* 0x00000000000579c3 */ /* 0x000e300000008800 */
[----:B------:R-:W-:Y:S06]  /*0a50*/  BAR.ARV 0x8, 0x120 ;  /* 0x0204800000007b1d */ /* 0x000fec0000002000 */
[----:B------:R-:W-:-:S02]  /*0a60*/  UMOV UR4, 0x400 ;  /* 0x0000040000047882 */ /* 0x000fc40000000000 */
[----:B------:R-:W-:Y:S01]  /*0a70*/  BAR.SYNC.DEFER_BLOCKING 0x5, 0x120 ;  /* 0x0144800000007b1d */ /* 0x000fe20000010000 */
[----:B0-----:R-:W-:-:S06]  /*0a80*/  ULEA UR4, UR5, UR4, 0x18 ;  /* 0x0000000405047291 */ /* 0x001fcc000f8ec03f */
[----:B------:R-:W-:Y:S01]  /*0a90*/  IMAD.U32 R18, RZ, RZ, UR4 ;  /* 0x00000004ff127e24 */ /* 0x000fe2000f8e00ff */
[----:B------:R-:W-:-:S04]  /*0aa0*/  ULDC UR4, c[0x0][0xc14] ;  /* 0x0003050000047ab9 */ /* 0x000fc80000000800 */
[----:B------:R-:W0:Y:S01]  /*0ab0*/  LDS.128 R168, [R18+0x2a8d0] ;  /* 0x02a8d00012a87984 */ /* 0x000e220000000c00 */
[----:B------:R-:W-:Y:S06]  /*0ac0*/  BAR.ARV 0x4, 0x120 ;  /* 0x0104800000007b1d */ /* 0x000fec0000002000 */
[----:B0-----:R-:W-:-:S13]  /*0ad0*/  ISETP.GE.AND P0, PT, R171, UR4, PT ;  /* 0x00000004ab007c0c */ /* 0x001fda000bf06270 */
[----:B------:R-:W-:Y:S05]  /*0ae0*/  @P0 BRA `(.L_x_1311) ;  /* 0x0000027000440947 */ /* 0x000fea0003800000 */
[----:B------:R-:W-:Y:S01]  /*0af0*/  VIADD R188, R4, 0xffffff80 ;  /* 0xffffff8004bc7836 */ /* 0x000fe20000000000 */
[----:B------:R-:W-:Y:S01]  /*0b00*/  R2UR UR4, R18 ;  /* 0x00000000120472ca */ /* 0x000fe200000e0000 */
[----:B------:R-:W-:Y:S01]  /*0b10*/  ULOP3.LUT UR5, UR60, 0x1, URZ, 0xfc, !UPT ;  /* 0x000000013c057892 */ /* 0x000fe2000f8efc3f */
[----:B------:R-:W-:Y:S01]  /*0b20*/  IMAD.MOV.U32 R184, RZ, RZ, RZ ;  /* 0x000000ffffb87224 */ /* 0x000fe200078e00ff */
[----:B------:R-:W-:Y:S02]  /*0b30*/  CS2R R160, SRZ ;  /* 0x0000000000a07805 */ /* 0x000fe4000001ff00 */
[----:B------:R-:W-:Y:S01]  /*0b40*/  SHF.R.S32.HI R3, RZ, 0x1f, R188 ;  /* 0x0000001fff037819 */ /* 0x000fe200000114bc */
[----:B------:R-:W-:Y:S02]  /*0b50*/  IMAD.MOV.U32 R19, RZ, RZ, RZ ;  /* 0x000000ffff137224 */ /* 0x000fe400078e00ff */
[----:B------:R-:W-:Y:S01]  /*0b60*/  IMAD.MOV.U32 R167, RZ, RZ, RZ ;  /* 0x000000ffffa77224 */ /* 0x000fe200078e00ff */
[----:B------:R-:W-:-:S02]  /*0b70*/  LEA.HI R5, R3, R188, RZ, 0x7 ;  /* 0x000000bc03057211 */ /* 0x000fc400078f38ff */
[----:B------:R-:W-:Y:S02]  /*0b80*/  LEA.HI R0, R3, R188, RZ, 0x4 ;  /* 0x000000bc03007211 */ /* 0x000fe400078f20ff */
[----:B------:R-:W-:Y:S01]  /*0b90*/  LOP3.LUT R191, R5, 0xffffff80, RZ, 0xc0, !PT ;  /* 0xffffff8005bf7812 */ /* 0x000fe200078ec0ff */
[----:B------:R-:W-:Y:S01]  /*0ba0*/  UIADD3 UR4, UR4, 0xc400, URZ ;  /* 0x0000c40004047890 */ /* 0x000fe2000fffe03f */
[----:B------:R-:W-:Y:S02]  /*0bb0*/  SHF.R.S32.HI R7, RZ, 0x4, R0 ;  /* 0x00000004ff077819 */ /* 0x000fe40000011400 */
[----:B------:R-:W-:Y:S02]  /*0bc0*/  IADD3 R191, R188, -R191, RZ ;  /* 0x800000bfbcbf7210 */ /* 0x000fe40007ffe0ff */
[----:B------:R-:W-:Y:S02]  /*0bd0*/  LEA.HI R2, R0, R7, RZ, 0x1 ;  /* 0x0000000700027211 */ /* 0x000fe400078f08ff */
[----:B------:R-:W-:-:S02]  /*0be0*/  SHF.R.S32.HI R6, RZ, 0x1f, R191 ;  /* 0x0000001fff067819 */ /* 0x000fc400000114bf */
[----:B------:R-:W-:Y:S02]  /*0bf0*/  LEA.HI R180, R3, R188, RZ, 0x3 ;  /* 0x000000bc03b47211 */ /* 0x000fe400078f18ff */
[CC--:B------:R-:W-:Y:S02]  /*0c00*/  LEA.HI R8, R6.reuse, R191.reuse, RZ, 0x2 ;  /* 0x000000bf06087211 */ /* 0x0c0fe400078f10ff */
[----:B------:R-:W-:Y:S02]  /*0c10*/  LEA.HI R6, R6, R191, RZ, 0x5 ;  /* 0x000000bf06067211 */ /* 0x000fe400078f28ff */
[--C-:B------:R-:W-:Y:S02]  /*0c20*/  SHF.R.S32.HI R9, RZ, 0x2, R8.reuse ;  /* 0x00000002ff097819 */ /* 0x100fe40000011408 */
[----:B------:R-:W-:Y:S02]  /*0c30*/  SHF.R.S32.HI R4, RZ, 0x1f, R8 ;  /* 0x0000001fff047819 */ /* 0x000fe40000011408 */
[----:B------:R-:W-:-:S02]  /*0c40*/  SHF.R.S32.HI R6, RZ, 0x5, R6 ;  /* 0x00000005ff067819 */ /* 0x000fc40000011406 */
[----:B------:R-:W-:Y:S02]  /*0c50*/  LEA.HI R10, R4, R9, RZ, 0x3 ;  /* 0x00000009040a7211 */ /* 0x000fe400078f18ff */
[----:B------:R-:W-:Y:S02]  /*0c60*/  LOP3.LUT R4, R2, 0x1ffffffe, RZ, 0xc0, !PT ;  /* 0x1ffffffe02047812 */ /* 0x000fe400078ec0ff */
[----:B------:R-:W-:Y:S02]  /*0c70*/  LOP3.LUT R10, R10, 0xfffffff8, RZ, 0xc0, !PT ;  /* 0xfffffff80a0a7812 */ /* 0x000fe400078ec0ff */
[-C--:B------:R-:W-:Y:S01]  /*0c80*/  LEA.HI R2, R3, R188.reuse, RZ, 0x5 ;  /* 0x000000bc03027211 */ /* 0x080fe200078f28ff */
[----:B------:R-:W-:Y:S01]  /*0c90*/  IMAD.IADD R4, R7, 0x1, -R4 ;  /* 0x0000000107047824 */ /* 0x000fe200078e0a04 */
[----:B------:R-:W-:Y:S01]  /*0ca0*/  LOP3.LUT R7, R180, 0x1ffffff8, RZ, 0xc0, !PT ;  /* 0x1ffffff8b4077812 */ /* 0x000fe200078ec0ff */
[----:B------:R-:W-:Y:S01]  /*0cb0*/  IMAD.IADD R9, R9, 0x1, -R10 ;  /* 0x0000000109097824 */ /* 0x000fe200078e0a0a */
[----:B------:R-:W-:-:S02]  /*0cc0*/  LEA.HI R10, R3, R188, RZ, 0x2 ;  /* 0x000000bc030a7211 */ /* 0x000fc400078f10ff */
[----:B------:R-:W-:Y:S01]  /*0cd0*/  LOP3.LUT R3, R0, 0x3fffff0, RZ, 0xc0, !PT ;  /* 0x03fffff000037812 */ /* 0x000fe200078ec0ff */
[----:B------:R-:W-:Y:S01]  /*0ce0*/  IMAD.IADD R7, R188, 0x1, -R7 ;  /* 0x00000001bc077824 */ /* 0x000fe200078e0a07 */
[----:B------:R-:W-:Y:S02]  /*0cf0*/  LOP3.LUT R11, R10, 0xfffffffc, RZ, 0xc0, !PT ;  /* 0xfffffffc0a0b7812 */ /* 0x000fe400078ec0ff */
[--C-:B------:R-:W-:Y:S01]  /*0d00*/  SHF.R.S32.HI R162, RZ, 0x2, R10.reuse ;  /* 0x00000002ffa27819 */ /* 0x100fe2000001140a */
[C---:B------:R-:W-:Y:S01]  /*0d10*/  IMAD.IADD R3, R188.reuse, 0x1, -R3 ;  /* 0x00000001bc037824 */ /* 0x040fe200078e0a03 */
[----:B------:R-:W-:Y:S01]  /*0d20*/  SHF.R.S32.HI R13, RZ, 0x1f, R10 ;  /* 0x0000001fff0d7819 */ /* 0x000fe2000001140a */
[----:B------:R-:W-:Y:S01]  /*0d30*/  IMAD.IADD R188, R188, 0x1, -R11 ;  /* 0x00000001bcbc7824 */ /* 0x000fe200078e0a0b */
[----:B------:R-:W-:Y:S01]  /*0d40*/  SHF.R.S32.HI R2, RZ, 0x5, R2 ;  /* 0x00000005ff027819 */ /* 0x000fe20000011402 */
[----:B------:R-:W-:Y:S01]  /*0d50*/  VIADD R185, R162, 0x40 ;  /* 0x00000040a2b97836 */ /* 0x000fe20000000000 */
[----:B------:R-:W-:Y:S01]  /*0d60*/  LEA.HI R13, R13, R162, RZ, 0x3 ;  /* 0x000000a20d0d7211 */ /* 0x000fe200078f18ff */
[----:B------:R-:W-:Y:S01]  /*0d70*/  IMAD.SHL.U32 R22, R188, 0x8, RZ ;  /* 0x00000008bc167824 */ /* 0x000fe200078e00ff */
[C---:B------:R-:W-:Y:S01]  /*0d80*/  LEA R3, R2.reuse, R3, 0x4 ;  /* 0x0000000302037211 */ /* 0x040fe200078e20ff */
[----:B------:R-:W-:Y:S01]  /*0d90*/  IMAD.SHL.U32 R176, R2, 0x200, RZ ;  /* 0x0000020002b07824 */ /* 0x000fe200078e00ff */
[----:B------:R-:W-:Y:S01]  /*0da0*/  LOP3.LUT R13, R13, 0xfffffff8, RZ, 0xc0, !PT ;  /* 0xfffffff80d0d7812 */ /* 0x000fe200078ec0ff */
[----:B------:R-:W-:Y:S01]  /*0db0*/  VIADD R165, R22, 0x20 ;  /* 0x0000002016a57836 */ /* 0x000fe20000000000 */
[----:B------:R-:W-:Y:S01]  /*0dc0*/  SHF.R.S32.HI R0, RZ, 0x1f, R185 ;  /* 0x0000001fff007819 */ /* 0x000fe200000114b9 */
[----:B------:R-:W-:Y:S01]  /*0dd0*/  IMAD R201, R3, 0x8, R4 ;  /* 0x0000000803c97824 */ /* 0x000fe200078e0204 */
[----:B------:R-:W-:Y:S01]  /*0de0*/  SHF.L.U32 R172, R185, 0x6, RZ ;  /* 0x00000006b9ac7819 */ /* 0x000fe200000006ff */
[----:B------:R-:W-:Y:S01]  /*0df0*/  IMAD.IADD R190, R162, 0x1, -R13 ;  /* 0x00000001a2be7824 */ /* 0x000fe200078e0a0d */
[----:B------:R-:W-:Y:S01]  /*0e00*/  SHF.R.S32.HI R2, RZ, 0x1f, R165 ;  /* 0x0000001fff027819 */ /* 0x000fe200000114a5 */
[----:B------:R-:W-:Y:S01]  /*0e10*/  VIADD R166, R22, 0x40 ;  /* 0x0000004016a67836 */ /* 0x000fe20000000000 */
[----:B------:R-:W-:Y:S01]  /*0e20*/  LEA.HI R0, R0, R185, RZ, 0x3 ;  /* 0x000000b900007211 */ /* 0x000fe200078f18ff */
[----:B------:R-:W-:Y:S01]  /*0e30*/  IMAD.SHL.U32 R178, R7, 0x8, RZ ;  /* 0x0000000807b27824 */ /* 0x000fe200078e00ff */
[----:B------:R-:W-:Y:S01]  /*0e40*/  SHF.L.U32 R174, R190, 0x6, RZ ;  /* 0x00000006beae7819 */ /* 0x000fe200000006ff */
[----:B------:R-:W-:Y:S01]  /*0e50*/  IMAD.SHL.U32 R201, R201, 0x8, RZ ;  /* 0x00000008c9c97824 */ /* 0x000fe200078e00ff */
[----:B------:R-:W-:Y:S01]  /*0e60*/  LEA.HI R3, R2, R165, RZ, 0x6 ;  /* 0x000000a502037211 */ /* 0x000fe200078f30ff */
[----:B------:R-:W-:Y:S01]  /*0e70*/  IMAD.SHL.U32 R0, R0, 0x40, RZ ;  /* 0x0000004000007824 */ /* 0x000fe200078e00ff */
[----:B------:R-:W-:-:S02]  /*0e80*/  LOP3.LUT R172, R172, 0x1c0, RZ, 0xc0, !PT ;  /* 0x000001c0acac7812 */ /* 0x000fc400078ec0ff */
[----:B------:R-:W-:Y:S01]  /*0e90*/  LOP3.LUT R174, R174, 0x1c0, RZ, 0xc0, !PT ;  /* 0x000001c0aeae7812 */ /* 0x000fe200078ec0ff */
[----:B------:R-:W-:Y:S01]  /*0ea0*/  IMAD.SHL.U32 R3, R3, 0x80, RZ ;  /* 0x0000008003037824 */ /* 0x000fe200078e00ff */
[----:B------:R-:W-:Y:S02]  /*0eb0*/  LEA.HI R189, R2, R165, RZ, 0x3 ;  /* 0x000000a502bd7211 */ /* 0x000fe400078f18ff */
[----:B------:R-:W-:Y:S02]  /*0ec0*/  SHF.R.U32.HI R199, RZ, 0x3, R172 ;  /* 0x00000003ffc77819 */ /* 0x000fe400000116ac */
[----:B------:R-:W-:Y:S02]  /*0ed0*/  SHF.R.U32.HI R175, RZ, 0x3, R174 ;  /* 0x00000003ffaf7819 */ /* 0x000fe400000116ae */
[--C-:B------:R-:W-:Y:S02]  /*0ee0*/  LOP3.LUT R2, R174, 0x38, R189.reuse, 0xf8, !PT ;  /* 0x00000038ae027812 */ /* 0x100fe400078ef8bd */
[----:B------:R-:W-:-:S02]  /*0ef0*/  LOP3.LUT R4, R172, 0x38, R189, 0xf8, !PT ;  /* 0x00000038ac047812 */ /* 0x000fc400078ef8bd */
[----:B------:R-:W-:Y:S02]  /*0f00*/  LEA R6, R6, R9, 0x4 ;  /* 0x0000000906067211 */ /* 0x000fe400078e20ff */
[----:B------:R-:W-:Y:S02]  /*0f10*/  LOP3.LUT R177, R0, 0xfffffe00, RZ, 0xc0, !PT ;  /* 0xfffffe0000b17812 */ /* 0x000fe400078ec0ff */
[----:B------:R-:W-:Y:S02]  /*0f20*/  LOP3.LUT R3, R3, 0xffffe000, RZ, 0xc0, !PT ;  /* 0xffffe00003037812 */ /* 0x000fe400078ec0ff */
[----:B------:R-:W-:Y:S02]  /*0f30*/  LOP3.LUT R2, R2, R175, RZ, 0x3c, !PT ;  /* 0x000000af02027212 */ /* 0x000fe400078e3cff */
[----:B------:R-:W-:Y:S02]  /*0f40*/  LOP3.LUT R4, R4, R199, RZ, 0x3c, !PT ;  /* 0x000000c704047212 */ /* 0x000fe400078e3cff */
[----:B------:R-:W-:-:S02]  /*0f50*/  SHF.R.S32.HI R9, RZ, 0x1f, R166 ;  /* 0x0000001fff097819 */ /* 0x000fc400000114a6 */
[-C--:B------:R-:W-:Y:S02]  /*0f60*/  IADD3 R2, R2, R3.reuse, R176 ;  /* 0x0000000302027210 */ /* 0x080fe40007ffe0b0 */
[----:B------:R-:W-:Y:S01]  /*0f70*/  IADD3 R4, R4, R3, R177 ;  /* 0x0000000304047210 */ /* 0x000fe20007ffe0b1 */
[----:B------:R-:W-:Y:S01]  /*0f80*/  IMAD.U32 R3, RZ, RZ, UR4 ;  /* 0x00000004ff037e24 */ /* 0x000fe2000f8e00ff */
[CC--:B------:R-:W-:Y:S02]  /*0f90*/  LEA.HI R11, R9.reuse, R166.reuse, RZ, 0x3 ;  /* 0x000000a6090b7211 */ /* 0x0c0fe400078f18ff */
[----:B------:R-:W-:Y:S02]  /*0fa0*/  LEA.HI R9, R9, R166, RZ, 0x6 ;  /* 0x000000a609097211 */ /* 0x000fe400078f30ff */
[----:B------:R0:W-:Y:S01]  /*0fb0*/  STL [R1+0x40], R3 ;  /* 0x0000400301007387 */ /* 0x0001e20000100800 */
[----:B------:R-:W-:Y:S02]  /*0fc0*/  LOP3.LUT R0, R174, 0x38, R11, 0xf8, !PT ;  /* 0x00000038ae007812 */ /* 0x000fe400078ef80b */
[----:B------:R-:W-:Y:S01]  /*0fd0*/  IMAD.SHL.U32 R9, R9, 0x80, RZ ;  /* 0x0000008009097824 */ /* 0x000fe200078e00ff */
[----:B------:R-:W-:-:S02]  /*0fe0*/  SHF.R.S32.HI R200, RZ, 0x7, R5 ;  /* 0x00000007ffc87819 */ /* 0x000fc40000011405 */
[----:B------:R-:W-:Y:S02]  /*0ff0*/  LOP3.LUT R0, R0, R175, RZ, 0x3c, !PT ;  /* 0x000000af00007212 */ /* 0x000fe400078e3cff */
[----:B------:R-:W-:Y:S02]  /*1000*/  LOP3.LUT R9, R9, 0xffffe000, RZ, 0xc0, !PT ;  /* 0xffffe00009097812 */ /* 0x000fe400078ec0ff */
[----:B------:R-:W-:Y:S02]  /*1010*/  LEA.HI R5, R5, R200, RZ, 0x1 ;  /* 0x000000c805057211 */ /* 0x000fe400078f08ff */
[----:B------:R-:W-:Y:S02]  /*1020*/  LOP3.LUT R10, R172, 0x38, R11, 0xf8, !PT ;  /* 0x00000038ac0a7812 */ /* 0x000fe400078ef80b */
[----:B------:R-:W-:Y:S02]  /*1030*/  IADD3 R195, R0, R9, R176 ;  /* 0x0000000900c37210 */ /* 0x000fe40007ffe0b0 */
[----:B------:R-:W-:-:S02]  /*1040*/  LOP3.LUT R5, R5, 0x3fffffe, RZ, 0xc0, !PT ;  /* 0x03fffffe05057812 */ /* 0x000fc400078ec0ff */
[----:B------:R-:W-:Y:S02]  /*1050*/  MOV R0, UR5 ;  /* 0x0000000500007c02 */ /* 0x000fe40008000f00 */
[----:B------:R-:W-:Y:S02]  /*1060*/  LOP3.LUT R10, R10, R199, RZ, 0x3c, !PT ;  /* 0x000000c70a0a7212 */ /* 0x000fe400078e3cff */
[----:B------:R-:W-:Y:S02]  /*1070*/  LOP3.LUT R0, R172, 0x38, R22, 0xf8, !PT ;  /* 0x00000038ac007812 */ /* 0x000fe400078ef816 */
[----:B------:R-:W-:Y:S02]  /*1080*/  IADD3 R5, R200, -R5, RZ ;  /* 0x80000005c8057210 */ /* 0x000fe40007ffe0ff */
[----:B------:R-:W-:Y:S02]  /*1090*/  LOP3.LUT R8, R8, 0x7ffffffc, RZ, 0xc0, !PT ;  /* 0x7ffffffc08087812 */ /* 0x000fe400078ec0ff */
[----:B------:R-:W-:Y:S01]  /*10a0*/  IADD3 R10, R10, R9, R177 ;  /* 0x000000090a0a7210 */ /* 0x000fe20007ffe0b1 */
[----:B------:R-:W-:Y:S01]  /*10b0*/  IMAD R179, R5, 0x40, R6 ;  /* 0x0000004005b37824 */ /* 0x000fe200078e0206 */
[----:B------:R-:W-:Y:S01]  /*10c0*/  LOP3.LUT R0, R177, R0, R199, 0xf6, !PT ;  /* 0x00000000b1007212 */ /* 0x000fe200078ef6c7 */
[----:B------:R-:W-:Y:S01]  /*10d0*/  IMAD.IADD R173, R191, 0x1, -R8 ;  /* 0x00000001bfad7824 */ /* 0x000fe200078e0a08 */
[----:B------:R-:W-:-:S02]  /*10e0*/  SHF.R.S32.HI R180, RZ, 0x3, R180 ;  /* 0x00000003ffb47819 */ /* 0x000fc400000114b4 */
[----:B------:R-:W-:Y:S02]  /*10f0*/  SHF.R.S32.HI R186, RZ, 0x1f, R162 ;  /* 0x0000001fffba7819 */ /* 0x000fe400000114a2 */
[----:B------:R-:W-:Y:S02]  /*1100*/  SHF.L.U32 R16, R188, 0x2, RZ ;  /* 0x00000002bc107819 */ /* 0x000fe400000006ff */
[----:B------:R-:W-:Y:S02]  /*1110*/  SHF.R.S32.HI R189, RZ, 0x3, R189 ;  /* 0x00000003ffbd7819 */ /* 0x000fe400000114bd */
[----:B------:R-:W-:Y:S02]  /*1120*/  SHF.R.S32.HI R196, RZ, 0x3, R11 ;  /* 0x00000003ffc47819 */ /* 0x000fe4000001140b */
[----:B------:R-:W-:Y:S02]  /*1130*/  LEA R197, R0, UR4, 0x1 ;  /* 0x0000000400c57c11 */ /* 0x000fe4000f8e08ff */
[----:B------:R-:W-:-:S02]  /*1140*/  LEA R198, R2, UR4, 0x1 ;  /* 0x0000000402c67c11 */ /* 0x000fc4000f8e08ff */
[----:B------:R-:W-:Y:S02]  /*1150*/  LEA R194, R4, UR4, 0x1 ;  /* 0x0000000404c27c11 */ /* 0x000fe4000f8e08ff */
[----:B------:R-:W-:Y:S02]  /*1160*/  LEA R195, R195, UR4, 0x1 ;  /* 0x00000004c3c37c11 */ /* 0x000fe4000f8e08ff */
[----:B0-----:R-:W-:-:S07]  /*1170*/  LEA R193, R10, UR4, 0x1 ;  /* 0x000000040ac17c11 */ /* 0x001fce000f8e08ff */
.L_x_1609:
[----:B------:R-:W-:Y:S01]  /*1180*/  ULDC.64 UR4, c[0x0][0xa28] ;  /* 0x00028a0000047ab9 */ /* 0x000fe20000000a00 */
[----:B0----5:R-:W0:Y:S01]  /*1190*/  LDC.64 R4, c[0x0][0xa08] ;  /* 0x00028200ff047b82 */ /* 0x021e220000000a00 */
[----:B------:R-:W-:Y:S01]  /*11a0*/  ISETP.NE.U32.AND P0, PT, RZ, UR4, PT ;  /* 0x00000004ff007c0c */ /* 0x000fe2000bf05070 */
[----:B--2---:R-:W-:Y:S01]  /*11b0*/  IMAD.MOV.U32 R0, RZ, RZ, RZ ;  /* 0x000000ffff007224 */ /* 0x004fe200078e00ff */
[----:B---3--:R-:W-:Y:S01]  /*11c0*/  MOV R26, RZ ;  /* 0x000000ff001a7202 */ /* 0x008fe20000000f00 */
[----:B------:R-:W-:Y:S01]  /*11d0*/  ULDC.64 UR6, c[0x0][0x208] ;  /* 0x0000820000067ab9 */ /* 0x000fe20000000a00 */
[----:B------:R-:W-:Y:S01]  /*11e0*/  ISETP.NE.AND.EX P0, PT, RZ, UR5, PT, P0 ;  /* 0x00000005ff007c0c */ /* 0x000fe2000bf05300 */
[----:B------:R-:W-:Y:S02]  /*11f0*/  ULDC.64 UR4, c[0x0][0xa18] ;  /* 0x0002860000047ab9 */ /* 0x000fe40000000a00 */
[----:B------:R-:W-:-:S04]  /*1200*/  ISETP.NE.U32.AND P1, PT, RZ, UR4, PT ;  /* 0x00000004ff007c0c */ /* 0x000fc8000bf25070 */
[----:B------:R-:W-:Y:S01]  /*1210*/  ISETP.NE.AND.EX P1, PT, RZ, UR5, PT, P1 ;  /* 0x00000005ff007c0c */ /* 0x000fe2000bf25310 */
[----:B------:R-:W-:Y:S02]  /*1220*/  ULDC.64 UR4, c[0x0][0xa08] ;  /* 0x0002820000047ab9 */ /* 0x000fe40000000a00 */
[----:B------:R-:W-:-:S03]  /*1230*/  ISETP.NE.U32.AND P3, PT, RZ, UR4, PT ;  /* 0x00000004ff007c0c */ /* 0x000fc6000bf65070 */
[----:B------:R-:W1:Y:S01]  /*1240*/  @P0 LDC.64 R2, c[0x0][0xa28] ;  /* 0x00028a00ff020b82 */ /* 0x000e620000000a00 */
[----:B------:R-:W-:Y:S01]  /*1250*/  ISETP.NE.AND.EX P3, PT, RZ, UR5, PT, P3 ;  /* 0x00000005ff007c0c */ /* 0x000fe2000bf65330 */
[----:B0---4-:R-:W-:-:S06]  /*1260*/  IMAD.WIDE R8, R171, 0x4, R4 ;  /* 0x00000004ab087825 */ /* 0x011fcc00078e0204 */
[----:B------:R-:W0:Y:S01]  /*1270*/  @P1 LDC.64 R6, c[0x0][0xa18] ;  /* 0x00028600ff061b82 */ /* 0x000e220000000a00 */
[----:B------:R-:W-:Y:S02]  /*1280*/  ULDC UR4, c[0x0][0x288] ;  /* 0x0000a20000047ab9 */ /* 0x000fe40000000800 */
[----:B------:R-:W-:Y:S01]  /*1290*/  IMAD.U32 R164, RZ, RZ, UR4 ;  /* 0x00000004ffa47e24 */ /* 0x000fe2000f8e00ff */
[----:B------:R-:W-:Y:S02]  /*12a0*/  ULDC.64 UR4, c[0x0][0x3f8] ;  /* 0x0000fe0000047ab9 */ /* 0x000fe40000000a00 */
[----:B------:R-:W-:Y:S01]  /*12b0*/  UISETP.NE.U32.AND UP0, UPT, UR4, URZ, UPT ;  /* 0x0000003f0400728c */ /* 0x000fe2000bf05070 */
[----:B------:R2:W5:Y:S03]  /*12c0*/  @P3 LDG.E R26, desc[UR6][R8.64] ;  /* 0x00000006081a3981 */ /* 0x000566000c1e1900 */
[----:B------:R-:W-:-:S03]  /*12d0*/  UISETP.NE.AND.EX UP0, UPT, UR5, URZ, UPT, UP0 ;  /* 0x0000003f0500728c */ /* 0x000fc6000bf05300 */
[----:B------:R-:W-:Y:S01]  /*12e0*/  ULDC.64 UR4, c[0x0][0xa20] ;  /* 0x0002880000047ab9 */ /* 0x000fe20000000a00 */
[----:B-1----:R-:W-:Y:S01]  /*12f0*/  @P0 IMAD.WIDE R2, R171, 0x4, R2 ;  /* 0x00000004ab020825 */ /* 0x002fe200078e0202 */
[----:B------:R-:W-:-:S04]  /*1300*/  ISETP.NE.U32.AND P2, PT, RZ, UR4, PT ;  /* 0x00000004ff007c0c */ /* 0x000fc8000bf45070 */
[----:B------:R2:W5:Y:S01]  /*1310*/  @P0 LDG.E R0, desc[UR6][R2.64] ;  /* 0x0000000602000981 */ /* 0x000562000c1e1900 */
[----:B0-----:R-:W-:-:S05]  /*1320*/  @P1 IMAD.WIDE R4, R171, 0x4, R6 ;  /* 0x00000004ab041825 */ /* 0x001fca00078e0206 */
[----:B------:R2:W5:Y:S01]  /*1330*/  @P1 LDG.E R164, desc[UR6][R4.64] ;  /* 0x0000000604a41981 */ /* 0x000562000c1e1900 */
[----:B------:R-:W-:Y:S02]  /*1340*/  ULDC UR6, c[0x0][0x404] ;  /* 0x0001010000067ab9 */ /* 0x000fe40000000800 */
[----:B------:R-:W-:Y:S01]  /*1350*/  USEL UR4, UR6, 0x1, UP0 ;  /* 0x0000000106047887 */ /* 0x000fe20008000000 */
[----:B------:R-:W-:Y:S02]  /*1360*/  ISETP.NE.AND.EX P2, PT, RZ, UR5, PT, P2 ;  /* 0x00000005ff007c0c */ /* 0x000fe4000bf45320 */
[----:B------:R-:W-:Y:S01]  /*1370*/  ULDC UR6, c[0x0][0x2e0] ;  /* 0x0000b80000067ab9 */ /* 0x000fe20000000800 */
[----:B------:R-:W-:Y:S01]  /*1380*/  ULDC UR7, c[0x0][0x338] ;  /* 0x0000ce0000077ab9 */ /* 0x000fe20000000800 */
[----:B------:R-:W-:Y:S01]  /*1390*/  UIMAD UR6, UR4, UR6, URZ ;  /* 0x00000006040672a4 */ /* 0x000fe2000f8e023f */
[----:B------:R-:W-:Y:S01]  /*13a0*/  IMAD.MOV.U32 R187, RZ, RZ, R169 ;  /* 0x000000ffffbb7224 */ /* 0x000fe200078e00a9 */
[----:B------:R-:W-:Y:S01]  /*13b0*/  MOV R183, R171 ;  /* 0x000000ab00b77202 */ /* 0x000fe20000000f00 */
[----:B------:R-:W-:Y:S01]  /*13c0*/  IMAD.MOV.U32 R182, RZ, RZ, R170 ;  /* 0x000000ffffb67224 */ /* 0x000fe200078e00aa */
[----:B--2---:R-:W-:Y:S08]  /*13d0*/  @P1 BRA `(.L_x_1312) ;  /* 0x0000000000281947 */ /* 0x004ff00003800000 */
[----:B------:R-:W-:Y:S02]  /*13e0*/  ULDC.64 UR4, c[0x0][0xa00] ;  /* 0x0002800000047ab9 */ /* 0x000fe40000000a00 */
[----:B------:R-:W-:-:S04]  /*13f0*/  ISETP.NE.U32.AND P0, PT, RZ, UR4, PT ;  /* 0x00000004ff007c0c */ /* 0x000fc8000bf05070 */
[----:B------:R-:W-:-:S13]  /*1400*/  ISETP.NE.AND.EX P0, PT, RZ, UR5, PT, P0 ;  /* 0x00000005ff007c0c */ /* 0x000fda000bf05300 */
[----:B------:R-:W-:Y:S05]  /*1410*/  @!P0 BRA `(.L_x_1312) ;  /* 0x0000000000188947 */ /* 0x000fea0003800000 */
[----:B------:R-:W0:Y:S01]  /*1420*/  LDC.64 R2, c[0x0][0xa00] ;  /* 0x00028000ff027b82 */ /* 0x000e220000000a00 */
[----:B------:R-:W-:Y:S01]  /*1430*/  ULDC.64 UR4, c[0x0][0x208] ;  /* 0x0000820000047ab9 */ /* 0x000fe20000000a00 */
[----:B0-----:R-:W-:-:S05]  /*1440*/  IMAD.WIDE R2, R171, 0x4, R2 ;  /* 0x00000004ab027825 */ /* 0x001fca00078e0202 */
[----:B-----5:R-:W2:Y:S04]  /*1450*/  LDG.E R164, desc[UR4][R2.64] ;  /* 0x0000000402a47981 */ /* 0x020ea8000c1e1900 */
[----:B------:R-:W2:Y:S02]  /*1460*/  LDG.E R5, desc[UR4][R2.64+0x4] ;  /* 0x0000040402057981 */ /* 0x000ea4000c1e1900 */
[----:B--2---:R-:W-:-:S07]  /*1470*/  IMAD.IADD R164, R5, 0x1, -R164 ;  /* 0x0000000105a47824 */ /* 0x004fce00078e0aa4 */
.L_x_1312:
[----:B------:R-:W-:Y:S02]  /*1480*/  IMAD.U32 R2, RZ, RZ, UR7 ;  /* 0x00000007ff027e24 */ /* 0x000fe4000f8e00ff */
[----:B------:R-:W-:Y:S01]  /*1490*/  IMAD.U32 R25, RZ, RZ, UR6 ;  /* 0x00000006ff197e24 */ /* 0x000fe2000f8e00ff */
[----:B------:R-:W-:Y:S06]  /*14a0*/  @!P2 BRA `(.L_x_1313) ;  /* 0x000000000014a947 */ /* 0x000fec0003800000 */
[----:B------:R-:W0:Y:S01]  /*14b0*/  LDC.64 R4, c[0x0][0xa20] ;  /* 0x00028800ff047b82 */ /* 0x000e220000000a00 */
[----:B------:R-:W-:Y:S01]  /*14c0*/  ULDC.64 UR4, c[0x0][0x208] ;  /* 0x0000820000047ab9 */ /* 0x000fe20000000a00 */
[----:B0-----:R-:W-:-:S05]  /*14d0*/  IMAD.WIDE R4, R171, 0x4, R4 ;  /* 0x00000004ab047825 */ /* 0x001fca00078e0204 */
[----:B------:R0:W5:Y:S01]  /*14e0*/  LDG.E R25, desc[UR4][R4.64] ;  /* 0x0000000404197981 */ /* 0x000162000c1e1900 */
[----:B------:R-:W-:Y:S05]  /*14f0*/  BRA `(.L_x_1314) ;  /* 0x0000000000147947 */ /* 0x000fea0003800000 */
.L_x_1313:
[----:B------:R-:W-:Y:S05]  /*1500*/  @!P3 BRA `(.L_x_1314) ;  /* 0x000000000010b947 */ /* 0x000fea0003800000 */
[----:B------:R-:W-:Y:S02]  /*1510*/  ULDC.64 UR4, c[0x0][0x208] ;  /* 0x0000820000047ab9 */ /* 0x000fe40000000a00 */
[----:B------:R-:W2:Y:S04]  /*1520*/  LDG.E R4, desc[UR4][R8.64] ;  /* 0x0000000408047981 */ /* 0x000ea8000c1e1900 */
[----:B------:R-:W2:Y:S02]  /*1530*/  LDG.E R25, desc[UR4][R8.64+0x4] ;  /* 0x0000040408197981 */ /* 0x000ea4000c1e1900 */
[----:B--2---:R-:W-:-:S07]  /*1540*/  IADD3 R25, -R4, R25, RZ ;  /* 0x0000001904197210 */ /* 0x004fce0007ffe1ff */
.L_x_1314:
[----:B------:R-:W-:Y:S01]  /*1550*/  ULDC.64 UR4, c[0x0][0xa10] ;  /* 0x0002840000047ab9 */ /* 0x000fe20000000a00 */
[----:B------:R-:W-:Y:S01]  /*1560*/  ULDC.64 UR6, c[0x0][0x208] ;  /* 0x0000820000067ab9 */ /* 0x000fe20000000a00 */
[----:B------:R-:W-:Y:S01]  /*1570*/  ISETP.NE.U32.AND P0, PT, RZ, UR4, PT ;  /* 0x00000004ff007c0c */ /* 0x000fe2000bf05070 */
[----:B------:R-:W1:Y:S03]  /*1580*/  LDC.64 R10, c[0x0][0x9e0] ;  /* 0x00027800ff0a7b82 */ /* 0x000e660000000a00 */
[----:B------:R-:W-:Y:S01]  /*1590*/  ISETP.NE.AND.EX P0, PT, RZ, UR5, PT, P0 ;  /* 0x00000005ff007c0c */ /* 0x000fe2000bf05300 */
[----:B------:R-:W-:Y:S02]  /*15a0*/  ULDC.64 UR4, c[0x0][0xa30] ;  /* 0x00028c0000047ab9 */ /* 0x000fe40000000a00 */
[----:B------:R-:W-:-:S04]  /*15b0*/  ISETP.NE.U32.AND P1, PT, RZ, UR4, PT ;  /* 0x00000004ff007c0c */ /* 0x000fc8000bf25070 */
[----:B------:R-:W-:-:S06]  /*15c0*/  ISETP.NE.AND.EX P1, PT, RZ, UR5, PT, P1 ;  /* 0x00000005ff007c0c */ /* 0x000fcc000bf25310 */
[----:B0-----:R-:W0:Y:S08]  /*15d0*/  @P0 LDC.64 R4, c[0x0][0xa10] ;  /* 0x00028400ff040b82 */ /* 0x001e300000000a00 */
[----:B------:R-:W2:Y:S01]  /*15e0*/  @P1 LDC.64 R6, c[0x0][0xa30] ;  /* 0x00028c00ff061b82 */ /* 0x000ea20000000a00 */
[----:B0-----:R-:W-:-:S05]  /*15f0*/  @P0 IMAD.WIDE R4, R171, 0x4, R4 ;  /* 0x00000004ab040825 */ /* 0x001fca00078e0204 */
[----:B------:R-:W3:Y:S04]  /*1600*/  @P0 LDG.E R3, desc[UR6][R4.64] ;  /* 0x0000000604030981 */ /* 0x000ee8000c1e1900 */
[----:B------:R-:W3:Y:S01]  /*1610*/  @P0 LDG.E R8, desc[UR6][R4.64+0x4] ;  /* 0x0000040604080981 */ /* 0x000ee2000c1e1900 */
[----:B-----5:R-:W-:Y:S02]  /*1620*/  IMAD.IADD R9, R25, 0x1, -R0 ;  /* 0x0000000119097824 */ /* 0x020fe400078e0a00 */
[----:B------:R-:W-:Y:S02]  /*1630*/  IMAD.MOV.U32 R147, RZ, RZ, R25 ;  /* 0x000000ffff937224 */ /* 0x000fe400078e0019 */
[----:B--2---:R-:W-:-:S05]  /*1640*/  @P1 IMAD.WIDE R6, R171, 0x4, R6 ;  /* 0x00000004ab061825 */ /* 0x004fca00078e0206 */
[----:B------:R0:W5:Y:S01]  /*1650*/  @P1 LDG.E R147, desc[UR6][R6.64] ;  /* 0x0000000606931981 */ /* 0x000162000c1e1900 */
[----:B-1----:R-:W-:Y:S02]  /*1660*/  ISETP.GE.AND P1, PT, R11, 0x1, PT ;  /* 0x000000010b00780c */ /* 0x002fe40003f26270 */
[----:B------:R-:W-:Y:S01]  /*1670*/  LEA R149, R169, 0x80, 0x7 ;  /* 0x00000080a9957811 */ /* 0x000fe200078e38ff */
[----:B---3--:R-:W-:-:S05]  /*1680*/  @P0 IMAD.IADD R2, R8, 0x1, -R3 ;  /* 0x0000000108020824 */ /* 0x008fca00078e0a03 */
[----:B------:R-:W-:-:S04]  /*1690*/  IADD3 R163, R9, R2, RZ ;  /* 0x0000000209a37210 */ /* 0x000fc80007ffe0ff */
[C---:B------:R-:W-:Y:S01]  /*16a0*/  IADD3 R149, R163.reuse, R149, -R164 ;  /* 0x00000095a3957210 */ /* 0x040fe20007ffe8a4 */
[----:B------:R-:W-:-:S04]  /*16b0*/  VIADD R0, R163, 0x5f ;  /* 0x0000005fa3007836 */ /* 0x000fc80000000000 */
[----:B------:R-:W-:-:S05]  /*16c0*/  IMAD.HI R0, R0, 0x2aaaaaab, RZ ;  /* 0x2aaaaaab00007827 */ /* 0x000fca00078e02ff */
[----:B------:R-:W-:-:S04]  /*16d0*/  SHF.R.U32.HI R153, RZ, 0x1f, R0 ;  /* 0x0000001fff997819 */ /* 0x000fc80000011600 */
[----:B------:R-:W-:Y:S01]  /*16e0*/  LEA.HI.SX32 R153, R0, R153, 0x1c ;  /* 0x0000009900997211 */ /* 0x000fe200078fe2ff */
[----:B------:R-:W-:Y:S01]  /*16f0*/  IMAD.IADD R0, R149, 0x1, R10 ;  /* 0x0000000195007824 */ /* 0x000fe200078e020a */
[----:B0-----:R-:W-:Y:S06]  /*1700*/  @!P1 BRA `(.L_x_1315) ;  /* 0x0000000000489947 */ /* 0x001fec0003800000 */
[C---:B------:R-:W-:Y:S01]  /*1710*/  ISETP.GT.AND P0, PT, R149.reuse, RZ, PT ;  /* 0x000000ff9500720c */ /* 0x040fe20003f04270 */
[----:B------:R-:W-:Y:S01]  /*1720*/  BSSY B0, `(.L_x_1316) ;  /* 0x000000e000007945 */ /* 0x000fe20003800000 */
[----:B------:R-:W-:-:S11]  /*1730*/  VIADD R3, R149, 0xffffffff ;  /* 0xffffffff95037836 */ /* 0x000fd60000000000 */
[----:B------:R-:W-:Y:S05]  /*1740*/  @P0 BRA `(.L_x_1317) ;  /* 0x00000000001c0947 */ /* 0x000fea0003800000 */
[----:B------:R-:W-:Y:S02]  /*1750*/  ISETP.NE.AND P0, PT, R11, 0x1, PT ;  /* 0x000000010b00780c */ /* 0x000fe40003f05270 */
[----:B------:R-:W-:-:S11]  /*1760*/  IADD3 R3, -R149, RZ, RZ ;  /* 0x000000ff95037210 */ /* 0x000fd60007ffe1ff */
[----:B------:R-:W0:Y:S02]  /*1770*/  @P0 LDC.64 R4, c[0x0][0x9e8] ;  /* 0x00027a00ff040b82 */ /* 0x000e240000000a00 */
[----:B0-----:R-:W-:-:S05]  /*1780*/  @P0 IMAD.HI.U32 R4, R3, R4, RZ ;  /* 0x0000000403040227 */ /* 0x001fca00078e00ff */
[----:B------:R-:W-:-:S04]  /*1790*/  @P0 SHF.R.U32.HI R3, RZ, R5, R4 ;  /* 0x00000005ff030219 */ /* 0x000fc80000011604 */
[----:B------:R-:W-:Y:S01]  /*17a0*/  LOP3.LUT R3, RZ, R3, RZ, 0x33, !PT ;  /* 0x00000003ff037212 */ /* 0x000fe200078e33ff */
[----:B------:R-:W-:Y:S06]  /*17b0*/  BRA `(.L_x_1318) ;  /* 0x0000000000107947 */ /* 0x000fec0003800000 */
.L_x_1317:
[----:B------:R-:W-:-:S13]  /*17c0*/  ISETP.NE.AND P0, PT, R11, 0x1, PT ;  /* 0x000000010b00780c */ /* 0x000fda0003f05270 */
[----:B------:R-:W0:Y:S02]  /*17d0*/  @P0 LDC.64 R4, c[0x0][0x9e8] ;  /* 0x00027a00ff040b82 */ /* 0x000e240000000a00 */
[----:B0-----:R-:W-:-:S05]  /*17e0*/  @P0 IMAD.HI.U32 R4, R3, R4, RZ ;  /* 0x0000000403040227 */ /* 0x001fca00078e00ff */
[----:B------:R-:W-:-:S07]  /*17f0*/  @P0 SHF.R.U32.HI R3, RZ, R5, R4 ;  /* 0x00000005ff030219 */ /* 0x000fce0000011604 */
.L_x_1318:
[----:B------:R-:W-:Y:S05]  /*1800*/  BSYNC B0 ;  /* 0x0000000000007941 */ /* 0x000fea0003800000 */
.L_x_1316:
[----:B------:R-:W-:-:S05]  /*1810*/  IMAD R3, R3, R11, R11 ;  /* 0x0000000b03037224 */ /* 0x000fca00078e020b */
[----:B------:R-:W-:-:S07]  /*1820*/  VIMNMX R0, R0, R3, PT ;  /* 0x0000000300007248 */ /* 0x000fce0003fe0100 */
.L_x_1315:
[----:B------:R-:W-:Y:S01]  /*1830*/  IMAD R148, R169, 0x80, -R164 ;  /* 0x00000080a9947824 */ /* 0x000fe200078e0aa4 */
[----:B------:R-:W-:-:S03]  /*1840*/  ULDC UR4, c[0x0][0x9dc] ;  /* 0x0002770000047ab9 */ /* 0x000fc60000000800 */
[----:B------:R-:W-:-:S04]  /*1850*/  IMAD.IADD R148, R163, 0x1, R148 ;  /* 0x00000001a3947824 */ /* 0x000fc800078e0294 */
[----:B------:R-:W-:Y:S01]  /*1860*/  VIADD R3, R148, -UR4 ;  /* 0x8000000494037c36 */ /* 0x000fe20008000000 */
[----:B------:R-:W-:Y:S06]  /*1870*/  @!P1 BRA `(.L_x_1319) ;  /* 0x0000000000489947 */ /* 0x000fec0003800000 */
[----:B------:R-:W-:Y:S01]  /*1880*/  ISETP.GT.AND P0, PT, R148, -0x1, PT ;  /* 0xffffffff9400780c */ /* 0x000fe20003f04270 */
[----:B------:R-:W-:-:S12]  /*1890*/  BSSY B0, `(.L_x_1320) ;  /* 0x000000e000007945 */ /* 0x000fd80003800000 */
        /* <DEDUP_REMOVED lines=8> */
.L_x_1321:
[----:B------:R-:W-:Y:S02]  /*1920*/  ISETP.NE.AND P0, PT, R11, 0x1, PT ;  /* 0x000000010b00780c */ /* 0x000fe40003f05270 */
[----:B------:R-:W-:-:S11]  /*1930*/  MOV R4, R148 ;  /* 0x0000009400047202 */ /* 0x000fd60000000f00 */
[----:B------:R-:W0:Y:S02]  /*1940*/  @P0 LDC.64 R6, c[0x0][0x9e8] ;  /* 0x00027a00ff060b82 */ /* 0x000e240000000a00 */
[----:B0-----:R-:W-:-:S05]  /*1950*/  @P0 IMAD.HI.U32 R6, R148, R6, RZ ;  /* 0x0000000694060227 */ /* 0x001fca00078e00ff */
[----:B------:R-:W-:-:S07]  /*1960*/  @P0 SHF.R.U32.HI R4, RZ, R7, R6 ;  /* 0x00000007ff040219 */ /* 0x000fce0000011606 */
.L_x_1322:
[----:B------:R-:W-:Y:S05]  /*1970*/  BSYNC B0 ;  /* 0x0000000000007941 */ /* 0x000fea0003800000 */
.L_x_1320:
[----:B------:R-:W-:-:S05]  /*1980*/  IMAD R4, R4, R11, RZ ;  /* 0x0000000b04047224 */ /* 0x000fca00078e02ff */
[----:B------:R-:W-:-:S07]  /*1990*/  VIMNMX R3, R3, R4, !PT ;  /* 0x0000000403037248 */ /* 0x000fce0007fe0100 */
.L_x_1319:
[----:B------:R-:W-:Y:S02]  /*19a0*/  VIADD R0, R0, 0x5f ;  /* 0x0000005f00007836 */ /* 0x000fe40000000000 */
[----:B------:R-:W-:-:S04]  /*19b0*/  IMAD.HI R4, R3, 0x2aaaaaab, RZ ;  /* 0x2aaaaaab03047827 */ /* 0x000fc800078e02ff */
[----:B------:R-:W-:Y:S01]  /*19c0*/  IMAD.HI R0, R0, 0x2aaaaaab, RZ ;  /* 0x2aaaaaab00007827 */ /* 0x000fe200078e02ff */
[----:B------:R-:W-:-:S04]  /*19d0*/  SHF.R.U32.HI R5, RZ, 0x1f, R4 ;  /* 0x0000001fff057819 */ /* 0x000fc80000011604 */
[----:B------:R-:W-:Y:S02]  /*19e0*/  SHF.R.U32.HI R3, RZ, 0x1f, R0 ;  /* 0x0000001fff037819 */ /* 0x000fe40000011600 */
[----:B------:R-:W-:Y:S02]  /*19f0*/  LEA.HI.SX32 R5, R4, R5, 0x1c ;  /* 0x0000000504057211 */ /* 0x000fe400078fe2ff */
[----:B------:R-:W-:Y:S02]  /*1a00*/  LEA.HI.SX32 R0, R0, R3, 0x1c ;  /* 0x0000000300007211 */ /* 0x000fe400078fe2ff */
[----:B------:R-:W-:Y:S02]  /*1a10*/  VIMNMX R5, RZ, R5, !PT ;  /* 0x00000005ff057248 */ /* 0x000fe40007fe0100 */
[----:B------:R-:W-:-:S03]  /*1a20*/  VIMNMX R0, R153, R0, PT ;  /* 0x0000000099007248 */ /* 0x000fc60003fe0100 */
[--C-:B------:R-:W-:Y:S02]  /*1a30*/  IMAD R5, R5, 0x60, -R9.reuse ;  /* 0x0000006005057824 */ /* 0x100fe400078e0a09 */
[----:B------:R-:W-:-:S03]  /*1a40*/  IMAD R3, R0, 0x60, -R9 ;  /* 0x0000006000037824 */ /* 0x000fc600078e0a09 */
[----:B------:R-:W-:Y:S02]  /*1a50*/  VIMNMX R5, RZ, R5, !PT ;  /* 0x00000005ff057248 */ /* 0x000fe40007fe0100 */
[----:B------:R-:W-:-:S03]  /*1a60*/  VIMNMX R0, R3, R2, PT ;  /* 0x0000000203007248 */ /* 0x000fc60003fe0100 */
[----:B------:R-:W-:Y:S01]  /*1a70*/  IMAD.WIDE.U32 R124, R5, -0x55555555, RZ ;  /* 0xaaaaaaab057c7825 */ /* 0x000fe200078e00ff */
[----:B------:R-:W-:-:S04]  /*1a80*/  ISETP.GT.AND P0, PT, R0, R5, PT ;  /* 0x000000050000720c */ /* 0x000fc80003f04270 */
[----:B------:R-:W-:-:S05]  /*1a90*/  SHF.R.U32.HI R124, RZ, 0x6, R125 ;  /* 0x00000006ff7c7819 */ /* 0x000fca000001167d */
[----:B------:R-:W-:-:S04]  /*1aa0*/  IMAD.MOV.U32 R24, RZ, RZ, R124 ;  /* 0x000000ffff187224 */ /* 0x000fc800078e007c */
[----:B------:R-:W-:-:S04]  /*1ab0*/  @P0 VIADD R0, R0, 0x5f ;  /* 0x0000005f00000836 */ /* 0x000fc80000000000 */
[----:B------:R-:W-:-:S05]  /*1ac0*/  @P0 IMAD.HI R0, R0, 0x2aaaaaab, RZ ;  /* 0x2aaaaaab00000827 */ /* 0x000fca00078e02ff */
[----:B------:R-:W-:-:S04]  /*1ad0*/  @P0 SHF.R.U32.HI R3, RZ, 0x1f, R0 ;  /* 0x0000001fff030819 */ /* 0x000fc80000011600 */
[----:B------:R-:W-:Y:S02]  /*1ae0*/  @P0 LEA.HI.SX32 R24, R0, R3, 0x1c ;  /* 0x0000000300180211 */ /* 0x000fe400078fe2ff */
[----:B------:R-:W-:Y:S02]  /*1af0*/  PLOP3.LUT P0, PT, PT, PT, PT, 0x80, 0x0 ;  /* 0x000000000000781c */ /* 0x000fe40003f0f070 */
[----:B------:R-:W-:-:S13]  /*1b00*/  ISETP.GT.AND P1, PT, R24, R124, PT ;  /* 0x0000007c1800720c */ /* 0x000fda0003f24270 */
[----:B------:R-:W-:Y:S05]  /*1b10*/  @!P1 BRA `(.L_x_1323) ;  /* 0x0000008c00189947 */ /* 0x000fea0003800000 */
[----:B------:R-:W-:Y:S01]  /*1b20*/  IADD3 R116, R18, 0x18400, RZ ;  /* 0x0001840012747810 */ /* 0x000fe20007ffe0ff */
[----:B------:R-:W-:Y:S03]  /*1b30*/  BSSY B6, `(.L_x_1324) ;  /* 0x0000013000067945 */ /* 0x000fe60003800000 */
[----:B------:R-:W-:-:S13]  /*1b40*/  LOP3.LUT P0, RZ, R116, 0x3ff, RZ, 0xc0, !PT ;  /* 0x000003ff74ff7812 */ /* 0x000fda000780c0ff */
[----:B------:R-:W-:Y:S05]  /*1b50*/  @!P0 BRA `(.L_x_1325) ;  /* 0x0000000000408947 */ /* 0x000fea0003800000 */
[----:B------:R-:W-:Y:S01]  /*1b60*/  MOV R0, 0x0 ;  /* 0x0000000000007802 */ /* 0x000fe20000000f00 */
[----:B------:R-:W-:Y:S01]  /*1b70*/  ULDC.64 UR4, c[0x4][0xb8] ;  /* 0x01002e0000047ab9 */ /* 0x000fe20000000a00 */
[----:B------:R-:W-:Y:S01]  /*1b80*/  ULDC.64 UR6, c[0x4][0x50] ;  /* 0x0100140000067ab9 */ /* 0x000fe20000000a00 */
[----:B------:R-:W-:Y:S01]  /*1b90*/  IMAD.U32 R4, RZ, RZ, UR4 ;  /* 0x00000004ff047e24 */ /* 0x000fe2000f8e00ff */
[----:B------:R0:W1:Y:S01]  /*1ba0*/  LDC.64 R14, c[0x4][R0] ;  /* 0x01000000000e7b82 */ /* 0x0000620000000a00 */
[----:B------:R-:W-:Y:S01]  /*1bb0*/  IMAD.U32 R5, RZ, RZ, UR5 ;  /* 0x00000005ff057e24 */ /* 0x000fe2000f8e00ff */
[----:B------:R-:W-:Y:S01]  /*1bc0*/  ULDC.64 UR4, c[0x4][0xc0] ;  /* 0x0100300000047ab9 */ /* 0x000fe20000000a00 */
[----:B------:R-:W-:Y:S01]  /*1bd0*/  IMAD.U32 R10, RZ, RZ, UR6 ;  /* 0x00000006ff0a7e24 */ /* 0x000fe2000f8e00ff */
[----:B------:R-:W-:Y:S01]  /*1be0*/  MOV R7, UR5 ;  /* 0x0000000500077c02 */ /* 0x000fe20008000f00 */
[----:B------:R-:W-:Y:S01]  /*1bf0*/  IMAD.U32 R6, RZ, RZ, UR4 ;  /* 0x00000004ff067e24 */ /* 0x000fe2000f8e00ff */
[----:B------:R-:W-:Y:S01]  /*1c00*/  MOV R12, 0x1 ;  /* 0x00000001000c7802 */ /* 0x000fe20000000f00 */
[----:B------:R-:W-:-:S02]  /*1c10*/  IMAD.U32 R11, RZ, RZ, UR7 ;  /* 0x00000007ff0b7e24 */ /* 0x000fc4000f8e00ff */
[----:B------:R-:W-:Y:S02]  /*1c20*/  IMAD.MOV.U32 R8, RZ, RZ, 0x70 ;  /* 0x00000070ff087424 */ /* 0x000fe400078e00ff */
[----:B0-----:R-:W-:-:S07]  /*1c30*/  IMAD.MOV.U32 R13, RZ, RZ, RZ ;  /* 0x000000ffff0d7224 */ /* 0x001fce00078e00ff */
[----:B------:R-:W-:-:S07]  /*1c40*/  LEPC R20, `(.L_x_1325) ;  /* 0x000000001014794e */ /* 0x000fce0000000000 */
[----:B-1---5:R-:W-:Y:S05]  /*1c50*/  CALL.ABS.NOINC R14 ;  /* 0x000000000e007343 */ /* 0x022fea0003c00000 */
.L_x_1325:
[----:B------:R-:W-:Y:S05]  /*1c60*/  BSYNC B6 ;  /* 0x0000000000067941 */ /* 0x000fea0003800000 */
.L_x_1324:
[----:B------:R-:W-:Y:S01]  /*1c70*/  VIADD R115, R18, 0x400 ;  /* 0x0000040012737836 */ /* 0x000fe20000000000 */
[----:B------:R-:W-:Y:S04]  /*1c80*/  BSSY B6, `(.L_x_1326) ;  /* 0x0000013000067945 */ /* 0x000fe80003800000 */
[----:B------:R-:W-:-:S13]  /*1c90*/  LOP3.LUT P0, RZ, R115, 0x3ff, RZ, 0xc0, !PT ;  /* 0x000003ff73ff7812 */ /* 0x000fda000780c0ff */
[----:B------:R-:W-:Y:S05]  /*1ca0*/  @!P0 BRA `(.L_x_1327) ;  /* 0x0000000000408947 */ /* 0x000fea0003800000 */
[----:B------:R-:W-:Y:S01]  /*1cb0*/  MOV R0, 0x0 ;  /* 0x0000000000007802 */ /* 0x000fe20000000f00 */
[----:B------:R-:W-:Y:S01]  /*1cc0*/  ULDC.64 UR4, c[0x4][0xb8] ;  /* 0x01002e0000047ab9 */ /* 0x000fe20000000a00 */
[----:B------:R-:W-:Y:S01]  /*1cd0*/  ULDC.64 UR6, c[0x4][0x48] ;  /* 0x0100120000067ab9 */ /* 0x000fe20000000a00 */
[----:B------:R-:W-:Y:S01]  /*1ce0*/  IMAD.U32 R4, RZ, RZ, UR4 ;  /* 0x00000004ff047e24 */ /* 0x000fe2000f8e00ff */
[----:B------:R0:W1:Y:S01]  /*1cf0*/  LDC.64 R14, c[0x4][R0] ;  /* 0x01000000000e7b82 */ /* 0x0000620000000a00 */
[----:B------:R-:W-:Y:S01]  /*1d00*/  MOV R5, UR5 ;  /* 0x0000000500057c02 */ /* 0x000fe20008000f00 */
[----:B------:R-:W-:Y:S01]  /*1d10*/  ULDC.64 UR4, c[0x4][0xc0] ;  /* 0x0100300000047ab9 */ /* 0x000fe20000000a00 */
[----:B------:R-:W-:Y:S01]  /*1d20*/  IMAD.U32 R10, RZ, RZ, UR6 ;  /* 0x00000006ff0a7e24 */ /* 0x000fe2000f8e00ff */
[----:B------:R-:W-:Y:S01]  /*1d30*/  MOV R11, UR7 ;  /* 0x00000007000b7c02 */ /* 0x000fe20008000f00 */
[----:B------:R-:W-:Y:S02]  /*1d40*/  IMAD.U32 R6, RZ, RZ, UR4 ;  /* 0x00000004ff067e24 */ /* 0x000fe4000f8e00ff */
[----:B------:R-:W-:-:S02]  /*1d50*/  IMAD.U32 R7, RZ, RZ, UR5 ;  /* 0x00000005ff077e24 */ /* 0x000fc4000f8e00ff */
[----:B------:R-:W-:Y:S02]  /*1d60*/  IMAD.MOV.U32 R8, RZ, RZ, 0x70 ;  /* 0x00000070ff087424 */ /* 0x000fe400078e00ff */
[----:B------:R-:W-:Y:S02]  /*1d70*/  IMAD.MOV.U32 R12, RZ, RZ, 0x1 ;  /* 0x00000001ff0c7424 */ /* 0x000fe400078e00ff */
[----:B0-----:R-:W-:-:S07]  /*1d80*/  IMAD.MOV.U32 R13, RZ, RZ, RZ ;  /* 0x000000ffff0d7224 */ /* 0x001fce00078e00ff */
[----:B------:R-:W-:-:S07]  /*1d90*/  LEPC R20, `(.L_x_1327) ;  /* 0x000000001014794e */ /* 0x000fce0000000000 */
[----:B-1---5:R-:W-:Y:S05]  /*1da0*/  CALL.ABS.NOINC R14 ;  /* 0x000000000e007343 */ /* 0x022fea0003c00000 */
.L_x_1327:
[----:B------:R-:W-:Y:S05]  /*1db0*/  BSYNC B6 ;  /* 0x0000000000067941 */ /* 0x000fea0003800000 */
.L_x_1326:
[----:B------:R-:W-:Y:S01]  /*1dc0*/  ULDC.64 UR4, c[0x0][0x9f8] ;  /* 0x00027e0000047ab9 */ /* 0x000fe20000000a00 */
[----:B------:R-:W-:Y:S01]  /*1dd0*/  ULDC.64 UR6, c[0x0][0x208] ;  /* 0x0000820000067ab9 */ /* 0x000fe20000000a00 */
[----:B------:R-:W-:Y:S01]  /*1de0*/  ISETP.NE.U32.AND P0, PT, RZ, UR4, PT ;  /* 0x00000004ff007c0c */ /* 0x000fe2000bf05070 */
[----:B------:R-:W2:Y:S01]  /*1df0*/  LDL.LU R20, [R1] ;  /* 0x0000000001147983 */ /* 0x000ea20000300800 */
[----:B------:R-:W0:Y:S01]  /*1e00*/  LDC R0, c[0x0][0x428] ;  /* 0x00010a00ff007b82 */ /* 0x000e220000000800 */
[----:B------:R-:W-:Y:S01]  /*1e10*/  ULDC UR4, c[0x0][0x2e4] ;  /* 0x0000b90000047ab9 */ /* 0x000fe20000000800 */
[----:B------:R-:W-:-:S06]  /*1e20*/  ISETP.NE.AND.EX P0, PT, RZ, UR5, PT, P0 ;  /* 0x00000005ff007c0c */ /* 0x000fcc000bf05300 */
[----:B------:R-:W1:Y:S08]  /*1e30*/  LDC.64 R94, c[0x0][0x2f0] ;  /* 0x0000bc00ff5e7b82 */ /* 0x000e700000000a00 */
[----:B------:R-:W3:Y:S01]  /*1e40*/  @P0 LDC.64 R4, c[0x0][0x9f8] ;  /* 0x00027e00ff040b82 */ /* 0x000ee20000000a00 */
[----:B------:R-:W-:Y:S01]  /*1e50*/  IMAD.IADD R119, R26, 0x1, R25 ;  /* 0x000000011a777824 */ /* 0x000fe200078e0219 */
[----:B------:R-:W-:-:S06]  /*1e60*/  SHF.R.S32.HI R23, RZ, 0x1f, R22 ;  /* 0x0000001fff177819 */ /* 0x000fcc0000011416 */
[----:B------:R-:W4:Y:S08]  /*1e70*/  LDC.64 R100, c[0x0][0x3e8] ;  /* 0x0000fa00ff647b82 */ /* 0x000f300000000a00 */
[----:B------:R-:W1:Y:S01]  /*1e80*/  LDC.64 R106, c[0x0][0x3d8] ;  /* 0x0000f600ff6a7b82 */ /* 0x000e620000000a00 */
[----:B---3--:R-:W-:-:S07]  /*1e90*/  @P0 IMAD.WIDE R4, R171, 0x4, R4 ;  /* 0x00000004ab040825 */ /* 0x008fce00078e0204 */
[----:B------:R-:W3:Y:S01]  /*1ea0*/  LDC R35, c[0x0][0x3d4] ;  /* 0x0000f500ff237b82 */ /* 0x000ee20000000800 */
[----:B------:R1:W2:Y:S01]  /*1eb0*/  @P0 LDG.E R171, desc[UR6][R4.64] ;  /* 0x0000000604ab0981 */ /* 0x0002a2000c1e1900 */
[----:B0-----:R-:W-:Y:S01]  /*1ec0*/  ISETP.NE.AND P0, PT, R0, 0x1, PT ;  /* 0x000000010000780c */ /* 0x001fe20003f05270 */
[----:B------:R-:W-:Y:S01]  /*1ed0*/  ULDC.64 UR6, c[0x0][0x2f8] ;  /* 0x0000be0000067ab9 */ /* 0x000fe20000000a00 */
[----:B------:R-:W-:Y:S01]  /*1ee0*/  ISETP.GE.AND P2, PT, R165, UR4, PT ;  /* 0x00000004a5007c0c */ /* 0x000fe2000bf46270 */
[----:B------:R-:W0:Y:S01]  /*1ef0*/  S2R R154, SR_TID.X ;  /* 0x00000000009a7919 */ /* 0x000e220000002100 */
[----:B------:R-:W-:Y:S01]  /*1f00*/  ISETP.GE.AND P1, PT, R22, UR4, PT ;  /* 0x0000000416007c0c */ /* 0x000fe2000bf26270 */
[--C-:B----4-:R-:W-:Y:S01]  /*1f10*/  IMAD.WIDE.U32 R98, R162, R100, R22.reuse ;  /* 0x00000064a2627225 */ /* 0x110fe200078e0016 */
[----:B------:R-:W-:Y:S02]  /*1f20*/  SEL R6, RZ, 0xffffffff, P2 ;  /* 0xffffffffff067807 */ /* 0x000fe40001000000 */
[----:B------:R-:W-:Y:S01]  /*1f30*/  IADD3 R0, R22, 0x60, RZ ;  /* 0x0000006016007810 */ /* 0x000fe20007ffe0ff */
[----:B------:R-:W-:Y:S01]  /*1f40*/  IMAD.MOV.U32 R123, RZ, RZ, 0x20 ;  /* 0x00000020ff7b7424 */ /* 0x000fe200078e00ff */
[----:B------:R-:W-:Y:S01]  /*1f50*/  SEL R3, RZ, 0x1, P1 ;  /* 0x00000001ff037807 */ /* 0x000fe20000800000 */
[----:B------:R-:W-:Y:S01]  /*1f60*/  IMAD.SHL.U32 R6, R6, 0x2, RZ ;  /* 0x0000000206067824 */ /* 0x000fe200078e00ff */
[----:B------:R-:W-:Y:S01]  /*1f70*/  ISETP.GE.AND P1, PT, R166, UR4, PT ;  /* 0x00000004a6007c0c */ /* 0x000fe2000bf26270 */
[----:B------:R-:W4:Y:S01]  /*1f80*/  @P0 LDC R7, c[0x0][0x42c] ;  /* 0x00010b00ff070b82 */ /* 0x000f220000000800 */
[----:B------:R-:W-:Y:S01]  /*1f90*/  ISETP.GE.AND P2, PT, R0, UR4, PT ;  /* 0x0000000400007c0c */ /* 0x000fe2000bf46270 */
[----:B-1----:R-:W-:Y:S01]  /*1fa0*/  IMAD.WIDE.U32 R104, R162, R106, R22 ;  /* 0x0000006aa2687225 */ /* 0x002fe200078e0016 */
[----:B------:R-:W-:-:S02]  /*1fb0*/  LOP3.LUT R3, R6, 0x2, R3, 0xe2, !PT ;  /* 0x0000000206037812 */ /* 0x000fc400078ee203 */
[----:B------:R-:W-:Y:S01]  /*1fc0*/  SEL R4, RZ, 0x4, P1 ;  /* 0x00000004ff047807 */ /* 0x000fe20000800000 */
[----:B------:R-:W-:Y:S01]  /*1fd0*/  VIADD R6, R22, 0x80 ;  /* 0x0000008016067836 */ /* 0x000fe20000000000 */
[----:B------:R-:W-:Y:S01]  /*1fe0*/  SEL R5, RZ, 0x8, P2 ;  /* 0x00000008ff057807 */ /* 0x000fe20001000000 */
[----:B------:R-:W1:Y:S01]  /*1ff0*/  @P0 LDC R8, c[0x0][0x430] ;  /* 0x00010c00ff080b82 */ /* 0x000e620000000800 */
[----:B------:R-:W-:Y:S01]  /*2000*/  SHF.R.S32.HI R21, RZ, 0x1f, R119 ;  /* 0x0000001fff157819 */ /* 0x000fe20000011477 */
[----:B------:R-:W-:Y:S01]  /*2010*/  IMAD R125, R95, 0x60, RZ ;  /* 0x000000605f7d7824 */ /* 0x000fe200078e02ff */
[----:B------:R-:W-:Y:S01]  /*2020*/  LOP3.LUT R4, R5, R3, R4, 0xfe, !PT ;  /* 0x0000000305047212 */ /* 0x000fe200078efe04 */
[----:B------:R-:W-:Y:S01]  /*2030*/  IMAD.SHL.U32 R133, R94, 0x40, RZ ;  /* 0x000000405e857824 */ /* 0x000fe200078e00ff */
[----:B------:R-:W-:Y:S01]  /*2040*/  ISETP.GE.AND P1, PT, R6, UR4, PT ;  /* 0x0000000406007c0c */ /* 0x000fe2000bf26270 */
[----:B------:R-:W-:Y:S01]  /*2050*/  IMAD R131, R101, 0x60, RZ ;  /* 0x0000006065837824 */ /* 0x000fe200078e02ff */
[----:B------:R-:W-:Y:S01]  /*2060*/  IADD3 R6, R22, 0xa0, RZ ;  /* 0x000000a016067810 */ /* 0x000fe20007ffe0ff */
[----:B------:R-:W-:Y:S01]  /*2070*/  IMAD.SHL.U32 R29, R100, 0x40, RZ ;  /* 0x00000040641d7824 */ /* 0x000fe200078e00ff */
[----:B------:R-:W-:Y:S01]  /*2080*/  SEL R5, RZ, 0x10, P1 ;  /* 0x00000010ff057807 */ /* 0x000fe20000800000 */
[----:B---3--:R-:W-:Y:S01]  /*2090*/  IMAD.SHL.U32 R122, R35, 0x2, RZ ;  /* 0x00000002237a7824 */ /* 0x008fe200078e00ff */
[----:B------:R-:W-:Y:S01]  /*20a0*/  ISETP.GE.AND P1, PT, R6, UR4, PT ;  /* 0x0000000406007c0c */ /* 0x000fe2000bf26270 */
[-C--:B------:R-:W-:Y:S01]  /*20b0*/  IMAD R6, R21, R94.reuse, RZ ;  /* 0x0000005e15067224 */ /* 0x080fe200078e02ff */
[----:B------:R-:W-:Y:S01]  /*20c0*/  LOP3.LUT R12, R4, R5, RZ, 0xfc, !PT ;  /* 0x00000005040c7212 */ /* 0x000fe200078efcff */
[----:B------:R-:W-:Y:S01]  /*20d0*/  ULDC.64 UR4, c[0x0][0x320] ;  /* 0x0000c80000047ab9 */ /* 0x000fe20000000a00 */
[----:B------:R-:W-:Y:S01]  /*20e0*/  IMAD.WIDE.U32 R4, R119, R94, RZ ;  /* 0x0000005e77047225 */ /* 0x000fe200078e00ff */
[----:B------:R-:W-:-:S02]  /*20f0*/  ISETP.GE.AND P3, PT, R22, R35, PT ;  /* 0x000000231600720c */ /* 0x000fc40003f66270 */
[----:B------:R-:W-:Y:S01]  /*2100*/  SHF.R.S32.HI R17, RZ, 0x1f, R16 ;  /* 0x0000001fff117819 */ /* 0x000fe20000011410 */
[----:B----4-:R-:W-:Y:S01]  /*2110*/  @P0 IMAD.HI.U32 R3, R170, R7, RZ ;  /* 0x00000007aa030227 */ /* 0x010fe200078e00ff */
[-C--:B------:R-:W-:Y:S02]  /*2120*/  ISETP.GE.AND P2, PT, R165, R35.reuse, PT ;  /* 0x00000023a500720c */ /* 0x080fe40003f46270 */
[----:B------:R-:W-:Y:S01]  /*2130*/  ISETP.GE.AND P4, PT, R166, R35, PT ;  /* 0x00000023a600720c */ /* 0x000fe20003f86270 */
[----:B------:R-:W-:Y:S01]  /*2140*/  IMAD R7, R119, R95, R6 ;  /* 0x0000005f77077224 */ /* 0x000fe200078e0206 */
[----:B-1----:R-:W-:Y:S01]  /*2150*/  @P0 SHF.R.U32.HI R170, RZ, R8, R3 ;  /* 0x00000008ffaa0219 */ /* 0x002fe20000011603 */
[----:B------:R-:W-:Y:S01]  /*2160*/  IMAD R8, R186, R100, RZ ;  /* 0x00000064ba087224 */ /* 0x000fe200078e02ff */
[----:B------:R-:W-:Y:S01]  /*2170*/  SHF.L.U64.HI R28, R106, 0x6, R107 ;  /* 0x000000066a1c7819 */ /* 0x000fe2000001026b */
[----:B------:R-:W-:Y:S01]  /*2180*/  IMAD.IADD R5, R5, 0x1, R7 ;  /* 0x0000000105057824 */ /* 0x000fe200078e0207 */
[----:B------:R-:W-:Y:S01]  /*2190*/  SHF.R.S32.HI R3, RZ, 0x1f, R170 ;  /* 0x0000001fff037819 */ /* 0x000fe200000114aa */
[----:B------:R-:W-:Y:S01]  /*21a0*/  IMAD.WIDE.U32 R6, R170, UR4, R22 ;  /* 0x00000004aa067c25 */ /* 0x000fe2000f8e0016 */
[----:B------:R-:W-:-:S02]  /*21b0*/  SHF.L.U32 R108, R106, 0x6, RZ ;  /* 0x000000066a6c7819 */ /* 0x000fc400000006ff */
[----:B------:R-:W-:Y:S01]  /*21c0*/  SHF.L.U64.HI R132, R94, 0x6, R95 ;  /* 0x000000065e847819 */ /* 0x000fe2000001025f */
[C---:B------:R-:W-:Y:S01]  /*21d0*/  IMAD R9, R3.reuse, UR4, RZ ;  /* 0x0000000403097c24 */ /* 0x040fe2000f8e02ff */
[----:B------:R-:W-:Y:S01]  /*21e0*/  SHF.L.U64.HI R30, R100, 0x6, R101 ;  /* 0x00000006641e7819 */ /* 0x000fe20000010265 */
[----:B------:R-:W-:Y:S01]  /*21f0*/  IMAD.WIDE.U32 R4, R170, UR6, R4 ;  /* 0x00000006aa047c25 */ /* 0x000fe2000f8e0004 */
[----:B------:R-:W-:Y:S02]  /*2200*/  SHF.R.S32.HI R151, RZ, 0x1f, R185 ;  /* 0x0000001fff977819 */ /* 0x000fe400000114b9 */
[----:B0-----:R-:W-:Y:S01]  /*2210*/  LEA.HI R154, R154, 0x8, RZ, 0x19 ;  /* 0x000000089a9a7811 */ /* 0x001fe200078fc8ff */
[----:B------:R-:W-:Y:S01]  /*2220*/  IMAD R11, R170, UR5, R9 ;  /* 0x00000005aa0b7c24 */ /* 0x000fe2000f8e0209 */
[----:B------:R-:W-:Y:S01]  /*2230*/  ULDC.64 UR4, c[0x0][0xa08] ;  /* 0x0002820000047ab9 */ /* 0x000fe20000000a00 */
[----:B------:R-:W-:Y:S01]  /*2240*/  IMAD R9, R3, UR6, RZ ;  /* 0x0000000603097c24 */ /* 0x000fe2000f8e02ff */
[----:B------:R-:W-:Y:S01]  /*2250*/  ISETP.NE.U32.AND P0, PT, RZ, UR4, PT ;  /* 0x00000004ff007c0c */ /* 0x000fe2000bf05070 */
[----:B------:R-:W-:-:S03]  /*2260*/  IMAD.WIDE.U32 R102, R162, R106, R16 ;  /* 0x0000006aa2667225 */ /* 0x000fc600078e0010 */
[----:B------:R-:W-:Y:S01]  /*2270*/  ISETP.NE.AND.EX P0, PT, RZ, UR5, PT, P0 ;  /* 0x00000005ff007c0c */ /* 0x000fe2000bf05300 */
[----:B------:R-:W-:Y:S01]  /*2280*/  IMAD R9, R170, UR7, R9 ;  /* 0x00000007aa097c24 */ /* 0x000fe2000f8e0209 */
[----:B------:R-:W-:Y:S01]  /*2290*/  ULDC.64 UR4, c[0x0][0x300] ;  /* 0x0000c00000047ab9 */ /* 0x000fe20000000a00 */
[----:B------:R-:W-:Y:S02]  /*22a0*/  IMAD.IADD R7, R7, 0x1, R11 ;  /* 0x0000000107077824 */ /* 0x000fe400078e020b */
[----:B------:R-:W-:Y:S02]  /*22b0*/  IMAD.IADD R5, R5, 0x1, R9 ;  /* 0x0000000105057824 */ /* 0x000fe400078e0209 */
[C---:B------:R-:W-:Y:S02]  /*22c0*/  IMAD R9, R162.reuse, R101, R8 ;  /* 0x00000065a2097224 */ /* 0x040fe400078e0208 */
[----:B------:R-:W-:-:S04]  /*22d0*/  IMAD.WIDE.U32 R96, R162, R100, R16 ;  /* 0x00000064a2607225 */ /* 0x000fc800078e0010 */
[----:B------:R-:W-:Y:S01]  /*22e0*/  IMAD.IADD R99, R9, 0x1, R99 ;  /* 0x0000000109637824 */ /* 0x000fe200078e0263 */
[----:B------:R-:W-:Y:S01]  /*22f0*/  IADD3 R97, R97, R9, RZ ;  /* 0x0000000961617210 */ /* 0x000fe20007ffe0ff */
[----:B-----5:R-:W-:-:S04]  /*2300*/  IMAD.WIDE.U32 R98, R147, R100, R98 ;  /* 0x0000006493627225 */ /* 0x020fc800078e0062 */
[----:B------:R-:W-:Y:S01]  /*2310*/  IMAD.WIDE.U32 R96, R147, R100, R96 ;  /* 0x0000006493607225 */ /* 0x000fe200078e0060 */
[----:B--2---:R-:W-:-:S04]  /*2320*/  LOP3.LUT R20, R20, 0xfffffffe, RZ, 0xc0, !PT ;  /* 0xfffffffe14147812 */ /* 0x004fc800078ec0ff */
[----:B------:R-:W-:-:S05]  /*2330*/  @P4 LOP3.LUT R20, R20, 0x1, RZ, 0xfc, !PT ;  /* 0x0000000114144812 */ /* 0x000fca00078efcff */
[----:B------:R0:W-:Y:S01]  /*2340*/  STL [R1], R20 ;  /* 0x0000001401007387 */ /* 0x0001e20000100800 */
[----:B------:R-:W-:Y:S02]  /*2350*/  SHF.R.S32.HI R3, RZ, 0x1f, R171 ;  /* 0x0000001fff037819 */ /* 0x000fe400000114ab */
[----:B------:R-:W-:Y:S02]  /*2360*/  SEL R93, R171, RZ, !P0 ;  /* 0x000000ffab5d7207 */ /* 0x000fe40004000000 */
[----:B------:R-:W-:-:S03]  /*2370*/  SEL R3, R3, RZ, !P0 ;  /* 0x000000ff03037207 */ /* 0x000fc60004000000 */
[----:B------:R-:W-:-:S04]  /*2380*/  IMAD.WIDE.U32 R90, R93, UR4, R4 ;  /* 0x000000045d5a7c25 */ /* 0x000fc8000f8e0004 */
[-C--:B------:R-:W-:Y:S02]  /*2390*/  IMAD R4, R186, R94.reuse, RZ ;  /* 0x0000005eba047224 */ /* 0x080fe400078e02ff */
[----:B------:R-:W-:Y:S02]  /*23a0*/  IMAD R10, R3, UR4, RZ ;  /* 0x00000004030a7c24 */ /* 0x000fe4000f8e02ff */
[C---:B------:R-:W-:Y:S02]  /*23b0*/  IMAD R31, R162.reuse, R95, R4 ;  /* 0x0000005fa21f7224 */ /* 0x040fe400078e0204 */
[----:B------:R-:W-:Y:S01]  /*23c0*/  IMAD R89, R93, UR5, R10 ;  /* 0x000000055d597c24 */ /* 0x000fe2000f8e020a */
[----:B------:R-:W-:Y:S01]  /*23d0*/  ULDC.64 UR4, c[0x0][0x328] ;  /* 0x0000ca0000047ab9 */ /* 0x000fe20000000a00 */
[----:B------:R-:W-:-:S04]  /*23e0*/  IMAD.WIDE.U32 R4, R162, R94, R22 ;  /* 0x0000005ea2047225 */ /* 0x000fc800078e0016 */
[----:B------:R-:W-:Y:S01]  /*23f0*/  IMAD.IADD R89, R91, 0x1, R89 ;  /* 0x000000015b597824 */ /* 0x000fe200078e0259 */
[----:B------:R-:W-:Y:S01]  /*2400*/  IADD3 R88, P0, R90, R4, RZ ;  /* 0x000000045a587210 */ /* 0x000fe20007f1e0ff */
[----:B------:R-:W-:Y:S01]  /*2410*/  IMAD R8, R3, UR4, RZ ;  /* 0x0000000403087c24 */ /* 0x000fe2000f8e02ff */
[----:B------:R-:W-:Y:S01]  /*2420*/  SEL R4, R35, RZ, P2 ;  /* 0x000000ff23047207 */ /* 0x000fe20001000000 */
[----:B------:R-:W-:Y:S01]  /*2430*/  IMAD R3, R186, R106, RZ ;  /* 0x0000006aba037224 */ /* 0x000fe200078e02ff */
[----:B------:R-:W-:Y:S01]  /*2440*/  IADD3.X R31, R89, R5, R31, P0, !PT ;  /* 0x00000005591f7210 */ /* 0x000fe200007fe41f */
[----:B------:R-:W-:Y:S01]  /*2450*/  IMAD R33, R93, UR5, R8 ;  /* 0x000000055d217c24 */ /* 0x000fe2000f8e0208 */
[----:B------:R-:W-:Y:S01]  /*2460*/  LOP3.LUT P0, RZ, R190, 0x4, RZ, 0xc0, !PT ;  /* 0x00000004beff7812 */ /* 0x000fe2000780c0ff */
[----:B------:R-:W-:Y:S01]  /*2470*/  IMAD R5, R162, R107, R3 ;  /* 0x0000006ba2057224 */ /* 0x000fe200078e0203 */
[----:B------:R-:W-:Y:S01]  /*2480*/  SEL R3, R35, RZ, P3 ;  /* 0x000000ff23037207 */ /* 0x000fe20001800000 */
[----:B------:R-:W-:Y:S01]  /*2490*/  IMAD.WIDE.U32 R92, R93, UR4, R6 ;  /* 0x000000045d5c7c25 */ /* 0x000fe2000f8e0006 */
[----:B------:R-:W-:-:S02]  /*24a0*/  SEL R7, R35, RZ, P4 ;  /* 0x000000ff23077207 */ /* 0x000fc40002000000 */
[----:B------:R-:W-:Y:S01]  /*24b0*/  IADD3 R105, R5, R105, RZ ;  /* 0x0000006905697210 */ /* 0x000fe20007ffe0ff */
[----:B------:R-:W-:Y:S01]  /*24c0*/  IMAD.IADD R3, R22, 0x1, R3 ;  /* 0x0000000116037824 */ /* 0x000fe200078e0203 */
[----:B------:R-:W-:Y:S01]  /*24d0*/  IADD3 R118, P4, R162, R119, RZ ;  /* 0x00000077a2767210 */ /* 0x000fe20007f9e0ff */
[----:B------:R-:W-:Y:S01]  /*24e0*/  IMAD.IADD R103, R103, 0x1, R5 ;  /* 0x0000000167677824 */ /* 0x000fe200078e0205 */
[----:B------:R-:W-:Y:S01]  /*24f0*/  SEL R123, R123, 0xffffffe0, !P0 ;  /* 0xffffffe07b7b7807 */ /* 0x000fe20004000000 */
[----:B------:R-:W-:Y:S01]  /*2500*/  IMAD.IADD R5, R165, 0x1, R4 ;  /* 0x00000001a5057824 */ /* 0x000fe200078e0204 */
[----:B------:R-:W-:Y:S01]  /*2510*/  SHF.R.S32.HI R4, RZ, 0x1f, R3 ;  /* 0x0000001fff047819 */ /* 0x000fe20000011403 */
[----:B------:R-:W-:Y:S02]  /*2520*/  IMAD.IADD R10, R166, 0x1, R7 ;  /* 0x00000001a60a7824 */ /* 0x000fe400078e0207 */
[----:B------:R-:W-:Y:S01]  /*2530*/  IMAD.WIDE.U32 R102, R147, R106, R102 ;  /* 0x0000006a93667225 */ /* 0x000fe200078e0066 */
[----:B------:R-:W-:-:S02]  /*2540*/  SHF.R.S32.HI R6, RZ, 0x1f, R5 ;  /* 0x0000001fff067819 */ /* 0x000fc40000011405 */
[CC--:B------:R-:W-:Y:S01]  /*2550*/  LEA.HI R15, R4.reuse, R3.reuse, RZ, 0x3 ;  /* 0x00000003040f7211 */ /* 0x0c0fe200078f18ff */
[----:B------:R-:W-:Y:S01]  /*2560*/  IMAD.WIDE.U32 R104, R147, R106, R104 ;  /* 0x0000006a93687225 */ /* 0x000fe200078e0068 */
[----:B------:R-:W-:Y:S02]  /*2570*/  LEA.HI R3, R4, R3, RZ, 0x6 ;  /* 0x0000000304037211 */ /* 0x000fe400078f30ff */
[-C--:B------:R-:W-:Y:S01]  /*2580*/  LEA.HI R4, R6, R5.reuse, RZ, 0x6 ;  /* 0x0000000506047211 */ /* 0x080fe200078f30ff */
[----:B------:R-:W-:Y:S01]  /*2590*/  IMAD.WIDE.U32 R94, R94, 0x60, RZ ;  /* 0x000000605e5e7825 */ /* 0x000fe200078e00ff */
[----:B------:R-:W-:Y:S02]  /*25a0*/  LEA.HI R5, R6, R5, RZ, 0x3 ;  /* 0x0000000506057211 */ /* 0x000fe400078f18ff */
[----:B------:R-:W-:Y:S01]  /*25b0*/  SHF.R.S32.HI R7, RZ, 0x6, R4 ;  /* 0x00000006ff077819 */ /* 0x000fe20000011404 */
[----:B------:R-:W-:Y:S01]  /*25c0*/  IMAD.X R119, R186, 0x1, R21, P4 ;  /* 0x00000001ba777824 */ /* 0x000fe200020e0615 */
[----:B------:R-:W-:Y:S01]  /*25d0*/  LOP3.LUT R6, R174, 0x38, R5, 0xf8, !PT ;  /* 0x00000038ae067812 */ /* 0x000fe200078ef805 */
[----:B------:R-:W-:Y:S01]  /*25e0*/  IMAD.IADD R125, R95, 0x1, R125 ;  /* 0x000000015f7d7824 */ /* 0x000fe200078e027d */
[----:B------:R-:W-:Y:S01]  /*25f0*/  SHF.R.S32.HI R3, RZ, 0x6, R3 ;  /* 0x00000006ff037819 */ /* 0x000fe20000011403 */
[C---:B------:R-:W-:Y:S01]  /*2600*/  IMAD R145, R7.reuse, 0x1800, R176 ;  /* 0x0000180007917824 */ /* 0x040fe200078e02b0 */
[-C--:B------:R-:W-:Y:S01]  /*2610*/  LOP3.LUT R6, R6, R175.reuse, RZ, 0x3c, !PT ;  /* 0x000000af06067212 */ /* 0x080fe200078e3cff */
[----:B------:R-:W-:Y:S01]  /*2620*/  IMAD R142, R7, 0x1800, R177 ;  /* 0x00001800078e7824 */ /* 0x000fe200078e02b1 */
[----:B------:R-:W-:Y:S01]  /*2630*/  SHF.R.S32.HI R11, RZ, 0x1f, R10 ;  /* 0x0000001fff0b7819 */ /* 0x000fe2000001140a */
[C---:B------:R-:W-:Y:S01]  /*2640*/  IMAD R146, R3.reuse, 0x1800, R176 ;  /* 0x0000180003927824 */ /* 0x040fe200078e02b0 */
[----:B------:R-:W-:Y:S01]  /*2650*/  LOP3.LUT R4, R174, 0x38, R15, 0xf8, !PT ;  /* 0x00000038ae047812 */ /* 0x000fe200078ef80f */
[----:B------:R-:W-:Y:S01]  /*2660*/  IMAD R144, R3, 0x1800, R177 ;  /* 0x0000180003907824 */ /* 0x000fe200078e02b1 */
[-C--:B------:R-:W-:Y:S01]  /*2670*/  LEA.HI R13, R11, R10.reuse, RZ, 0x3 ;  /* 0x0000000a0b0d7211 */ /* 0x080fe200078f18ff */
[----:B------:R-:W-:Y:S01]  /*2680*/  IMAD.IADD R145, R145, 0x1, R6 ;  /* 0x0000000191917824 */ /* 0x000fe200078e0206 */
[----:B------:R-:W-:Y:S01]  /*2690*/  LOP3.LUT R3, R4, R175, RZ, 0x3c, !PT ;  /* 0x000000af04037212 */ /* 0x000fe200078e3cff */
[----:B------:R-:W-:Y:S01]  /*26a0*/  IMAD R7, R107, 0x60, RZ ;  /* 0x000000606b077824 */ /* 0x000fe200078e02ff */
[----:B------:R-:W-:-:S02]  /*26b0*/  LEA.HI R10, R11, R10, RZ, 0x6 ;  /* 0x0000000a0b0a7211 */ /* 0x000fc400078f30ff */
[----:B------:R-:W-:Y:S02]  /*26c0*/  LOP3.LUT R6, R172, 0x38, R5, 0xf8, !PT ;  /* 0x00000038ac067812 */ /* 0x000fe400078ef805 */
[----:B------:R-:W-:Y:S02]  /*26d0*/  IADD3 R146, R146, R3, RZ ;  /* 0x0000000392927210 */ /* 0x000fe40007ffe0ff */
[----:B------:R-:W-:Y:S02]  /*26e0*/  SHF.R.S32.HI R10, RZ, 0x6, R10 ;  /* 0x00000006ff0a7819 */ /* 0x000fe4000001140a */
[----:B------:R-:W-:Y:S01]  /*26f0*/  LOP3.LUT R3, R6, R199, RZ, 0x3c, !PT ;  /* 0x000000c706037212 */ /* 0x000fe200078e3cff */
[----:B------:R-:W-:Y:S01]  /*2700*/  IMAD.IADD R6, R93, 0x1, R33 ;  /* 0x000000015d067824 */ /* 0x000fe200078e0221 */
[----:B------:R-:W-:Y:S01]  /*2710*/  LOP3.LUT R4, R174, 0x38, R13, 0xf8, !PT ;  /* 0x00000038ae047812 */ /* 0x000fe200078ef80d */
[----:B------:R-:W-:Y:S01]  /*2720*/  IMAD R143, R10, 0x1800, R176 ;  /* 0x000018000a8f7824 */ /* 0x000fe200078e02b0 */
[----:B------:R-:W-:Y:S01]  /*2730*/  LOP3.LUT R8, R172, 0x38, R15, 0xf8, !PT ;  /* 0x00000038ac087812 */ /* 0x000fe200078ef80f */
[----:B------:R-:W-:Y:S01]  /*2740*/  IMAD.IADD R142, R142, 0x1, R3 ;  /* 0x000000018e8e7824 */ /* 0x000fe200078e0203 */
[----:B------:R-:W-:Y:S01]  /*2750*/  LOP3.LUT R4, R4, R175, RZ, 0x3c, !PT ;  /* 0x000000af04047212 */ /* 0x000fe200078e3cff */
[----:B------:R-:W-:Y:S01]  /*2760*/  IMAD R137, R10, 0x1800, R177 ;  /* 0x000018000a897824 */ /* 0x000fe200078e02b1 */
[----:B------:R-:W-:-:S02]  /*2770*/  SHF.R.S32.HI R3, RZ, 0x1f, R147 ;  /* 0x0000001fff037819 */ /* 0x000fc40000011493 */
[----:B------:R-:W-:Y:S02]  /*2780*/  IADD3 R143, R143, R4, RZ ;  /* 0x000000048f8f7210 */ /* 0x000fe40007ffe0ff */
[----:B------:R-:W-:Y:S01]  /*2790*/  LOP3.LUT R9, R8, R199, RZ, 0x3c, !PT ;  /* 0x000000c708097212 */ /* 0x000fe200078e3cff */
[----:B------:R-:W-:Y:S01]  /*27a0*/  IMAD R4, R3, R100, RZ ;  /* 0x0000006403047224 */ /* 0x000fe200078e02ff */
[----:B------:R-:W-:Y:S02]  /*27b0*/  LOP3.LUT R8, R172, 0x38, R13, 0xf8, !PT ;  /* 0x00000038ac087812 */ /* 0x000fe400078ef80d */
[----:B------:R-:W-:Y:S01]  /*27c0*/  SHF.R.S32.HI R114, RZ, 0x3, R15 ;  /* 0x00000003ff727819 */ /* 0x000fe2000001140f */
[----:B------:R-:W-:Y:S01]  /*27d0*/  IMAD R25, R147, R101, R4 ;  /* 0x0000006593197224 */ /* 0x000fe200078e0204 */
[----:B------:R-:W-:Y:S01]  /*27e0*/  LOP3.LUT R8, R8, R199, RZ, 0x3c, !PT ;  /* 0x000000c708087212 */ /* 0x000fe200078e3cff */
[----:B------:R-:W-:Y:S01]  /*27f0*/  IMAD R4, R3, R106, RZ ;  /* 0x0000006a03047224 */ /* 0x000fe200078e02ff */
[----:B------:R-:W-:Y:S01]  /*2800*/  SEL R3, RZ, 0x20, P1 ;  /* 0x00000020ff037807 */ /* 0x000fe20000800000 */
[----:B------:R-:W-:Y:S01]  /*2810*/  IMAD.IADD R144, R144, 0x1, R9 ;  /* 0x0000000190907824 */ /* 0x000fe200078e0209 */
[----:B------:R-:W-:Y:S01]  /*2820*/  SHF.R.S32.HI R112, RZ, 0x3, R13 ;  /* 0x00000003ff707819 */ /* 0x000fe2000001140d */
[----:B------:R-:W-:Y:S01]  /*2830*/  IMAD R9, R147, R107, R4 ;  /* 0x0000006b93097224 */ /* 0x000fe200078e0204 */
[----:B------:R-:W-:Y:S01]  /*2840*/  LOP3.LUT R4, R174, 0x18, R22, 0xf8, !PT ;  /* 0x00000018ae047812 */ /* 0x000fe200078ef816 */
[----:B------:R-:W-:Y:S01]  /*2850*/  IMAD.WIDE.U32 R106, R106, 0x60, RZ ;  /* 0x000000606a6a7825 */ /* 0x000fe200078e00ff */
[----:B------:R-:W-:-:S02]  /*2860*/  LOP3.LUT R15, R15, 0xfffffff8, RZ, 0xc0, !PT ;  /* 0xfffffff80f0f7812 */ /* 0x000fc400078ec0ff */
[----:B------:R-:W-:Y:S01]  /*2870*/  LOP3.LUT R27, R4, R175, RZ, 0x3c, !PT ;  /* 0x000000af041b7212 */ /* 0x000fe200078e3cff */
[----:B------:R-:W-:Y:S01]  /*2880*/  IMAD.WIDE.U32 R100, R100, 0x60, RZ ;  /* 0x0000006064647825 */ /* 0x000fe200078e00ff */
[----:B------:R-:W-:Y:S02]  /*2890*/  LOP3.LUT R14, R5, 0xfffffff8, RZ, 0xc0, !PT ;  /* 0xfffffff8050e7812 */ /* 0x000fe400078ec0ff */
[----:B------:R-:W-:Y:S01]  /*28a0*/  IADD3 R27, R176, R27, RZ ;  /* 0x0000001bb01b7210 */ /* 0x000fe20007ffe0ff */
[----:B------:R-:W-:Y:S01]  /*28b0*/  IMAD.IADD R137, R137, 0x1, R8 ;  /* 0x0000000189897824 */ /* 0x000fe200078e0208 */
[----:B------:R-:W-:Y:S01]  /*28c0*/  LOP3.LUT R13, R13, 0xfffffff8, RZ, 0xc0, !PT ;  /* 0xfffffff80d0d7812 */ /* 0x000fe200078ec0ff */
[----:B------:R-:W-:Y:S01]  /*28d0*/  IMAD.IADD R130, R107, 0x1, R7 ;  /* 0x000000016b827824 */ /* 0x000fe200078e0207 */
[C---:B------:R-:W-:Y:S01]  /*28e0*/  LOP3.LUT R3, R12.reuse, R3, RZ, 0xfc, !PT ;  /* 0x000000030c037212 */ /* 0x040fe200078efcff */
[----:B------:R-:W-:Y:S01]  /*28f0*/  IMAD.IADD R26, R97, 0x1, R25 ;  /* 0x00000001611a7824 */ /* 0x000fe200078e0219 */
[----:B0-----:R-:W-:Y:S01]  /*2900*/  IADD3 R20, R9, R105, RZ ;  /* 0x0000006909147210 */ /* 0x001fe20007ffe0ff */
[----:B------:R-:W-:Y:S01]  /*2910*/  IMAD.IADD R21, R103, 0x1, R9 ;  /* 0x0000000167157824 */ /* 0x000fe200078e0209 */
[----:B------:R-:W-:Y:S01]  /*2920*/  IADD3 R136, R123, R27, RZ ;  /* 0x0000001b7b887210 */ /* 0x000fe20007ffe0ff */
[----:B------:R-:W-:Y:S01]  /*2930*/  IMAD.IADD R131, R101, 0x1, R131 ;  /* 0x0000000165837824 */ /* 0x000fe200078e0283 */
[----:B------:R-:W-:Y:S01]  /*2940*/  SHF.R.S32.HI R113, RZ, 0x3, R5 ;  /* 0x00000003ff717819 */ /* 0x000fe20000011405 */
[----:B------:R-:W-:Y:S01]  /*2950*/  IMAD.IADD R25, R25, 0x1, R99 ;  /* 0x0000000119197824 */ /* 0x000fe200078e0263 */
        /* <DEDUP_REMOVED lines=9> */
.L_x_1427:
[----:B--23--:R-:W2:Y:S01]  /*29f0*/  LDL.LU R32, [R1] ;  /* 0x0000000001207983 */ /* 0x00cea20000300800 */
[----:B------:R-:W-:Y:S01]  /*2a00*/  VIADD R35, R24, 0xffffffff ;  /* 0xffffffff18237836 */ /* 0x000fe20000000000 */
[----:B------:R-:W0:Y:S01]  /*2a10*/  LDC.64 R120, c[0x0][0x2d8] ;  /* 0x0000b600ff787b82 */ /* 0x000e220000000a00 */
[----:B------:R-:W-:Y:S01]  /*2a20*/  IMAD R43, R19, 0x4800, R27 ;  /* 0x00004800132b7824 */ /* 0x000fe200078e021b */
[----:B------:R-:W-:Y:S05]  /*2a30*/  YIELD ;  /* 0x0000000000007946 */ /* 0x000fea0003800000 */
[----:B------:R-:W-:Y:S01]  /*2a40*/  SHF.R.S32.HI R33, RZ, 0x1f, R35 ;  /* 0x0000001fff217819 */ /* 0x000fe20000011423 */
[-C--:B------:R-:W-:Y:S01]  /*2a50*/  IMAD R3, R125, R35.reuse, RZ ;  /* 0x000000237d037224 */ /* 0x080fe200078e02ff */
[----:B------:R-:W1:Y:S01]  /*2a60*/  LDC R117, c[0x0][0x3d4] ;  /* 0x0000f500ff757b82 */ /* 0x000e620000000800 */
[----:B------:R-:W-:Y:S01]  /*2a70*/  IMAD.WIDE.U32 R128, R94, R35, RZ ;  /* 0x000000235e807225 */ /* 0x000fe200078e00ff */
[----:B------:R-:W-:Y:S03]  /*2a80*/  BSSY B0, `(.L_x_1328) ;  /* 0x000076a000007945 */ /* 0x000fe60003800000 */
[----:B------:R-:W-:Y:S01]  /*2a90*/  IMAD R3, R33, R94, R3 ;  /* 0x0000005e21037224 */ /* 0x000fe200078e0203 */
[----:B------:R-:W-:Y:S01]  /*2aa0*/  IADD3 R5, P5, R88, R128, RZ ;  /* 0x0000008058057210 */ /* 0x000fe20007fbe0ff */
[----:B------:R-:W-:-:S02]  /*2ab0*/  IMAD R43, R43, 0x2, R116 ;  /* 0x000000022b2b7824 */ /* 0x000fc400078e0274 */
[----:B------:R-:W-:Y:S01]  /*2ac0*/  IMAD.IADD R84, R129, 0x1, R3 ;  /* 0x0000000181547824 */ /* 0x000fe200078e0203 */
[----:B------:R-:W-:-:S04]  /*2ad0*/  IADD3 R3, P1, P4, R88, R128, R133 ;  /* 0x0000008058037210 */ /* 0x000fc80007c3e085 */
[----:B------:R-:W-:Y:S02]  /*2ae0*/  IADD3.X R4, R31, R84, R132, P1, P4 ;  /* 0x000000541f047210 */ /* 0x000fe40000fe8484 */
[----:B------:R-:W-:Y:S02]  /*2af0*/  ISETP.GT.AND P1, PT, R35, R124, PT ;  /* 0x0000007c2300720c */ /* 0x000fe40003f24270 */
[-C--:B0-----:R-:W-:Y:S02]  /*2b00*/  LEA R44, P0, R5, R120.reuse, 0x1 ;  /* 0x00000078052c7211 */ /* 0x081fe400078008ff */
[----:B------:R-:W-:Y:S02]  /*2b10*/  IADD3.X R24, R84, R31, RZ, P5, !PT ;  /* 0x0000001f54187210 */ /* 0x000fe40002ffe4ff */
[----:B------:R-:W-:Y:S02]  /*2b20*/  LEA R40, P5, R3, R120, 0x1 ;  /* 0x0000007803287211 */ /* 0x000fe400078a08ff */
[----:B------:R-:W-:Y:S01]  /*2b30*/  LEA.HI.X R45, R5, R121, R24, 0x1, P0 ;  /* 0x00000079052d7211 */ /* 0x000fe200000f0c18 */
[----:B------:R-:W-:Y:S01]  /*2b40*/  IMAD.MOV.U32 R24, RZ, RZ, R35 ;  /* 0x000000ffff187224 */ /* 0x000fe200078e0023 */
[----:B-1----:R-:W-:-:S02]  /*2b50*/  ISETP.GE.AND P0, PT, R117, 0x1, PT ;  /* 0x000000017500780c */ /* 0x002fc40003f06270 */
[----:B------:R-:W-:Y:S01]  /*2b60*/  LEA.HI.X R41, R3, R121, R4, 0x1, P5 ;  /* 0x0000007903297211 */ /* 0x000fe200028f0c04 */
[----:B------:R-:W-:-:S04]  /*2b70*/  IMAD R3, R19, 0x4800, R136 ;  /* 0x0000480013037824 */ /* 0x000fc800078e0288 */
[----:B------:R-:W-:Y:S01]  /*2b80*/  IMAD R42, R3, 0x2, R116 ;  /* 0x00000002032a7824 */ /* 0x000fe200078e0274 */
[----:B--2---:R-:W-:-:S04]  /*2b90*/  LOP3.LUT R32, R32, 0xfffffffd, RZ, 0xc0, !PT ;  /* 0xfffffffd20207812 */ /* 0x004fc800078ec0ff */
[----:B------:R-:W-:-:S05]  /*2ba0*/  @P1 LOP3.LUT R32, R32, 0x2, RZ, 0xfc, !PT ;  /* 0x0000000220201812 */ /* 0x000fca00078efcff */
[----:B------:R0:W-:Y:S01]  /*2bb0*/  STL [R1], R32 ;  /* 0x0000002001007387 */ /* 0x0001e20000100800 */
[----:B------:R-:W-:Y:S05]  /*2bc0*/  @!P0 BRA `(.L_x_1329) ;  /* 0x0000007000708947 */ /* 0x000fea0003800000 */
[----:B------:R-:W-:Y:S01]  /*2bd0*/  ULDC.U8 UR4, c[0x0][0x3f0] ;  /* 0x0000fc0000047ab9 */ /* 0x000fe20000000000 */
[-C--:B------:R-:W-:Y:S01]  /*2be0*/  IMAD R3, R130, R35.reuse, RZ ;  /* 0x0000002382037224 */ /* 0x080fe200078e02ff */
[----:B------:R-:W-:Y:S01]  /*2bf0*/  ISETP.NE.AND P0, PT, RZ, UR4, PT ;  /* 0x00000004ff007c0c */ /* 0x000fe2000bf05270 */
[-C--:B------:R-:W-:Y:S02]  /*2c00*/  IMAD R5, R131, R35.reuse, RZ ;  /* 0x0000002383057224 */ /* 0x080fe400078e02ff */
[C---:B------:R-:W-:Y:S02]  /*2c10*/  IMAD R3, R33.reuse, R106, R3 ;  /* 0x0000006a21037224 */ /* 0x040fe400078e0203 */
[----:B------:R-:W-:Y:S02]  /*2c20*/  IMAD R33, R33, R100, R5 ;  /* 0x0000006421217224 */ /* 0x000fe400078e0205 */
[----:B------:R-:W-:Y:S02]  /*2c30*/  IMAD R5, R24, -0x60, R2 ;  /* 0xffffffa018057824 */ /* 0x000fe400078e0202 */
[----:B------:R-:W-:-:S03]  /*2c40*/  IMAD.WIDE.U32 R82, R106, R35, RZ ;  /* 0x000000236a527225 */ /* 0x000fc600078e00ff */
[----:B------:R-:W-:Y:S01]  /*2c50*/  VIMNMX R5, R5, 0x60, PT ;  /* 0x0000006005057848 */ /* 0x000fe20003fe0100 */
[----:B------:R-:W-:Y:S01]  /*2c60*/  IMAD.WIDE.U32 R80, R100, R35, RZ ;  /* 0x0000002364507225 */ /* 0x000fe200078e00ff */
[----:B------:R-:W-:-:S03]  /*2c70*/  IADD3 R3, R83, R3, RZ ;  /* 0x0000000353037210 */ /* 0x000fc60007ffe0ff */
        /* <DEDUP_REMOVED lines=22> */
[----:B------:R-:W-:Y:S01]  /*2de0*/  IADD3 R38, R16, 0x10, RZ ;  /* 0x0000001010267810 */ /* 0x000fe20007ffe0ff */
[----:B------:R-:W-:Y:S01]  /*2df0*/  IMAD.X R34, R3, 0x1, R21, P4 ;  /* 0x0000000103227824 */ /* 0x000fe200020e0615 */
[----:B0-----:R-:W-:Y:S01]  /*2e00*/  LEA R32, P4, R33, UR4, 0x1 ;  /* 0x0000000421207c11 */ /* 0x001fe2000f8808ff */
[----:B------:R-:W-:Y:S01]  /*2e10*/  IMAD.X R46, R4, 0x1, R26, P1 ;  /* 0x00000001042e7824 */ /* 0x000fe200008e061a */
[----:B------:R-:W-:Y:S02]  /*2e20*/  ISETP.GE.AND P1, PT, R16, R117, PT ;  /* 0x000000751000720c */ /* 0x000fe40003f26270 */
[----:B------:R-:W-:-:S02]  /*2e30*/  CS2R R126, SRZ ;  /* 0x00000000007e7805 */ /* 0x000fc4000001ff00 */
[----:B------:R-:W-:Y:S02]  /*2e40*/  LEA.HI.X R33, R33, UR5, R34, 0x1, P4 ;  /* 0x0000000521217c11 */ /* 0x000fe4000a0f0c22 */
[----:B------:R-:W-:Y:S02]  /*2e50*/  CS2R R86, SRZ ;  /* 0x0000000000567805 */ /* 0x000fe4000001ff00 */
[C---:B------:R-:W-:Y:S02]  /*2e60*/  LEA R34, P4, R35.reuse, UR6, 0x1 ;  /* 0x0000000623227c11 */ /* 0x040fe4000f8808ff */
[----:B------:R-:W-:Y:S02]  /*2e70*/  CS2R R128, SRZ ;  /* 0x0000000000807805 */ /* 0x000fe4000001ff00 */
[----:B------:R-:W-:Y:S01]  /*2e80*/  CS2R R120, SRZ ;  /* 0x0000000000787805 */ /* 0x000fe2000001ff00 */
[----:B------:R-:W-:Y:S01]  /*2e90*/  ULDC.64 UR8, c[0x0][0x208] ;  /* 0x0000820000087ab9 */ /* 0x000fe20000000a00 */
[----:B------:R-:W-:Y:S01]  /*2ea0*/  LEA.HI.X R35, R35, UR7, R46, 0x1, P4 ;  /* 0x0000000723237c11 */ /* 0x000fe2000a0f0c2e */
[----:B------:R-:W-:Y:S01]  /*2eb0*/  VIADD R46, R16, 0x30 ;  /* 0x00000030102e7836 */ /* 0x000fe20000000000 */
[-C--:B------:R-:W-:Y:S01]  /*2ec0*/  ISETP.GE.AND P4, PT, R38, R117.reuse, PT ;  /* 0x000000752600720c */ /* 0x080fe20003f86270 */
[----:B------:R-:W-:Y:S01]  /*2ed0*/  VIADD R38, R16, 0x20 ;  /* 0x0000002010267836 */ /* 0x000fe20000000000 */
[----:B------:R1:W5:Y:S04]  /*2ee0*/  @!P1 LDG.E.64 R126, desc[UR8][R32.64] ;  /* 0x00000008207e9981 */ /* 0x000368000c1e1b00 */
[----:B------:R1:W5:Y:S01]  /*2ef0*/  @!P1 LDG.E.64 R128, desc[UR8][R34.64] ;  /* 0x0000000822809981 */ /* 0x000362000c1e1b00 */
[----:B------:R-:W-:-:S06]  /*2f00*/  ISETP.GE.AND P1, PT, R38, R117, PT ;  /* 0x000000752600720c */ /* 0x000fcc0003f26270 */
        /* <DEDUP_REMOVED lines=23> */
.L_x_1332:
[----:B------:R-:W-:Y:S05]  /*3080*/  BSYNC B1 ;  /* 0x0000000000017941 */ /* 0x000fea0003800000 */
.L_x_1331:
        /* <DEDUP_REMOVED lines=13> */
[----:B------:R-:W-:Y:S01]  /*3160*/  CS2R R64, SRZ ;  /* 0x0000000000407805 */ /* 0x000fe2000001ff00 */
[----:B------:R-:W-:Y:S01]  /*3170*/  IMAD.MOV.U32 R135, RZ, RZ, R67 ;  /* 0x000000ffff877224 */ /* 0x000fe200078e0043 */
[----:B------:R-:W-:Y:S06]  /*3180*/  @P4 BRA `(.L_x_1334) ;  /* 0x0000000000b84947 */ /* 0x000fec0003800000 */
[----:B------:R-:W-:Y:S01]  /*3190*/  IADD3 R82, P1, P5, R102, R82, R108 ;  /* 0x0000005266527210 */ /* 0x000fe20007d3e06c */
[----:B------:R-:W-:Y:S01]  /*31a0*/  ULDC.64 UR4, c[0x0][0x3c8] ;  /* 0x0000f20000047ab9 */ /* 0x000fe20000000a00 */
[----:B------:R-:W-:Y:S01]  /*31b0*/  ULDC.64 UR6, c[0x0][0x3e0] ;  /* 0x0000f80000067ab9 */ /* 0x000fe20000000a00 */
[----:B------:R-:W-:Y:S02]  /*31c0*/  CS2R R62, SRZ ;  /* 0x00000000003e7805 */ /* 0x000fe4000001ff00 */
[----:B-1----:R-:W-:Y:S02]  /*31d0*/  IADD3.X R33, R21, R3, R28, P1, P5 ;  /* 0x0000000315217210 */ /* 0x002fe40000fea41c */
[----:B------:R-:W-:Y:S02]  /*31e0*/  CS2R R64, SRZ ;  /* 0x0000000000407805 */ /* 0x000fe4000001ff00 */
[----:B------:R-:W-:Y:S01]  /*31f0*/  IADD3 R80, P1, P5, R96, R80, R29 ;  /* 0x0000005060507210 */ /* 0x000fe20007d3e01d */
[----:B------:R-:W-:-:S03]  /*3200*/  ULDC.64 UR8, c[0x0][0x208] ;  /* 0x0000820000087ab9 */ /* 0x000fc60000000a00 */
[----:B------:R-:W-:Y:S01]  /*3210*/  IADD3.X R3, R26, R4, R30, P1, P5 ;  /* 0x000000041a037210 */ /* 0x000fe20000fea41e */
[----:B------:R-:W-:Y:S01]  /*3220*/  VIADD R4, R16, 0x10 ;  /* 0x0000001010047836 */ /* 0x000fe20000000000 */
[----:B0-----:R-:W-:-:S04]  /*3230*/  LEA R32, P1, R82, UR4, 0x1 ;  /* 0x0000000452207c11 */ /* 0x001fc8000f8208ff */
[----:B------:R-:W-:Y:S02]  /*3240*/  LEA.HI.X R33, R82, UR5, R33, 0x1, P1 ;  /* 0x0000000552217c11 */ /* 0x000fe400088f0c21 */
[----:B------:R-:W-:-:S04]  /*3250*/  LEA R34, P1, R80, UR6, 0x1 ;  /* 0x0000000650227c11 */ /* 0x000fc8000f8208ff */
[----:B------:R-:W-:Y:S02]  /*3260*/  LEA.HI.X R35, R80, UR7, R3, 0x1, P1 ;  /* 0x0000000750237c11 */ /* 0x000fe400088f0c03 */
        /* <DEDUP_REMOVED lines=32> */
.L_x_1334:
[----:B------:R-:W-:Y:S05]  /*3470*/  BSYNC B1 ;  /* 0x0000000000017941 */ /* 0x000fea0003800000 */
.L_x_1333:
[----:B------:R-:W-:Y:S01]  /*3480*/  IMAD.MOV.U32 R4, RZ, RZ, R71 ;  /* 0x000000ffff047224 */ /* 0x000fe200078e0047 */
[----:B------:R-:W-:Y:S01]  /*3490*/  MOV R3, R70 ;  /* 0x0000004600037202 */ /* 0x000fe20000000f00 */
[----:B012---:R-:W-:Y:S01]  /*34a0*/  IMAD.MOV.U32 R32, RZ, RZ, R74 ;  /* 0x000000ffff207224 */ /* 0x007fe200078e004a */
[----:B------:R-:W-:Y:S01]  /*34b0*/  PRMT R155, R135, 0x5410, R134 ;  /* 0x00005410879b7816 */ /* 0x000fe20000000086 */
[----:B------:R-:W-:Y:S01]  /*34c0*/  IMAD.MOV.U32 R33, RZ, RZ, R86 ;  /* 0x000000ffff217224 */ /* 0x000fe200078e0056 */
[----:B------:R-:W-:Y:S01]  /*34d0*/  PRMT R157, R3, 0x5410, R4 ;  /* 0x00005410039d7816 */ /* 0x000fe20000000004 */
[----:B------:R-:W-:Y:S01]  /*34e0*/  IMAD.MOV.U32 R3, RZ, RZ, R75 ;  /* 0x000000ffff037224 */ /* 0x000fe200078e004b */
[----:B------:R-:W-:Y:S01]  /*34f0*/  PRMT R202, R32, 0x7610, R202 ;  /* 0x0000761020ca7816 */ /* 0x000fe200000000ca */
[----:B------:R-:W-:Y:S01]  /*3500*/  IMAD.MOV.U32 R32, RZ, RZ, R79 ;  /* 0x000000ffff207224 */ /* 0x000fe200078e004f */
[----:B------:R-:W-:Y:S01]  /*3510*/  MOV R4, R78 ;  /* 0x0000004e00047202 */ /* 0x000fe20000000f00 */
[----:B------:R-:W-:Y:S01]  /*3520*/  ULOP3.LUT UR4, UR60, 0x1, URZ, 0xfc, !UPT ;  /* 0x000000013c047892 */ /* 0x000fe2000f8efc3f */
[----:B------:R-:W-:Y:S01]  /*3530*/  PRMT R202, R202, 0x5410, R3 ;  /* 0x00005410caca7816 */ /* 0x000fe20000000003 */
[----:B------:R-:W-:Y:S01]  /*3540*/  IMAD.MOV.U32 R3, RZ, RZ, R87 ;  /* 0x000000ffff037224 */ /* 0x000fe200078e0057 */
[----:B------:R-:W-:Y:S01]  /*3550*/  PRMT R204, R4, 0x5410, R32 ;  /* 0x0000541004cc7816 */ /* 0x000fe20000000020 */
[----:B------:R-:W-:Y:S01]  /*3560*/  IMAD.MOV.U32 R32, RZ, RZ, R127 ;  /* 0x000000ffff207224 */ /* 0x000fe200078e007f */
[----:B------:R-:W-:Y:S01]  /*3570*/  PRMT R206, R33, 0x7610, R206 ;  /* 0x0000761021ce7816 */ /* 0x000fe200000000ce */
[----:B------:R-:W-:Y:S01]  /*3580*/  IMAD.MOV.U32 R33, RZ, RZ, R68 ;  /* 0x000000ffff217224 */ /* 0x000fe200078e0044 */
[----:B------:R-:W-:Y:S01]  /*3590*/  MOV R4, R126 ;  /* 0x0000007e00047202 */ /* 0x000fe20000000f00 */
[----:B------:R-:W-:Y:S01]  /*35a0*/  UISETP.NE.AND UP0, UPT, UR4, 0x3, UPT ;  /* 0x000000030400788c */ /* 0x000fe2000bf05270 */
[----:B------:R-:W-:Y:S01]  /*35b0*/  PRMT R206, R206, 0x5410, R3 ;  /* 0x00005410cece7816 */ /* 0x000fe20000000003 */
[----:B------:R-:W-:Y:S01]  /*35c0*/  IMAD.MOV.U32 R3, RZ, RZ, R69 ;  /* 0x000000ffff037224 */ /* 0x000fe200078e0045 */
[----:B------:R-:W-:Y:S01]  /*35d0*/  PRMT R203, R4, 0x5410, R32 ;  /* 0x0000541004cb7816 */ /* 0x000fe20000000020 */
[----:B------:R-:W-:Y:S01]  /*35e0*/  IMAD.MOV.U32 R32, RZ, RZ, R73 ;  /* 0x000000ffff207224 */ /* 0x000fe200078e0049 */
[----:B------:R-:W-:Y:S01]  /*35f0*/  PRMT R156, R33, 0x7610, R156 ;  /* 0x00007610219c7816 */ /* 0x000fe2000000009c */
[----:B------:R-:W-:Y:S01]  /*3600*/  IMAD.MOV.U32 R33, RZ, RZ, R76 ;  /* 0x000000ffff217224 */ /* 0x000fe200078e004c */
[----:B------:R-:W-:-:S02]  /*3610*/  MOV R4, R72 ;  /* 0x0000004800047202 */ /* 0x000fc40000000f00 */
[----:B------:R-:W-:Y:S01]  /*3620*/  PRMT R156, R156, 0x5410, R3 ;  /* 0x000054109c9c7816 */ /* 0x000fe20000000003 */
[----:B------:R-:W-:Y:S01]  /*3630*/  IMAD.MOV.U32 R3, RZ, RZ, R77 ;  /* 0x000000ffff037224 */ /* 0x000fe200078e004d */
[----:B------:R-:W-:Y:S01]  /*3640*/  PRMT R158, R4, 0x5410, R32 ;  /* 0x00005410049e7816 */ /* 0x000fe20000000020 */
[----:B------:R-:W-:Y:S01]  /*3650*/  IMAD.MOV.U32 R32, RZ, RZ, R85 ;  /* 0x000000ffff207224 */ /* 0x000fe200078e0055 */
[----:B------:R-:W-:Y:S01]  /*3660*/  PRMT R207, R33, 0x7610, R207 ;  /* 0x0000761021cf7816 */ /* 0x000fe200000000cf */
[----:B------:R-:W-:Y:S01]  /*3670*/  IMAD.MOV.U32 R33, RZ, RZ, R120 ;  /* 0x000000ffff217224 */ /* 0x000fe200078e0078 */
[----:B------:R-:W-:Y:S02]  /*3680*/  MOV R4, R84 ;  /* 0x0000005400047202 */ /* 0x000fe40000000f00 */
[----:B------:R-:W-:Y:S01]  /*3690*/  PRMT R207, R207, 0x5410, R3 ;  /* 0x00005410cfcf7816 */ /* 0x000fe20000000003 */
[----:B------:R-:W-:Y:S01]  /*36a0*/  IMAD.MOV.U32 R3, RZ, RZ, R121 ;  /* 0x000000ffff037224 */ /* 0x000fe200078e0079 */
[----:B------:R-:W-:Y:S01]  /*36b0*/  PRMT R208, R4, 0x5410, R32 ;  /* 0x0000541004d07816 */ /* 0x000fe20000000020 */
[----:B------:R-:W-:Y:S01]  /*36c0*/  IMAD.MOV.U32 R32, RZ, RZ, R129 ;  /* 0x000000ffff207224 */ /* 0x000fe200078e0081 */
[----:B------:R-:W-:Y:S01]  /*36d0*/  PRMT R209, R33, 0x7610, R209 ;  /* 0x0000761021d17816 */ /* 0x000fe200000000d1 */
[----:B-----5:R-:W-:Y:S01]  /*36e0*/  IMAD.MOV.U32 R33, RZ, RZ, R36 ;  /* 0x000000ffff217224 */ /* 0x020fe200078e0024 */
        /* <DEDUP_REMOVED lines=29> */
[----:B------:R-:W-:Y:S02]  /*38c0*/  PLOP3.LUT P1, PT, PT, PT, UP0, 0x80, 0x0 ;  /* 0x000000000000781c */ /* 0x000fe40003f2f008 */
        /* <DEDUP_REMOVED lines=12> */
[----:B------:R-:W-:Y:S02]  /*3990*/  PRMT R141, R33, 0x5410, R32 ;  /* 0x00005410218d7816 */ /* 0x000fe40000000020 */
[----:B------:R-:W-:Y:S01]  /*39a0*/  PRMT R152, R4, 0x5410, R3 ;  /* 0x0000541004987816 */ /* 0x000fe20000000003 */
[----:B------:R-:W-:Y:S06]  /*39b0*/  @!P1 BRA `(.L_x_1335) ;  /* 0x0000000000049947 */ /* 0x000fec0003800000 */
[----:B------:R-:W-:Y:S01]  /*39c0*/  BPT.TRAP 0x1 ;  /* 0x000000040000795c */ /* 0x000fe20000300000 */
.L_x_1335:
[----:B------:R-:W-:Y:S01]  /*39d0*/  IMAD R4, R19, 0x8, R18 ;  /* 0x0000000813047824 */ /* 0x000fe200078e0212 */
[----:B------:R-:W-:Y:S01]  /*39e0*/  SHF.L.U32 R3, R167, 0x1f, RZ ;  /* 0x0000001fa7037819 */ /* 0x000fe200000006ff */
[----:B------:R-:W-:Y:S03]  /*39f0*/  BSSY B1, `(.L_x_1336) ;  /* 0x0000003000017945 */ /* 0x000fe60003800000 */
[----:B------:R-:W0:Y:S02]  /*3a00*/  SYNCS.PHASECHK.TRANS64.TRYWAIT P5, [R4+URZ+0x2a890], R3 ;  /* 0x02a89003040075a7 */ /* 0x000e2400080a017f */
[----:B0-----:R-:W-:Y:S05]  /*3a10*/  @!P5 BRA `(.L_x_1337) ;  /* 0x000002400080d947 */ /* 0x001fea0003800000 */
.L_x_1730:
[----:B------:R-:W-:Y:S05]  /*3a20*/  BSYNC B1 ;  /* 0x0000000000017941 */ /* 0x000fea0003800000 */
.L_x_1336:
        /* <DEDUP_REMOVED lines=50> */
.L_x_1343:
[----:B------:R-:W-:Y:S05]  /*3d50*/  BSYNC B3 ;  /* 0x0000000000037941 */ /* 0x000fea0003800000 */
.L_x_1342:
[----:B------:R-:W-:Y:S02]  /*3d60*/  ULDC.64 UR4, c[0x0][0x208] ;  /* 0x0000820000047ab9 */ /* 0x000fe40000000a00 */
[----:B--2---:R1:W-:Y:S03]  /*3d70*/  STG.E.128 desc[UR4][R44.64], R32 ;  /* 0x000000202c007986 */ /* 0x0043e6000c101d04 */
.L_x_1341:
[----:B------:R-:W-:Y:S05]  /*3d80*/  BSYNC B2 ;  /* 0x0000000000027941 */ /* 0x000fea0003800000 */
.L_x_1340:
        /* <DEDUP_REMOVED lines=24> */
[----:B------:R-:W-:Y:S02]  /*3f10*/  HADD2.F32 R159, -RZ, R206.H1_H1 ;  /* 0x300000ceff9f7230 */ /* 0x000fe40000004100 */
[-C--:B------:R-:W-:Y:S01]  /*3f20*/  FFMA.FTZ R168, R33, R86.reuse, -R168 ;  /* 0x0000005621a87223 */ /* 0x080fe200000108a8 */
[----:B------:R-:W-:Y:S01]  /*3f30*/  FFMA.FTZ R127, R127, R86, R120 ;  /* 0x000000567f7f7223 */ /* 0x000fe20000010078 */
[----:B------:R-:W-:Y:S01]  /*3f40*/  FFMA.FTZ R126, R126, R87, R121 ;  /* 0x000000577e7e7223 */ /* 0x000fe20000010079 */
[----:B------:R-:W-:-:S02]  /*3f50*/  HADD2.F32 R86, -RZ, R32.H1_H1 ;  /* 0x30000020ff567230 */ /* 0x000fc40000004100 */
[----:B------:R-:W-:Y:S01]  /*3f60*/  FFMA.FTZ R35, R128, R87, -R35 ;  /* 0x0000005780237223 */ /* 0x000fe20000010823 */
[--C-:B------:R-:W-:Y:S02]  /*3f70*/  HADD2.F32 R121, -RZ, R209.reuse.H0_H0 ;  /* 0x200000d1ff797230 */ /* 0x100fe40000004100 */
        /* <DEDUP_REMOVED lines=9> */
[----:B------:R-:W-:Y:S02]  /*4010*/  FMUL.FTZ R33, R34, R33 ;  /* 0x0000002122217220 */ /* 0x000fe40000410000 */
[-C--:B------:R-:W-:Y:S01]  /*4020*/  FFMA.FTZ R129, R32, R87.reuse, -R129 ;  /* 0x0000005720817223 */ /* 0x080fe20000010881 */
[----:B------:R-:W-:Y:S01]  /*4030*/  FFMA.FTZ R86, R86, R87, R171 ;  /* 0x0000005756567223 */ /* 0x000fe200000100ab */
[-C--:B------:R-:W-:Y:S01]  /*4040*/  FFMA.FTZ R121, R34, R159.reuse, -R121 ;  /* 0x0000009f22797223 */ /* 0x080fe20000010879 */
[----:B------:R-:W-:Y:S01]  /*4050*/  FFMA.FTZ R120, R120, R159, R33 ;  /* 0x0000009f78787223 */ /* 0x000fe20000010021 */
[----:B------:R-:W-:Y:S02]  /*4060*/  F2FP.F16.F32.PACK_AB R33, R127, R168 ;  /* 0x000000a87f21723e */ /* 0x000fe400000000ff */
[----:B------:R-:W-:Y:S02]  /*4070*/  F2FP.F16.F32.PACK_AB R32, R86, R129 ;  /* 0x000000815620723e */ /* 0x000fe400000000ff */
[----:B------:R-:W-:-:S07]  /*4080*/  F2FP.F16.F32.PACK_AB R34, R120, R121 ;  /* 0x000000797822723e */ /* 0x000fce00000000ff */
.L_x_1347:
[----:B------:R-:W-:Y:S05]  /*4090*/  BSYNC B3 ;  /* 0x0000000000037941 */ /* 0x000fea0003800000 */
.L_x_1346:
[----:B------:R-:W-:Y:S02]  /*40a0*/  ULDC.64 UR4, c[0x0][0x208] ;  /* 0x0000820000047ab9 */ /* 0x000fe40000000a00 */
[----:B--2---:R2:W-:Y:S03]  /*40b0*/  STG.E.128 desc[UR4][R44.64+0x40], R32 ;  /* 0x000040202c007986 */ /* 0x0045e6000c101d04 */
.L_x_1345:
[----:B------:R-:W-:Y:S05]  /*40c0*/  BSYNC B2 ;  /* 0x0000000000027941 */ /* 0x000fea0003800000 */
.L_x_1344:
        /* <DEDUP_REMOVED lines=8> */
[--C-:B------:R-:W-:Y:S01]  /*4150*/  SHF.R.U64 R86, R78, 0x10, R79.reuse ;  /* 0x000000104e567819 */ /* 0x100fe2000000124f */
[----:B------:R-:W-:Y:S01]  /*4160*/  HADD2.F32 R121, -RZ, R208.H1_H1 ;  /* 0x300000d0ff797230 */ /* 0x000fe20000004100 */
[----:B------:R-:W-:Y:S01]  /*4170*/  SHF.R.U32.HI R78, RZ, 0x10, R79 ;  /* 0x00000010ff4e7819 */ /* 0x000fe2000001164f */
[----:B--2---:R-:W-:Y:S01]  /*4180*/  IMAD.MOV.U32 R79, RZ, RZ, R35 ;  /* 0x000000ffff4f7224 */ /* 0x004fe200078e0023 */
[--C-:B------:R-:W-:Y:S01]  /*4190*/  SHF.R.U64 R87, R84, 0x10, R85.reuse ;  /* 0x0000001054577819 */ /* 0x100fe20000001255 */
[--C-:B------:R-:W-:Y:S01]  /*41a0*/  HADD2.F32 R35, -RZ, R33.reuse.H1_H1 ;  /* 0x30000021ff237230 */ /* 0x100fe20000004100 */
[----:B------:R-:W-:Y:S01]  /*41b0*/  SHF.R.U32.HI R120, RZ, 0x10, R85 ;  /* 0x00000010ff787819 */ /* 0x000fe20000011655 */
[----:B------:R-:W-:Y:S02]  /*41c0*/  HADD2.F32 R85, -RZ, R33.H0_H0 ;  /* 0x20000021ff557230 */ /* 0x000fe40000004100 */
[----:B------:R-:W-:Y:S02]  /*41d0*/  HADD2.F32 R126, -RZ, R87.H0_H0 ;  /* 0x20000057ff7e7230 */ /* 0x000fe40000004100 */
[----:B------:R-:W-:-:S02]  /*41e0*/  HADD2.F32 R120, -RZ, R120.H0_H0 ;  /* 0x20000078ff787230 */ /* 0x000fc40000004100 */
[--C-:B------:R-:W-:Y:S02]  /*41f0*/  HADD2.F32 R33, -RZ, R79.reuse.H1_H1 ;  /* 0x3000004fff217230 */ /* 0x100fe40000004100 */
[-C--:B------:R-:W-:Y:S01]  /*4200*/  FMUL.FTZ R128, R85, R126.reuse ;  /* 0x0000007e55807220 */ /* 0x080fe20000410000 */
[----:B------:R-:W-:Y:S02]  /*4210*/  HADD2.F32 R79, -RZ, R79.H0_H0 ;  /* 0x2000004fff4f7230 */ /* 0x000fe40000004100 */
[----:B------:R-:W-:Y:S02]  /*4220*/  HADD2.F32 R84, -RZ, R86.H0_H0 ;  /* 0x20000056ff547230 */ /* 0x000fe40000004100 */
[----:B------:R-:W-:Y:S02]  /*4230*/  HADD2.F32 R86, -RZ, R78.H0_H0 ;  /* 0x2000004eff567230 */ /* 0x000fe40000004100 */
[----:B------:R-:W-:Y:S01]  /*4240*/  FMUL.FTZ R78, R35, R126 ;  /* 0x0000007e234e7220 */ /* 0x000fe20000410000 */
[-C--:B------:R-:W-:Y:S01]  /*4250*/  FMUL.FTZ R126, R33, R120.reuse ;  /* 0x00000078217e7220 */ /* 0x080fe20000410000 */
[----:B------:R-:W-:Y:S01]  /*4260*/  FMUL.FTZ R120, R79, R120 ;  /* 0x000000784f787220 */ /* 0x000fe20000410000 */
[-C--:B------:R-:W-:Y:S01]  /*4270*/  FFMA.FTZ R35, R35, R84.reuse, R128 ;  /* 0x0000005423237223 */ /* 0x080fe20000010080 */
[----:B------:R-:W-:Y:S01]  /*4280*/  FFMA.FTZ R78, R85, R84, -R78 ;  /* 0x00000054554e7223 */ /* 0x000fe2000001084e */
[-C--:B------:R-:W-:Y:S01]  /*4290*/  FFMA.FTZ R79, R79, R86.reuse, -R126 ;  /* 0x000000564f4f7223 */ /* 0x080fe2000001087e */
[----:B------:R-:W-:Y:S01]  /*42a0*/  FFMA.FTZ R86, R33, R86, R120 ;  /* 0x0000005621567223 */ /* 0x000fe20000010078 */
[----:B------:R-:W-:-:S02]  /*42b0*/  HADD2.F32 R87, -RZ, R208.H0_H0 ;  /* 0x200000d0ff577230 */ /* 0x000fc40000004100 */
[--C-:B------:R-:W-:Y:S02]  /*42c0*/  HADD2.F32 R84, -RZ, R32.reuse.H1_H1 ;  /* 0x30000020ff547230 */ /* 0x100fe40000004100 */
[----:B------:R-:W-:Y:S02]  /*42d0*/  HADD2.F32 R120, -RZ, R32.H0_H0 ;  /* 0x20000020ff787230 */ /* 0x000fe40000004100 */
[----:B------:R-:W-:Y:S02]  /*42e0*/  HADD2.F32 R32, -RZ, R34.H1_H1 ;  /* 0x30000022ff207230 */ /* 0x000fe40000004100 */
[-C--:B------:R-:W-:Y:S01]  /*42f0*/  FMUL.FTZ R127, R84, R87.reuse ;  /* 0x00000057547f7220 */ /* 0x080fe20000410000 */
[----:B------:R-:W-:Y:S02]  /*4300*/  HADD2.F32 R33, -RZ, R204.H0_H0 ;  /* 0x200000ccff217230 */ /* 0x000fe40000004100 */
[----:B------:R-:W-:Y:S01]  /*4310*/  FMUL.FTZ R87, R120, R87 ;  /* 0x0000005778577220 */ /* 0x000fe20000410000 */
[----:B------:R-:W-:-:S02]  /*4320*/  HADD2.F32 R34, -RZ, R34.H0_H0 ;  /* 0x20000022ff227230 */ /* 0x000fc40000004100 */
[----:B------:R-:W-:Y:S01]  /*4330*/  FMUL.FTZ R129, R32, R121 ;  /* 0x0000007920817220 */ /* 0x000fe20000410000 */
[----:B------:R-:W-:Y:S02]  /*4340*/  HADD2.F32 R85, -RZ, R204.H1_H1 ;  /* 0x300000ccff557230 */ /* 0x000fe40000004100 */
[-C--:B------:R-:W-:Y:S01]  /*4350*/  FFMA.FTZ R127, R120, R33.reuse, -R127 ;  /* 0x00000021787f7223 */ /* 0x080fe2000001087f */
[----:B------:R-:W-:Y:S01]  /*4360*/  FFMA.FTZ R84, R84, R33, R87 ;  /* 0x0000002154547223 */ /* 0x000fe20000010057 */
[C---:B------:R-:W-:Y:S01]  /*4370*/  FMUL.FTZ R121, R34.reuse, R121 ;  /* 0x0000007922797220 */ /* 0x040fe20000410000 */
[----:B------:R-:W-:Y:S01]  /*4380*/  F2FP.F16.F32.PACK_AB R33, R35, R78 ;  /* 0x0000004e2321723e */ /* 0x000fe200000000ff */
[----:B------:R-:W-:Y:S01]  /*4390*/  FFMA.FTZ R129, R34, R85, -R129 ;  /* 0x0000005522817223 */ /* 0x000fe20000010881 */
[----:B------:R-:W-:Y:S01]  /*43a0*/  F2FP.F16.F32.PACK_AB R35, R86, R79 ;  /* 0x0000004f5623723e */ /* 0x000fe200000000ff */
[----:B------:R-:W-:Y:S01]  /*43b0*/  FFMA.FTZ R32, R32, R85, R121 ;  /* 0x0000005520207223 */ /* 0x000fe20000010079 */
[----:B------:R-:W-:-:S04]  /*43c0*/  F2FP.F16.F32.PACK_AB R84, R84, R127 ;  /* 0x0000007f5454723e */ /* 0x000fc800000000ff */
[----:B------:R-:W-:Y:S01]  /*43d0*/  F2FP.F16.F32.PACK_AB R34, R32, R129 ;  /* 0x000000812022723e */ /* 0x000fe200000000ff */
[----:B------:R-:W-:-:S07]  /*43e0*/  IMAD.MOV.U32 R32, RZ, RZ, R84 ;  /* 0x000000ffff207224 */ /* 0x000fce00078e0054 */
.L_x_1351:
[----:B------:R-:W-:Y:S05]  /*43f0*/  BSYNC B3 ;  /* 0x0000000000037941 */ /* 0x000fea0003800000 */
.L_x_1350:
[----:B------:R-:W-:Y:S02]  /*4400*/  ULDC.64 UR4, c[0x0][0x208] ;  /* 0x0000820000047ab9 */ /* 0x000fe40000000a00 */
[----:B--2---:R3:W-:Y:S03]  /*4410*/  STG.E.128 desc[UR4][R44.64+0x80], R32 ;  /* 0x000080202c007986 */ /* 0x0047e6000c101d04 */
.L_x_1349:
[----:B------:R-:W-:Y:S05]  /*4420*/  BSYNC B2 ;  /* 0x0000000000027941 */ /* 0x000fea0003800000 */
.L_x_1348:
[----:B------:R-:W-:Y:S01]  /*4430*/  ISETP.NE.AND P0, PT, R9, RZ, PT ;  /* 0x000000ff0900720c */ /* 0x000fe20003f05270 */
[----:B------:R-:W-:-:S12]  /*4440*/  BSSY B2, `(.L_x_1352) ;  /* 0x0000034000027945 */ /* 0x000fd80003800000 */
[----:B------:R-:W-:Y:S05]  /*4450*/  @!P0 BRA `(.L_x_1353) ;  /* 0x0000000000c88947 */ /* 0x000fea0003800000 */
[----:B-123--:R1:W2:Y:S01]  /*4460*/  LDS.128 R32, [R42+0x3000] ;  /* 0x003000002a207984 */ /* 0x00e2a20000000c00 */
[----:B------:R-:W-:Y:S01]  /*4470*/  IADD3 R78, R16, 0x30, RZ ;  /* 0x00000030104e7810 */ /* 0x000fe20007ffe0ff */
[----:B------:R-:W-:Y:S03]  /*4480*/  BSSY B3, `(.L_x_1354) ;  /* 0x000002d000037945 */ /* 0x000fe60003800000 */
[----:B------:R-:W-:-:S13]  /*4490*/  ISETP.GE.AND P0, PT, R78, R117, PT ;  /* 0x000000754e00720c */ /* 0x000fda0003f06270 */
[----:B-1----:R-:W-:Y:S05]  /*44a0*/  @P0 BRA `(.L_x_1355) ;  /* 0x0000000000a80947 */ /* 0x002fea0003800000 */
[----:B------:R-:W-:Y:S02]  /*44b0*/  SHF.R.U64 R79, R76, 0x10, R77 ;  /* 0x000000104c4f7819 */ /* 0x000fe4000000124d */
[--C-:B------:R-:W-:Y:S01]  /*44c0*/  SHF.R.U64 R85, R74, 0x10, R75.reuse ;  /* 0x000000104a557819 */ /* 0x100fe2000000124b */
[----:B--2---:R-:W-:Y:S01]  /*44d0*/  IMAD.MOV.U32 R74, RZ, RZ, R32 ;  /* 0x000000ffff4a7224 */ /* 0x004fe200078e0020 */
[----:B------:R-:W-:Y:S01]  /*44e0*/  SHF.R.U32.HI R78, RZ, 0x10, R75 ;  /* 0x00000010ff4e7819 */ /* 0x000fe2000001164b */
[----:B------:R-:W-:Y:S01]  /*44f0*/  IMAD.MOV.U32 R75, RZ, RZ, R35 ;  /* 0x000000ffff4b7224 */ /* 0x000fe200078e0023 */
[----:B------:R-:W-:Y:S01]  /*4500*/  SHF.R.U32.HI R84, RZ, 0x10, R77 ;  /* 0x00000010ff547819 */ /* 0x000fe2000001164d */
[----:B------:R-:W-:Y:S02]  /*4510*/  HADD2.F32 R79, -RZ, R79.H0_H0 ;  /* 0x2000004fff4f7230 */ /* 0x000fe40000004100 */
[--C-:B------:R-:W-:Y:S02]  /*4520*/  HADD2.F32 R35, -RZ, R33.reuse.H1_H1 ;  /* 0x30000021ff237230 */ /* 0x100fe40000004100 */
[----:B------:R-:W-:-:S02]  /*4530*/  HADD2.F32 R32, -RZ, R33.H0_H0 ;  /* 0x20000021ff207230 */ /* 0x000fc40000004100 */
[----:B------:R-:W-:Y:S02]  /*4540*/  HADD2.F32 R84, -RZ, R84.H0_H0 ;  /* 0x20000054ff547230 */ /* 0x000fe40000004100 */
[-C--:B------:R-:W-:Y:S01]  /*4550*/  FMUL.FTZ R33, R35, R79.reuse ;  /* 0x0000004f23217220 */ /* 0x080fe20000410000 */
[--C-:B------:R-:W-:Y:S02]  /*4560*/  HADD2.F32 R76, -RZ, R75.reuse.H1_H1 ;  /* 0x3000004bff4c7230 */ /* 0x100fe40000004100 */
[----:B------:R-:W-:Y:S01]  /*4570*/  FMUL.FTZ R86, R32, R79 ;  /* 0x0000004f20567220 */ /* 0x000fe20000410000 */
[----:B------:R-:W-:Y:S02]  /*4580*/  HADD2.F32 R75, -RZ, R75.H0_H0 ;  /* 0x2000004bff4b7230 */ /* 0x000fe40000004100 */
[----:B------:R-:W-:Y:S02]  /*4590*/  HADD2.F32 R77, -RZ, R85.H0_H0 ;  /* 0x20000055ff4d7230 */ /* 0x000fe40000004100 */
[----:B------:R-:W-:Y:S01]  /*45a0*/  FMUL.FTZ R120, R76, R84 ;  /* 0x000000544c787220 */ /* 0x000fe20000410000 */
[----:B------:R-:W-:-:S02]  /*45b0*/  HADD2.F32 R78, -RZ, R78.H0_H0 ;  /* 0x2000004eff4e7230 */ /* 0x000fc40000004100 */
[----:B------:R-:W-:Y:S01]  /*45c0*/  FMUL.FTZ R79, R75, R84 ;  /* 0x000000544b4f7220 */ /* 0x000fe20000410000 */
[-C--:B------:R-:W-:Y:S01]  /*45d0*/  FFMA.FTZ R32, R32, R77.reuse, -R33 ;  /* 0x0000004d20207223 */ /* 0x080fe20000010821 */
[----:B------:R-:W-:Y:S01]  /*45e0*/  FFMA.FTZ R33, R35, R77, R86 ;  /* 0x0000004d23217223 */ /* 0x000fe20000010056 */
[-C--:B------:R-:W-:Y:S01]  /*45f0*/  FFMA.FTZ R35, R75, R78.reuse, -R120 ;  /* 0x0000004e4b237223 */ /* 0x080fe20000010878 */
[----:B------:R-:W-:Y:S01]  /*4600*/  FFMA.FTZ R76, R76, R78, R79 ;  /* 0x0000004e4c4c7223 */ /* 0x000fe2000001004f */
[--C-:B------:R-:W-:Y:S02]  /*4610*/  HADD2.F32 R75, -RZ, R74.reuse.H1_H1 ;  /* 0x3000004aff4b7230 */ /* 0x100fe40000004100 */
[----:B------:R-:W-:Y:S01]  /*4620*/  HADD2.F32 R79, -RZ, R207.H0_H0 ;  /* 0x200000cfff4f7230 */ /* 0x000fe20000004100 */
[----:B------:R-:W-:Y:S01]  /*4630*/  F2FP.F16.F32.PACK_AB R33, R33, R32 ;  /* 0x000000202121723e */ /* 0x000fe200000000ff */
[----:B------:R-:W-:Y:S01]  /*4640*/  HADD2.F32 R74, -RZ, R74.H0_H0 ;  /* 0x2000004aff4a7230 */ /* 0x000fe20000004100 */
[----:B------:R-:W-:Y:S01]  /*4650*/  F2FP.F16.F32.PACK_AB R35, R76, R35 ;  /* 0x000000234c23723e */ /* 0x000fe200000000ff */
[----:B------:R-:W-:-:S02]  /*4660*/  HADD2.F32 R77, -RZ, R34.H1_H1 ;  /* 0x30000022ff4d7230 */ /* 0x000fc40000004100 */
[-C--:B------:R-:W-:Y:S01]  /*4670*/  FMUL.FTZ R85, R75, R79.reuse ;  /* 0x0000004f4b557220 */ /* 0x080fe20000410000 */
[----:B------:R-:W-:Y:S02]  /*4680*/  HADD2.F32 R207, -RZ, R207.H1_H1 ;  /* 0x300000cfffcf7230 */ /* 0x000fe40000004100 */
[----:B------:R-:W-:Y:S01]  /*4690*/  FMUL.FTZ R84, R74, R79 ;  /* 0x0000004f4a547220 */ /* 0x000fe20000410000 */
[----:B------:R-:W-:Y:S02]  /*46a0*/  HADD2.F32 R34, -RZ, R34.H0_H0 ;  /* 0x20000022ff227230 */ /* 0x000fe40000004100 */
        /* <DEDUP_REMOVED lines=9> */
[----:B------:R-:W-:-:S07]  /*4740*/  F2FP.F16.F32.PACK_AB R34, R86, R79 ;  /* 0x0000004f5622723e */ /* 0x000fce00000000ff */
.L_x_1355:
[----:B------:R-:W-:Y:S05]  /*4750*/  BSYNC B3 ;  /* 0x0000000000037941 */ /* 0x000fea0003800000 */
.L_x_1354:
[----:B------:R-:W-:Y:S02]  /*4760*/  ULDC.64 UR4, c[0x0][0x208] ;  /* 0x0000820000047ab9 */ /* 0x000fe40000000a00 */
[----:B--2---:R4:W-:Y:S03]  /*4770*/  STG.E.128 desc[UR4][R44.64+0xc0], R32 ;  /* 0x0000c0202c007986 */ /* 0x0049e6000c101d04 */
.L_x_1353:
[----:B------:R-:W-:Y:S05]  /*4780*/  BSYNC B2 ;  /* 0x0000000000027941 */ /* 0x000fea0003800000 */
.L_x_1352:
        /* <DEDUP_REMOVED lines=16> */
[----:B------:R-:W-:-:S02]  /*4890*/  HADD2.F32 R76, -RZ, R76.H0_H0 ;  /* 0x2000004cff4c7230 */ /* 0x000fc40000004100 */
[----:B------:R-:W-:Y:S02]  /*48a0*/  HADD2.F32 R34, -RZ, R33.H1_H1 ;  /* 0x30000021ff227230 */ /* 0x000fe40000004100 */
[--C-:B------:R-:W-:Y:S02]  /*48b0*/  HADD2.F32 R71, -RZ, R35.reuse.H1_H1 ;  /* 0x30000023ff477230 */ /* 0x100fe40000004100 */
[----:B------:R-:W-:Y:S02]  /*48c0*/  HADD2.F32 R35, -RZ, R35.H0_H0 ;  /* 0x20000023ff237230 */ /* 0x000fe40000004100 */
[----:B------:R-:W-:Y:S01]  /*48d0*/  FMUL.FTZ R78, R34, R73 ;  /* 0x00000049224e7220 */ /* 0x000fe20000410000 */
[----:B------:R-:W-:Y:S02]  /*48e0*/  HADD2.F32 R33, -RZ, R33.H0_H0 ;  /* 0x20000021ff217230 */ /* 0x000fe40000004100 */
[-C--:B------:R-:W-:Y:S01]  /*48f0*/  FMUL.FTZ R84, R71, R76.reuse ;  /* 0x0000004c47547220 */ /* 0x080fe20000410000 */
[----:B------:R-:W-:-:S02]  /*4900*/  FMUL.FTZ R76, R35, R76 ;  /* 0x0000004c234c7220 */ /* 0x000fc40000410000 */
[C---:B------:R-:W-:Y:S01]  /*4910*/  FMUL.FTZ R73, R33.reuse, R73 ;  /* 0x0000004921497220 */ /* 0x040fe20000410000 */
[----:B------:R-:W-:Y:S01]  /*4920*/  FFMA.FTZ R78, R33, R72, -R78 ;  /* 0x00000048214e7223 */ /* 0x000fe2000001084e */
[----:B------:R-:W-:Y:S01]  /*4930*/  FFMA.FTZ R79, R71, R74, R76 ;  /* 0x0000004a474f7223 */ /* 0x000fe2000001004c */
[----:B------:R-:W-:Y:S02]  /*4940*/  HADD2.F32 R33, -RZ, R32.H1_H1 ;  /* 0x30000020ff217230 */ /* 0x000fe40000004100 */
[----:B------:R-:W-:Y:S01]  /*4950*/  FFMA.FTZ R77, R34, R72, R73 ;  /* 0x00000048224d7223 */ /* 0x000fe20000010049 */
[----:B------:R-:W-:Y:S02]  /*4960*/  HADD2.F32 R71, -RZ, R158.H0_H0 ;  /* 0x2000009eff477230 */ /* 0x000fe40000004100 */
[----:B------:R-:W-:Y:S01]  /*4970*/  FFMA.FTZ R84, R35, R74, -R84 ;  /* 0x0000004a23547223 */ /* 0x000fe20000010854 */
[----:B------:R-:W-:Y:S02]  /*4980*/  HADD2.F32 R32, -RZ, R32.H0_H0 ;  /* 0x20000020ff207230 */ /* 0x000fe40000004100 */
[----:B------:R-:W-:-:S02]  /*4990*/  HADD2.F32 R73, -RZ, R158.H1_H1 ;  /* 0x3000009eff497230 */ /* 0x000fc40000004100 */
[CC--:B------:R-:W-:Y:S01]  /*49a0*/  FMUL.FTZ R75, R33.reuse, R71.reuse ;  /* 0x00000047214b7220 */ /* 0x0c0fe20000410000 */
[--C-:B------:R-:W-:Y:S02]  /*49b0*/  HADD2.F32 R34, -RZ, R70.reuse.H1_H1 ;  /* 0x30000046ff227230 */ /* 0x100fe40000004100 */
        /* <DEDUP_REMOVED lines=14> */
.L_x_1359:
[----:B------:R-:W-:Y:S05]  /*4aa0*/  BSYNC B3 ;  /* 0x0000000000037941 */ /* 0x000fea0003800000 */
.L_x_1358:
[----:B------:R-:W-:Y:S02]  /*4ab0*/  ULDC.64 UR4, c[0x0][0x208] ;  /* 0x0000820000047ab9 */ /* 0x000fe40000000a00 */
[----:B--2---:R1:W-:Y:S03]  /*4ac0*/  STG.E.128 desc[UR4][R44.64+0x100], R32 ;  /* 0x000100202c007986 */ /* 0x0043e6000c101d04 */
.L_x_1357:
[----:B------:R-:W-:Y:S05]  /*4ad0*/  BSYNC B2 ;  /* 0x0000000000027941 */ /* 0x000fea0003800000 */
.L_x_1356:
[----:B------:R-:W-:-:S13]  /*4ae0*/  ISETP.NE.AND P0, PT, R7, RZ, PT ;  /* 0x000000ff0700720c */ /* 0x000fda0003f05270 */
[----:B------:R-:W-:Y:S05]  /*4af0*/  @!P0 BRA `(.L_x_1339) ;  /* 0x0000000000c48947 */ /* 0x000fea0003800000 */
[----:B-1234-:R1:W2:Y:S01]  /*4b00*/  LDS.128 R32, [R42+0x6000] ;  /* 0x006000002a207984 */ /* 0x01e2a20000000c00 */
[----:B------:R-:W-:Y:S01]  /*4b10*/  VIADD R70, R16, 0x50 ;  /* 0x0000005010467836 */ /* 0x000fe20000000000 */
[----:B------:R-:W-:Y:S04]  /*4b20*/  BSSY B2, `(.L_x_1360) ;  /* 0x000002c000027945 */ /* 0x000fe80003800000 */
        /* <DEDUP_REMOVED lines=13> */
[-C--:B------:R-:W-:Y:S01]  /*4c00*/  FMUL.FTZ R74, R34, R69.reuse ;  /* 0x00000045224a7220 */ /* 0x080fe20000410000 */
[----:B------:R-:W-:Y:S02]  /*4c10*/  HADD2.F32 R35, -RZ, R35.H0_H0 ;  /* 0x20000023ff237230 */ /* 0x000fe40000004100 */
[----:B------:R-:W-:Y:S01]  /*4c20*/  FMUL.FTZ R69, R33, R69 ;  /* 0x0000004521457220 */ /* 0x000fe20000410000 */
[----:B------:R-:W-:Y:S02]  /*4c30*/  HADD2.F32 R70, -RZ, R70.H0_H0 ;  /* 0x20000046ff467230 */ /* 0x000fe40000004100 */
[----:B------:R-:W-:Y:S01]  /*4c40*/  FMUL.FTZ R76, R67, R72 ;  /* 0x00000048434c7220 */ /* 0x000fe20000410000 */
[----:B------:R-:W-:Y:S01]  /*4c50*/  FFMA.FTZ R74, R33, R68, -R74 ;  /* 0x00000044214a7223 */ /* 0x000fe2000001084a */
[----:B------:R-:W-:Y:S01]  /*4c60*/  FMUL.FTZ R72, R35, R72 ;  /* 0x0000004823487220 */ /* 0x000fe20000410000 */
[----:B------:R-:W-:-:S02]  /*4c70*/  HADD2.F32 R33, -RZ, R32.H1_H1 ;  /* 0x30000020ff217230 */ /* 0x000fc40000004100 */
[----:B------:R-:W-:Y:S01]  /*4c80*/  FFMA.FTZ R73, R34, R68, R69 ;  /* 0x0000004422497223 */ /* 0x000fe20000010045 */
[----:B------:R-:W-:Y:S02]  /*4c90*/  HADD2.F32 R32, -RZ, R32.H0_H0 ;  /* 0x20000020ff207230 */ /* 0x000fe40000004100 */
[-C--:B------:R-:W-:Y:S01]  /*4ca0*/  FFMA.FTZ R75, R67, R70.reuse, R72 ;  /* 0x00000046434b7223 */ /* 0x080fe20000010048 */
[--C-:B------:R-:W-:Y:S02]  /*4cb0*/  HADD2.F32 R67, -RZ, R156.reuse.H0_H0 ;  /* 0x2000009cff437230 */ /* 0x100fe40000004100 */
[----:B------:R-:W-:Y:S01]  /*4cc0*/  FFMA.FTZ R76, R35, R70, -R76 ;  /* 0x00000046234c7223 */ /* 0x000fe2000001084c */
[----:B------:R-:W-:Y:S02]  /*4cd0*/  HADD2.F32 R69, -RZ, R156.H1_H1 ;  /* 0x3000009cff457230 */ /* 0x000fe40000004100 */
[--C-:B------:R-:W-:Y:S02]  /*4ce0*/  HADD2.F32 R34, -RZ, R66.reuse.H1_H1 ;  /* 0x30000042ff227230 */ /* 0x100fe40000004100 */
[----:B------:R-:W-:Y:S01]  /*4cf0*/  FMUL.FTZ R71, R33, R67 ;  /* 0x0000004321477220 */ /* 0x000fe20000410000 */
[----:B------:R-:W-:-:S02]  /*4d00*/  HADD2.F32 R66, -RZ, R66.H0_H0 ;  /* 0x20000042ff427230 */ /* 0x000fc40000004100 */
[----:B------:R-:W-:Y:S01]  /*4d10*/  FMUL.FTZ R68, R32, R67 ;  /* 0x0000004320447220 */ /* 0x000fe20000410000 */
        /* <DEDUP_REMOVED lines=12> */
.L_x_1361:
[----:B------:R-:W-:Y:S05]  /*4de0*/  BSYNC B2 ;  /* 0x0000000000027941 */ /* 0x000fea0003800000 */
.L_x_1360:
[----:B------:R-:W-:Y:S02]  /*4df0*/  ULDC.64 UR4, c[0x0][0x208] ;  /* 0x0000820000047ab9 */ /* 0x000fe40000000a00 */
[----:B--2---:R1:W-:Y:S03]  /*4e00*/  STG.E.128 desc[UR4][R44.64+0x140], R32 ;  /* 0x000140202c007986 */ /* 0x0043e6000c101d04 */
.L_x_1339:
[----:B------:R-:W-:Y:S05]  /*4e10*/  BSYNC B1 ;  /* 0x0000000000017941 */ /* 0x000fea0003800000 */
.L_x_1338:
        /* <DEDUP_REMOVED lines=20> */
[----:B------:R-:W-:Y:S02]  /*4f60*/  HADD2.F32 R35, -RZ, R35.H0_H0 ;  /* 0x20000023ff237230 */ /* 0x000fe40000004100 */
[----:B------:R-:W-:Y:S01]  /*4f70*/  FMUL.FTZ R63, R33, R63 ;  /* 0x0000003f213f7220 */ /* 0x000fe20000410000 */
[----:B------:R-:W-:Y:S02]  /*4f80*/  HADD2.F32 R64, -RZ, R67.H0_H0 ;  /* 0x20000043ff407230 */ /* 0x000fe40000004100 */
[----:B------:R-:W-:Y:S01]  /*4f90*/  FMUL.FTZ R70, R45, R66 ;  /* 0x000000422d467220 */ /* 0x000fe20000410000 */
[-C--:B------:R-:W-:Y:S01]  /*4fa0*/  FFMA.FTZ R68, R33, R62.reuse, -R68 ;  /* 0x0000003e21447223 */ /* 0x080fe20000010844 */
[----:B------:R-:W-:Y:S01]  /*4fb0*/  FFMA.FTZ R67, R34, R62, R63 ;  /* 0x0000003e22437223 */ /* 0x000fe2000001003f */
[----:B------:R-:W-:Y:S01]  /*4fc0*/  FMUL.FTZ R66, R35, R66 ;  /* 0x0000004223427220 */ /* 0x000fe20000410000 */
[----:B------:R-:W-:-:S02]  /*4fd0*/  HADD2.F32 R62, -RZ, R152.H0_H0 ;  /* 0x20000098ff3e7230 */ /* 0x000fc40000004100 */
[-C--:B------:R-:W-:Y:S01]  /*4fe0*/  FFMA.FTZ R70, R35, R64.reuse, -R70 ;  /* 0x0000004023467223 */ /* 0x080fe20000010846 */
[----:B------:R-:W-:Y:S02]  /*4ff0*/  HADD2.F32 R63, -RZ, R152.H1_H1 ;  /* 0x30000098ff3f7230 */ /* 0x000fe40000004100 */
[----:B------:R-:W-:Y:S01]  /*5000*/  FFMA.FTZ R71, R45, R64, R66 ;  /* 0x000000402d477223 */ /* 0x000fe20000010042 */
[----:B------:R-:W-:Y:S02]  /*5010*/  HADD2.F32 R33, -RZ, R32.H1_H1 ;  /* 0x30000020ff217230 */ /* 0x000fe40000004100 */
        /* <DEDUP_REMOVED lines=17> */
.L_x_1366:
[----:B------:R-:W-:Y:S05]  /*5130*/  BSYNC B2 ;  /* 0x0000000000027941 */ /* 0x000fea0003800000 */
.L_x_1365:
[----:B------:R-:W-:Y:S02]  /*5140*/  ULDC.64 UR4, c[0x0][0x208] ;  /* 0x0000820000047ab9 */ /* 0x000fe40000000a00 */
[----:B--2---:R1:W-:Y:S03]  /*5150*/  STG.E.128 desc[UR4][R40.64], R32 ;  /* 0x0000002028007986 */ /* 0x0043e6000c101d04 */
.L_x_1364:
[----:B------:R-:W-:Y:S05]  /*5160*/  BSYNC B1 ;  /* 0x0000000000017941 */ /* 0x000fea0003800000 */
.L_x_1363:
        /* <DEDUP_REMOVED lines=49> */
.L_x_1370:
[----:B------:R-:W-:Y:S05]  /*5480*/  BSYNC B2 ;  /* 0x0000000000027941 */ /* 0x000fea0003800000 */
.L_x_1369:
[----:B------:R-:W-:Y:S02]  /*5490*/  ULDC.64 UR4, c[0x0][0x208] ;  /* 0x0000820000047ab9 */ /* 0x000fe40000000a00 */
[----:B--2---:R1:W-:Y:S03]  /*54a0*/  STG.E.128 desc[UR4][R40.64+0x40], R32 ;  /* 0x0000402028007986 */ /* 0x0043e6000c101d04 */
.L_x_1368:
[----:B------:R-:W-:Y:S05]  /*54b0*/  BSYNC B1 ;  /* 0x0000000000017941 */ /* 0x000fea0003800000 */
.L_x_1367:
        /* <DEDUP_REMOVED lines=49> */
.L_x_1374:
[----:B------:R-:W-:Y:S05]  /*57d0*/  BSYNC B2 ;  /* 0x0000000000027941 */ /* 0x000fea0003800000 */
.L_x_1373:
[----:B------:R-:W-:Y:S02]  /*57e0*/  ULDC.64 UR4, c[0x0][0x208] ;  /* 0x0000820000047ab9 */ /* 0x000fe40000000a00 */
[----:B--2---:R1:W-:Y:S03]  /*57f0*/  STG.E.128 desc[UR4][R40.64+0x80], R32 ;  /* 0x0000802028007986 */ /* 0x0043e6000c101d04 */
.L_x_1372:
[----:B------:R-:W-:Y:S05]  /*5800*/  BSYNC B1 ;  /* 0x0000000000017941 */ /* 0x000fea0003800000 */
.L_x_1371:
        /* <DEDUP_REMOVED lines=49> */
.L_x_1378:
[----:B------:R-:W-:Y:S05]  /*5b20*/  BSYNC B2 ;  /* 0x0000000000027941 */ /* 0x000fea0003800000 */
.L_x_1377:
[----:B------:R-:W-:Y:S02]  /*5b30*/  ULDC.64 UR4, c[0x0][0x208] ;  /* 0x0000820000047ab9 */ /* 0x000fe40000000a00 */
[----:B--2---:R1:W-:Y:S03]  /*5b40*/  STG.E.128 desc[UR4][R40.64+0xc0], R32 ;  /* 0x0000c02028007986 */ /* 0x0043e6000c101d04 */
.L_x_1376:
[----:B------:R-:W-:Y:S05]  /*5b50*/  BSYNC B1 ;  /* 0x0000000000017941 */ /* 0x000fea0003800000 */
.L_x_1375:
        /* <DEDUP_REMOVED lines=11> */
[----:B------:R-:W-:Y:S01]  /*5c10*/  HADD2.F32 R44, -RZ, R35.H1_H1 ;  /* 0x30000023ff2c7230 */ /* 0x000fe20000004100 */
[--C-:B------:R-:W-:Y:S01]  /*5c20*/  SHF.R.U64 R47, R48, 0x10, R49.reuse ;  /* 0x00000010302f7819 */ /* 0x100fe20000001231 */
[----:B------:R-:W-:Y:S01]  /*5c30*/  HADD2.F32 R34, -RZ, R33.H1_H1 ;  /* 0x30000021ff227230 */ /* 0x000fe20000004100 */
[----:B------:R-:W-:Y:S01]  /*5c40*/  SHF.R.U32.HI R48, RZ, 0x10, R49 ;  /* 0x00000010ff307819 */ /* 0x000fe20000011631 */
[----:B------:R-:W-:Y:S02]  /*5c50*/  HADD2.F32 R35, -RZ, R35.H0_H0 ;  /* 0x20000023ff237230 */ /* 0x000fe40000004100 */
[----:B------:R-:W-:Y:S02]  /*5c60*/  HADD2.F32 R47, -RZ, R47.H0_H0 ;  /* 0x2000002fff2f7230 */ /* 0x000fe40000004100 */
[----:B------:R-:W-:-:S02]  /*5c70*/  HADD2.F32 R48, -RZ, R48.H0_H0 ;  /* 0x20000030ff307230 */ /* 0x000fc40000004100 */
[----:B------:R-:W-:Y:S02]  /*5c80*/  HADD2.F32 R33, -RZ, R33.H0_H0 ;  /* 0x20000021ff217230 */ /* 0x000fe40000004100 */
[-C--:B------:R-:W-:Y:S01]  /*5c90*/  FMUL.FTZ R50, R34, R47.reuse ;  /* 0x0000002f22327220 */ /* 0x080fe20000410000 */
[----:B------:R-:W-:Y:S02]  /*5ca0*/  HADD2.F32 R46, -RZ, R46.H0_H0 ;  /* 0x2000002eff2e7230 */ /* 0x000fe40000004100 */
[-C--:B------:R-:W-:Y:S01]  /*5cb0*/  FMUL.FTZ R49, R35, R48.reuse ;  /* 0x0000003023317220 */ /* 0x080fe20000410000 */
[----:B------:R-:W-:Y:S02]  /*5cc0*/  HADD2.F32 R45, -RZ, R45.H0_H0 ;  /* 0x2000002dff2d7230 */ /* 0x000fe40000004100 */
[----:B------:R-:W-:Y:S01]  /*5cd0*/  FMUL.FTZ R47, R33, R47 ;  /* 0x0000002f212f7220 */ /* 0x000fe20000410000 */
[C---:B------:R-:W-:Y:S01]  /*5ce0*/  FMUL.FTZ R52, R44.reuse, R48 ;  /* 0x000000302c347220 */ /* 0x040fe20000410000 */
[----:B------:R-:W-:Y:S01]  /*5cf0*/  FFMA.FTZ R49, R44, R46, R49 ;  /* 0x0000002e2c317223 */ /* 0x000fe20000010031 */
[----:B------:R-:W-:-:S02]  /*5d00*/  HADD2.F32 R44, -RZ, R83.H0_H0 ;  /* 0x20000053ff2c7230 */ /* 0x000fc40000004100 */
[-C--:B------:R-:W-:Y:S01]  /*5d10*/  FFMA.FTZ R50, R33, R45.reuse, -R50 ;  /* 0x0000002d21327223 */ /* 0x080fe20000010832 */
        /* <DEDUP_REMOVED lines=21> */
.L_x_1382:
[----:B------:R-:W-:Y:S05]  /*5e70*/  BSYNC B2 ;  /* 0x0000000000027941 */ /* 0x000fea0003800000 */
.L_x_1381:
[----:B------:R-:W-:Y:S02]  /*5e80*/  ULDC.64 UR4, c[0x0][0x208] ;  /* 0x0000820000047ab9 */ /* 0x000fe40000000a00 */
[----:B--2---:R1:W-:Y:S03]  /*5e90*/  STG.E.128 desc[UR4][R40.64+0x100], R32 ;  /* 0x0001002028007986 */ /* 0x0043e6000c101d04 */
.L_x_1380:
[----:B------:R-:W-:Y:S05]  /*5ea0*/  BSYNC B1 ;  /* 0x0000000000017941 */ /* 0x000fea0003800000 */
.L_x_1379:
        /* <DEDUP_REMOVED lines=48> */
.L_x_1384:
[----:B------:R-:W-:Y:S05]  /*61b0*/  BSYNC B1 ;  /* 0x0000000000017941 */ /* 0x000fea0003800000 */
.L_x_1383:
[----:B------:R-:W-:Y:S02]  /*61c0*/  ULDC.64 UR4, c[0x0][0x208] ;  /* 0x0000820000047ab9 */ /* 0x000fe40000000a00 */
[----:B--2---:R1:W-:Y:S01]  /*61d0*/  STG.E.128 desc[UR4][R40.64+0x140], R32 ;  /* 0x0001402028007986 */ /* 0x0043e2000c101d04 */
[----:B------:R-:W-:Y:S05]  /*61e0*/  BRA `(.L_x_1362) ;  /* 0x0000003c00cc7947 */ /* 0x000fea0003800000 */
.L_x_1330:
[----:B------:R-:W-:Y:S01]  /*61f0*/  ISETP.GE.AND P4, PT, R162, R5, PT ;  /* 0x00000005a200720c */ /* 0x000fe20003f86270 */
[----:B------:R-:W-:Y:S01]  /*6200*/  BSSY B1, `(.L_x_1385) ;  /* 0x000002f000017945 */ /* 0x000fe20003800000 */
[----:B------:R-:W-:Y:S02]  /*6210*/  CS2R R58, SRZ ;  /* 0x00000000003a7805 */ /* 0x000fe4000001ff00 */
[----:B------:R-:W-:Y:S02]  /*6220*/  CS2R R34, SRZ ;  /* 0x0000000000227805 */ /* 0x000fe4000001ff00 */
[----:B0-----:R-:W-:Y:S02]  /*6230*/  CS2R R32, SRZ ;  /* 0x0000000000207805 */ /* 0x001fe4000001ff00 */
        /* <DEDUP_REMOVED lines=19> */
[----:B------:R-:W-:Y:S01]  /*6370*/  CS2R R52, SRZ ;  /* 0x0000000000347805 */ /* 0x000fe2000001ff00 */
[----:B------:R-:W-:Y:S01]  /*6380*/  ULDC.64 UR6, c[0x0][0x208] ;  /* 0x0000820000067ab9 */ /* 0x000fe20000000a00 */
[----:B------:R-:W-:Y:S01]  /*6390*/  LEA.HI.X R57, R33, UR5, R34, 0x1, P0 ;  /* 0x0000000521397c11 */ /* 0x000fe200080f0c22 */
[----:B------:R-:W-:Y:S01]  /*63a0*/  ULDC.64 UR4, c[0x0][0x3e0] ;  /* 0x0000f80000047ab9 */ /* 0x000fe20000000a00 */
[----:B------:R-:W-:Y:S01]  /*63b0*/  ISETP.GE.AND P0, PT, R22, R117, PT ;  /* 0x000000751600720c */ /* 0x000fe20003f06270 */
[----:B------:R-:W-:Y:S01]  /*63c0*/  IMAD.X R33, R4, 0x1, R25, P1 ;  /* 0x0000000104217824 */ /* 0x000fe200008e0619 */
[----:B------:R-:W-:-:S04]  /*63d0*/  LEA R60, P1, R32, UR4, 0x1 ;  /* 0x00000004203c7c11 */ /* 0x000fc8000f8208ff */
[----:B------:R-:W-:Y:S02]  /*63e0*/  LEA.HI.X R61, R32, UR5, R33, 0x1, P1 ;  /* 0x00000005203d7c11 */ /* 0x000fe400088f0c21 */
[----:B------:R-:W-:-:S05]  /*63f0*/  ISETP.GE.AND P1, PT, R165, R117, PT ;  /* 0x00000075a500720c */ /* 0x000fca0003f26270 */
        /* <DEDUP_REMOVED lines=15> */
.L_x_1386:
[----:B------:R-:W-:Y:S05]  /*64f0*/  BSYNC B1 ;  /* 0x0000000000017941 */ /* 0x000fea0003800000 */
.L_x_1385:
        /* <DEDUP_REMOVED lines=12> */
[----:B-----5:R-:W-:Y:S01]  /*65c0*/  MOV R85, R34 ;  /* 0x0000002200557202 */ /* 0x020fe20000000f00 */
[----:B------:R-:W-:Y:S01]  /*65d0*/  IMAD.MOV.U32 R86, RZ, RZ, R35 ;  /* 0x000000ffff567224 */ /* 0x000fe200078e0023 */
        /* <DEDUP_REMOVED lines=10> */
[----:B------:R-:W-:Y:S01]  /*6680*/  CS2R R76, SRZ ;  /* 0x00000000004c7805 */ /* 0x000fe2000001ff00 */
[----:B------:R-:W-:Y:S01]  /*6690*/  ULDC.64 UR8, c[0x0][0x208] ;  /* 0x0000820000087ab9 */ /* 0x000fe20000000a00 */
        /* <DEDUP_REMOVED lines=22> */
.L_x_1388:
[----:B------:R-:W-:Y:S05]  /*6800*/  BSYNC B1 ;  /* 0x0000000000017941 */ /* 0x000fea0003800000 */
.L_x_1387:
[----:B------:R-:W-:Y:S01]  /*6810*/  IMAD.MOV.U32 R3, RZ, RZ, R32 ;  /* 0x000000ffff037224 */ /* 0x000fe200078e0020 */
[----:B0-----:R-:W-:Y:S01]  /*6820*/  MOV R80, R38 ;  /* 0x0000002600507202 */ /* 0x001fe20000000f00 */
        /* <DEDUP_REMOVED lines=37> */
[----:B-----5:R-:W-:-:S02]  /*6a80*/  MOV R81, R58 ;  /* 0x0000003a00517202 */ /* 0x020fc40000000f00 */
[----:B------:R-:W-:Y:S01]  /*6a90*/  PRMT R210, R3, 0x7610, R210 ;  /* 0x0000761003d27816 */ /* 0x000fe200000000d2 */
[----:B------:R-:W-:Y:S01]  /*6aa0*/  IMAD.MOV.U32 R3, RZ, RZ, R59 ;  /* 0x000000ffff037224 */ /* 0x000fe200078e003b */
[----:B------:R-:W-:Y:S01]  /*6ab0*/  PRMT R223, R4, 0x7610, R223 ;  /* 0x0000761004df7816 */ /* 0x000fe200000000df */
[----:B------:R-:W-:Y:S01]  /*6ac0*/  IMAD.MOV.U32 R4, RZ, RZ, R56 ;  /* 0x000000ffff047224 */ /* 0x000fe200078e0038 */
[----:B------:R-:W-:Y:S01]  /*6ad0*/  PRMT R205, R205, 0x5410, R80 ;  /* 0x00005410cdcd7816 */ /* 0x000fe20000000050 */
[----:B------:R-:W-:Y:S01]  /*6ae0*/  IMAD.MOV.U32 R80, RZ, RZ, R57 ;  /* 0x000000ffff507224 */ /* 0x000fe200078e0039 */
[----:B------:R-:W-:Y:S02]  /*6af0*/  PRMT R155, R81, 0x7610, R155 ;  /* 0x00007610519b7816 */ /* 0x000fe4000000009b */
        /* <DEDUP_REMOVED lines=21> */
[----:B------:R-:W-:-:S02]  /*6c50*/  PLOP3.LUT P1, PT, PT, PT, UP0, 0x80, 0x0 ;  /* 0x000000000000781c */ /* 0x000fc40003f2f008 */
[----:B------:R-:W-:Y:S02]  /*6c60*/  MOV R81, R74 ;  /* 0x0000004a00517202 */ /* 0x000fe40000000f00 */
        /* <DEDUP_REMOVED lines=12> */
[----:B------:R-:W-:-:S03]  /*6d30*/  IMAD.MOV.U32 R3, RZ, RZ, R77 ;  /* 0x000000ffff037224 */ /* 0x000fc600078e004d */
[----:B------:R-:W-:Y:S02]  /*6d40*/  PRMT R211, R81, 0x5410, R80 ;  /* 0x0000541051d37816 */ /* 0x000fe40000000050 */
[----:B------:R-:W-:Y:S01]  /*6d50*/  PRMT R213, R4, 0x5410, R3 ;  /* 0x0000541004d57816 */ /* 0x000fe20000000003 */
[----:B------:R-:W-:Y:S06]  /*6d60*/  @!P1 BRA `(.L_x_1389) ;  /* 0x0000000000049947 */ /* 0x000fec0003800000 */
[----:B------:R-:W-:Y:S01]  /*6d70*/  BPT.TRAP 0x1 ;  /* 0x000000040000795c */ /* 0x000fe20000300000 */
.L_x_1389:
[----:B------:R-:W-:Y:S01]  /*6d80*/  LEA R4, R19, R18, 0x3 ;  /* 0x0000001213047211 */ /* 0x000fe200078e18ff */
[----:B------:R-:W0:Y:S01]  /*6d90*/  LDC R150, c[0x0][0x2e4] ;  /* 0x0000b900ff967b82 */ /* 0x000e220000000800 */
[----:B------:R-:W-:Y:S01]  /*6da0*/  SHF.L.U32 R3, R167, 0x1f, RZ ;  /* 0x0000001fa7037819 */ /* 0x000fe200000006ff */
[----:B------:R-:W-:Y:S03]  /*6db0*/  BSSY B1, `(.L_x_1390) ;  /* 0x0000004000017945 */ /* 0x000fe60003800000 */
[----:B------:R-:W1:Y:S03]  /*6dc0*/  SYNCS.PHASECHK.TRANS64.TRYWAIT P5, [R4+URZ+0x2a890], R3 ;  /* 0x02a89003040075a7 */ /* 0x000e6600080a017f */
[----:B------:R-:W2:Y:S01]  /*6dd0*/  LDC.64 R126, c[0x0][0x2f0] ;  /* 0x0000bc00ff7e7b82 */ /* 0x000ea20000000a00 */
[----:B-1----:R-:W-:Y:S05]  /*6de0*/  @!P5 BRA `(.L_x_1391) ;  /* 0x0000020c00a0d947 */ /* 0x002fea0003800000 */
.L_x_1731:
[----:B------:R-:W-:Y:S05]  /*6df0*/  BSYNC B1 ;  /* 0x0000000000017941 */ /* 0x000fea0003800000 */
.L_x_1390:
[----:B------:R-:W-:Y:S01]  /*6e00*/  BSSY B1, `(.L_x_1392) ;  /* 0x0000178000017945 */ /* 0x000fe20003800000 */
[----:B0-----:R-:W-:Y:S02]  /*6e10*/  IMAD.IADD R152, R150, 0x1, -R122 ;  /* 0x0000000196987824 */ /* 0x001fe400078e0a7a */
[----:B------:R-:W-:Y:S01]  /*6e20*/  IMAD.MOV.U32 R129, RZ, RZ, R84 ;  /* 0x000000ffff817224 */ /* 0x000fe200078e0054 */
[----:B------:R-:W-:Y:S06]  /*6e30*/  @P4 BRA `(.L_x_1393) ;  /* 0x0000001400d04947 */ /* 0x000fec0003800000 */
[----:B------:R-:W-:Y:S01]  /*6e40*/  ISETP.NE.AND P4, PT, R12, RZ, PT ;  /* 0x000000ff0c00720c */ /* 0x000fe20003f85270 */
[-C--:B--2---:R-:W-:Y:S01]  /*6e50*/  IMAD R80, R186, R126.reuse, RZ ;  /* 0x0000007eba507224 */ /* 0x084fe200078e02ff */
[----:B------:R-:W-:Y:S01]  /*6e60*/  BSSY B2, `(.L_x_1394) ;  /* 0x000007b000027945 */ /* 0x000fe20003800000 */
[----:B------:R-:W-:-:S04]  /*6e70*/  IMAD.WIDE.U32 R134, R162, R126, R128 ;  /* 0x0000007ea2867225 */ /* 0x000fc800078e0080 */
[----:B------:R-:W-:-:S04]  /*6e80*/  IMAD R81, R162, R127, R80 ;  /* 0x0000007fa2517224 */ /* 0x000fc800078e0250 */
[----:B------:R-:W-:Y:S02]  /*6e90*/  IMAD.IADD R192, R81, 0x1, R135 ;  /* 0x0000000151c07824 */ /* 0x000fe400078e0287 */
        /* <DEDUP_REMOVED lines=18> */
[----:B------:R-:W-:Y:S02]  /*6fc0*/  ISETP.GE.AND P5, PT, R22, R117, PT ;  /* 0x000000751600720c */ /* 0x000fe40003fa6270 */
[----:B------:R-:W-:Y:S02]  /*6fd0*/  LEA.HI R83, R83, R80, RZ, 0x3 ;  /* 0x0000005053537211 */ /* 0x000fe400078f18ff */
[----:B------:R-:W-:Y:S02]  /*6fe0*/  LOP3.LUT R80, R174, 0x38, R81, 0xf8, !PT ;  /* 0x00000038ae507812 */ /* 0x000fe400078ef851 */
[----:B------:R-:W-:-:S02]  /*6ff0*/  SHF.R.S32.HI R83, RZ, 0x3, R83 ;  /* 0x00000003ff537819 */ /* 0x000fc40000011453 */
[----:B------:R-:W-:-:S03]  /*7000*/  LOP3.LUT R80, R80, R175, RZ, 0x3c, !PT ;  /* 0x000000af50507212 */ /* 0x000fc600078e3cff */
[----:B------:R-:W-:-:S04]  /*7010*/  IMAD R83, R83, 0x1800, R176 ;  /* 0x0000180053537824 */ /* 0x000fc800078e02b0 */
[----:B------:R-:W-:Y:S02]  /*7020*/  IMAD.IADD R80, R83, 0x1, R80 ;  /* 0x0000000153507824 */ /* 0x000fe400078e0250 */
[C---:B------:R-:W-:Y:S02]  /*7030*/  IMAD R83, R19.reuse, 0x4800, R146 ;  /* 0x0000480013537824 */ /* 0x040fe400078e0292 */
[----:B------:R-:W-:Y:S02]  /*7040*/  IMAD R81, R19, 0x4800, R80 ;  /* 0x0000480013517824 */ /* 0x000fe400078e0250 */
[--C-:B------:R-:W-:Y:S02]  /*7050*/  IMAD R80, R83, 0x2, R18.reuse ;  /* 0x0000000253507824 */ /* 0x100fe400078e0212 */
[----:B------:R-:W-:-:S04]  /*7060*/  IMAD R84, R81, 0x2, R18 ;  /* 0x0000000251547824 */ /* 0x000fc800078e0212 */
[----:B------:R-:W0:Y:S04]  /*7070*/  LDS.128 R80, [R80+0x18400] ;  /* 0x0184000050507984 */ /* 0x000e280000000c00 */
[----:B------:R-:W2:Y:S01]  /*7080*/  LDS.128 R84, [R84+0x18400] ;  /* 0x0184000054547984 */ /* 0x000ea20000000c00 */
[----:B------:R-:W-:Y:S05]  /*7090*/  @P5 BRA `(.L_x_1397) ;  /* 0x00000004004c5947 */ /* 0x000fea0003800000 */
[--C-:B------:R-:W-:Y:S01]  /*70a0*/  SHF.R.U64 R40, R40, 0x10, R41.reuse ;  /* 0x0000001028287819 */ /* 0x100fe20000001229 */
[----:B--2---:R-:W-:Y:S01]  /*70b0*/  HADD2.F32 R206, -RZ, R85.H0_H0 ;  /* 0x20000055ffce7230 */ /* 0x004fe20000004100 */
[----:B------:R-:W-:Y:S01]  /*70c0*/  SHF.R.U32.HI R204, RZ, 0x10, R41 ;  /* 0x00000010ffcc7819 */ /* 0x000fe20000011629 */
[----:B0-----:R-:W-:Y:S01]  /*70d0*/  HADD2.F32 R208, -RZ, R81.H0_H0 ;  /* 0x20000051ffd07230 */ /* 0x001fe20000004100 */
[--C-:B------:R-:W-:Y:S01]  /*70e0*/  SHF.R.U64 R41, R52, 0x10, R53.reuse ;  /* 0x0000001034297819 */ /* 0x100fe20000001235 */
[----:B------:R-:W-:Y:S01]  /*70f0*/  HADD2.F32 R207, -RZ, R85.H1_H1 ;  /* 0x30000055ffcf7230 */ /* 0x000fe20000004100 */
[----:B------:R-:W-:Y:S01]  /*7100*/  SHF.R.U32.HI R52, RZ, 0x10, R53 ;  /* 0x00000010ff347819 */ /* 0x000fe20000011635 */
[----:B------:R-:W-:Y:S01]  /*7110*/  HADD2.F32 R81, -RZ, R81.H1_H1 ;  /* 0x30000051ff517230 */ /* 0x000fe20000004100 */
[--C-:B------:R-:W-:Y:S01]  /*7120*/  SHF.R.U64 R53, R54, 0x10, R55.reuse ;  /* 0x0000001036357819 */ /* 0x100fe20000001237 */
[----:B------:R-:W-:Y:S01]  /*7130*/  HADD2.F32 R204, -RZ, R204.H0_H0 ;  /* 0x200000ccffcc7230 */ /* 0x000fe20000004100 */
[----:B------:R-:W-:Y:S01]  /*7140*/  SHF.R.U32.HI R54, RZ, 0x10, R55 ;  /* 0x00000010ff367819 */ /* 0x000fe20000011637 */
[--C-:B------:R-:W-:Y:S01]  /*7150*/  HADD2.F32 R55, -RZ, R205.reuse.H1_H1 ;  /* 0x300000cdff377230 */ /* 0x100fe20000004100 */
[--C-:B------:R-:W-:Y:S01]  /*7160*/  SHF.R.U64 R42, R42, 0x10, R43.reuse ;  /* 0x000000102a2a7819 */ /* 0x100fe2000000122b */
[----:B------:R-:W-:Y:S01]  /*7170*/  HADD2.F32 R205, -RZ, R205.H0_H0 ;  /* 0x200000cdffcd7230 */ /* 0x000fe20000004100 */
[----:B------:R-:W-:Y:S01]  /*7180*/  SHF.R.U32.HI R43, RZ, 0x10, R43 ;  /* 0x00000010ff2b7819 */ /* 0x000fe2000001162b */
[----:B------:R-:W-:-:S02]  /*7190*/  HADD2.F32 R52, -RZ, R52.H0_H0 ;  /* 0x20000034ff347230 */ /* 0x000fc40000004100 */
[-C--:B------:R-:W-:Y:S01]  /*71a0*/  FMUL.FTZ R85, R206, R55.reuse ;  /* 0x00000037ce557220 */ /* 0x080fe20000410000 */
[C---:B------:R-:W-:Y:S01]  /*71b0*/  FMUL.FTZ R55, R208.reuse, R55 ;  /* 0x00000037d0377220 */ /* 0x040fe20000410000 */
[----:B------:R-:W-:Y:S02]  /*71c0*/  HADD2.F32 R41, -RZ, R41.H0_H0 ;  /* 0x20000029ff297230 */ /* 0x000fe40000004100 */
[-C--:B------:R-:W-:Y:S01]  /*71d0*/  FFMA.FTZ R85, R208, R205.reuse, -R85 ;  /* 0x000000cdd0557223 */ /* 0x080fe20000010855 */
[-C--:B------:R-:W-:Y:S01]  /*71e0*/  FMUL.FTZ R208, R207, R52.reuse ;  /* 0x00000034cfd07220 */ /* 0x080fe20000410000 */
[C---:B------:R-:W-:Y:S01]  /*71f0*/  FMUL.FTZ R52, R81.reuse, R52 ;  /* 0x0000003451347220 */ /* 0x040fe20000410000 */
[----:B------:R-:W-:Y:S01]  /*7200*/  FFMA.FTZ R55, R206, R205, R55 ;  /* 0x000000cdce377223 */ /* 0x000fe20000010037 */
[--C-:B------:R-:W-:Y:S02]  /*7210*/  HADD2.F32 R205, -RZ, R87.reuse.H0_H0 ;  /* 0x20000057ffcd7230 */ /* 0x100fe40000004100 */
[----:B------:R-:W-:Y:S01]  /*7220*/  FFMA.FTZ R208, R81, R204, -R208 ;  /* 0x000000cc51d07223 */ /* 0x000fe200000108d0 */
[----:B------:R-:W-:-:S02]  /*7230*/  HADD2.F32 R206, -RZ, R87.H1_H1 ;  /* 0x30000057ffce7230 */ /* 0x000fc40000004100 */
[----:B------:R-:W-:Y:S01]  /*7240*/  FFMA.FTZ R52, R207, R204, R52 ;  /* 0x000000cccf347223 */ /* 0x000fe20000010034 */
[----:B------:R-:W-:Y:S02]  /*7250*/  HADD2.F32 R81, -RZ, R210.H0_H0 ;  /* 0x200000d2ff517230 */ /* 0x000fe40000004100 */
[--C-:B------:R-:W-:Y:S01]  /*7260*/  HADD2.F32 R87, -RZ, R83.reuse.H0_H0 ;  /* 0x20000053ff577230 */ /* 0x100fe20000004100 */
[----:B------:R-:W-:Y:S01]  /*7270*/  F2FP.F16.F32.PACK_AB R85, R208, R85 ;  /* 0x00000055d055723e */ /* 0x000fe200000000ff */
[----:B------:R-:W-:Y:S02]  /*7280*/  HADD2.F32 R207, -RZ, R54.H0_H0 ;  /* 0x20000036ffcf7230 */ /* 0x000fe40000004100 */
[-C--:B------:R-:W-:Y:S01]  /*7290*/  FMUL.FTZ R210, R205, R81.reuse ;  /* 0x00000051cdd27220 */ /* 0x080fe20000410000 */
[----:B------:R-:W-:Y:S02]  /*72a0*/  HADD2.F32 R54, -RZ, R83.H1_H1 ;  /* 0x30000053ff367230 */ /* 0x000fe40000004100 */
[----:B------:R-:W-:Y:S01]  /*72b0*/  FMUL.FTZ R212, R87, R81 ;  /* 0x0000005157d47220 */ /* 0x000fe20000410000 */
[----:B------:R-:W-:-:S02]  /*72c0*/  HADD2.F32 R204, -RZ, R209.H1_H1 ;  /* 0x300000d1ffcc7230 */ /* 0x000fc40000004100 */
[-C--:B------:R-:W-:Y:S01]  /*72d0*/  FMUL.FTZ R81, R206, R207.reuse ;  /* 0x000000cfce517220 */ /* 0x080fe20000410000 */
[----:B------:R-:W-:Y:S02]  /*72e0*/  HADD2.F32 R43, -RZ, R43.H0_H0 ;  /* 0x2000002bff2b7230 */ /* 0x000fe40000004100 */
[C---:B------:R-:W-:Y:S01]  /*72f0*/  FMUL.FTZ R207, R54.reuse, R207 ;  /* 0x000000cf36cf7220 */ /* 0x040fe20000410000 */
[----:B------:R-:W-:Y:S02]  /*7300*/  HADD2.F32 R83, -RZ, R80.H0_H0 ;  /* 0x20000050ff537230 */ /* 0x000fe40000004100 */
[----:B------:R-:W-:Y:S01]  /*7310*/  FFMA.FTZ R210, R87, R204, -R210 ;  /* 0x000000cc57d27223 */ /* 0x000fe200000108d2 */
[----:B------:R-:W-:Y:S02]  /*7320*/  HADD2.F32 R87, -RZ, R84.H0_H0 ;  /* 0x20000054ff577230 */ /* 0x000fe40000004100 */
[-C--:B------:R-:W-:Y:S01]  /*7330*/  FFMA.FTZ R81, R54, R43.reuse, -R81 ;  /* 0x0000002b36517223 */ /* 0x080fe20000010851 */
[----:B------:R-:W-:Y:S01]  /*7340*/  FFMA.FTZ R207, R206, R43, R207 ;  /* 0x0000002bcecf7223 */ /* 0x000fe200000100cf */
[----:B------:R-:W-:-:S02]  /*7350*/  HADD2.F32 R43, -RZ, R223.H0_H0 ;  /* 0x200000dfff2b7230 */ /* 0x000fc40000004100 */
[----:B------:R-:W-:Y:S01]  /*7360*/  FFMA.FTZ R212, R205, R204, R212 ;  /* 0x000000cccdd47223 */ /* 0x000fe200000100d4 */
[----:B------:R-:W-:Y:S01]  /*7370*/  HADD2.F32 R84, -RZ, R84.H1_H1 ;  /* 0x30000054ff547230 */ /* 0x000fe20000004100 */
[----:B------:R-:W-:Y:S01]  /*7380*/  F2FP.F16.F32.PACK_AB R52, R52, R55 ;  /* 0x000000373434723e */ /* 0x000fe200000000ff */
[----:B------:R-:W-:Y:S02]  /*7390*/  HADD2.F32 R80, -RZ, R80.H1_H1 ;  /* 0x30000050ff507230 */ /* 0x000fe40000004100 */
[-C--:B------:R-:W-:Y:S01]  /*73a0*/  FMUL.FTZ R204, R83, R43.reuse ;  /* 0x0000002b53cc7220 */ /* 0x080fe20000410000 */
[----:B------:R-:W-:Y:S02]  /*73b0*/  HADD2.F32 R205, -RZ, R40.H0_H0 ;  /* 0x20000028ffcd7230 */ /* 0x000fe40000004100 */
[----:B------:R-:W-:Y:S01]  /*73c0*/  FMUL.FTZ R40, R87, R43 ;  /* 0x0000002b57287220 */ /* 0x000fe20000410000 */
[----:B------:R-:W-:Y:S02]  /*73d0*/  HADD2.F32 R54, -RZ, R221.H0_H0 ;  /* 0x200000ddff367230 */ /* 0x000fe40000004100 */
[-C--:B------:R-:W-:Y:S01]  /*73e0*/  FMUL.FTZ R43, R84, R41.reuse ;  /* 0x00000029542b7220 */ /* 0x080fe20000410000 */
[C---:B------:R-:W-:Y:S01]  /*73f0*/  FMUL.FTZ R41, R80.reuse, R41 ;  /* 0x0000002950297220 */ /* 0x040fe20000410000 */
[----:B------:R-:W-:Y:S01]  /*7400*/  HADD2.F32 R53, -RZ, R53.H0_H0 ;  /* 0x20000035ff357230 */ /* 0x000fe20000004100 */
[----:B------:R-:W-:Y:S01]  /*7410*/  F2FP.F16.F32.PACK_AB R207, R207, R212 ;  /* 0x000000d4cfcf723e */ /* 0x000fe200000000ff */
[-C--:B------:R-:W-:Y:S01]  /*7420*/  FFMA.FTZ R43, R80, R205.reuse, -R43 ;  /* 0x000000cd502b7223 */ /* 0x080fe2000001082b */
[----:B------:R-:W-:Y:S01]  /*7430*/  FFMA.FTZ R40, R83, R54, -R40 ;  /* 0x0000003653287223 */ /* 0x000fe20000010828 */
[----:B------:R-:W-:Y:S01]  /*7440*/  FFMA.FTZ R205, R84, R205, R41 ;  /* 0x000000cd54cd7223 */ /* 0x000fe20000010029 */
[----:B------:R-:W-:-:S02]  /*7450*/  HADD2.F32 R41, -RZ, R222.H1_H1 ;  /* 0x300000deff297230 */ /* 0x000fc40000004100 */
[----:B------:R-:W-:Y:S01]  /*7460*/  FFMA.FTZ R204, R87, R54, R204 ;  /* 0x0000003657cc7223 */ /* 0x000fe200000100cc */
[----:B------:R-:W-:Y:S02]  /*7470*/  HADD2.F32 R83, -RZ, R86.H0_H0 ;  /* 0x20000056ff537230 */ /* 0x000fe40000004100 */
[----:B------:R-:W-:Y:S02]  /*7480*/  HADD2.F32 R80, -RZ, R82.H0_H0 ;  /* 0x20000052ff507230 */ /* 0x000fe40000004100 */
[----:B------:R-:W-:Y:S02]  /*7490*/  HADD2.F32 R86, -RZ, R86.H1_H1 ;  /* 0x30000056ff567230 */ /* 0x000fe40000004100 */
[----:B------:R-:W-:Y:S01]  /*74a0*/  FMUL.FTZ R87, R83, R41 ;  /* 0x0000002953577220 */ /* 0x000fe20000410000 */
[----:B------:R-:W-:Y:S01]  /*74b0*/  HADD2.F32 R82, -RZ, R82.H1_H1 ;  /* 0x30000052ff527230 */ /* 0x000fe20000004100 */
[----:B------:R-:W-:Y:S01]  /*74c0*/  F2FP.F16.F32.PACK_AB R84, R205, R204 ;  /* 0x000000cccd54723e */ /* 0x000fe200000000ff */
[----:B------:R-:W-:-:S02]  /*74d0*/  HADD2.F32 R54, -RZ, R209.H0_H0 ;  /* 0x200000d1ff367230 */ /* 0x000fc40000004100 */
[----:B------:R-:W-:Y:S02]  /*74e0*/  HADD2.F32 R209, -RZ, R42.H0_H0 ;  /* 0x2000002affd17230 */ /* 0x000fe40000004100 */
[----:B------:R-:W-:Y:S01]  /*74f0*/  FMUL.FTZ R42, R80, R41 ;  /* 0x00000029502a7220 */ /* 0x000fe20000410000 */
[-C--:B------:R-:W-:Y:S01]  /*7500*/  FMUL.FTZ R41, R86, R53.reuse ;  /* 0x0000003556297220 */ /* 0x080fe20000410000 */
[----:B------:R-:W-:Y:S01]  /*7510*/  FMUL.FTZ R53, R82, R53 ;  /* 0x0000003552357220 */ /* 0x000fe20000410000 */
[-C--:B------:R-:W-:Y:S01]  /*7520*/  FFMA.FTZ R87, R80, R54.reuse, -R87 ;  /* 0x0000003650577223 */ /* 0x080fe20000010857 */
[----:B------:R-:W-:Y:S01]  /*7530*/  FFMA.FTZ R42, R83, R54, R42 ;  /* 0x00000036532a7223 */ /* 0x000fe2000001002a */
[-C--:B------:R-:W-:Y:S01]  /*7540*/  FFMA.FTZ R82, R82, R209.reuse, -R41 ;  /* 0x000000d152527223 */ /* 0x080fe20000010829 */
[----:B------:R-:W-:Y:S01]  /*7550*/  FFMA.FTZ R53, R86, R209, R53 ;  /* 0x000000d156357223 */ /* 0x000fe20000010035 */
[----:B------:R-:W-:Y:S02]  /*7560*/  F2FP.F16.F32.PACK_AB R83, R81, R210 ;  /* 0x000000d25153723e */ /* 0x000fe400000000ff */
[----:B------:R-:W-:Y:S01]  /*7570*/  MOV R81, R85 ;  /* 0x0000005500517202 */ /* 0x000fe20000000f00 */
[----:B------:R-:W-:Y:S01]  /*7580*/  IMAD.MOV.U32 R85, RZ, RZ, R52 ;  /* 0x000000ffff557224 */ /* 0x000fe200078e0034 */
[----:B------:R-:W-:Y:S01]  /*7590*/  F2FP.F16.F32.PACK_AB R82, R82, R87 ;  /* 0x000000575252723e */ /* 0x000fe200000000ff */
[----:B------:R-:W-:Y:S01]  /*75a0*/  IMAD.MOV.U32 R87, RZ, RZ, R207 ;  /* 0x000000ffff577224 */ /* 0x000fe200078e00cf */
[----:B------:R-:W-:-:S02]  /*75b0*/  F2FP.F16.F32.PACK_AB R80, R43, R40 ;  /* 0x000000282b50723e */ /* 0x000fc400000000ff */
[----:B------:R-:W-:-:S07]  /*75c0*/  F2FP.F16.F32.PACK_AB R86, R53, R42 ;  /* 0x0000002a3556723e */ /* 0x000fce00000000ff */
.L_x_1397:
[----:B------:R-:W-:Y:S05]  /*75d0*/  BSYNC B3 ;  /* 0x0000000000037941 */ /* 0x000fea0003800000 */
.L_x_1396:
[----:B------:R-:W-:Y:S02]  /*75e0*/  ULDC.64 UR4, c[0x0][0x208] ;  /* 0x0000820000047ab9 */ /* 0x000fe40000000a00 */
[----:B0-----:R0:W-:Y:S04]  /*75f0*/  STG.E.128 desc[UR4][R138.64], R80 ;  /* 0x000000508a007986 */ /* 0x0011e8000c101d04 */
[----:B--2---:R0:W-:Y:S02]  /*7600*/  @!P4 STG.E.128 desc[UR4][R140.64], R84 ;  /* 0x000000548c00c986 */ /* 0x0041e4000c101d04 */
.L_x_1395:
[----:B------:R-:W-:Y:S05]  /*7610*/  BSYNC B2 ;  /* 0x0000000000027941 */ /* 0x000fea0003800000 */
.L_x_1394:
        /* <DEDUP_REMOVED lines=25> */
[----:B------:R-:W-:-:S05]  /*77b0*/  IMAD R43, R43, 0x1800, R176 ;  /* 0x000018002b2b7824 */ /* 0x000fca00078e02b0 */
[----:B------:R-:W-:Y:S01]  /*77c0*/  IADD3 R40, R43, R40, RZ ;  /* 0x000000282b287210 */ /* 0x000fe20007ffe0ff */
[----:B------:R-:W-:-:S04]  /*77d0*/  IMAD R43, R19, 0x4800, R145 ;  /* 0x00004800132b7824 */ /* 0x000fc800078e0291 */
[----:B------:R-:W-:Y:S02]  /*77e0*/  IMAD R41, R19, 0x4800, R40 ;  /* 0x0000480013297824 */ /* 0x000fe400078e0228 */
[--C-:B------:R-:W-:Y:S02]  /*77f0*/  IMAD R40, R43, 0x2, R18.reuse ;  /* 0x000000022b287824 */ /* 0x100fe400078e0212 */
[----:B------:R-:W-:-:S04]  /*7800*/  IMAD R52, R41, 0x2, R18 ;  /* 0x0000000229347824 */ /* 0x000fc800078e0212 */
        /* <DEDUP_REMOVED lines=85> */
.L_x_1401:
[----:B------:R-:W-:Y:S05]  /*7d60*/  BSYNC B3 ;  /* 0x0000000000037941 */ /* 0x000fea0003800000 */
.L_x_1400:
[----:B------:R-:W-:Y:S02]  /*7d70*/  ULDC.64 UR4, c[0x0][0x208] ;  /* 0x0000820000047ab9 */ /* 0x000fe40000000a00 */
[----:B0-----:R3:W-:Y:S04]  /*7d80*/  STG.E.128 desc[UR4][R80.64], R40 ;  /* 0x0000002850007986 */ /* 0x0017e8000c101d04 */
[----:B--2---:R3:W-:Y:S02]  /*7d90*/  @!P4 STG.E.128 desc[UR4][R82.64], R52 ;  /* 0x000000345200c986 */ /* 0x0047e4000c101d04 */
.L_x_1399:
[----:B------:R-:W-:Y:S05]  /*7da0*/  BSYNC B2 ;  /* 0x0000000000027941 */ /* 0x000fea0003800000 */
.L_x_1398:
[----:B------:R-:W-:-:S13]  /*7db0*/  ISETP.NE.AND P4, PT, R10, RZ, PT ;  /* 0x000000ff0a00720c */ /* 0x000fda0003f85270 */
[----:B------:R-:W-:Y:S05]  /*7dc0*/  @!P4 BRA `(.L_x_1393) ;  /* 0x0000000400ecc947 */ /* 0x000fea0003800000 */
[----:B------:R-:W2:Y:S01]  /*7dd0*/  LDL R36, [R1] ;  /* 0x0000000001247983 */ /* 0x000ea20000100800 */
[----:B------:R-:W-:Y:S01]  /*7de0*/  IADD3 R38, P4, P5, R90, R134, R13 ;  /* 0x000000865a267210 */ /* 0x000fe20007d9e00d */
[----:B------:R-:W-:Y:S03]  /*7df0*/  BSSY B2, `(.L_x_1402) ;  /* 0x0000075000027945 */ /* 0x000fe60003800000 */
[----:B---3--:R-:W-:Y:S02]  /*7e00*/  IADD3.X R40, R89, R192, R109, P4, P5 ;  /* 0x000000c059287210 */ /* 0x008fe400027ea46d */
[----:B--2---:R-:W-:-:S04]  /*7e10*/  LOP3.LUT P6, RZ, R36, 0x1, RZ, 0xc0, !PT ;  /* 0x0000000124ff7812 */ /* 0x004fc800078cc0ff */
[----:B------:R-:W-:-:S04]  /*7e20*/  SEL R36, R122, R152, !P6 ;  /* 0x000000987a247207 */ /* 0x000fc80007000000 */
[----:B------:R-:W-:-:S04]  /*7e30*/  SHF.R.S32.HI R37, RZ, 0x1f, R36 ;  /* 0x0000001fff257819 */ /* 0x000fc80000011424 */
        /* <DEDUP_REMOVED lines=13> */
[----:B------:R-:W-:-:S04]  /*7f10*/  LEA.HI R36, R36, R37, RZ, 0x3 ;  /* 0x0000002524247211 */ /* 0x000fc800078f18ff */
[----:B------:R-:W-:Y:S02]  /*7f20*/  SHF.R.S32.HI R37, RZ, 0x3, R36 ;  /* 0x00000003ff257819 */ /* 0x000fe40000011424 */
[----:B------:R-:W-:-:S03]  /*7f30*/  LOP3.LUT R36, R174, 0x38, R39, 0xf8, !PT ;  /* 0x00000038ae247812 */ /* 0x000fc600078ef827 */
[----:B------:R-:W-:Y:S01]  /*7f40*/  IMAD R37, R37, 0x1800, R176 ;  /* 0x0000180025257824 */ /* 0x000fe200078e02b0 */
[----:B------:R-:W-:-:S05]  /*7f50*/  LOP3.LUT R36, R36, R175, RZ, 0x3c, !PT ;  /* 0x000000af24247212 */ /* 0x000fca00078e3cff */
[----:B------:R-:W-:Y:S02]  /*7f60*/  IMAD.IADD R36, R37, 0x1, R36 ;  /* 0x0000000125247824 */ /* 0x000fe400078e0224 */
[C---:B------:R-:W-:Y:S02]  /*7f70*/  IMAD R37, R19.reuse, 0x4800, R143 ;  /* 0x0000480013257824 */ /* 0x040fe400078e028f */
[----:B------:R-:W-:Y:S02]  /*7f80*/  IMAD R39, R19, 0x4800, R36 ;  /* 0x0000480013277824 */ /* 0x000fe400078e0224 */
[----:B------:R-:W-:-:S03]  /*7f90*/  IMAD R37, R37, 0x2, R18 ;  /* 0x0000000225257824 */ /* 0x000fc600078e0212 */
[----:B------:R-:W-:-:S03]  /*7fa0*/  LEA R40, R39, R18, 0x1 ;  /* 0x0000001227287211 */ /* 0x000fc600078e08ff */
        /* <DEDUP_REMOVED lines=8> */
[----:B------:R-:W-:Y:S01]  /*8030*/  HADD2.F32 R80, -RZ, R214.H0_H0 ;  /* 0x200000d6ff507230 */ /* 0x000fe20000004100 */
[--C-:B------:R-:W-:Y:S01]  /*8040*/  SHF.R.U64 R34, R34, 0x10, R35.reuse ;  /* 0x0000001022227819 */ /* 0x100fe20000001223 */
[----:B------:R-:W-:Y:S01]  /*8050*/  HADD2.F32 R52, -RZ, R52.H0_H0 ;  /* 0x20000034ff347230 */ /* 0x000fe20000004100 */
[----:B------:R-:W-:Y:S01]  /*8060*/  SHF.R.U32.HI R44, RZ, 0x10, R35 ;  /* 0x00000010ff2c7819 */ /* 0x000fe20000011623 */
[----:B------:R-:W-:Y:S01]  /*8070*/  HADD2.F32 R214, -RZ, R214.H1_H1 ;  /* 0x300000d6ffd67230 */ /* 0x000fe20000004100 */
[----:B------:R-:W-:-:S02]  /*8080*/  SHF.R.U64 R35, R46, 0x10, R47 ;  /* 0x000000102e237819 */ /* 0x000fc4000000122f */
[----:B------:R-:W-:Y:S01]  /*8090*/  SHF.R.U32.HI R46, RZ, 0x10, R47 ;  /* 0x00000010ff2e7819 */ /* 0x000fe2000001162f */
[----:B---3--:R-:W-:Y:S01]  /*80a0*/  IMAD.MOV.U32 R47, RZ, RZ, R41 ;  /* 0x000000ffff2f7224 */ /* 0x008fe200078e0029 */
[----:B------:R-:W-:Y:S01]  /*80b0*/  SHF.R.U32.HI R45, RZ, 0x10, R45 ;  /* 0x00000010ff2d7819 */ /* 0x000fe2000001162d */
[----:B------:R-:W-:Y:S02]  /*80c0*/  IMAD.MOV.U32 R41, RZ, RZ, R39 ;  /* 0x000000ffff297224 */ /* 0x000fe400078e0027 */
        /* <DEDUP_REMOVED lines=20> */
[----:B------:R-:W-:Y:S02]  /*8210*/  HADD2.F32 R80, -RZ, R215.H0_H0 ;  /* 0x200000d7ff507230 */ /* 0x000fe40000004100 */
        /* <DEDUP_REMOVED lines=15> */
[----:B------:R-:W-:Y:S01]  /*8310*/  MOV R37, R39 ;  /* 0x0000002700257202 */ /* 0x000fe20000000f00 */
[----:B------:R-:W-:Y:S01]  /*8320*/  HADD2.F32 R40, -RZ, R40.H1_H1 ;  /* 0x30000028ff287230 */ /* 0x000fe20000004100 */
[----:B------:R-:W-:Y:S01]  /*8330*/  F2FP.F16.F32.PACK_AB R43, R46, R43 ;  /* 0x0000002b2e2b723e */ /* 0x000fe200000000ff */
[----:B------:R-:W-:-:S02]  /*8340*/  HADD2.F32 R36, -RZ, R36.H1_H1 ;  /* 0x30000024ff247230 */ /* 0x000fc40000004100 */
[----:B------:R-:W-:Y:S02]  /*8350*/  HADD2.F32 R47, -RZ, R32.H0_H0 ;  /* 0x20000020ff2f7230 */ /* 0x000fe40000004100 */
[-C--:B------:R-:W-:Y:S01]  /*8360*/  FMUL.FTZ R32, R45, R80.reuse ;  /* 0x000000502d207220 */ /* 0x080fe20000410000 */
[C---:B------:R-:W-:Y:S01]  /*8370*/  FMUL.FTZ R80, R33.reuse, R80 ;  /* 0x0000005021507220 */ /* 0x040fe20000410000 */
[-C--:B------:R-:W-:Y:S01]  /*8380*/  FMUL.FTZ R55, R40, R53.reuse ;  /* 0x0000003528377220 */ /* 0x080fe20000410000 */
[C---:B------:R-:W-:Y:S01]  /*8390*/  FMUL.FTZ R53, R36.reuse, R53 ;  /* 0x0000003524357220 */ /* 0x040fe20000410000 */
[-C--:B------:R-:W-:Y:S01]  /*83a0*/  FFMA.FTZ R32, R33, R214.reuse, -R32 ;  /* 0x000000d621207223 */ /* 0x080fe20000010820 */
[----:B------:R-:W-:Y:S01]  /*83b0*/  FFMA.FTZ R33, R45, R214, R80 ;  /* 0x000000d62d217223 */ /* 0x000fe20000010050 */
[-C--:B------:R-:W-:Y:S01]  /*83c0*/  FFMA.FTZ R45, R36, R47.reuse, -R55 ;  /* 0x0000002f242d7223 */ /* 0x080fe20000010837 */
[----:B------:R-:W-:Y:S01]  /*83d0*/  FFMA.FTZ R36, R40, R47, R53 ;  /* 0x0000002f28247223 */ /* 0x000fe20000010035 */
[----:B------:R-:W-:-:S02]  /*83e0*/  HADD2.F32 R40, -RZ, R42.H0_H0 ;  /* 0x2000002aff287230 */ /* 0x000fc40000004100 */
[----:B------:R-:W-:Y:S02]  /*83f0*/  HADD2.F32 R53, -RZ, R35.H0_H0 ;  /* 0x20000023ff357230 */ /* 0x000fe40000004100 */
[----:B------:R-:W-:Y:S02]  /*8400*/  HADD2.F32 R42, -RZ, R42.H1_H1 ;  /* 0x3000002aff2a7230 */ /* 0x000fe40000004100 */
[--C-:B------:R-:W-:Y:S02]  /*8410*/  HADD2.F32 R35, -RZ, R38.reuse.H0_H0 ;  /* 0x20000026ff237230 */ /* 0x100fe40000004100 */
[----:B------:R-:W-:Y:S02]  /*8420*/  HADD2.F32 R215, -RZ, R215.H1_H1 ;  /* 0x300000d7ffd77230 */ /* 0x000fe40000004100 */
[----:B------:R-:W-:Y:S01]  /*8430*/  FMUL.FTZ R81, R42, R53 ;  /* 0x000000352a517220 */ /* 0x000fe20000410000 */
[----:B------:R-:W-:Y:S02]  /*8440*/  HADD2.F32 R38, -RZ, R38.H1_H1 ;  /* 0x30000026ff267230 */ /* 0x000fe40000004100 */
[----:B------:R-:W-:Y:S01]  /*8450*/  FMUL.FTZ R55, R35, R216 ;  /* 0x000000d823377220 */ /* 0x000fe20000410000 */
[----:B------:R-:W-:-:S02]  /*8460*/  HADD2.F32 R47, -RZ, R34.H0_H0 ;  /* 0x20000022ff2f7230 */ /* 0x000fc40000004100 */
[----:B------:R-:W-:Y:S01]  /*8470*/  FMUL.FTZ R34, R40, R216 ;  /* 0x000000d828227220 */ /* 0x000fe20000410000 */
[----:B------:R-:W-:Y:S02]  /*8480*/  IMAD.MOV.U32 R39, RZ, RZ, R44 ;  /* 0x000000ffff277224 */ /* 0x000fe400078e002c */
[----:B------:R-:W-:Y:S01]  /*8490*/  FMUL.FTZ R53, R38, R53 ;  /* 0x0000003526357220 */ /* 0x000fe20000410000 */
[-C--:B------:R-:W-:Y:S01]  /*84a0*/  FFMA.FTZ R55, R40, R215.reuse, R55 ;  /* 0x000000d728377223 */ /* 0x080fe20000010037 */
[----:B------:R-:W-:Y:S01]  /*84b0*/  FFMA.FTZ R34, R35, R215, -R34 ;  /* 0x000000d723227223 */ /* 0x000fe20000010822 */
[-C--:B------:R-:W-:Y:S01]  /*84c0*/  FFMA.FTZ R81, R38, R47.reuse, -R81 ;  /* 0x0000002f26517223 */ /* 0x080fe20000010851 */
[----:B------:R-:W-:Y:S01]  /*84d0*/  F2FP.F16.F32.PACK_AB R38, R45, R32 ;  /* 0x000000202d26723e */ /* 0x000fe200000000ff */
[----:B------:R-:W-:Y:S01]  /*84e0*/  FFMA.FTZ R42, R42, R47, R53 ;  /* 0x0000002f2a2a7223 */ /* 0x000fe20000010035 */
[----:B------:R-:W-:Y:S02]  /*84f0*/  F2FP.F16.F32.PACK_AB R40, R36, R33 ;  /* 0x000000212428723e */ /* 0x000fe400000000ff */
[----:B------:R-:W-:Y:S01]  /*8500*/  F2FP.F16.F32.PACK_AB R81, R81, R34 ;  /* 0x000000225151723e */ /* 0x000fe200000000ff */
[----:B------:R-:W-:Y:S01]  /*8510*/  IMAD.MOV.U32 R36, RZ, RZ, R38 ;  /* 0x000000ffff247224 */ /* 0x000fe200078e0026 */
[----:B------:R-:W-:-:S03]  /*8520*/  F2FP.F16.F32.PACK_AB R42, R42, R55 ;  /* 0x000000372a2a723e */ /* 0x000fc600000000ff */
[----:B------:R-:W-:-:S07]  /*8530*/  IMAD.MOV.U32 R38, RZ, RZ, R81 ;  /* 0x000000ffff267224 */ /* 0x000fce00078e0051 */
.L_x_1403:
[----:B------:R-:W-:Y:S05]  /*8540*/  BSYNC B2 ;  /* 0x0000000000027941 */ /* 0x000fea0003800000 */
.L_x_1402:
[----:B------:R-:W-:Y:S02]  /*8550*/  ULDC.64 UR4, c[0x0][0x208] ;  /* 0x0000820000047ab9 */ /* 0x000fe40000000a00 */
[----:B--2---:R4:W-:Y:S04]  /*8560*/  STG.E.128 desc[UR4][R48.64], R36 ;  /* 0x0000002430007986 */ /* 0x0049e8000c101d04 */
[----:B---3--:R4:W-:Y:S02]  /*8570*/  @!P4 STG.E.128 desc[UR4][R50.64], R40 ;  /* 0x000000283200c986 */ /* 0x0089e4000c101d04 */
.L_x_1393:
[----:B------:R-:W-:Y:S05]  /*8580*/  BSYNC B1 ;  /* 0x0000000000017941 */ /* 0x000fea0003800000 */
.L_x_1392:
[-C--:B--2---:R-:W-:Y:S02]  /*8590*/  IMAD R32, R151, R126.reuse, RZ ;  /* 0x0000007e97207224 */ /* 0x084fe400078e02ff */
[----:B------:R-:W-:-:S04]  /*85a0*/  IMAD.WIDE.U32 R128, R185, R126, R128 ;  /* 0x0000007eb9807225 */ /* 0x000fc800078e0080 */
[----:B------:R-:W-:Y:S01]  /*85b0*/  IMAD R127, R185, R127, R32 ;  /* 0x0000007fb97f7224 */ /* 0x000fe200078e0220 */
[----:B------:R-:W-:Y:S06]  /*85c0*/  @P0 BRA `(.L_x_1362) ;  /* 0x0000001800d40947 */ /* 0x000fec0003800000 */
[----:B------:R-:W-:Y:S01]  /*85d0*/  ISETP.NE.AND P0, PT, R12, RZ, PT ;  /* 0x000000ff0c00720c */ /* 0x000fe20003f05270 */
[----:B------:R-:W-:Y:S01]  /*85e0*/  BSSY B1, `(.L_x_1404) ;  /* 0x000007a000017945 */ /* 0x000fe20003800000 */
[----:B------:R-:W-:-:S11]  /*85f0*/  IMAD.IADD R44, R129, 0x1, R127 ;  /* 0x00000001812c7824 */ /* 0x000fd600078e027f */
        /* <DEDUP_REMOVED lines=8> */
[----:B------:R-:W-:Y:S02]  /*8680*/  SHF.L.U32 R35, R33, 0x3, RZ ;  /* 0x0000000321237819 */ /* 0x000fe400000006ff */
[----:B------:R-:W-:Y:S02]  /*8690*/  SHF.R.S32.HI R32, RZ, 0x1f, R33 ;  /* 0x0000001fff207819 */ /* 0x000fe40000011421 */
[----:B------:R-:W-:Y:S02]  /*86a0*/  ISETP.GE.AND P0, PT, R35, R150, PT ;  /* 0x000000962300720c */ /* 0x000fe40003f06270 */
[----:B------:R-:W-:-:S04]  /*86b0*/  LEA.HI R32, R32, R33, RZ, 0x3 ;  /* 0x0000002120207211 */ /* 0x000fc800078f18ff */
[----:B---3--:R-:W-:Y:S02]  /*86c0*/  SHF.R.S32.HI R40, RZ, 0x3, R32 ;  /* 0x00000003ff287819 */ /* 0x008fe40000011420 */
[----:B------:R-:W-:-:S03]  /*86d0*/  LOP3.LUT R32, R172, 0x38, R35, 0xf8, !PT ;  /* 0x00000038ac207812 */ /* 0x000fc600078ef823 */
[----:B------:R-:W-:Y:S01]  /*86e0*/  IMAD R33, R40, 0x1800, R177 ;  /* 0x0000180028217824 */ /* 0x000fe200078e02b1 */
[----:B------:R-:W-:Y:S02]  /*86f0*/  LOP3.LUT R32, R32, R199, RZ, 0x3c, !PT ;  /* 0x000000c720207212 */ /* 0x000fe400078e3cff */
[--C-:B------:R-:W-:Y:S02]  /*8700*/  @!P0 SHF.R.S32.HI R37, RZ, 0x1f, R35.reuse ;  /* 0x0000001fff258819 */ /* 0x100fe40000011423 */
[----:B------:R-:W-:Y:S01]  /*8710*/  @!P0 IADD3 R34, P4, P5, R90, R128, R35 ;  /* 0x000000805a228210 */ /* 0x000fe20007d9e023 */
[----:B------:R-:W-:Y:S02]  /*8720*/  IMAD.IADD R32, R33, 0x1, R32 ;  /* 0x0000000121207824 */ /* 0x000fe400078e0220 */
[----:B------:R-:W-:Y:S01]  /*8730*/  IMAD R33, R19, 0x4800, R144 ;  /* 0x0000480013217824 */ /* 0x000fe200078e0290 */
[----:B------:R-:W-:Y:S01]  /*8740*/  @!P0 IADD3.X R37, R89, R44, R37, P4, P5 ;  /* 0x0000002c59258210 */ /* 0x000fe200027ea425 */
[----:B------:R-:W-:Y:S01]  /*8750*/  IMAD R35, R19, 0x4800, R32 ;  /* 0x0000480013237824 */ /* 0x000fe200078e0220 */
[----:B------:R-:W-:Y:S01]  /*8760*/  LEA R40, P4, R36, R120, 0x1 ;  /* 0x0000007824287211 */ /* 0x000fe200078808ff */
[----:B------:R-:W-:-:S03]  /*8770*/  IMAD R33, R33, 0x2, R18 ;  /* 0x0000000221217824 */ /* 0x000fc600078e0212 */
[----:B------:R-:W-:Y:S01]  /*8780*/  LEA.HI.X R41, R36, R121, R38, 0x1, P4 ;  /* 0x0000007924297211 */ /* 0x000fe200020f0c26 */
[----:B------:R-:W-:Y:S01]  /*8790*/  IMAD R36, R35, 0x2, R18 ;  /* 0x0000000223247824 */ /* 0x000fe200078e0212 */
[----:B------:R-:W-:-:S04]  /*87a0*/  @!P0 LEA R42, P4, R34, R120, 0x1 ;  /* 0x00000078222a8211 */ /* 0x000fc800078808ff */
[----:B------:R-:W-:Y:S02]  /*87b0*/  @!P0 LEA.HI.X R43, R34, R121, R37, 0x1, P4 ;  /* 0x00000079222b8211 */ /* 0x000fe400020f0c25 */
[----:B------:R-:W2:Y:S01]  /*87c0*/  LDS.128 R32, [R33+0x18400] ;  /* 0x0184000021207984 */ /* 0x000ea20000000c00 */
[----:B------:R-:W-:-:S03]  /*87d0*/  ISETP.GE.AND P4, PT, R22, R117, PT ;  /* 0x000000751600720c */ /* 0x000fc60003f86270 */
[----:B------:R-:W3:Y:S10]  /*87e0*/  LDS.128 R36, [R36+0x18400] ;  /* 0x0184000024247984 */ /* 0x000ef40000000c00 */
[----:B------:R-:W-:Y:S05]  /*87f0*/  @P4 BRA `(.L_x_1407) ;  /* 0x0000000400504947 */ /* 0x000fea0003800000 */
[----:B---3--:R-:W-:Y:S01]  /*8800*/  MOV R49, R37 ;  /* 0x0000002500317202 */ /* 0x008fe20000000f00 */
[----:B------:R-:W-:Y:S01]  /*8810*/  IMAD.MOV.U32 R51, RZ, RZ, R39 ;  /* 0x000000ffff337224 */ /* 0x000fe200078e0027 */
[----:B------:R-:W-:Y:S01]  /*8820*/  SHF.R.U32.HI R55, RZ, 0x10, R77 ;  /* 0x00000010ff377819 */ /* 0x000fe2000001164d */
[----:B--2---:R-:W-:Y:S01]  /*8830*/  IMAD.MOV.U32 R37, RZ, RZ, R35 ;  /* 0x000000ffff257224 */ /* 0x004fe200078e0023 */
[--C-:B------:R-:W-:Y:S01]  /*8840*/  SHF.R.U32.HI R53, RZ, 0x10, R65.reuse ;  /* 0x00000010ff357819 */ /* 0x100fe20000011641 */
[----:B------:R-:W-:Y:S01]  /*8850*/  HADD2.F32 R54, -RZ, R213.H1_H1 ;  /* 0x300000d5ff367230 */ /* 0x000fe20000004100 */
[----:B------:R-:W-:Y:S01]  /*8860*/  SHF.R.U64 R45, R64, 0x10, R65 ;  /* 0x00000010402d7819 */ /* 0x000fe20000001241 */
[----:B------:R-:W-:Y:S01]  /*8870*/  HADD2.F32 R39, -RZ, R49.H0_H0 ;  /* 0x20000031ff277230 */ /* 0x000fe20000004100 */
[----:B------:R-:W-:Y:S01]  /*8880*/  SHF.R.U64 R48, R76, 0x10, R77 ;  /* 0x000000104c307819 */ /* 0x000fe2000000124d */
[----:B------:R-:W-:Y:S01]  /*8890*/  HADD2.F32 R35, -RZ, R33.H0_H0 ;  /* 0x20000021ff237230 */ /* 0x000fe20000004100 */
[----:B------:R-:W-:Y:S01]  /*88a0*/  SHF.R.U64 R47, R78, 0x10, R79 ;  /* 0x000000104e2f7819 */ /* 0x000fe2000000124f */
[----:B------:R-:W-:-:S02]  /*88b0*/  HADD2.F32 R55, -RZ, R55.H0_H0 ;  /* 0x20000037ff377230 */ /* 0x000fc40000004100 */
[-C--:B------:R-:W-:Y:S01]  /*88c0*/  FMUL.FTZ R64, R39, R54.reuse ;  /* 0x0000003627407220 */ /* 0x080fe20000410000 */
[----:B------:R-:W-:Y:S02]  /*88d0*/  HADD2.F32 R50, -RZ, R33.H1_H1 ;  /* 0x30000021ff327230 */ /* 0x000fe40000004100 */
        /* <DEDUP_REMOVED lines=8> */
[C---:B------:R-:W-:Y:S01]  /*8960*/  FMUL.FTZ R65, R49.reuse, R55 ;  /* 0x0000003731417220 */ /* 0x040fe20000410000 */
[--C-:B------:R-:W-:Y:S01]  /*8970*/  SHF.R.U64 R46, R66, 0x10, R67.reuse ;  /* 0x00000010422e7819 */ /* 0x100fe20000001243 */
[----:B------:R-:W-:Y:S01]  /*8980*/  FFMA.FTZ R52, R49, R53, R76 ;  /* 0x0000003531347223 */ /* 0x000fe2000001004c */
[----:B------:R-:W-:Y:S01]  /*8990*/  HADD2.F32 R76, -RZ, R211.H1_H1 ;  /* 0x300000d3ff4c7230 */ /* 0x000fe20000004100 */
[----:B------:R-:W-:Y:S01]  /*89a0*/  SHF.R.U32.HI R66, RZ, 0x10, R67 ;  /* 0x00000010ff427819 */ /* 0x000fe20000011643 */
[----:B------:R-:W-:-:S02]  /*89b0*/  HADD2.F32 R49, -RZ, R51.H0_H0 ;  /* 0x20000033ff317230 */ /* 0x000fc40000004100 */
[----:B------:R-:W-:Y:S01]  /*89c0*/  FFMA.FTZ R50, R50, R53, -R65 ;  /* 0x0000003532327223 */ /* 0x000fe20000010841 */
[--C-:B------:R-:W-:Y:S02]  /*89d0*/  HADD2.F32 R39, -RZ, R37.reuse.H0_H0 ;  /* 0x20000025ff277230 */ /* 0x100fe40000004100 */
[----:B------:R-:W-:Y:S02]  /*89e0*/  HADD2.F32 R53, -RZ, R78.H0_H0 ;  /* 0x2000004eff357230 */ /* 0x000fe40000004100 */
[-C--:B------:R-:W-:Y:S01]  /*89f0*/  FMUL.FTZ R78, R49, R76.reuse ;  /* 0x0000004c314e7220 */ /* 0x080fe20000410000 */
[----:B------:R-:W-:Y:S02]  /*8a00*/  HADD2.F32 R54, -RZ, R37.H1_H1 ;  /* 0x30000025ff367230 */ /* 0x000fe40000004100 */
[----:B------:R-:W-:Y:S01]  /*8a10*/  FMUL.FTZ R76, R39, R76 ;  /* 0x0000004c274c7220 */ /* 0x000fe20000410000 */
[----:B------:R-:W-:Y:S01]  /*8a20*/  HADD2.F32 R64, -RZ, R202.H1_H1 ;  /* 0x300000caff407230 */ /* 0x000fe20000004100 */
[----:B------:R-:W-:Y:S01]  /*8a30*/  F2FP.F16.F32.PACK_AB R33, R50, R33 ;  /* 0x000000213221723e */ /* 0x000fe200000000ff */
[----:B------:R-:W-:-:S02]  /*8a40*/  HADD2.F32 R51, -RZ, R51.H1_H1 ;  /* 0x30000033ff337230 */ /* 0x000fc40000004100 */
[CC--:B0-----:R-:W-:Y:S01]  /*8a50*/  FMUL.FTZ R80, R54.reuse, R53.reuse ;  /* 0x0000003536507220 */ /* 0x0c1fe20000410000 */
[----:B------:R-:W-:Y:S02]  /*8a60*/  HADD2.F32 R66, -RZ, R66.H0_H0 ;  /* 0x20000042ff427230 */ /* 0x000fe40000004100 */
[-C--:B------:R-:W-:Y:S01]  /*8a70*/  FFMA.FTZ R37, R39, R64.reuse, -R78 ;  /* 0x0000004027257223 */ /* 0x080fe2000001084e */
[----:B------:R-:W-:Y:S01]  /*8a80*/  FFMA.FTZ R39, R49, R64, R76 ;  /* 0x0000004031277223 */ /* 0x000fe2000001004c */
[C---:B------:R-:W-:Y:S01]  /*8a90*/  FMUL.FTZ R55, R51.reuse, R53 ;  /* 0x0000003533377220 */ /* 0x040fe20000410000 */
[----:B------:R-:W-:Y:S02]  /*8aa0*/  HADD2.F32 R49, -RZ, R36.H0_H0 ;  /* 0x20000024ff317230 */ /* 0x000fe40000004100 */
[-C--:B------:R-:W-:Y:S01]  /*8ab0*/  FFMA.FTZ R64, R51, R66.reuse, R80 ;  /* 0x0000004233407223 */ /* 0x080fe20000010050 */
[----:B------:R-:W-:Y:S02]  /*8ac0*/  HADD2.F32 R51, -RZ, R48.H0_H0 ;  /* 0x20000030ff337230 */ /* 0x000fe40000004100 */
[----:B------:R-:W-:Y:S01]  /*8ad0*/  FFMA.FTZ R54, R54, R66, -R55 ;  /* 0x0000004236367223 */ /* 0x000fe20000010837 */
[----:B------:R-:W-:-:S02]  /*8ae0*/  HADD2.F32 R48, -RZ, R32.H0_H0 ;  /* 0x20000020ff307230 */ /* 0x000fc40000004100 */
[----:B------:R-:W-:Y:S01]  /*8af0*/  HADD2.F32 R36, -RZ, R36.H1_H1 ;  /* 0x30000024ff247230 */ /* 0x000fe20000004100 */
[----:B------:R-:W-:Y:S01]  /*8b00*/  F2FP.F16.F32.PACK_AB R39, R64, R39 ;  /* 0x000000274027723e */ /* 0x000fe200000000ff */
[----:B------:R-:W-:Y:S01]  /*8b10*/  HADD2.F32 R213, -RZ, R213.H0_H0 ;  /* 0x200000d5ffd57230 */ /* 0x000fe20000004100 */
[----:B------:R-:W-:Y:S01]  /*8b20*/  F2FP.F16.F32.PACK_AB R54, R54, R37 ;  /* 0x000000253636723e */ /* 0x000fe200000000ff */
[----:B------:R-:W-:Y:S02]  /*8b30*/  HADD2.F32 R32, -RZ, R32.H1_H1 ;  /* 0x30000020ff207230 */ /* 0x000fe40000004100 */
[----:B------:R-:W-:Y:S01]  /*8b40*/  FMUL.FTZ R55, R36, R51 ;  /* 0x0000003324377220 */ /* 0x000fe20000410000 */
[----:B------:R-:W-:Y:S02]  /*8b50*/  HADD2.F32 R203, -RZ, R203.H0_H0 ;  /* 0x200000cbffcb7230 */ /* 0x000fe40000004100 */
[----:B------:R-:W-:Y:S01]  /*8b60*/  FMUL.FTZ R53, R49, R213 ;  /* 0x000000d531357220 */ /* 0x000fe20000410000 */
[----:B------:R-:W-:-:S02]  /*8b70*/  HADD2.F32 R45, -RZ, R45.H0_H0 ;  /* 0x2000002dff2d7230 */ /* 0x000fc40000004100 */
[----:B------:R-:W-:Y:S01]  /*8b80*/  FMUL.FTZ R51, R32, R51 ;  /* 0x0000003320337220 */ /* 0x000fe20000410000 */
[C---:B------:R-:W-:Y:S01]  /*8b90*/  FMUL.FTZ R66, R48.reuse, R213 ;  /* 0x000000d530427220 */ /* 0x040fe20000410000 */
[----:B------:R-:W-:Y:S01]  /*8ba0*/  FFMA.FTZ R53, R48, R203, -R53 ;  /* 0x000000cb30357223 */ /* 0x000fe20000010835 */
[----:B------:R-:W-:Y:S02]  /*8bb0*/  HADD2.F32 R211, -RZ, R211.H0_H0 ;  /* 0x200000d3ffd37230 */ /* 0x000fe40000004100 */
[----:B------:R-:W-:Y:S01]  /*8bc0*/  FFMA.FTZ R51, R36, R45, R51 ;  /* 0x0000002d24337223 */ /* 0x000fe20000010033 */
[----:B------:R-:W-:Y:S01]  /*8bd0*/  FFMA.FTZ R66, R49, R203, R66 ;  /* 0x000000cb31427223 */ /* 0x000fe20000010042 */
[----:B------:R-:W-:Y:S01]  /*8be0*/  FFMA.FTZ R48, R32, R45, -R55 ;  /* 0x0000002d20307223 */ /* 0x000fe20000010837 */
[----:B------:R-:W-:Y:S01]  /*8bf0*/  HADD2.F32 R36, -RZ, R38.H0_H0 ;  /* 0x20000026ff247230 */ /* 0x000fe20000004100 */
[----:B------:R-:W-:Y:S01]  /*8c00*/  F2FP.F16.F32.PACK_AB R37, R52, R35 ;  /* 0x000000233425723e */ /* 0x000fe200000000ff */
[----:B------:R-:W-:-:S02]  /*8c10*/  HADD2.F32 R49, -RZ, R47.H0_H0 ;  /* 0x2000002fff317230 */ /* 0x000fc40000004100 */
[----:B------:R-:W-:Y:S02]  /*8c20*/  HADD2.F32 R32, -RZ, R34.H0_H0 ;  /* 0x20000022ff207230 */ /* 0x000fe40000004100 */
[-C--:B------:R-:W-:Y:S01]  /*8c30*/  FMUL.FTZ R55, R36, R211.reuse ;  /* 0x000000d324377220 */ /* 0x080fe20000410000 */
[----:B------:R-:W-:Y:S02]  /*8c40*/  HADD2.F32 R38, -RZ, R38.H1_H1 ;  /* 0x30000026ff267230 */ /* 0x000fe40000004100 */
[----:B------:R-:W-:Y:S02]  /*8c50*/  HADD2.F32 R34, -RZ, R34.H1_H1 ;  /* 0x30000022ff227230 */ /* 0x000fe40000004100 */
[----:B------:R-:W-:Y:S01]  /*8c60*/  FMUL.FTZ R211, R32, R211 ;  /* 0x000000d320d37220 */ /* 0x000fe20000410000 */
[----:B------:R-:W-:Y:S02]  /*8c70*/  HADD2.F32 R45, -RZ, R202.H0_H0 ;  /* 0x200000caff2d7230 */ /* 0x000fe40000004100 */
[----:B------:R-:W-:Y:S01]  /*8c80*/  FMUL.FTZ R65, R38, R49 ;  /* 0x0000003126417220 */ /* 0x000fe20000410000 */
[----:B------:R-:W-:-:S02]  /*8c90*/  HADD2.F32 R47, -RZ, R46.H0_H0 ;  /* 0x2000002eff2f7230 */ /* 0x000fc40000004100 */
[----:B------:R-:W-:Y:S01]  /*8ca0*/  FMUL.FTZ R49, R34, R49 ;  /* 0x0000003122317220 */ /* 0x000fe20000410000 */
[----:B------:R-:W-:Y:S02]  /*8cb0*/  IMAD.MOV.U32 R35, RZ, RZ, R54 ;  /* 0x000000ffff237224 */ /* 0x000fe400078e0036 */
[-C--:B------:R-:W-:Y:S01]  /*8cc0*/  FFMA.FTZ R55, R32, R45.reuse, -R55 ;  /* 0x0000002d20377223 */ /* 0x080fe20000010837 */
[----:B------:R-:W-:Y:S01]  /*8cd0*/  FFMA.FTZ R211, R36, R45, R211 ;  /* 0x0000002d24d37223 */ /* 0x000fe200000100d3 */
[-C--:B------:R-:W-:Y:S01]  /*8ce0*/  FFMA.FTZ R34, R34, R47.reuse, -R65 ;  /* 0x0000002f22227223 */ /* 0x080fe20000010841 */
[----:B------:R-:W-:Y:S01]  /*8cf0*/  FFMA.FTZ R38, R38, R47, R49 ;  /* 0x0000002f26267223 */ /* 0x000fe20000010031 */
[----:B------:R-:W-:Y:S02]  /*8d00*/  F2FP.F16.F32.PACK_AB R32, R48, R53 ;  /* 0x000000353020723e */ /* 0x000fe400000000ff */
[----:B------:R-:W-:Y:S02]  /*8d10*/  F2FP.F16.F32.PACK_AB R36, R51, R66 ;  /* 0x000000423324723e */ /* 0x000fe400000000ff */
[----:B------:R-:W-:-:S02]  /*8d20*/  F2FP.F16.F32.PACK_AB R34, R34, R55 ;  /* 0x000000372222723e */ /* 0x000fc400000000ff */
[----:B------:R-:W-:-:S07]  /*8d30*/  F2FP.F16.F32.PACK_AB R38, R38, R211 ;  /* 0x000000d32626723e */ /* 0x000fce00000000ff */
.L_x_1407:
[----:B------:R-:W-:Y:S05]  /*8d40*/  BSYNC B2 ;  /* 0x0000000000027941 */ /* 0x000fea0003800000 */
.L_x_1406:
[----:B------:R-:W-:Y:S02]  /*8d50*/  ULDC.64 UR4, c[0x0][0x208] ;  /* 0x0000820000047ab9 */ /* 0x000fe40000000a00 */
[----:B--2---:R2:W-:Y:S04]  /*8d60*/  STG.E.128 desc[UR4][R40.64], R32 ;  /* 0x0000002028007986 */ /* 0x0045e8000c101d04 */
[----:B---3--:R2:W-:Y:S02]  /*8d70*/  @!P0 STG.E.128 desc[UR4][R42.64], R36 ;  /* 0x000000242a008986 */ /* 0x0085e4000c101d04 */
.L_x_1405:
[----:B------:R-:W-:Y:S05]  /*8d80*/  BSYNC B1 ;  /* 0x0000000000017941 */ /* 0x000fea0003800000 */
.L_x_1404:
        /* <DEDUP_REMOVED lines=13> */
[----:B------:R-:W-:Y:S02]  /*8e60*/  LEA.HI R35, R35, R32, RZ, 0x3 ;  /* 0x0000002023237211 */ /* 0x000fe400078f18ff */
[----:B------:R-:W-:Y:S02]  /*8e70*/  LOP3.LUT R32, R172, 0x38, R33, 0xf8, !PT ;  /* 0x00000038ac207812 */ /* 0x000fe400078ef821 */
[----:B---3--:R-:W-:-:S02]  /*8e80*/  SHF.R.S32.HI R40, RZ, 0x3, R35 ;  /* 0x00000003ff287819 */ /* 0x008fc40000011423 */
[----:B------:R-:W-:-:S05]  /*8e90*/  LOP3.LUT R32, R32, R199, RZ, 0x3c, !PT ;  /* 0x000000c720207212 */ /* 0x000fca00078e3cff */
[--C-:B------:R-:W-:Y:S02]  /*8ea0*/  @!P0 SHF.R.S32.HI R37, RZ, 0x1f, R33.reuse ;  /* 0x0000001fff258819 */ /* 0x100fe40000011421 */
[----:B------:R-:W-:Y:S01]  /*8eb0*/  @!P0 IADD3 R34, P4, P5, R90, R128, R33 ;  /* 0x000000805a228210 */ /* 0x000fe20007d9e021 */
[----:B------:R-:W-:-:S03]  /*8ec0*/  IMAD R33, R40, 0x1800, R177 ;  /* 0x0000180028217824 */ /* 0x000fc600078e02b1 */
[----:B------:R-:W-:Y:S01]  /*8ed0*/  @!P0 IADD3.X R37, R89, R44, R37, P4, P5 ;  /* 0x0000002c59258210 */ /* 0x000fe200027ea425 */
[----:B------:R-:W-:Y:S01]  /*8ee0*/  IMAD.IADD R32, R33, 0x1, R32 ;  /* 0x0000000121207824 */ /* 0x000fe200078e0220 */
[CC--:B------:R-:W-:Y:S01]  /*8ef0*/  LEA R40, P4, R36.reuse, R120.reuse, 0x1 ;  /* 0x0000007824287211 */ /* 0x0c0fe200078808ff */
[C---:B------:R-:W-:Y:S02]  /*8f00*/  IMAD R33, R19.reuse, 0x4800, R142 ;  /* 0x0000480013217824 */ /* 0x040fe400078e028e */
[----:B------:R-:W-:Y:S01]  /*8f10*/  IMAD R35, R19, 0x4800, R32 ;  /* 0x0000480013237824 */ /* 0x000fe200078e0220 */
[----:B------:R-:W-:Y:S01]  /*8f20*/  LEA.HI.X R41, R36, R121, R38, 0x1, P4 ;  /* 0x0000007924297211 */ /* 0x000fe200020f0c26 */
[--C-:B------:R-:W-:Y:S01]  /*8f30*/  IMAD R33, R33, 0x2, R18.reuse ;  /* 0x0000000221217824 */ /* 0x100fe200078e0212 */
        /* <DEDUP_REMOVED lines=10> */
[----:B------:R-:W-:Y:S01]  /*8fe0*/  IMAD.MOV.U32 R50, RZ, RZ, R36 ;  /* 0x000000ffff327224 */ /* 0x000fe200078e0024 */
[----:B------:R-:W-:Y:S01]  /*8ff0*/  MOV R51, R39 ;  /* 0x0000002700337202 */ /* 0x000fe20000000f00 */
[----:B------:R-:W-:Y:S01]  /*9000*/  HADD2.F32 R55, -RZ, R171.H1_H1 ;  /* 0x300000abff377230 */ /* 0x000fe20000004100 */
[--C-:B------:R-:W-:Y:S01]  /*9010*/  SHF.R.U32.HI R52, RZ, 0x10, R61.reuse ;  /* 0x00000010ff347819 */ /* 0x100fe2000001163d */
[--C-:B------:R-:W-:Y:S01]  /*9020*/  HADD2.F32 R36, -RZ, R32.reuse.H0_H0 ;  /* 0x20000020ff247230 */ /* 0x100fe20000004100 */
[----:B------:R-:W-:Y:S01]  /*9030*/  SHF.R.U64 R47, R60, 0x10, R61 ;  /* 0x000000103c2f7819 */ /* 0x000fe2000000123d */
[----:B------:R-:W-:Y:S01]  /*9040*/  HADD2.F32 R39, -RZ, R32.H1_H1 ;  /* 0x30000020ff277230 */ /* 0x000fe20000004100 */
[----:B------:R-:W-:Y:S01]  /*9050*/  SHF.R.U64 R46, R74, 0x10, R75 ;  /* 0x000000104a2e7819 */ /* 0x000fe2000000124b */
[----:B------:R-:W-:Y:S01]  /*9060*/  IMAD.MOV.U32 R37, RZ, RZ, R35 ;  /* 0x000000ffff257224 */ /* 0x000fe200078e0023 */
[----:B------:R-:W-:Y:S01]  /*9070*/  SHF.R.U32.HI R74, RZ, 0x10, R75 ;  /* 0x00000010ff4a7819 */ /* 0x000fe2000001164b */
        /* <DEDUP_REMOVED lines=15> */
[----:B------:R-:W-:Y:S01]  /*9170*/  HADD2.F32 R55, -RZ, R170.H1_H1 ;  /* 0x300000aaff377230 */ /* 0x000fe20000004100 */
[----:B------:R-:W-:Y:S01]  /*9180*/  SHF.R.U64 R48, R72, 0x10, R73 ;  /* 0x0000001048307819 */ /* 0x000fe20000001249 */
[----:B------:R-:W-:Y:S01]  /*9190*/  HADD2.F32 R52, -RZ, R51.H0_H0 ;  /* 0x20000033ff347230 */ /* 0x000fe20000004100 */
[----:B------:R-:W-:Y:S01]  /*91a0*/  F2FP.F16.F32.PACK_AB R35, R35, R32 ;  /* 0x000000202323723e */ /* 0x000fe200000000ff */
[----:B------:R-:W-:-:S02]  /*91b0*/  HADD2.F32 R39, -RZ, R37.H0_H0 ;  /* 0x20000025ff277230 */ /* 0x000fc40000004100 */
[----:B------:R-:W-:Y:S02]  /*91c0*/  HADD2.F32 R51, -RZ, R51.H1_H1 ;  /* 0x30000033ff337230 */ /* 0x000fe40000004100 */
[----:B------:R-:W-:Y:S02]  /*91d0*/  HADD2.F32 R60, -RZ, R74.H0_H0 ;  /* 0x2000004aff3c7230 */ /* 0x000fe40000004100 */
[----:B------:R-:W-:Y:S02]  /*91e0*/  HADD2.F32 R54, -RZ, R62.H0_H0 ;  /* 0x2000003eff367230 */ /* 0x000fe40000004100 */
[-C--:B------:R-:W-:Y:S01]  /*91f0*/  FMUL.FTZ R62, R52, R55.reuse ;  /* 0x00000037343e7220 */ /* 0x080fe20000410000 */
[----:B------:R-:W-:Y:S02]  /*9200*/  HADD2.F32 R53, -RZ, R159.H1_H1 ;  /* 0x3000009fff357230 */ /* 0x000fe40000004100 */
        /* <DEDUP_REMOVED lines=8> */
[----:B------:R-:W-:Y:S02]  /*9290*/  HADD2.F32 R52, -RZ, R171.H0_H0 ;  /* 0x200000abff347230 */ /* 0x000fe40000004100 */
[--C-:B------:R-:W-:Y:S02]  /*92a0*/  HADD2.F32 R39, -RZ, R50.reuse.H0_H0 ;  /* 0x20000032ff277230 */ /* 0x100fe40000004100 */
[----:B------:R-:W-:Y:S01]  /*92b0*/  FFMA.FTZ R64, R51, R54, R60 ;  /* 0x0000003633407223 */ /* 0x000fe2000001003c */
[----:B------:R-:W-:Y:S01]  /*92c0*/  HADD2.F32 R37, -RZ, R49.H0_H0 ;  /* 0x20000031ff257230 */ /* 0x000fe20000004100 */
[----:B------:R-:W-:Y:S01]  /*92d0*/  F2FP.F16.F32.PACK_AB R61, R61, R62 ;  /* 0x0000003e3d3d723e */ /* 0x000fe200000000ff */
        /* <DEDUP_REMOVED lines=31> */
[----:B------:R-:W-:Y:S01]  /*94d0*/  F2FP.F16.F32.PACK_AB R39, R64, R55 ;  /* 0x000000374027723e */ /* 0x000fe200000000ff */
[----:B------:R-:W-:Y:S01]  /*94e0*/  IMAD.MOV.U32 R35, RZ, RZ, R61 ;  /* 0x000000ffff237224 */ /* 0x000fe200078e003d */
[----:B------:R-:W-:-:S02]  /*94f0*/  F2FP.F16.F32.PACK_AB R36, R51, R52 ;  /* 0x000000343324723e */ /* 0x000fc400000000ff */
[----:B------:R-:W-:Y:S02]  /*9500*/  F2FP.F16.F32.PACK_AB R34, R53, R46 ;  /* 0x0000002e3522723e */ /* 0x000fe400000000ff */
[----:B------:R-:W-:-:S07]  /*9510*/  F2FP.F16.F32.PACK_AB R38, R47, R170 ;  /* 0x000000aa2f26723e */ /* 0x000fce00000000ff */
.L_x_1411:
[----:B------:R-:W-:Y:S05]  /*9520*/  BSYNC B2 ;  /* 0x0000000000027941 */ /* 0x000fea0003800000 */
.L_x_1410:
[----:B------:R-:W-:Y:S02]  /*9530*/  ULDC.64 UR4, c[0x0][0x208] ;  /* 0x0000820000047ab9 */ /* 0x000fe40000000a00 */
[----:B--2---:R2:W-:Y:S04]  /*9540*/  STG.E.128 desc[UR4][R40.64], R32 ;  /* 0x0000002028007986 */ /* 0x0045e8000c101d04 */
[----:B---3--:R2:W-:Y:S02]  /*9550*/  @!P0 STG.E.128 desc[UR4][R42.64], R36 ;  /* 0x000000242a008986 */ /* 0x0085e4000c101d04 */
.L_x_1409:
[----:B------:R-:W-:Y:S05]  /*9560*/  BSYNC B1 ;  /* 0x0000000000017941 */ /* 0x000fea0003800000 */
.L_x_1408:
[----:B------:R-:W-:-:S13]  /*9570*/  ISETP.NE.AND P0, PT, R10, RZ, PT ;  /* 0x000000ff0a00720c */ /* 0x000fda0003f05270 */
[----:B------:R-:W-:Y:S05]  /*9580*/  @!P0 BRA `(.L_x_1362) ;  /* 0x0000000800e48947 */ /* 0x000fea0003800000 */
[----:B--2---:R-:W2:Y:S01]  /*9590*/  LDL R32, [R1] ;  /* 0x0000000001207983 */ /* 0x004ea20000100800 */
[----:B------:R-:W-:Y:S01]  /*95a0*/  BSSY B1, `(.L_x_1412) ;  /* 0x0000072000017945 */ /* 0x000fe20003800000 */
[----:B--2---:R-:W-:-:S04]  /*95b0*/  LOP3.LUT P4, RZ, R32, 0x1, RZ, 0xc0, !PT ;  /* 0x0000000120ff7812 */ /* 0x004fc8000788c0ff */
[----:B------:R-:W-:Y:S02]  /*95c0*/  SEL R152, R122, R152, !P4 ;  /* 0x000000987a987207 */ /* 0x000fe40006000000 */
[----:B---34-:R-:W-:Y:S02]  /*95d0*/  IADD3 R41, P0, P4, R90, R128, R13 ;  /* 0x000000805a297210 */ /* 0x018fe40007c1e00d */
[----:B------:R-:W-:Y:S02]  /*95e0*/  SHF.R.S32.HI R33, RZ, 0x1f, R152 ;  /* 0x0000001fff217819 */ /* 0x000fe40000011498 */
[----:B------:R-:W-:Y:S02]  /*95f0*/  IADD3.X R42, R89, R44, R109, P0, P4 ;  /* 0x0000002c592a7210 */ /* 0x000fe400007e846d */
[----:B------:R-:W-:Y:S02]  /*9600*/  LEA.HI R33, R33, R152, RZ, 0x4 ;  /* 0x0000009821217211 */ /* 0x000fe400078f20ff */
[----:B------:R-:W-:-:S02]  /*9610*/  ISETP.GE.AND P4, PT, R166, R117, PT ;  /* 0x00000075a600720c */ /* 0x000fc40003f86270 */
[----:B------:R-:W-:Y:S02]  /*9620*/  LEA.HI.SX32 R33, R33, R112, 0x1c ;  /* 0x0000007021217211 */ /* 0x000fe400078fe2ff */
[----:B------:R-:W-:Y:S02]  /*9630*/  LEA R40, P0, R41, R120, 0x1 ;  /* 0x0000007829287211 */ /* 0x000fe400078008ff */
[----:B------:R-:W-:Y:S01]  /*9640*/  SHF.R.S32.HI R32, RZ, 0x1f, R33 ;  /* 0x0000001fff207819 */ /* 0x000fe20000011421 */
[----:B------:R-:W-:Y:S01]  /*9650*/  IMAD.SHL.U32 R43, R33, 0x8, RZ ;  /* 0x00000008212b7824 */ /* 0x000fe200078e00ff */
[----:B------:R-:W-:Y:S02]  /*9660*/  LEA.HI.X R41, R41, R121, R42, 0x1, P0 ;  /* 0x0000007929297211 */ /* 0x000fe400000f0c2a */
[----:B------:R-:W-:-:S04]  /*9670*/  LEA.HI R32, R32, R33, RZ, 0x3 ;  /* 0x0000002120207211 */ /* 0x000fc800078f18ff */
[----:B------:R-:W-:Y:S02]  /*9680*/  SHF.R.S32.HI R34, RZ, 0x3, R32 ;  /* 0x00000003ff227819 */ /* 0x000fe40000011420 */
[----:B------:R-:W-:-:S03]  /*9690*/  LOP3.LUT R32, R172, 0x38, R43, 0xf8, !PT ;  /* 0x00000038ac207812 */ /* 0x000fc600078ef82b */
[----:B------:R-:W-:Y:S01]  /*96a0*/  IMAD R33, R34, 0x1800, R177 ;  /* 0x0000180022217824 */ /* 0x000fe200078e02b1 */
[----:B------:R-:W-:-:S04]  /*96b0*/  LOP3.LUT R32, R32, R199, RZ, 0x3c, !PT ;  /* 0x000000c720207212 */ /* 0x000fc800078e3cff */
[----:B------:R-:W-:Y:S01]  /*96c0*/  IADD3 R32, R33, R32, RZ ;  /* 0x0000002021207210 */ /* 0x000fe20007ffe0ff */
[----:B------:R-:W-:-:S04]  /*96d0*/  IMAD R33, R19, 0x4800, R137 ;  /* 0x0000480013217824 */ /* 0x000fc800078e0289 */
[----:B------:R-:W-:Y:S02]  /*96e0*/  IMAD R35, R19, 0x4800, R32 ;  /* 0x0000480013237824 */ /* 0x000fe400078e0220 */
[--C-:B------:R-:W-:Y:S02]  /*96f0*/  IMAD R33, R33, 0x2, R18.reuse ;  /* 0x0000000221217824 */ /* 0x100fe400078e0212 */
[----:B------:R-:W-:-:S04]  /*9700*/  IMAD R36, R35, 0x2, R18 ;  /* 0x0000000223247824 */ /* 0x000fc800078e0212 */
        /* <DEDUP_REMOVED lines=39> */
[-C--:B------:R-:W-:Y:S01]  /*9980*/  FFMA.FTZ R55, R34, R37.reuse, R47 ;  /* 0x0000002522377223 */ /* 0x080fe2000001002f */
[----:B------:R-:W-:Y:S02]  /*9990*/  HADD2.F32 R38, -RZ, R58.H0_H0 ;  /* 0x2000003aff267230 */ /* 0x000fe40000004100 */
[-C--:B------:R-:W-:Y:S01]  /*99a0*/  FMUL.FTZ R56, R39, R48.reuse ;  /* 0x0000003027387220 */ /* 0x080fe20000410000 */
[----:B------:R-:W-:Y:S01]  /*99b0*/  FFMA.FTZ R54, R33, R37, -R54 ;  /* 0x0000002521367223 */ /* 0x000fe20000010836 */
[C---:B------:R-:W-:Y:S01]  /*99c0*/  FMUL.FTZ R48, R35.reuse, R48 ;  /* 0x0000003023307220 */ /* 0x040fe20000410000 */
[----:B------:R-:W-:Y:S02]  /*99d0*/  HADD2.F32 R158, -RZ, R158.H0_H0 ;  /* 0x2000009eff9e7230 */ /* 0x000fe40000004100 */
[-C--:B------:R-:W-:Y:S01]  /*99e0*/  FFMA.FTZ R57, R35, R38.reuse, -R56 ;  /* 0x0000002623397223 */ /* 0x080fe20000010838 */
[--C-:B------:R-:W-:Y:S02]  /*99f0*/  HADD2.F32 R34, -RZ, R45.reuse.H0_H0 ;  /* 0x2000002dff227230 */ /* 0x100fe40000004100 */
[----:B------:R-:W-:Y:S01]  /*9a00*/  FFMA.FTZ R56, R39, R38, R48 ;  /* 0x0000002627387223 */ /* 0x000fe20000010030 */
[----:B------:R-:W-:Y:S01]  /*9a10*/  HADD2.F32 R37, -RZ, R60.H0_H0 ;  /* 0x2000003cff257230 */ /* 0x000fe20000004100 */
[----:B------:R-:W-:Y:S01]  /*9a20*/  F2FP.F16.F32.PACK_AB R49, R50, R49 ;  /* 0x000000313231723e */ /* 0x000fe200000000ff */
[----:B------:R-:W-:-:S02]  /*9a30*/  HADD2.F32 R45, -RZ, R45.H1_H1 ;  /* 0x3000002dff2d7230 */ /* 0x000fc40000004100 */
[-C--:B------:R-:W-:Y:S01]  /*9a40*/  FMUL.FTZ R38, R34, R158.reuse ;  /* 0x0000009e22267220 */ /* 0x080fe20000410000 */
[----:B------:R-:W-:Y:S01]  /*9a50*/  HADD2.F32 R156, -RZ, R156.H0_H0 ;  /* 0x2000009cff9c7230 */ /* 0x000fe20000004100 */
[----:B------:R-:W-:Y:S01]  /*9a60*/  F2FP.F16.F32.PACK_AB R55, R56, R55 ;  /* 0x000000373837723e */ /* 0x000fe200000000ff */
[--C-:B------:R-:W-:Y:S02]  /*9a70*/  HADD2.F32 R33, -RZ, R32.reuse.H0_H0 ;  /* 0x20000020ff217230 */ /* 0x100fe40000004100 */
[-C--:B------:R-:W-:Y:S01]  /*9a80*/  FMUL.FTZ R47, R45, R37.reuse ;  /* 0x000000252d2f7220 */ /* 0x080fe20000410000 */
[----:B------:R-:W-:Y:S02]  /*9a90*/  HADD2.F32 R32, -RZ, R32.H1_H1 ;  /* 0x30000020ff207230 */ /* 0x000fe40000004100 */
[----:B------:R-:W-:Y:S02]  /*9aa0*/  HADD2.F32 R35, -RZ, R61.H0_H0 ;  /* 0x2000003dff237230 */ /* 0x000fe40000004100 */
[C---:B------:R-:W-:Y:S01]  /*9ab0*/  FMUL.FTZ R39, R33.reuse, R158 ;  /* 0x0000009e21277220 */ /* 0x040fe20000410000 */
[----:B------:R-:W-:Y:S01]  /*9ac0*/  FFMA.FTZ R38, R33, R156, -R38 ;  /* 0x0000009c21267223 */ /* 0x000fe20000010826 */
[----:B------:R-:W-:Y:S01]  /*9ad0*/  FMUL.FTZ R48, R32, R37 ;  /* 0x0000002520307220 */ /* 0x000fe20000410000 */
[----:B------:R-:W-:-:S02]  /*9ae0*/  HADD2.F32 R33, -RZ, R46.H0_H0 ;  /* 0x2000002eff217230 */ /* 0x000fc40000004100 */
[-C--:B------:R-:W-:Y:S01]  /*9af0*/  FFMA.FTZ R47, R32, R35.reuse, -R47 ;  /* 0x00000023202f7223 */ /* 0x080fe2000001082f */
[----:B------:R-:W-:Y:S02]  /*9b00*/  HADD2.F32 R37, -RZ, R53.H0_H0 ;  /* 0x20000035ff257230 */ /* 0x000fe40000004100 */
[----:B------:R-:W-:Y:S01]  /*9b10*/  FFMA.FTZ R48, R45, R35, R48 ;  /* 0x000000232d307223 */ /* 0x000fe20000010030 */
[----:B------:R-:W-:Y:S02]  /*9b20*/  HADD2.F32 R32, -RZ, R36.H0_H0 ;  /* 0x20000024ff207230 */ /* 0x000fe40000004100 */
[----:B------:R-:W-:Y:S01]  /*9b30*/  FFMA.FTZ R39, R34, R156, R39 ;  /* 0x0000009c22277223 */ /* 0x000fe20000010027 */
[----:B------:R-:W-:Y:S02]  /*9b40*/  HADD2.F32 R46, -RZ, R46.H1_H1 ;  /* 0x3000002eff2e7230 */ /* 0x000fe40000004100 */
[----:B------:R-:W-:Y:S02]  /*9b50*/  HADD2.F32 R157, -RZ, R157.H0_H0 ;  /* 0x2000009dff9d7230 */ /* 0x000fe40000004100 */
[----:B------:R-:W-:-:S02]  /*9b60*/  HADD2.F32 R36, -RZ, R36.H1_H1 ;  /* 0x30000024ff247230 */ /* 0x000fc40000004100 */
[----:B------:R-:W-:Y:S01]  /*9b70*/  FMUL.FTZ R53, R46, R37 ;  /* 0x000000252e357220 */ /* 0x000fe20000410000 */
[----:B------:R-:W-:Y:S02]  /*9b80*/  HADD2.F32 R155, -RZ, R155.H0_H0 ;  /* 0x2000009bff9b7230 */ /* 0x000fe40000004100 */
[-C--:B------:R-:W-:Y:S01]  /*9b90*/  FMUL.FTZ R45, R33, R157.reuse ;  /* 0x0000009d212d7220 */ /* 0x080fe20000410000 */
[----:B------:R-:W-:Y:S02]  /*9ba0*/  HADD2.F32 R35, -RZ, R42.H0_H0 ;  /* 0x2000002aff237230 */ /* 0x000fe40000004100 */
[----:B------:R-:W-:Y:S01]  /*9bb0*/  FMUL.FTZ R34, R32, R157 ;  /* 0x0000009d20227220 */ /* 0x000fe20000410000 */
[----:B------:R-:W-:Y:S01]  /*9bc0*/  FMUL.FTZ R37, R36, R37 ;  /* 0x0000002524257220 */ /* 0x000fe20000410000 */
[-C--:B------:R-:W-:Y:S01]  /*9bd0*/  FFMA.FTZ R45, R32, R155.reuse, -R45 ;  /* 0x0000009b202d7223 */ /* 0x080fe2000001082d */
[----:B------:R-:W-:Y:S01]  /*9be0*/  F2FP.F16.F32.PACK_AB R32, R47, R38 ;  /* 0x000000262f20723e */ /* 0x000fe200000000ff */
[----:B------:R-:W-:Y:S01]  /*9bf0*/  FFMA.FTZ R34, R33, R155, R34 ;  /* 0x0000009b21227223 */ /* 0x000fe20000010022 */
[-C--:B------:R-:W-:Y:S01]  /*9c00*/  FFMA.FTZ R36, R36, R35.reuse, -R53 ;  /* 0x0000002324247223 */ /* 0x080fe20000010835 */
[----:B------:R-:W-:Y:S01]  /*9c10*/  FFMA.FTZ R37, R46, R35, R37 ;  /* 0x000000232e257223 */ /* 0x000fe20000010025 */
[----:B------:R-:W-:-:S02]  /*9c20*/  F2FP.F16.F32.PACK_AB R35, R57, R54 ;  /* 0x000000363923723e */ /* 0x000fc400000000ff */
[----:B------:R-:W-:Y:S01]  /*9c30*/  F2FP.F16.F32.PACK_AB R48, R48, R39 ;  /* 0x000000273030723e */ /* 0x000fe200000000ff */
[----:B------:R-:W-:Y:S01]  /*9c40*/  IMAD.MOV.U32 R39, RZ, RZ, R55 ;  /* 0x000000ffff277224 */ /* 0x000fe200078e0037 */
[----:B------:R-:W-:Y:S02]  /*9c50*/  F2FP.F16.F32.PACK_AB R38, R36, R45 ;  /* 0x0000002d2426723e */ /* 0x000fe400000000ff */
[----:B------:R-:W-:Y:S01]  /*9c60*/  F2FP.F16.F32.PACK_AB R54, R37, R34 ;  /* 0x000000222536723e */ /* 0x000fe200000000ff */
[----:B------:R-:W-:Y:S01]  /*9c70*/  IMAD.MOV.U32 R36, RZ, RZ, R48 ;  /* 0x000000ffff247224 */ /* 0x000fe200078e0030 */
[----:B------:R-:W-:Y:S01]  /*9c80*/  MOV R34, R38 ;  /* 0x0000002600227202 */ /* 0x000fe20000000f00 */
[----:B------:R-:W-:Y:S01]  /*9c90*/  IMAD.MOV.U32 R37, RZ, RZ, R49 ;  /* 0x000000ffff257224 */ /* 0x000fe200078e0031 */
[----:B------:R-:W-:Y:S01]  /*9ca0*/  F2FP.F16.F32.PACK_AB R33, R52, R51 ;  /* 0x000000333421723e */ /* 0x000fe200000000ff */
[----:B------:R-:W-:-:S07]  /*9cb0*/  IMAD.MOV.U32 R38, RZ, RZ, R54 ;  /* 0x000000ffff267224 */ /* 0x000fce00078e0036 */
.L_x_1413:
[----:B------:R-:W-:Y:S05]  /*9cc0*/  BSYNC B1 ;  /* 0x0000000000017941 */ /* 0x000fea0003800000 */
.L_x_1412:
[----:B------:R-:W-:Y:S01]  /*9cd0*/  ISETP.GE.AND P0, PT, R43, R150, PT ;  /* 0x000000962b00720c */ /* 0x000fe20003f06270 */
[----:B------:R-:W-:Y:S02]  /*9ce0*/  ULDC.64 UR4, c[0x0][0x208] ;  /* 0x0000820000047ab9 */ /* 0x000fe40000000a00 */
[----:B--2---:R2:W-:Y:S10]  /*9cf0*/  STG.E.128 desc[UR4][R40.64], R32 ;  /* 0x0000002028007986 */ /* 0x0045f4000c101d04 */
[----:B------:R-:W-:Y:S05]  /*9d00*/  @P0 BRA `(.L_x_1362) ;  /* 0x0000000400040947 */ /* 0x000fea0003800000 */
[--C-:B------:R-:W-:Y:S01]  /*9d10*/  IADD3 R128, P0, P4, R90, R128, R43.reuse ;  /* 0x000000805a807210 */ /* 0x100fe20007c1e02b */
[----:B------:R-:W-:Y:S01]  /*9d20*/  ULDC.64 UR4, c[0x0][0x208] ;  /* 0x0000820000047ab9 */ /* 0x000fe20000000a00 */
[----:B------:R-:W-:-:S04]  /*9d30*/  SHF.R.S32.HI R43, RZ, 0x1f, R43 ;  /* 0x0000001fff2b7819 */ /* 0x000fc8000001142b */
[----:B------:R-:W-:Y:S02]  /*9d40*/  IADD3.X R44, R89, R44, R43, P0, P4 ;  /* 0x0000002c592c7210 */ /* 0x000fe400007e842b */
[----:B------:R-:W-:-:S04]  /*9d50*/  LEA R120, P0, R128, R120, 0x1 ;  /* 0x0000007880787211 */ /* 0x000fc800078008ff */
[----:B------:R-:W-:-:S05]  /*9d60*/  LEA.HI.X R121, R128, R121, R44, 0x1, P0 ;  /* 0x0000007980797211 */ /* 0x000fca00000f0c2c */
[----:B---3--:R3:W-:Y:S01]  /*9d70*/  STG.E.128 desc[UR4][R120.64], R36 ;  /* 0x0000002478007986 */ /* 0x0087e2000c101d04 */
[----:B------:R-:W-:Y:S05]  /*9d80*/  BRA `(.L_x_1362) ;  /* 0x0000000000e47947 */ /* 0x000fea0003800000 */
.L_x_1329:
[----:B------:R-:W-:-:S04]  /*9d90*/  ULOP3.LUT UR4, UR60, 0x1, URZ, 0xfc, !UPT ;  /* 0x000000013c047892 */ /* 0x000fc8000f8efc3f */
[----:B------:R-:W-:-:S06]  /*9da0*/  UISETP.NE.AND UP0, UPT, UR4, 0x3, UPT ;  /* 0x000000030400788c */ /* 0x000fcc000bf05270 */
[----:B------:R-:W-:-:S13]  /*9db0*/  PLOP3.LUT P1, PT, PT, PT, UP0, 0x80, 0x0 ;  /* 0x000000000000781c */ /* 0x000fda0003f2f008 */
[----:B------:R-:W-:Y:S05]  /*9dc0*/  @!P1 BRA `(.L_x_1414) ;  /* 0x0000000000049947 */ /* 0x000fea0003800000 */
[----:B------:R-:W-:Y:S01]  /*9dd0*/  BPT.TRAP 0x1 ;  /* 0x000000040000795c */ /* 0x000fe20000300000 */
.L_x_1414:
[----:B------:R-:W-:Y:S01]  /*9de0*/  IMAD R4, R19, 0x8, R18 ;  /* 0x0000000813047824 */ /* 0x000fe200078e0212 */
[----:B------:R-:W-:Y:S01]  /*9df0*/  SHF.L.U32 R3, R167, 0x1f, RZ ;  /* 0x0000001fa7037819 */ /* 0x000fe200000006ff */
[----:B------:R-:W-:Y:S01]  /*9e00*/  IMAD R5, R24, -0x60, R2 ;  /* 0xffffffa018057824 */ /* 0x000fe200078e0202 */
[----:B------:R-:W-:Y:S02]  /*9e10*/  BSSY B1, `(.L_x_1415) ;  /* 0x0000005000017945 */ /* 0x000fe40003800000 */
[----:B------:R-:W1:Y:S02]  /*9e20*/  SYNCS.PHASECHK.TRANS64.TRYWAIT P4, [R4+URZ+0x2a890], R3 ;  /* 0x02a89003040075a7 */ /* 0x000e64000808017f */
[----:B------:R-:W-:-:S04]  /*9e30*/  VIMNMX R5, R5, 0x60, PT ;  /* 0x0000006005057848 */ /* 0x000fc80003fe0100 */
[----:B------:R-:W-:Y:S01]  /*9e40*/  ISETP.GE.AND P0, PT, R162, R5, PT ;  /* 0x00000005a200720c */ /* 0x000fe20003f06270 */
[----:B-1----:R-:W-:-:S12]  /*9e50*/  @!P4 BRA `(.L_x_1416) ;  /* 0x000001dc0098c947 */ /* 0x002fd80003800000 */
.L_x_1732:
[----:B------:R-:W-:Y:S05]  /*9e60*/  BSYNC B1 ;  /* 0x0000000000017941 */ /* 0x000fea0003800000 */
.L_x_1415:
[----:B------:R-:W-:Y:S04]  /*9e70*/  BSSY B1, `(.L_x_1417) ;  /* 0x0000015000017945 */ /* 0x000fe80003800000 */
[----:B------:R-:W-:Y:S05]  /*9e80*/  @P0 BRA `(.L_x_1418) ;  /* 0x00000000004c0947 */ /* 0x000fea0003800000 */
[----:B------:R-:W-:Y:S01]  /*9e90*/  ISETP.NE.AND P4, PT, R12, RZ, PT ;  /* 0x000000ff0c00720c */ /* 0x000fe20003f85270 */
[----:B------:R-:W-:Y:S01]  /*9ea0*/  ULDC.64 UR4, c[0x0][0x208] ;  /* 0x0000820000047ab9 */ /* 0x000fe20000000a00 */
[----:B------:R-:W-:-:S11]  /*9eb0*/  ISETP.NE.AND P0, PT, R11, RZ, PT ;  /* 0x000000ff0b00720c */ /* 0x000fd60003f05270 */
[----:B0-----:R-:W0:Y:S04]  /*9ec0*/  @P4 LDS.128 R32, [R43] ;  /* 0x000000002b204984 */ /* 0x001e280000000c00 */
[----:B------:R-:W2:Y:S04]  /*9ed0*/  @P0 LDS.128 R36, [R42] ;  /* 0x000000002a240984 */ /* 0x000ea80000000c00 */
[----:B0-----:R-:W-:Y:S01]  /*9ee0*/  @P4 STG.E.128 desc[UR4][R44.64], R32 ;  /* 0x000000202c004986 */ /* 0x001fe2000c101d04 */
[----:B------:R-:W-:-:S03]  /*9ef0*/  ISETP.NE.AND P4, PT, R10, RZ, PT ;  /* 0x000000ff0a00720c */ /* 0x000fc60003f85270 */
[----:B--2---:R-:W-:Y:S01]  /*9f00*/  @P0 STG.E.128 desc[UR4][R44.64+0x40], R36 ;  /* 0x000040242c000986 */ /* 0x004fe2000c101d04 */
[----:B------:R-:W-:-:S09]  /*9f10*/  ISETP.NE.AND P0, PT, R9, RZ, PT ;  /* 0x000000ff0900720c */ /* 0x000fd20003f05270 */
[----:B------:R-:W0:Y:S04]  /*9f20*/  @P4 LDS.128 R32, [R43+0x3000] ;  /* 0x003000002b204984 */ /* 0x000e280000000c00 */
[----:B------:R-:W2:Y:S04]  /*9f30*/  @P0 LDS.128 R36, [R42+0x3000] ;  /* 0x003000002a240984 */ /* 0x000ea80000000c00 */
[----:B0-----:R-:W-:Y:S01]  /*9f40*/  @P4 STG.E.128 desc[UR4][R44.64+0x80], R32 ;  /* 0x000080202c004986 */ /* 0x001fe2000c101d04 */
[----:B------:R-:W-:-:S03]  /*9f50*/  ISETP.NE.AND P4, PT, R7, RZ, PT ;  /* 0x000000ff0700720c */ /* 0x000fc60003f85270 */
[----:B--2---:R-:W-:Y:S01]  /*9f60*/  @P0 STG.E.128 desc[UR4][R44.64+0xc0], R36 ;  /* 0x0000c0242c000986 */ /* 0x004fe2000c101d04 */
[----:B------:R-:W-:-:S09]  /*9f70*/  ISETP.NE.AND P0, PT, R8, RZ, PT ;  /* 0x000000ff0800720c */ /* 0x000fd20003f05270 */
[----:B------:R-:W0:Y:S04]  /*9f80*/  @P4 LDS.128 R36, [R42+0x6000] ;  /* 0x006000002a244984 */ /* 0x000e280000000c00 */
[----:B------:R-:W2:Y:S04]  /*9f90*/  @P0 LDS.128 R32, [R43+0x6000] ;  /* 0x006000002b200984 */ /* 0x000ea80000000c00 */
[----:B0-----:R3:W-:Y:S04]  /*9fa0*/  @P4 STG.E.128 desc[UR4][R44.64+0x140], R36 ;  /* 0x000140242c004986 */ /* 0x0017e8000c101d04 */
[----:B--2---:R3:W-:Y:S02]  /*9fb0*/  @P0 STG.E.128 desc[UR4][R44.64+0x100], R32 ;  /* 0x000100202c000986 */ /* 0x0047e4000c101d04 */
.L_x_1418:
[----:B------:R-:W-:Y:S05]  /*9fc0*/  BSYNC B1 ;  /* 0x0000000000017941 */ /* 0x000fea0003800000 */
.L_x_1417:
[----:B------:R-:W-:-:S13]  /*9fd0*/  ISETP.GE.AND P0, PT, R185, R5, PT ;  /* 0x00000005b900720c */ /* 0x000fda0003f06270 */
[----:B------:R-:W-:Y:S05]  /*9fe0*/  @P0 BRA `(.L_x_1362) ;  /* 0x00000000004c0947 */ /* 0x000fea0003800000 */
[----:B------:R-:W-:Y:S01]  /*9ff0*/  ISETP.NE.AND P4, PT, R12, RZ, PT ;  /* 0x000000ff0c00720c */ /* 0x000fe20003f85270 */
[----:B------:R-:W-:Y:S01]  /*a000*/  ULDC.64 UR4, c[0x0][0x208] ;  /* 0x0000820000047ab9 */ /* 0x000fe20000000a00 */
[----:B------:R-:W-:-:S11]  /*a010*/  ISETP.NE.AND P0, PT, R10, RZ, PT ;  /* 0x000000ff0a00720c */ /* 0x000fd60003f05270 */
[----:B0--3--:R-:W0:Y:S04]  /*a020*/  @P4 LDS.128 R32, [R43+0x2000] ;  /* 0x002000002b204984 */ /* 0x009e280000000c00 */
[----:B------:R-:W2:Y:S04]  /*a030*/  @P0 LDS.128 R36, [R43+0x5000] ;  /* 0x005000002b240984 */ /* 0x000ea80000000c00 */
        /* <DEDUP_REMOVED lines=14> */
.L_x_1362:
[----:B------:R-:W-:Y:S05]  /*a120*/  BSYNC B0 ;  /* 0x0000000000007941 */ /* 0x000fea0003800000 */
.L_x_1328:
[----:B01234-:R-:W0:Y:S01]  /*a130*/  S2R R32, SR_TID.X ;  /* 0x0000000000207919 */ /* 0x01fe220000002100 */
[----:B------:R-:W-:Y:S01]  /*a140*/  @!PT LDS RZ, [RZ] ;  /* 0x00000000fffff984 */ /* 0x000fe20000000800 */
[----:B------:R-:W-:Y:S01]  /*a150*/  @!PT LDS RZ, [RZ] ;  /* 0x00000000fffff984 */ /* 0x000fe20000000800 */
[----:B------:R-:W-:Y:S01]  /*a160*/  @!PT LDS RZ, [RZ] ;  /* 0x00000000fffff984 */ /* 0x000fe20000000800 */
[----:B------:R-:W-:Y:S01]  /*a170*/  @!PT LDS RZ, [RZ] ;  /* 0x00000000fffff984 */ /* 0x000fe20000000800 */
[----:B------:R1:W-:Y:S06]  /*a180*/  MEMBAR.ALL.CTA ;  /* 0x0000000000007992 */ /* 0x0003ec0000008000 */
[----:B-1----:R-:W1:Y:S01]  /*a190*/  FENCE.VIEW.ASYNC.S ;  /* 0x00000000000073c6 */ /* 0x002e620000000000 */
[----:B------:R-:W-:Y:S05]  /*a1a0*/  WARPSYNC.ALL ;  /* 0x0000000000007948 */ /* 0x000fea0003800000 */
[----:B------:R-:W-:Y:S01]  /*a1b0*/  BSSY B0, `(.L_x_1419) ;  /* 0x0000009000007945 */ /* 0x000fe20003800000 */
[----:B0-----:R-:W-:Y:S01]  /*a1c0*/  LOP3.LUT R32, R32, 0x7f, RZ, 0xc0, !PT ;  /* 0x0000007f20207812 */ /* 0x001fe200078ec0ff */
[----:B-1----:R0:W-:Y:S03]  /*a1d0*/  BAR.SYNC.DEFER_BLOCKING R154, 0x80 ;  /* 0x0002009a0000751d */ /* 0x0021e60000010000 */
[----:B------:R-:W-:-:S13]  /*a1e0*/  ISETP.NE.AND P0, PT, R32, RZ, PT ;  /* 0x000000ff2000720c */ /* 0x000fda0003f05270 */
[----:B------:R-:W-:-:S04]  /*a1f0*/  @!P0 IADD3 R32, R4, 0x2a8a0, RZ ;  /* 0x0002a8a004208810 */ /* 0x000fc80007ffe0ff */
[----:B------:R-:W-:-:S04]  /*a200*/  @!P0 PRMT R32, RZ, 0x654, R32 ;  /* 0x00000654ff208816 */ /* 0x000fc80000000020 */
[----:B------:R0:W-:Y:S01]  /*a210*/  @!P0 SYNCS.ARRIVE.TRANS64.RED.A1T0 RZ, [R32+URZ], RZ ;  /* 0x000000ff20ff89a7 */ /* 0x0001e2000810043f */
[----:B------:R-:W-:Y:S05]  /*a220*/  @!P1 BRA `(.L_x_1420) ;  /* 0x0000000000049947 */ /* 0x000fea0003800000 */
[----:B------:R-:W-:Y:S01]  /*a230*/  BPT.TRAP 0x1 ;  /* 0x000000040000795c */ /* 0x000fe20000300000 */
.L_x_1420:
[----:B------:R-:W-:Y:S05]  /*a240*/  BSYNC B0 ;  /* 0x0000000000007941 */ /* 0x000fea0003800000 */
.L_x_1419:
[----:B------:R-:W1:Y:S01]  /*a250*/  SYNCS.PHASECHK.TRANS64.TRYWAIT P4, [R4+URZ+0x2a8b0], R3 ;  /* 0x02a8b003040075a7 */ /* 0x000e62000808017f */
[----:B0-----:R-:W-:Y:S01]  /*a260*/  IMAD R32, R19, 0x3000, R27 ;  /* 0x0000300013207824 */ /* 0x001fe200078e021b */
[----:B------:R-:W-:Y:S01]  /*a270*/  ULDC UR61, c[0x0][0x310] ;  /* 0x0000c400003d7ab9 */ /* 0x000fe20000000800 */
[----:B------:R-:W-:Y:S01]  /*a280*/  ULDC.64 UR56, c[0x0][0x318] ;  /* 0x0000c60000387ab9 */ /* 0x000fe20000000a00 */
[----:B------:R-:W-:Y:S01]  /*a290*/  ULDC.64 UR58, c[0x0][0x308] ;  /* 0x0000c200003a7ab9 */ /* 0x000fe20000000a00 */
[----:B------:R-:W-:Y:S01]  /*a2a0*/  BSSY B0, `(.L_x_1421) ;  /* 0x0000004000007945 */ /* 0x000fe20003800000 */
[----:B------:R-:W-:Y:S01]  /*a2b0*/  ISETP.GE.AND P1, PT, R162, R5, PT ;  /* 0x00000005a200720c */ /* 0x000fe20003f26270 */
[----:B------:R-:W-:Y:S02]  /*a2c0*/  IMAD.IADD R34, R123, 0x1, R32 ;  /* 0x000000017b227824 */ /* 0x000fe400078e0220 */
[----:B-1----:R-:W-:Y:S10]  /*a2d0*/  @!P4 BRA `(.L_x_1422) ;  /* 0x000001d8008cc947 */ /* 0x002ff40003800000 */
.L_x_1733:
[----:B------:R-:W-:Y:S05]  /*a2e0*/  BSYNC B0 ;  /* 0x0000000000007941 */ /* 0x000fea0003800000 */
.L_x_1421:
[----:B------:R-:W-:Y:S01]  /*a2f0*/  BSSY B0, `(.L_x_1423) ;  /* 0x000001a000007945 */ /* 0x000fe20003800000 */
[----:B------:R-:W-:Y:S02]  /*a300*/  IMAD R44, R32, 0x2, R115 ;  /* 0x00000002202c7824 */ /* 0x000fe400078e0273 */
[----:B------:R-:W-:-:S04]  /*a310*/  IMAD.WIDE R40, R24, 0x60, R118 ;  /* 0x0000006018287825 */ /* 0x000fc800078e0276 */
[----:B------:R-:W-:Y:S01]  /*a320*/  IMAD R45, R34, 0x2, R115 ;  /* 0x00000002222d7824 */ /* 0x000fe200078e0273 */
[----:B------:R-:W-:Y:S06]  /*a330*/  @P1 BRA `(.L_x_1424) ;  /* 0x0000000000541947 */ /* 0x000fec0003800000 */
[----:B------:R-:W-:Y:S01]  /*a340*/  MOV R32, R92 ;  /* 0x0000005c00207202 */ /* 0x000fe20000000f00 */
[----:B0-----:R-:W-:Y:S01]  /*a350*/  IMAD R3, R41, UR56, RZ ;  /* 0x0000003829037c24 */ /* 0x001fe2000f8e02ff */
[----:B------:R-:W-:Y:S01]  /*a360*/  ISETP.GE.AND P4, PT, R22, UR61, PT ;  /* 0x0000003d16007c0c */ /* 0x000fe2000bf86270 */
[----:B------:R-:W-:Y:S01]  /*a370*/  IMAD.MOV.U32 R33, RZ, RZ, R6 ;  /* 0x000000ffff217224 */ /* 0x000fe200078e0006 */
[----:B------:R-:W-:Y:S01]  /*a380*/  ULDC.64 UR4, c[0x0][0x208] ;  /* 0x0000820000047ab9 */ /* 0x000fe20000000a00 */
[C---:B------:R-:W-:Y:S02]  /*a390*/  IMAD R3, R40.reuse, UR57, R3 ;  /* 0x0000003928037c24 */ /* 0x040fe4000f8e0203 */
[----:B------:R-:W-:-:S04]  /*a3a0*/  IMAD.WIDE.U32 R32, R40, UR56, R32 ;  /* 0x0000003828207c25 */ /* 0x000fc8000f8e0020 */
[----:B------:R-:W-:Y:S01]  /*a3b0*/  IMAD.IADD R3, R33, 0x1, R3 ;  /* 0x0000000121037824 */ /* 0x000fe200078e0203 */
        /* <DEDUP_REMOVED lines=13> */
.L_x_1424:
[----:B------:R-:W-:Y:S05]  /*a490*/  BSYNC B0 ;  /* 0x0000000000007941 */ /* 0x000fea0003800000 */
.L_x_1423:
[----:B------:R-:W-:Y:S01]  /*a4a0*/  ISETP.GE.AND P1, PT, R185, R5, PT ;  /* 0x00000005b900720c */ /* 0x000fe20003f26270 */
[----:B------:R-:W-:-:S12]  /*a4b0*/  BSSY B0, `(.L_x_1425) ;  /* 0x0000019000007945 */ /* 0x000fd80003800000 */
[----:B------:R-:W-:Y:S05]  /*a4c0*/  @P1 BRA `(.L_x_1426) ;  /* 0x00000000005c1947 */ /* 0x000fea0003800000 */
[----:B0-----:R-:W-:Y:S01]  /*a4d0*/  IADD3 R3, P1, R40, 0x40, RZ ;  /* 0x0000004028037810 */ /* 0x001fe20007f3e0ff */
[----:B--2---:R-:W-:Y:S01]  /*a4e0*/  IMAD.MOV.U32 R33, RZ, RZ, R6 ;  /* 0x000000ffff217224 */ /* 0x004fe200078e0006 */
[----:B------:R-:W-:Y:S01]  /*a4f0*/  MOV R32, R92 ;  /* 0x0000005c00207202 */ /* 0x000fe20000000f00 */
[----:B------:R-:W-:Y:S01]  /*a500*/  ULDC.64 UR4, c[0x0][0x208] ;  /* 0x0000820000047ab9 */ /* 0x000fe20000000a00 */
[----:B------:R-:W-:Y:S01]  /*a510*/  ISETP.GE.AND P4, PT, R22, UR61, PT ;  /* 0x0000003d16007c0c */ /* 0x000fe2000bf86270 */
[----:B------:R-:W-:Y:S02]  /*a520*/  IMAD.X R40, RZ, RZ, R41, P1 ;  /* 0x000000ffff287224 */ /* 0x000fe400008e0629 */
[----:B------:R-:W-:-:S04]  /*a530*/  IMAD.WIDE.U32 R32, R3, UR56, R32 ;  /* 0x0000003803207c25 */ /* 0x000fc8000f8e0020 */
        /* <DEDUP_REMOVED lines=16> */
.L_x_1426:
[----:B------:R-:W-:Y:S05]  /*a640*/  BSYNC B0 ;  /* 0x0000000000007941 */ /* 0x000fea0003800000 */
.L_x_1425:
[----:B0-----:R-:W4:Y:S01]  /*a650*/  LDL R3, [R1] ;  /* 0x0000000001037983 */ /* 0x001f220000100800 */
[----:B------:R-:W-:Y:S01]  /*a660*/  @!P0 VIADD R4, R4, 0x2a8c0 ;  /* 0x0002a8c004048836 */ /* 0x000fe20000000000 */
[----:B------:R-:W-:Y:S01]  /*a670*/  IADD3 R19, R19, 0x1, RZ ;  /* 0x0000000113137810 */ /* 0x000fe20007ffe0ff */
[----:B------:R-:W-:Y:S01]  /*a680*/  @!PT LDS RZ, [RZ] ;  /* 0x00000000fffff984 */ /* 0x000fe20000000800 */
[----:B------:R-:W-:Y:S01]  /*a690*/  @!PT LDS RZ, [RZ] ;  /* 0x00000000fffff984 */ /* 0x000fe20000000800 */
[----:B------:R-:W-:Y:S01]  /*a6a0*/  @!PT LDS RZ, [RZ] ;  /* 0x00000000fffff984 */ /* 0x000fe20000000800 */
[----:B------:R-:W-:Y:S01]  /*a6b0*/  @!PT LDS RZ, [RZ] ;  /* 0x00000000fffff984 */ /* 0x000fe20000000800 */
[----:B------:R0:W-:Y:S06]  /*a6c0*/  MEMBAR.ALL.CTA ;  /* 0x0000000000007992 */ /* 0x0001ec0000008000 */
[----:B0-----:R-:W0:Y:S01]  /*a6d0*/  FENCE.VIEW.ASYNC.S ;  /* 0x00000000000073c6 */ /* 0x001e220000000000 */
[----:B------:R-:W-:Y:S01]  /*a6e0*/  @!P0 PRMT R4, RZ, 0x654, R4 ;  /* 0x00000654ff048816 */ /* 0x000fe20000000004 */
[----:B0-----:R0:W-:Y:S01]  /*a6f0*/  BAR.SYNC.DEFER_BLOCKING R154, 0x80 ;  /* 0x0002009a0000751d */ /* 0x0011e20000010000 */
[----:B------:R-:W-:-:S04]  /*a700*/  ISETP.NE.AND P1, PT, R19, 0x2, PT ;  /* 0x000000021300780c */ /* 0x000fc80003f25270 */
[----:B------:R-:W-:Y:S01]  /*a710*/  SEL R19, R19, RZ, P1 ;  /* 0x000000ff13137207 */ /* 0x000fe20000800000 */
[----:B------:R1:W-:Y:S01]  /*a720*/  @!P0 SYNCS.ARRIVE.TRANS64.RED.A1T0 RZ, [R4+URZ], RZ ;  /* 0x000000ff04ff89a7 */ /* 0x0003e2000810043f */
[----:B------:R-:W-:Y:S02]  /*a730*/  PLOP3.LUT P0, PT, PT, PT, PT, 0x8, 0x0 ;  /* 0x000000000000781c */ /* 0x000fe40003f0e170 */
[----:B-1----:R-:W-:-:S04]  /*a740*/  SEL R4, RZ, 0x1, P1 ;  /* 0x00000001ff047807 */ /* 0x002fc80000800000 */
[----:B------:R-:W-:Y:S02]  /*a750*/  LOP3.LUT R167, R167, R4, RZ, 0x3c, !PT ;  /* 0x00000004a7a77212 */ /* 0x000fe400078e3cff */
[----:B----4-:R-:W-:-:S13]  /*a760*/  LOP3.LUT P4, RZ, R3, 0x2, RZ, 0xc0, !PT ;  /* 0x0000000203ff7812 */ /* 0x010fda000788c0ff */
[----:B0-----:R-:W-:Y:S05]  /*a770*/  @P4 BRA `(.L_x_1427) ;  /* 0xffffff80009c4947 */ /* 0x001fea000383ffff */
.L_x_1323:
[----:B------:R-:W0:Y:S01]  /*a780*/  LDC.64 R4, c[0x0][0x9e0] ;  /* 0x00027800ff047b82 */ /* 0x000e220000000a00 */
[----:B------:R-:W-:Y:S01]  /*a790*/  BSSY B0, `(.L_x_1428) ;  /* 0x0000005000007945 */ /* 0x000fe20003800000 */
[----:B0-----:R-:W-:-:S03]  /*a7a0*/  ISETP.GE.AND P1, PT, R5, 0x1, PT ;  /* 0x000000010500780c */ /* 0x001fc60003f26270 */
[----:B------:R-:W-:Y:S10]  /*a7b0*/  @P0 BRA `(.L_x_1429) ;  /* 0x0000000000080947 */ /* 0x000ff40003800000 */
[----:B------:R-:W0:Y:S02]  /*a7c0*/  FENCE.VIEW.ASYNC.G ;  /* 0x00000000000073c6 */ /* 0x000e240000000100 */
[----:B0-----:R-:W-:Y:S06]  /*a7d0*/  BAR.ARV 0xc, 0x120 ;  /* 0x0304800000007b1d */ /* 0x001fec0000002000 */
.L_x_1429:
[----:B------:R-:W-:Y:S05]  /*a7e0*/  BSYNC B0 ;  /* 0x0000000000007941 */ /* 0x000fea0003800000 */
.L_x_1428:
[----:B------:R-:W-:Y:S01]  /*a7f0*/  IMAD.IADD R0, R149, 0x1, R4 ;  /* 0x0000000195007824 */ /* 0x000fe200078e0204 */
[----:B------:R-:W-:Y:S06]  /*a800*/  @!P1 BRA `(.L_x_1430) ;  /* 0x0000000000489947 */ /* 0x000fec0003800000 */
[C---:B------:R-:W-:Y:S01]  /*a810*/  ISETP.GT.AND P0, PT, R149.reuse, RZ, PT ;  /* 0x000000ff9500720c */ /* 0x040fe20003f04270 */
[----:B------:R-:W-:Y:S01]  /*a820*/  BSSY B0, `(.L_x_1431) ;  /* 0x000000e000007945 */ /* 0x000fe20003800000 */
[----:B------:R-:W-:-:S11]  /*a830*/  VIADD R2, R149, 0xffffffff ;  /* 0xffffffff95027836 */ /* 0x000fd60000000000 */
        /* <DEDUP_REMOVED lines=8> */
.L_x_1432:
[----:B------:R-:W-:-:S13]  /*a8c0*/  ISETP.NE.AND P0, PT, R5, 0x1, PT ;  /* 0x000000010500780c */ /* 0x000fda0003f05270 */
[----:B------:R-:W0:Y:S02]  /*a8d0*/  @P0 LDC.64 R6, c[0x0][0x9e8] ;  /* 0x00027a00ff060b82 */ /* 0x000e240000000a00 */
[----:B0-----:R-:W-:-:S05]  /*a8e0*/  @P0 IMAD.HI.U32 R4, R2, R6, RZ ;  /* 0x0000000602040227 */ /* 0x001fca00078e00ff */
[----:B------:R-:W-:-:S07]  /*a8f0*/  @P0 SHF.R.U32.HI R2, RZ, R7, R4 ;  /* 0x00000007ff020219 */ /* 0x000fce0000011604 */
.L_x_1433:
[----:B------:R-:W-:Y:S05]  /*a900*/  BSYNC B0 ;  /* 0x0000000000007941 */ /* 0x000fea0003800000 */
.L_x_1431:
[----:B------:R-:W-:-:S05]  /*a910*/  IMAD R3, R2, R5, R5 ;  /* 0x0000000502037224 */ /* 0x000fca00078e0205 */
[----:B------:R-:W-:-:S07]  /*a920*/  VIMNMX R0, R0, R3, PT ;  /* 0x0000000300007248 */ /* 0x000fce0003fe0100 */
.L_x_1430:
[----:B------:R-:W-:Y:S01]  /*a930*/  IADD3 R0, R0, 0x5f, RZ ;  /* 0x0000005f00007810 */ /* 0x000fe20007ffe0ff */
[----:B------:R-:W-:-:S04]  /*a940*/  ULDC UR4, c[0x0][0x9dc] ;  /* 0x0002770000047ab9 */ /* 0x000fc80000000800 */
[----:B------:R-:W-:-:S05]  /*a950*/  IMAD.HI R0, R0, 0x2aaaaaab, RZ ;  /* 0x2aaaaaab00007827 */ /* 0x000fca00078e02ff */
[----:B------:R-:W-:-:S04]  /*a960*/  SHF.R.U32.HI R3, RZ, 0x1f, R0 ;  /* 0x0000001fff037819 */ /* 0x000fc80000011600 */
[----:B------:R-:W-:Y:S01]  /*a970*/  LEA.HI.SX32 R2, R0, R3, 0x1c ;  /* 0x0000000300027211 */ /* 0x000fe200078fe2ff */
[----:B------:R-:W-:-:S03]  /*a980*/  VIADD R0, R148, -UR4 ;  /* 0x8000000494007c36 */ /* 0x000fc60008000000 */
[----:B------:R-:W-:Y:S01]  /*a990*/  VIMNMX R2, R153, R2, PT ;  /* 0x0000000299027248 */ /* 0x000fe20003fe0100 */
        /* <DEDUP_REMOVED lines=11> */
.L_x_1436:
[----:B------:R-:W-:-:S13]  /*aa50*/  ISETP.NE.AND P0, PT, R5, 0x1, PT ;  /* 0x000000010500780c */ /* 0x000fda0003f05270 */
[----:B------:R-:W0:Y:S02]  /*aa60*/  @P0 LDC.64 R6, c[0x0][0x9e8] ;  /* 0x00027a00ff060b82 */ /* 0x000e240000000a00 */
[----:B0-----:R-:W-:-:S05]  /*aa70*/  @P0 IMAD.HI.U32 R6, R148, R6, RZ ;  /* 0x0000000694060227 */ /* 0x001fca00078e00ff */
[----:B------:R-:W-:-:S07]  /*aa80*/  @P0 SHF.R.U32.HI R148, RZ, R7, R6 ;  /* 0x00000007ff940219 */ /* 0x000fce0000011606 */
.L_x_1437:
[----:B------:R-:W-:Y:S05]  /*aa90*/  BSYNC B0 ;  /* 0x0000000000007941 */ /* 0x000fea0003800000 */
.L_x_1435:
[----:B------:R-:W-:-:S05]  /*aaa0*/  IMAD R3, R148, R5, RZ ;  /* 0x0000000594037224 */ /* 0x000fca00078e02ff */
[----:B------:R-:W-:-:S07]  /*aab0*/  VIMNMX R0, R0, R3, !PT ;  /* 0x0000000300007248 */ /* 0x000fce0007fe0100 */
.L_x_1434:
        /* <DEDUP_REMOVED lines=8> */
[----:B--23--:R-:W-:Y:S01]  /*ab40*/  MOV R35, RZ ;  /* 0x000000ff00237202 */ /* 0x00cfe20000000f00 */
[----:B------:R-:W-:Y:S01]  /*ab50*/  IMAD.MOV.U32 R78, RZ, RZ, RZ ;  /* 0x000000ffff4e7224 */ /* 0x000fe200078e00ff */
        /* <DEDUP_REMOVED lines=8> */
[----:B------:R-:W-:Y:S01]  /*abe0*/  ISETP.GT.AND P1, PT, R2, R168, PT ;  /* 0x000000a80200720c */ /* 0x000fe20003f24270 */
[----:B------:R-:W-:Y:S01]  /*abf0*/  IMAD.MOV.U32 R70, RZ, RZ, RZ ;  /* 0x000000ffff467224 */ /* 0x000fe200078e00ff */
        /* <DEDUP_REMOVED lines=17> */
[----:B------:R-:W-:Y:S02]  /*ad10*/  MOV R91, RZ ;  /* 0x000000ff005b7202 */ /* 0x000fe40000000f00 */
[----:B------:R-:W-:Y:S01]  /*ad20*/  CS2R R88, SRZ ;  /* 0x0000000000587805 */ /* 0x000fe2000001ff00 */
[----:B------:R-:W-:Y:S01]  /*ad30*/  IMAD.MOV.U32 R26, RZ, RZ, RZ ;  /* 0x000000ffff1a7224 */ /* 0x000fe200078e00ff */
[----:B------:R-:W-:Y:S01]  /*ad40*/  CS2R R6, SRZ ;  /* 0x0000000000067805 */ /* 0x000fe2000001ff00 */
[----:B------:R-:W-:Y:S01]  /*ad50*/  IMAD.MOV.U32 R93, RZ, RZ, RZ ;  /* 0x000000ffff5d7224 */ /* 0x000fe200078e00ff */
[----:B------:R-:W-:Y:S01]  /*ad60*/  MOV R95, RZ ;  /* 0x000000ff005f7202 */ /* 0x000fe20000000f00 */
[----:B------:R-:W-:Y:S02]  /*ad70*/  IMAD.MOV.U32 R28, RZ, RZ, RZ ;  /* 0x000000ffff1c7224 */ /* 0x000fe400078e00ff */
[----:B------:R-:W-:Y:S01]  /*ad80*/  IMAD.MOV.U32 R24, RZ, RZ, RZ ;  /* 0x000000ffff187224 */ /* 0x000fe200078e00ff */
[----:B------:R-:W-:Y:S06]  /*ad90*/  @!P1 BRA `(.L_x_1438) ;  /* 0x0000014400f09947 */ /* 0x000fec0003800000 */
[----:B------:R-:W2:Y:S04]  /*ada0*/  LDL R4, [R1+0x40] ;  /* 0x0000400001047983 */ /* 0x000ea80000100800 */
[----:B------:R-:W0:Y:S02]  /*adb0*/  SHFL.IDX PT, R0, R200, RZ, 0x1f ;  /* 0x00001fffc8007589 */ /* 0x000e2400000e0000 */
[----:B0-----:R-:W-:-:S04]  /*adc0*/  LEA.HI R3, R0, R0, RZ, 0x1 ;  /* 0x0000000000037211 */ /* 0x001fc800078f08ff */
[----:B------:R-:W-:-:S05]  /*add0*/  LOP3.LUT R3, R3, 0x1e, RZ, 0xc0, !PT ;  /* 0x0000001e03037812 */ /* 0x000fca00078ec0ff */
[----:B------:R-:W-:Y:S01]  /*ade0*/  IMAD.IADD R3, R0, 0x1, -R3 ;  /* 0x0000000100037824 */ /* 0x000fe200078e0a03 */
[----:B--2---:R-:W-:-:S13]  /*adf0*/  R2UR UR4, R4 ;  /* 0x00000000040472ca */ /* 0x004fda00000e0000 */
[----:B------:R-:W-:Y:S02]  /*ae00*/  ULOP3.LUT UP0, URZ, UR4, 0x1bf, URZ, 0xc0, !UPT ;  /* 0x000001bf043f7892 */ /* 0x000fe4000f80c03f */
[----:B------:R-:W-:-:S04]  /*ae10*/  LEA R3, R3, UR4, 0xd ;  /* 0x0000000403037c11 */ /* 0x000fc8000f8e68ff */
[----:B------:R-:W-:Y:S02]  /*ae20*/  SHF.R.U32.HI R3, RZ, 0x4, R3 ;  /* 0x00000004ff037819 */ /* 0x000fe40000011603 */
[----:B------:R-:W-:Y:S02]  /*ae30*/  PLOP3.LUT P0, PT, PT, PT, UP0, 0x80, 0x0 ;  /* 0x000000000000781c */ /* 0x000fe40003f0f008 */
[----:B------:R-:W-:-:S11]  /*ae40*/  LOP3.LUT R68, R3, 0x3fff, RZ, 0xc0, !PT ;  /* 0x00003fff03447812 */ /* 0x000fd600078ec0ff */
        /* <DEDUP_REMOVED lines=17> */
.L_x_1439:
[----:B------:R-:W-:Y:S02]  /*af60*/  ULDC UR4, c[0x0][0x3d4] ;  /* 0x0000f50000047ab9 */ /* 0x000fe40000000800 */
[----:B------:R-:W-:-:S13]  /*af70*/  ISETP.LT.AND P0, PT, RZ, UR4, PT ;  /* 0x00000004ff007c0c */ /* 0x000fda000bf01270 */
[----:B------:R-:W-:Y:S05]  /*af80*/  @P0 BRA `(.L_x_1440) ;  /* 0x00000000003c0947 */ /* 0x000fea0003800000 */
[----:B------:R-:W-:-:S04]  /*af90*/  LEA.HI R0, R184, R184, RZ, 0x1 ;  /* 0x000000b8b8007211 */ /* 0x000fc800078f08ff */
[----:B------:R-:W-:-:S04]  /*afa0*/  LOP3.LUT R3, R0, 0xfffffffe, RZ, 0xc0, !PT ;  /* 0xfffffffe00037812 */ /* 0x000fc800078ec0ff */
[----:B------:R-:W-:-:S04]  /*afb0*/  IADD3 R3, R184, -R3, RZ ;  /* 0x80000003b8037210 */ /* 0x000fc80007ffe0ff */
[----:B------:R-:W-:-:S04]  /*afc0*/  SHF.L.U32 R3, R3, 0x1f, RZ ;  /* 0x0000001f03037819 */ /* 0x000fc800000006ff */
[----:B------:R0:W1:Y:S03]  /*afd0*/  SYNCS.PHASECHK.TRANS64.TRYWAIT P0, [R18+URZ+0x2a800], R3 ;  /* 0x02a80003120075a7 */ /* 0x000066000800017f */
[----:B-1----:R-:W-:Y:S05]  /*afe0*/  @!P0 NANOSLEEP.SYNCS 0x989680 ;  /* 0x009896800000895d */ /* 0x002fea0003900000 */
[----:B------:R-:W1:Y:S01]  /*aff0*/  @!P0 SYNCS.PHASECHK.TRANS64 P0, [R18+URZ+0x2a800], R3 ;  /* 0x02a80003120085a7 */ /* 0x000e62000800007f */
[----:B------:R-:W-:Y:S04]  /*b000*/  BSSY B0, `(.L_x_1441) ;  /* 0x0000006000007945 */ /* 0x000fe80003800000 */
[----:B-1----:R-:W-:Y:S05]  /*b010*/  @P0 BRA `(.L_x_1442) ;  /* 0x0000000000100947 */ /* 0x002fea0003800000 */
.L_x_1443:
[----:B-1----:R1:W2:Y:S02]  /*b020*/  SYNCS.PHASECHK.TRANS64.TRYWAIT P0, [R18+URZ+0x2a800], R3 ;  /* 0x02a80003120075a7 */ /* 0x0022a4000800017f */
[----:B--2---:R-:W-:Y:S05]  /*b030*/  @!P0 NANOSLEEP.SYNCS 0x989680 ;  /* 0x009896800000895d */ /* 0x004fea0003900000 */
[----:B------:R-:W2:Y:S02]  /*b040*/  @!P0 SYNCS.PHASECHK.TRANS64 P0, [R18+URZ+0x2a800], R3 ;  /* 0x02a80003120085a7 */ /* 0x000ea4000800007f */
[----:B--2---:R-:W-:Y:S05]  /*b050*/  @!P0 BRA `(.L_x_1443) ;  /* 0xfffffffc00f08947 */ /* 0x004fea000383ffff */
.L_x_1442:
[----:B------:R-:W-:Y:S05]  /*b060*/  BSYNC B0 ;  /* 0x0000000000007941 */ /* 0x000fea0003800000 */
.L_x_1441:
[----:B------:R-:W-:Y:S05]  /*b070*/  BRA `(.L_x_1444) ;  /* 0x0000006c00207947 */ /* 0x000fea0003800000 */
.L_x_1440:
[----:B------:R-:W2:Y:S01]  /*b080*/  LDL R0, [R1+0x40] ;  /* 0x0000400001007983 */ /* 0x000ea20000100800 */
[----:B------:R-:W0:Y:S01]  /*b090*/  LDC.64 R10, c[0x0][0x3d8] ;  /* 0x0000f600ff0a7b82 */ /* 0x000e220000000a00 */
[----:B-----5:R-:W-:Y:S01]  /*b0a0*/  SHF.R.S32.HI R3, RZ, 0x1f, R147 ;  /* 0x0000001fff037819 */ /* 0x020fe20000011493 */
[--C-:B------:R-:W-:Y:S01]  /*b0b0*/  IMAD.MOV.U32 R4, RZ, RZ, R16.reuse ;  /* 0x000000ffff047224 */ /* 0x100fe200078e0010 */
[----:B------:R-:W-:Y:S02]  /*b0c0*/  SHF.R.S32.HI R5, RZ, 0x1f, R16 ;  /* 0x0000001fff057819 */ /* 0x000fe40000011410 */
[----:B------:R-:W-:-:S03]  /*b0d0*/  SHF.R.S32.HI R9, RZ, 0x1f, R22 ;  /* 0x0000001fff097819 */ /* 0x000fc60000011416 */
[----:B------:R-:W1:Y:S01]  /*b0e0*/  LDC.64 R12, c[0x0][0x3e8] ;  /* 0x0000fa00ff0c7b82 */ /* 0x000e620000000a00 */
[-C--:B0-----:R-:W-:Y:S01]  /*b0f0*/  IMAD R8, R186, R10.reuse, RZ ;  /* 0x0000000aba087224 */ /* 0x081fe200078e02ff */
[----:B------:R-:W-:Y:S01]  /*b100*/  SHF.L.U64.HI R76, R10, 0x6, R11 ;  /* 0x000000060a4c7819 */ /* 0x000fe2000001020b */
[----:B------:R-:W-:-:S04]  /*b110*/  IMAD.WIDE.U32 R74, R147, R10, RZ ;  /* 0x0000000a934a7225 */ /* 0x000fc800078e00ff */
[----:B------:R-:W-:Y:S01]  /*b120*/  IMAD.WIDE.U32 R6, R162, R10, R4 ;  /* 0x0000000aa2067225 */ /* 0x000fe200078e0004 */
[----:B-1----:R-:W-:-:S03]  /*b130*/  SHF.L.U64.HI R69, R12, 0x6, R13 ;  /* 0x000000060c457819 */ /* 0x002fc6000001020d */
[----:B------:R-:W-:Y:S01]  /*b140*/  IMAD R85, R162, R11, R8 ;  /* 0x0000000ba2557224 */ /* 0x000fe200078e0208 */
[----:B------:R-:W-:Y:S01]  /*b150*/  IADD3 R81, P0, R6, R74, RZ ;  /* 0x0000004a06517210 */ /* 0x000fe20007f1e0ff */
[----:B------:R-:W-:Y:S02]  /*b160*/  IMAD.MOV.U32 R8, RZ, RZ, R22 ;  /* 0x000000ffff087224 */ /* 0x000fe400078e0016 */
[----:B------:R-:W-:-:S04]  /*b170*/  IMAD.WIDE.U32 R72, R147, R12, RZ ;  /* 0x0000000c93487225 */ /* 0x000fc800078e00ff */
[----:B------:R-:W-:-:S04]  /*b180*/  IMAD.WIDE.U32 R4, R162, R12, R4 ;  /* 0x0000000ca2047225 */ /* 0x000fc800078e0004 */
[----:B------:R-:W-:Y:S02]  /*b190*/  IMAD.SHL.U32 R78, R10, 0x40, RZ ;  /* 0x000000400a4e7824 */ /* 0x000fe400078e00ff */
[----:B------:R-:W-:Y:S01]  /*b1a0*/  IMAD.SHL.U32 R77, R12, 0x40, RZ ;  /* 0x000000400c4d7824 */ /* 0x000fe200078e00ff */
[----:B--2---:R-:W-:Y:S01]  /*b1b0*/  R2UR UR4, R0 ;  /* 0x00000000000472ca */ /* 0x004fe200000e0000 */
[----:B------:R-:W-:-:S04]  /*b1c0*/  IMAD R0, R3, R10, RZ ;  /* 0x0000000a03007224 */ /* 0x000fc800078e02ff */
[----:B------:R-:W-:Y:S02]  /*b1d0*/  IMAD R61, R147, R11, R0 ;  /* 0x0000000b933d7224 */ /* 0x000fe400078e0200 */
[-C--:B------:R-:W-:Y:S02]  /*b1e0*/  IMAD R0, R3, R12.reuse, RZ ;  /* 0x0000000c03007224 */ /* 0x080fe400078e02ff */
[----:B------:R-:W-:Y:S02]  /*b1f0*/  IMAD.IADD R61, R61, 0x1, R75 ;  /* 0x000000013d3d7824 */ /* 0x000fe400078e024b */
[----:B------:R-:W-:Y:S02]  /*b200*/  IMAD R3, R186, R12, RZ ;  /* 0x0000000cba037224 */ /* 0x000fe400078e02ff */
[----:B------:R-:W-:Y:S01]  /*b210*/  ULOP3.LUT UP0, URZ, UR4, 0x3ff, URZ, 0xc0, !UPT ;  /* 0x000003ff043f7892 */ /* 0x000fe2000f80c03f */
[----:B------:R-:W-:Y:S01]  /*b220*/  IADD3.X R83, R61, R7, R85, P0, !PT ;  /* 0x000000073d537210 */ /* 0x000fe200007fe455 */
[----:B------:R-:W-:Y:S01]  /*b230*/  IMAD.WIDE.U32 R6, R162, R10, R8 ;  /* 0x0000000aa2067225 */ /* 0x000fe200078e0008 */
[----:B------:R-:W-:-:S03]  /*b240*/  IADD3 R60, P0, R4, R72, RZ ;  /* 0x00000048043c7210 */ /* 0x000fc60007f1e0ff */
[----:B------:R-:W-:Y:S01]  /*b250*/  IMAD R79, R147, R13, R0 ;  /* 0x0000000d934f7224 */ /* 0x000fe200078e0200 */
[----:B------:R-:W-:Y:S01]  /*b260*/  IADD3 R71, P1, R6, R74, RZ ;  /* 0x0000004a06477210 */ /* 0x000fe20007f3e0ff */
[----:B------:R-:W-:-:S03]  /*b270*/  IMAD.WIDE.U32 R8, R162, R12, R8 ;  /* 0x0000000ca2087225 */ /* 0x000fc600078e0008 */
[----:B------:R-:W-:Y:S01]  /*b280*/  IADD3.X R85, R61, R85, R7, P1, !PT ;  /* 0x000000553d557210 */ /* 0x000fe20000ffe407 */
[----:B------:R-:W-:Y:S01]  /*b290*/  IMAD R3, R162, R13, R3 ;  /* 0x0000000da2037224 */ /* 0x000fe200078e0203 */
[----:B------:R-:W-:Y:S02]  /*b2a0*/  PLOP3.LUT P1, PT, PT, PT, UP0, 0x80, 0x0 ;  /* 0x000000000000781c */ /* 0x000fe40003f2f008 */
[----:B------:R-:W-:Y:S02]  /*b2b0*/  IADD3 R79, R79, R73, RZ ;  /* 0x000000494f4f7210 */ /* 0x000fe40007ffe0ff */
[----:B------:R-:W-:Y:S02]  /*b2c0*/  IADD3 R70, P2, R8, R72, RZ ;  /* 0x0000004808467210 */ /* 0x000fe40007f5e0ff */
[C---:B------:R-:W-:Y:S02]  /*b2d0*/  IADD3.X R80, R79.reuse, R5, R3, P0, !PT ;  /* 0x000000054f507210 */ /* 0x040fe400007fe403 */
[----:B------:R-:W-:-:S05]  /*b2e0*/  IADD3.X R82, R79, R3, R9, P2, !PT ;  /* 0x000000034f527210 */ /* 0x000fca00017fe409 */
        /* <DEDUP_REMOVED lines=16> */
[----:B-1----:R-:W-:Y:S05]  /*b3f0*/  CALL.ABS.NOINC R14 ;  /* 0x000000000e007343 */ /* 0x002fea0003c00000 */
.L_x_1445:
[----:B------:R-:W0:Y:S01]  /*b400*/  LDC.64 R14, c[0x0][0x3d8] ;  /* 0x0000f600ff0e7b82 */ /* 0x000e220000000a00 */
[----:B------:R-:W-:Y:S01]  /*b410*/  SHF.R.S32.HI R3, RZ, 0x1f, R169 ;  /* 0x0000001fff037819 */ /* 0x000fe200000114a9 */
[----:B------:R-:W-:Y:S01]  /*b420*/  ULDC.U8 UR4, c[0x0][0x3f0] ;  /* 0x0000fc0000047ab9 */ /* 0x000fe20000000000 */
[----:B------:R-:W-:Y:S01]  /*b430*/  BSSY B0, `(.L_x_1446) ;  /* 0x0000684000007945 */ /* 0x000fe20003800000 */
[----:B------:R-:W-:-:S04]  /*b440*/  ISETP.NE.AND P0, PT, RZ, UR4, PT ;  /* 0x00000004ff007c0c */ /* 0x000fc8000bf05270 */
[----:B------:R-:W1:Y:S01]  /*b450*/  LDC.64 R12, c[0x0][0x3e8] ;  /* 0x0000fa00ff0c7b82 */ /* 0x000e620000000a00 */
[-C--:B0-----:R-:W-:Y:S02]  /*b460*/  IMAD R0, R3, R14.reuse, RZ ;  /* 0x0000000e03007224 */ /* 0x081fe400078e02ff */
[----:B------:R-:W-:-:S04]  /*b470*/  IMAD.WIDE.U32 R4, R169, R14, RZ ;  /* 0x0000000ea9047225 */ /* 0x000fc800078e00ff */
[----:B------:R-:W-:Y:S02]  /*b480*/  IMAD.SHL.U32 R86, R4, 0x80, RZ ;  /* 0x0000008004567824 */ /* 0x000fe400078e00ff */
[-C--:B-1----:R-:W-:Y:S02]  /*b490*/  IMAD R8, R3, R12.reuse, RZ ;  /* 0x0000000c03087224 */ /* 0x082fe400078e02ff */
[C---:B------:R-:W-:Y:S02]  /*b4a0*/  IMAD R3, R169.reuse, R15, R0 ;  /* 0x0000000fa9037224 */ /* 0x040fe400078e0200 */
[----:B------:R-:W-:-:S03]  /*b4b0*/  IMAD.WIDE.U32 R6, R169, R12, RZ ;  /* 0x0000000ca9067225 */ /* 0x000fc600078e00ff */
[----:B------:R-:W-:Y:S01]  /*b4c0*/  IADD3 R5, R5, R3, RZ ;  /* 0x0000000305057210 */ /* 0x000fe20007ffe0ff */
[C---:B------:R-:W-:Y:S02]  /*b4d0*/  IMAD R9, R169.reuse, R13, R8 ;  /* 0x0000000da9097224 */ /* 0x040fe400078e0208 */
[----:B------:R-:W-:Y:S01]  /*b4e0*/  IMAD R0, R169, -0x80, R164 ;  /* 0xffffff80a9007824 */ /* 0x000fe200078e02a4 */
[----:B------:R-:W-:Y:S01]  /*b4f0*/  SHF.L.U64.HI R84, R4, 0x7, R5 ;  /* 0x0000000704547819 */ /* 0x000fe20000010205 */
[----:B------:R-:W-:Y:S02]  /*b500*/  IMAD.IADD R3, R7, 0x1, R9 ;  /* 0x0000000107037824 */ /* 0x000fe400078e0209 */
[----:B------:R-:W-:Y:S01]  /*b510*/  IMAD.SHL.U32 R89, R6, 0x80, RZ ;  /* 0x0000008006597824 */ /* 0x000fe200078e00ff */
[----:B------:R-:W-:Y:S02]  /*b520*/  VIMNMX R8, R0, 0x80, PT ;  /* 0x0000008000087848 */ /* 0x000fe40003fe0100 */
[----:B------:R-:W-:Y:S01]  /*b530*/  SHF.L.U64.HI R87, R6, 0x7, R3 ;  /* 0x0000000706577819 */ /* 0x000fe20000010203 */
[----:B------:R-:W-:Y:S06]  /*b540*/  @!P0 BRA `(.L_x_1447) ;  /* 0x0000003000f08947 */ /* 0x000fec0003800000 */
[----:B------:R-:W0:Y:S01]  /*b550*/  LDC R82, c[0x0][0x428] ;  /* 0x00010a00ff527b82 */ /* 0x000e220000000800 */
        /* <DEDUP_REMOVED lines=18> */
[----:B------:R-:W-:Y:S01]  /*b680*/  IADD3 R5, R16, 0x10, RZ ;  /* 0x0000001010057810 */ /* 0x000fe20007ffe0ff */
[----:B------:R-:W-:Y:S01]  /*b690*/  ULDC UR6, c[0x0][0x3d4] ;  /* 0x0000f50000067ab9 */ /* 0x000fe20000000800 */
[----:B------:R-:W-:Y:S01]  /*b6a0*/  LEA R4, P3, R0, UR4, 0x1 ;  /* 0x0000000400047c11 */ /* 0x000fe2000f8608ff */
[----:B------:R-:W-:Y:S01]  /*b6b0*/  IMAD.X R3, R84, 0x1, R83, P1 ;  /* 0x0000000154037824 */ /* 0x000fe200008e0653 */
[----:B------:R-:W-:Y:S01]  /*b6c0*/  ISETP.GE.AND P2, PT, R5, UR6, PT ;  /* 0x0000000605007c0c */ /* 0x000fe2000bf46270 */
[C---:B------:R-:W-:Y:S01]  /*b6d0*/  VIADD R6, R16.reuse, 0x20 ;  /* 0x0000002010067836 */ /* 0x040fe20000000000 */
[C---:B------:R-:W-:Y:S01]  /*b6e0*/  IADD3 R9, R16.reuse, 0x40, RZ ;  /* 0x0000004010097810 */ /* 0x040fe20007ffe0ff */
[----:B------:R-:W-:Y:S01]  /*b6f0*/  VIADD R7, R16, 0x30 ;  /* 0x0000003010077836 */ /* 0x000fe20000000000 */
[----:B------:R-:W-:Y:S01]  /*b700*/  LEA.HI.X R5, R0, UR5, R3, 0x1, P3 ;  /* 0x0000000500057c11 */ /* 0x000fe200098f0c03 */
[----:B------:R-:W-:Y:S01]  /*b710*/  ULDC.64 UR4, c[0x0][0x3e0] ;  /* 0x0000f80000047ab9 */ /* 0x000fe20000000a00 */
[----:B------:R-:W-:Y:S01]  /*b720*/  IADD3 R0, P4, R89, R60, RZ ;  /* 0x0000003c59007210 */ /* 0x000fe20007f9e0ff */
[----:B------:R-:W-:Y:S01]  /*b730*/  VIADD R10, R16, 0x50 ;  /* 0x00000050100a7836 */ /* 0x000fe20000000000 */
[----:B------:R-:W-:-:S02]  /*b740*/  ISETP.GE.AND P1, PT, R6, UR6, PT ;  /* 0x0000000606007c0c */ /* 0x000fc4000bf26270 */
[----:B------:R-:W-:Y:S02]  /*b750*/  CS2R R66, SRZ ;  /* 0x0000000000427805 */ /* 0x000fe4000001ff00 */
[----:B------:R-:W-:Y:S01]  /*b760*/  LEA R6, P6, R0, UR4, 0x1 ;  /* 0x0000000400067c11 */ /* 0x000fe2000f8c08ff */
[----:B------:R-:W-:Y:S01]  /*b770*/  IMAD.X R3, R87, 0x1, R80, P4 ;  /* 0x0000000157037824 */ /* 0x000fe200020e0650 */
[----:B------:R-:W-:Y:S02]  /*b780*/  ISETP.GE.AND P5, PT, R7, UR6, PT ;  /* 0x0000000607007c0c */ /* 0x000fe4000bfa6270 */
[----:B------:R-:W-:Y:S02]  /*b790*/  CS2R R62, SRZ ;  /* 0x00000000003e7805 */ /* 0x000fe4000001ff00 */
[----:B------:R-:W-:Y:S02]  /*b7a0*/  ISETP.GE.AND P3, PT, R16, UR6, PT ;  /* 0x0000000610007c0c */ /* 0x000fe4000bf66270 */
[----:B------:R-:W-:-:S02]  /*b7b0*/  CS2R R56, SRZ ;  /* 0x0000000000387805 */ /* 0x000fc4000001ff00 */
[----:B------:R-:W-:Y:S02]  /*b7c0*/  LEA.HI.X R7, R0, UR5, R3, 0x1, P6 ;  /* 0x0000000500077c11 */ /* 0x000fe4000b0f0c03 */
[----:B------:R-:W-:Y:S02]  /*b7d0*/  CS2R R52, SRZ ;  /* 0x0000000000347805 */ /* 0x000fe4000001ff00 */
[----:B------:R-:W-:Y:S02]  /*b7e0*/  ISETP.GE.AND P4, PT, R9, UR6, PT ;  /* 0x0000000609007c0c */ /* 0x000fe4000bf86270 */
[----:B------:R-:W-:Y:S02]  /*b7f0*/  CS2R R50, SRZ ;  /* 0x0000000000327805 */ /* 0x000fe4000001ff00 */
[----:B------:R-:W-:Y:S02]  /*b800*/  ISETP.GE.AND P6, PT, R10, UR6, PT ;  /* 0x000000060a007c0c */ /* 0x000fe4000bfc6270 */
[----:B------:R-:W-:-:S02]  /*b810*/  CS2R R44, SRZ ;  /* 0x00000000002c7805 */ /* 0x000fc4000001ff00 */
[----:B------:R-:W-:Y:S02]  /*b820*/  CS2R R70, SRZ ;  /* 0x0000000000467805 */ /* 0x000fe4000001ff00 */
[----:B------:R-:W-:Y:S02]  /*b830*/  CS2R R64, SRZ ;  /* 0x0000000000407805 */ /* 0x000fe4000001ff00 */
[----:B------:R-:W-:Y:S02]  /*b840*/  CS2R R58, SRZ ;  /* 0x00000000003a7805 */ /* 0x000fe4000001ff00 */
[----:B------:R-:W-:Y:S02]  /*b850*/  CS2R R54, SRZ ;  /* 0x0000000000367805 */ /* 0x000fe4000001ff00 */
[----:B------:R-:W-:Y:S02]  /*b860*/  CS2R R48, SRZ ;  /* 0x0000000000307805 */ /* 0x000fe4000001ff00 */
[----:B------:R-:W-:Y:S01]  /*b870*/  CS2R R46, SRZ ;  /* 0x00000000002e7805 */ /* 0x000fe2000001ff00 */
[----:B------:R-:W-:-:S02]  /*b880*/  ULDC.64 UR8, c[0x0][0x208] ;  /* 0x0000820000087ab9 */ /* 0x000fc40000000a00 */
        /* <DEDUP_REMOVED lines=12> */
.L_x_1449:
[----:B------:R-:W-:Y:S05]  /*b950*/  BSYNC B1 ;  /* 0x0000000000017941 */ /* 0x000fea0003800000 */
.L_x_1448:
[----:B------:R-:W-:Y:S01]  /*b960*/  ISETP.GE.AND P1, PT, R185, R8, PT ;  /* 0x00000008b900720c */ /* 0x000fe20003f26270 */
[----:B------:R-:W-:Y:S01]  /*b970*/  BSSY B1, `(.L_x_1450) ;  /* 0x000003e000017945 */ /* 0x000fe20003800000 */
[----:B------:R-:W-:Y:S02]  /*b980*/  LOP3.LUT R0, R174, 0x18, R22, 0xf8, !PT ;  /* 0x00000018ae007812 */ /* 0x000fe400078ef816 */
        /* <DEDUP_REMOVED lines=10> */
[----:B------:R-:W-:Y:S02]  /*ba30*/  LOP3.LUT R11, R0, R175, RZ, 0x3c, !PT ;  /* 0x000000af000b7212 */ /* 0x000fe400078e3cff */
[----:B------:R-:W-:Y:S01]  /*ba40*/  CS2R R20, SRZ ;  /* 0x0000000000147805 */ /* 0x000fe2000001ff00 */
[----:B------:R-:W-:Y:S06]  /*ba50*/  @P1 BRA `(.L_x_1451) ;  /* 0x0000000000bc1947 */ /* 0x000fec0003800000 */
[----:B------:R-:W-:Y:S01]  /*ba60*/  IADD3 R77, P4, P5, R60, R77, R89 ;  /* 0x0000004d3c4d7210 */ /* 0x000fe20007d9e059 */
[----:B-1----:R-:W-:Y:S01]  /*ba70*/  VIADD R4, R16, 0x10 ;  /* 0x0000001010047836 */ /* 0x002fe20000000000 */
[----:B------:R-:W-:Y:S01]  /*ba80*/  IADD3 R78, P2, P3, R81, R78, R86 ;  /* 0x0000004e514e7210 */ /* 0x000fe20007b5e056 */
[----:B------:R-:W-:Y:S01]  /*ba90*/  ULDC UR8, c[0x0][0x3d4] ;  /* 0x0000f50000087ab9 */ /* 0x000fe20000000800 */
[----:B------:R-:W-:Y:S01]  /*baa0*/  IADD3.X R0, R80, R69, R87, P4, P5 ;  /* 0x0000004550007210 */ /* 0x000fe200027ea457 */
[----:B------:R-:W-:Y:S01]  /*bab0*/  ULDC.64 UR4, c[0x0][0x3c8] ;  /* 0x0000f20000047ab9 */ /* 0x000fe20000000a00 */
[----:B------:R-:W-:Y:S01]  /*bac0*/  IADD3.X R3, R83, R76, R84, P2, P3 ;  /* 0x0000004c53037210 */ /* 0x000fe200017e6454 */
[----:B------:R-:W-:Y:S01]  /*bad0*/  ULDC.64 UR6, c[0x0][0x3e0] ;  /* 0x0000f80000067ab9 */ /* 0x000fe20000000a00 */
[C---:B------:R-:W-:Y:S01]  /*bae0*/  ISETP.GE.AND P5, PT, R16.reuse, UR8, PT ;  /* 0x0000000810007c0c */ /* 0x040fe2000bfa6270 */
[C---:B------:R-:W-:Y:S01]  /*baf0*/  VIADD R7, R16.reuse, 0x30 ;  /* 0x0000003010077836 */ /* 0x040fe20000000000 */
[----:B------:R-:W-:-:S02]  /*bb00*/  IADD3 R5, R16, 0x20, RZ ;  /* 0x0000002010057810 */ /* 0x000fc40007ffe0ff */
[----:B------:R-:W-:Y:S02]  /*bb10*/  CS2R R42, SRZ ;  /* 0x00000000002a7805 */ /* 0x000fe4000001ff00 */
[----:B------:R-:W-:Y:S02]  /*bb20*/  ISETP.GE.AND P2, PT, R4, UR8, PT ;  /* 0x0000000804007c0c */ /* 0x000fe4000bf46270 */
[----:B------:R-:W-:Y:S02]  /*bb30*/  CS2R R40, SRZ ;  /* 0x0000000000287805 */ /* 0x000fe4000001ff00 */
[----:B------:R-:W-:Y:S01]  /*bb40*/  LEA R4, P3, R78, UR4, 0x1 ;  /* 0x000000044e047c11 */ /* 0x000fe2000f8608ff */
[----:B------:R-:W-:Y:S01]  /*bb50*/  VIADD R8, R16, 0x40 ;  /* 0x0000004010087836 */ /* 0x000fe20000000000 */
[----:B------:R-:W-:Y:S01]  /*bb60*/  LEA R6, P6, R77, UR6, 0x1 ;  /* 0x000000064d067c11 */ /* 0x000fe2000f8c08ff */
[----:B------:R-:W-:Y:S01]  /*bb70*/  ULDC.64 UR10, c[0x0][0x208] ;  /* 0x00008200000a7ab9 */ /* 0x000fe20000000a00 */
[----:B------:R-:W-:-:S02]  /*bb80*/  ISETP.GE.AND P4, PT, R5, UR8, PT ;  /* 0x0000000805007c0c */ /* 0x000fc4000bf86270 */
[----:B------:R-:W-:Y:S02]  /*bb90*/  LEA.HI.X R5, R78, UR5, R3, 0x1, P3 ;  /* 0x000000054e057c11 */ /* 0x000fe400098f0c03 */
[----:B------:R-:W-:Y:S02]  /*bba0*/  ISETP.GE.AND P3, PT, R7, UR8, PT ;  /* 0x0000000807007c0c */ /* 0x000fe4000bf66270 */
[----:B------:R-:W-:Y:S01]  /*bbb0*/  LEA.HI.X R7, R77, UR7, R0, 0x1, P6 ;  /* 0x000000074d077c11 */ /* 0x000fe2000b0f0c00 */
[----:B------:R-:W-:Y:S01]  /*bbc0*/  VIADD R0, R16, 0x50 ;  /* 0x0000005010007836 */ /* 0x000fe20000000000 */
[----:B------:R2:W5:Y:S01]  /*bbd0*/  @!P5 LDG.E.64 R42, desc[UR10][R4.64] ;  /* 0x0000000a042ad981 */ /* 0x000562000c1e1b00 */
[----:B------:R-:W-:-:S03]  /*bbe0*/  ISETP.GE.AND P6, PT, R8, UR8, PT ;  /* 0x0000000808007c0c */ /* 0x000fc6000bfc6270 */
[----:B------:R2:W5:Y:S01]  /*bbf0*/  @!P5 LDG.E.64 R40, desc[UR10][R6.64] ;  /* 0x0000000a0628d981 */ /* 0x000562000c1e1b00 */
[----:B------:R-:W-:Y:S02]  /*bc00*/  ISETP.GE.AND P5, PT, R0, UR8, PT ;  /* 0x0000000800007c0c */ /* 0x000fe4000bfa6270 */
        /* <DEDUP_REMOVED lines=20> */
.L_x_1451:
[----:B------:R-:W-:Y:S05]  /*bd50*/  BSYNC B1 ;  /* 0x0000000000017941 */ /* 0x000fea0003800000 */
.L_x_1450:
[----:B------:R-:W-:Y:S01]  /*bd60*/  LOP3.LUT P2, RZ, R190, 0x4, RZ, 0xc0, !PT ;  /* 0x00000004beff7812 */ /* 0x000fe2000784c0ff */
[----:B-----5:R-:W-:Y:S01]  /*bd70*/  IMAD.MOV.U32 R0, RZ, RZ, R70 ;  /* 0x000000ffff007224 */ /* 0x020fe200078e0046 */
[----:B------:R-:W-:Y:S01]  /*bd80*/  IADD3 R11, R176, R11, RZ ;  /* 0x0000000bb00b7210 */ /* 0x000fe20007ffe0ff */
[----:B-12---:R-:W-:Y:S01]  /*bd90*/  IMAD.MOV.U32 R4, RZ, RZ, R64 ;  /* 0x000000ffff047224 */ /* 0x006fe200078e0040 */
[----:B------:R-:W-:Y:S01]  /*bda0*/  MOV R3, R71 ;  /* 0x0000004700037202 */ /* 0x000fe20000000f00 */
[----:B------:R-:W-:Y:S01]  /*bdb0*/  IMAD.MOV.U32 R7, RZ, RZ, R61 ;  /* 0x000000ffff077224 */ /* 0x000fe200078e003d */
[----:B------:R-:W-:Y:S01]  /*bdc0*/  PRMT R86, R0, 0x7610, R86 ;  /* 0x0000761000567816 */ /* 0x000fe20000000056 */
[----:B------:R-:W-:Y:S01]  /*bdd0*/  IMAD R60, R11, 0x2, R18 ;  /* 0x000000020b3c7824 */ /* 0x000fe200078e0212 */
[----:B------:R-:W-:Y:S01]  /*bde0*/  PRMT R84, R4, 0x7610, R84 ;  /* 0x0000761004547816 */ /* 0x000fe20000000054 */
[----:B------:R-:W-:Y:S01]  /*bdf0*/  IMAD.MOV.U32 R0, RZ, RZ, R65 ;  /* 0x000000ffff007224 */ /* 0x000fe200078e0041 */
[----:B------:R-:W-:Y:S01]  /*be00*/  PRMT R85, R3, 0x7610, R85 ;  /* 0x0000761003557816 */ /* 0x000fe20000000055 */
[C---:B------:R-:W-:Y:S01]  /*be10*/  VIADD R5, R60.reuse, 0xc400 ;  /* 0x0000c4003c057836 */ /* 0x040fe20000000000 */
[----:B------:R-:W-:Y:S01]  /*be20*/  MOV R3, R58 ;  /* 0x0000003a00037202 */ /* 0x000fe20000000f00 */
[----:B------:R-:W-:Y:S01]  /*be30*/  IMAD.MOV.U32 R4, RZ, RZ, R59 ;  /* 0x000000ffff047224 */ /* 0x000fe200078e003b */
[----:B------:R-:W-:Y:S01]  /*be40*/  PRMT R83, R83, 0x5410, R0 ;  /* 0x0000541053537816 */ /* 0x000fe20000000000 */
[----:B------:R-:W-:Y:S01]  /*be50*/  VIADD R10, R60, 0xc440 ;  /* 0x0000c4403c0a7836 */ /* 0x000fe20000000000 */
[----:B------:R-:W-:Y:S01]  /*be60*/  MOV R73, R79 ;  /* 0x0000004f00497202 */ /* 0x000fe20000000f00 */
[----:B------:R-:W-:Y:S01]  /*be70*/  @P2 VIADD R10, R5, 0xffffffc0 ;  /* 0xffffffc0050a2836 */ /* 0x000fe20000000000 */
[----:B0-----:R-:W-:Y:S01]  /*be80*/  ISETP.NE.AND P2, PT, R82, 0x1, PT ;  /* 0x000000015200780c */ /* 0x001fe20003f45270 */
[----:B------:R-:W-:Y:S01]  /*be90*/  IMAD.MOV.U32 R0, RZ, RZ, R54 ;  /* 0x000000ffff007224 */ /* 0x000fe200078e0036 */
[----:B------:R-:W-:Y:S01]  /*bea0*/  PRMT R81, R3, 0x5410, R4 ;  /* 0x0000541003517816 */ /* 0x000fe20000000004 */
[----:B------:R-:W-:Y:S01]  /*beb0*/  IMAD.MOV.U32 R3, RZ, RZ, R55 ;  /* 0x000000ffff037224 */ /* 0x000fe200078e0037 */
[----:B------:R-:W-:Y:S01]  /*bec0*/  ULDC.64 UR4, c[0x0][0x3c8] ;  /* 0x0000f20000047ab9 */ /* 0x000fe20000000a00 */
[----:B------:R-:W-:Y:S01]  /*bed0*/  IMAD.MOV.U32 R4, RZ, RZ, R49 ;  /* 0x000000ffff047224 */ /* 0x000fe200078e0031 */
[----:B------:R-:W-:Y:S01]  /*bee0*/  ULDC.64 UR6, c[0x0][0x3e0] ;  /* 0x0000f80000067ab9 */ /* 0x000fe20000000a00 */
[----:B------:R-:W-:Y:S01]  /*bef0*/  IMAD.MOV.U32 R11, RZ, RZ, R67 ;  /* 0x000000ffff0b7224 */ /* 0x000fe200078e0043 */
[----:B------:R-:W-:Y:S01]  /*bf00*/  PRMT R79, R0, 0x5410, R3 ;  /* 0x00005410004f7816 */ /* 0x000fe20000000003 */
[----:B------:R-:W-:Y:S01]  /*bf10*/  IMAD.MOV.U32 R3, RZ, RZ, R46 ;  /* 0x000000ffff037224 */ /* 0x000fe200078e002e */
[----:B------:R-:W-:Y:S01]  /*bf20*/  MOV R0, R48 ;  /* 0x0000003000007202 */ /* 0x000fe20000000f00 */
[----:B------:R-:W-:Y:S01]  /*bf30*/  IMAD.MOV.U32 R61, RZ, RZ, R53 ;  /* 0x000000ffff3d7224 */ /* 0x000fe200078e0035 */
[----:B------:R-:W-:Y:S01]  /*bf40*/  PRMT R85, R85, 0x5410, R11 ;  /* 0x0000541055557816 */ /* 0x000fe2000000000b */
[----:B------:R-:W0:Y:S01]  /*bf50*/  @P2 LDC R5, c[0x0][0x430] ;  /* 0x00010c00ff052b82 */ /* 0x000e220000000800 */
[----:B------:R-:W-:Y:S01]  /*bf60*/  PRMT R77, R0, 0x5410, R4 ;  /* 0x00005410004d7816 */ /* 0x000fe20000000004 */
[----:B------:R-:W-:Y:S01]  /*bf70*/  IMAD.MOV.U32 R6, RZ, RZ, R74 ;  /* 0x000000ffff067224 */ /* 0x000fe200078e004a */
[----:B------:R-:W-:Y:S01]  /*bf80*/  PRMT R75, R3, 0x7610, R75 ;  /* 0x00007610034b7816 */ /* 0x000fe2000000004b */
[----:B------:R-:W-:Y:S01]  /*bf90*/  IMAD.MOV.U32 R3, RZ, RZ, R47 ;  /* 0x000000ffff037224 */ /* 0x000fe200078e002f */
[----:B------:R-:W-:Y:S01]  /*bfa0*/  MOV R4, R66 ;  /* 0x0000004200047202 */ /* 0x000fe20000000f00 */
[----:B------:R-:W-:Y:S01]  /*bfb0*/  IMAD.MOV.U32 R69, RZ, RZ, R37 ;  /* 0x000000ffff457224 */ /* 0x000fe200078e0025 */
[----:B------:R-:W-:Y:S01]  /*bfc0*/  MOV R11, R56 ;  /* 0x00000038000b7202 */ /* 0x000fe20000000f00 */
[----:B------:R-:W1:Y:S01]  /*bfd0*/  @P2 LDC R0, c[0x0][0x42c] ;  /* 0x00010b00ff002b82 */ /* 0x000e620000000800 */
[----:B------:R-:W-:Y:S01]  /*bfe0*/  PRMT R86, R86, 0x5410, R4 ;  /* 0x0000541056567816 */ /* 0x000fe20000000004 */
[----:B------:R-:W-:Y:S01]  /*bff0*/  IMAD.MOV.U32 R4, RZ, RZ, R63 ;  /* 0x000000ffff047224 */ /* 0x000fe200078e003f */
[----:B------:R-:W-:Y:S01]  /*c000*/  PRMT R75, R75, 0x5410, R3 ;  /* 0x000054104b4b7816 */ /* 0x000fe20000000003 */
[----:B------:R-:W-:Y:S01]  /*c010*/  IMAD.MOV.U32 R3, RZ, RZ, R62 ;  /* 0x000000ffff037224 */ /* 0x000fe200078e003e */
[----:B------:R-:W-:-:S02]  /*c020*/  PRMT R82, R11, 0x7610, R82 ;  /* 0x000076100b527816 */ /* 0x000fc40000000052 */
[----:B------:R-:W-:Y:S01]  /*c030*/  PRMT R83, R4, 0x7610, R83 ;  /* 0x0000761004537816 */ /* 0x000fe20000000053 */
[----:B------:R-:W-:Y:S01]  /*c040*/  IMAD.MOV.U32 R4, RZ, RZ, R57 ;  /* 0x000000ffff047224 */ /* 0x000fe200078e0039 */
[----:B------:R-:W-:Y:S01]  /*c050*/  PRMT R84, R84, 0x5410, R3 ;  /* 0x0000541054547816 */ /* 0x000fe20000000003 */
[----:B------:R-:W-:Y:S01]  /*c060*/  IMAD R3, R169, 0x80, R162 ;  /* 0x00000080a9037824 */ /* 0x000fe200078e02a2 */
[----:B------:R-:W-:Y:S02]  /*c070*/  MOV R11, R52 ;  /* 0x00000034000b7202 */ /* 0x000fe40000000f00 */
[----:B------:R-:W-:Y:S01]  /*c080*/  PRMT R82, R82, 0x5410, R4 ;  /* 0x0000541052527816 */ /* 0x000fe20000000004 */
[----:B------:R-:W-:Y:S01]  /*c090*/  IMAD R3, R188, 0x40, R3 ;  /* 0x00000040bc037824 */ /* 0x000fe200078e0203 */
[----:B------:R-:W-:Y:S01]  /*c0a0*/  PRMT R80, R11, 0x5410, R61 ;  /* 0x000054100b507816 */ /* 0x000fe2000000003d */
[----:B------:R-:W-:Y:S01]  /*c0b0*/  IMAD.MOV.U32 R4, RZ, RZ, R50 ;  /* 0x000000ffff047224 */ /* 0x000fe200078e0032 */
[----:B------:R-:W-:Y:S01]  /*c0c0*/  MOV R11, R44 ;  /* 0x0000002c000b7202 */ /* 0x000fe20000000f00 */
[----:B------:R-:W-:-:S03]  /*c0d0*/  IMAD.MOV.U32 R61, RZ, RZ, R45 ;  /* 0x000000ffff3d7224 */ /* 0x000fc600078e002d */
[----:B------:R-:W-:Y:S01]  /*c0e0*/  PRMT R78, R4, 0x7610, R78 ;  /* 0x00007610044e7816 */ /* 0x000fe2000000004e */
[----:B------:R-:W-:Y:S01]  /*c0f0*/  IMAD.MOV.U32 R4, RZ, RZ, R51 ;  /* 0x000000ffff047224 */ /* 0x000fe200078e0033 */
[----:B------:R-:W-:Y:S01]  /*c100*/  PRMT R76, R11, 0x5410, R61 ;  /* 0x000054100b4c7816 */ /* 0x000fe2000000003d */
[----:B-1----:R-:W-:Y:S01]  /*c110*/  @P2 IMAD.HI.U32 R0, R3, R0, RZ ;  /* 0x0000000003002227 */ /* 0x002fe200078e00ff */
[----:B------:R-:W-:Y:S02]  /*c120*/  MOV R11, R36 ;  /* 0x00000024000b7202 */ /* 0x000fe40000000f00 */
[----:B------:R-:W-:Y:S01]  /*c130*/  PRMT R78, R78, 0x5410, R4 ;  /* 0x000054104e4e7816 */ /* 0x000fe20000000004 */
[----:B------:R-:W-:Y:S01]  /*c140*/  IMAD.MOV.U32 R4, RZ, RZ, R41 ;  /* 0x000000ffff047224 */ /* 0x000fe200078e0029 */
[----:B0-----:R-:W-:Y:S01]  /*c150*/  @P2 SHF.R.U32.HI R3, RZ, R5, R0 ;  /* 0x00000005ff032219 */ /* 0x001fe20000011600 */
[----:B------:R-:W-:Y:S01]  /*c160*/  IMAD.MOV.U32 R0, RZ, RZ, R40 ;  /* 0x000000ffff007224 */ /* 0x000fe200078e0028 */
[----:B------:R-:W-:Y:S01]  /*c170*/  PRMT R61, R11, 0x5410, R69 ;  /* 0x000054100b3d7816 */ /* 0x000fe20000000045 */
[----:B------:R-:W-:Y:S01]  /*c180*/  IMAD.MOV.U32 R11, RZ, RZ, R32 ;  /* 0x000000ffff0b7224 */ /* 0x000fe200078e0020 */
[----:B------:R-:W-:Y:S01]  /*c190*/  SHF.R.S32.HI R5, RZ, 0x1f, R3 ;  /* 0x0000001fff057819 */ /* 0x000fe20000011403 */
[----:B------:R-:W-:Y:S01]  /*c1a0*/  IMAD.WIDE.U32 R6, R3, R14, R6 ;  /* 0x0000000e03067225 */ /* 0x000fe200078e0006 */
[----:B------:R-:W-:-:S03]  /*c1b0*/  PRMT R74, R0, 0x5410, R4 ;  /* 0x00005410004a7816 */ /* 0x000fc60000000004 */
[C---:B------:R-:W-:Y:S02]  /*c1c0*/  IMAD R0, R5.reuse, R14, RZ ;  /* 0x0000000e05007224 */ /* 0x040fe400078e02ff */
[-C--:B------:R-:W-:Y:S02]  /*c1d0*/  IMAD R4, R5, R12.reuse, RZ ;  /* 0x0000000c05047224 */ /* 0x080fe400078e02ff */
[----:B------:R-:W-:-:S04]  /*c1e0*/  IMAD.WIDE.U32 R72, R3, R12, R72 ;  /* 0x0000000c03487225 */ /* 0x000fc800078e0048 */
[C---:B------:R-:W-:Y:S01]  /*c1f0*/  IMAD R5, R3.reuse, R15, R0 ;  /* 0x0000000f03057224 */ /* 0x040fe200078e0200 */
[----:B------:R-:W-:Y:S01]  /*c200*/  LEA R0, P3, R72, UR6, 0x1 ;  /* 0x0000000648007c11 */ /* 0x000fe2000f8608ff */
[----:B------:R-:W-:Y:S01]  /*c210*/  IMAD R3, R3, R13, R4 ;  /* 0x0000000d03037224 */ /* 0x000fe200078e0204 */
[C---:B------:R-:W-:Y:S01]  /*c220*/  LEA R4, P2, R6.reuse, UR4, 0x1 ;  /* 0x0000000406047c11 */ /* 0x040fe2000f8408ff */
[----:B------:R-:W-:Y:S01]  /*c230*/  IMAD.MOV.U32 R12, RZ, RZ, R33 ;  /* 0x000000ffff0c7224 */ /* 0x000fe200078e0021 */
[----:B------:R-:W-:Y:S01]  /*c240*/  IADD3 R5, R7, R5, RZ ;  /* 0x0000000507057210 */ /* 0x000fe20007ffe0ff */
[----:B------:R-:W-:Y:S01]  /*c250*/  IMAD.IADD R3, R73, 0x1, R3 ;  /* 0x0000000149037824 */ /* 0x000fe200078e0203 */
[----:B------:R-:W-:Y:S02]  /*c260*/  UMOV UR4, 0xffffffff ;  /* 0xffffffff00047882 */ /* 0x000fe40000000000 */
[----:B------:R-:W-:Y:S02]  /*c270*/  LEA.HI.X R5, R6, UR5, R5, 0x1, P2 ;  /* 0x0000000506057c11 */ /* 0x000fe400090f0c05 */
[----:B------:R-:W-:-:S02]  /*c280*/  LEA.HI.X R3, R72, UR7, R3, 0x1, P3 ;  /* 0x0000000748037c11 */ /* 0x000fc400098f0c03 */
[----:B------:R-:W-:Y:S02]  /*c290*/  PRMT R69, R11, 0x5410, R12 ;  /* 0x000054100b457816 */ /* 0x000fe4000000000c */
[----:B------:R-:W-:Y:S01]  /*c2a0*/  LEA.HI R6, R184, R184, RZ, 0x1 ;  /* 0x000000b8b8067211 */ /* 0x000fe200078f08ff */
[----:B------:R-:W-:Y:S06]  /*c2b0*/  BRA.DIV UR4, `(.L_x_1452) ;  /* 0x000001ba04a87947 */ /* 0x000fec000b800000 */
.L_x_1736:
[----:B------:R-:W-:-:S03]  /*c2c0*/  UMOV UR4, 0xffffffff ;  /* 0xffffffff00047882 */ /* 0x000fc60000000000 */
[----:B------:R-:W-:Y:S05]  /*c2d0*/  BRA.DIV UR4, `(.L_x_1453) ;  /* 0x000001ba04c87947 */ /* 0x000fea000b800000 */
.L_x_1739:
[----:B------:R-:W-:-:S03]  /*c2e0*/  UMOV UR4, 0xffffffff ;  /* 0xffffffff00047882 */ /* 0x000fc60000000000 */
[----:B------:R-:W-:Y:S05]  /*c2f0*/  BRA.DIV UR4, `(.L_x_1454) ;  /* 0x000001ba04e87947 */ /* 0x000fea000b800000 */
.L_x_1742:
[----:B------:R-:W-:-:S03]  /*c300*/  UMOV UR4, 0xffffffff ;  /* 0xffffffff00047882 */ /* 0x000fc60000000000 */
[----:B------:R-:W-:Y:S05]  /*c310*/  BRA.DIV UR4, `(.L_x_1455) ;  /* 0x000001be04087947 */ /* 0x000fea000b800000 */
.L_x_1745:
[----:B------:R-:W-:-:S03]  /*c320*/  UMOV UR4, 0xffffffff ;  /* 0xffffffff00047882 */ /* 0x000fc60000000000 */
[----:B------:R-:W-:Y:S05]  /*c330*/  BRA.DIV UR4, `(.L_x_1456) ;  /* 0x000001be04287947 */ /* 0x000fea000b800000 */
.L_x_1748:
[----:B------:R-:W-:Y:S01]  /*c340*/  UMOV UR4, 0xffffffff ;  /* 0xffffffff00047882 */ /* 0x000fe20000000000 */
[----:B------:R-:W-:Y:S02]  /*c350*/  LOP3.LUT R5, R6, 0xfffffffe, RZ, 0xc0, !PT ;  /* 0xfffffffe06057812 */ /* 0x000fe400078ec0ff */
[----:B------:R-:W-:Y:S05]  /*c360*/  BRA.DIV UR4, `(.L_x_1457) ;  /* 0x000001be04447947 */ /* 0x000fea000b800000 */
.L_x_1751:
[----:B------:R-:W-:Y:S01]  /*c370*/  UMOV UR4, 0xffffffff ;  /* 0xffffffff00047882 */ /* 0x000fe20000000000 */
[----:B------:R-:W-:Y:S02]  /*c380*/  IMAD.IADD R5, R184, 0x1, -R5 ;  /* 0x00000001b8057824 */ /* 0x000fe400078e0a05 */
[----:B------:R-:W-:Y:S05]  /*c390*/  BRA.DIV UR4, `(.L_x_1458) ;  /* 0x000001be04607947 */ /* 0x000fea000b800000 */
.L_x_1754:
[----:B------:R-:W-:Y:S01]  /*c3a0*/  UMOV UR4, 0xffffffff ;  /* 0xffffffff00047882 */ /* 0x000fe20000000000 */
[----:B------:R-:W-:Y:S02]  /*c3b0*/  SHF.L.U32 R3, R5, 0x1f, RZ ;  /* 0x0000001f05037819 */ /* 0x000fe400000006ff */
[----:B------:R-:W-:Y:S05]  /*c3c0*/  BRA.DIV UR4, `(.L_x_1459) ;  /* 0x000001be047c7947 */ /* 0x000fea000b800000 */
.L_x_1757:
[----:B------:R-:W0:Y:S01]  /*c3d0*/  SYNCS.PHASECHK.TRANS64.TRYWAIT P2, [R18+URZ+0x2a800], R3 ;  /* 0x02a80003120075a7 */ /* 0x000e22000804017f */
[----:B------:R-:W-:Y:S01]  /*c3e0*/  IMAD.MOV.U32 R0, RZ, RZ, R28 ;  /* 0x000000ffff007224 */ /* 0x000fe200078e001c */
[----:B------:R-:W-:Y:S01]  /*c3f0*/  MOV R4, R29 ;  /* 0x0000001d00047202 */ /* 0x000fe20000000f00 */
[----:B------:R-:W-:Y:S01]  /*c400*/  IMAD.MOV.U32 R5, RZ, RZ, R24 ;  /* 0x000000ffff057224 */ /* 0x000fe200078e0018 */
[----:B------:R-:W-:Y:S01]  /*c410*/  BSSY B1, `(.L_x_1460) ;  /* 0x0000019000017945 */ /* 0x000fe20003800000 */
[----:B------:R-:W-:Y:S01]  /*c420*/  IMAD.MOV.U32 R6, RZ, RZ, R25 ;  /* 0x000000ffff067224 */ /* 0x000fe200078e0019 */
[----:B------:R-:W-:Y:S01]  /*c430*/  PRMT R13, R0, 0x5410, R4 ;  /* 0x00005410000d7816 */ /* 0x000fe20000000004 */
[----:B------:R-:W-:Y:S01]  /*c440*/  IMAD.MOV.U32 R0, RZ, RZ, R8 ;  /* 0x000000ffff007224 */ /* 0x000fe200078e0008 */
[----:B------:R-:W-:Y:S01]  /*c450*/  MOV R4, R9 ;  /* 0x0000000900047202 */ /* 0x000fe20000000f00 */
[----:B------:R-:W-:Y:S01]  /*c460*/  IMAD.MOV.U32 R7, RZ, RZ, R35 ;  /* 0x000000ffff077224 */ /* 0x000fe200078e0023 */
[----:B------:R-:W-:Y:S01]  /*c470*/  PRMT R11, R5, 0x5410, R6 ;  /* 0x00005410050b7816 */ /* 0x000fe20000000006 */
[----:B------:R-:W-:Y:S01]  /*c480*/  IMAD.MOV.U32 R5, RZ, RZ, R42 ;  /* 0x000000ffff057224 */ /* 0x000fe200078e002a */
[----:B------:R-:W-:Y:S01]  /*c490*/  PRMT R0, R0, 0x5410, R4 ;  /* 0x0000541000007816 */ /* 0x000fe20000000004 */
[----:B------:R-:W-:-:S02]  /*c4a0*/  IMAD.MOV.U32 R6, RZ, RZ, R43 ;  /* 0x000000ffff067224 */ /* 0x000fc400078e002b */
[----:B------:R-:W-:-:S03]  /*c4b0*/  IMAD.MOV.U32 R4, RZ, RZ, R38 ;  /* 0x000000ffff047224 */ /* 0x000fc600078e0026 */
[----:B------:R-:W-:Y:S01]  /*c4c0*/  PRMT R73, R5, 0x5410, R6 ;  /* 0x0000541005497816 */ /* 0x000fe20000000006 */
[----:B------:R-:W-:Y:S01]  /*c4d0*/  IMAD.MOV.U32 R6, RZ, RZ, R34 ;  /* 0x000000ffff067224 */ /* 0x000fe200078e0022 */
[----:B------:R-:W-:-:S04]  /*c4e0*/  MOV R5, R39 ;  /* 0x0000002700057202 */ /* 0x000fc80000000f00 */
[----:B------:R-:W-:Y:S01]  /*c4f0*/  PRMT R72, R4, 0x5410, R5 ;  /* 0x0000541004487816 */ /* 0x000fe20000000005 */
[----:B------:R-:W-:Y:S01]  /*c500*/  IMAD.MOV.U32 R4, RZ, RZ, R30 ;  /* 0x000000ffff047224 */ /* 0x000fe200078e001e */
[----:B------:R-:W-:Y:S01]  /*c510*/  PRMT R15, R6, 0x5410, R7 ;  /* 0x00005410060f7816 */ /* 0x000fe20000000007 */
[----:B------:R-:W-:Y:S01]  /*c520*/  IMAD.MOV.U32 R6, RZ, RZ, R26 ;  /* 0x000000ffff067224 */ /* 0x000fe200078e001a */
[----:B------:R-:W-:Y:S01]  /*c530*/  MOV R5, R31 ;  /* 0x0000001f00057202 */ /* 0x000fe20000000f00 */
[----:B------:R-:W-:-:S03]  /*c540*/  IMAD.MOV.U32 R7, RZ, RZ, R27 ;  /* 0x000000ffff077224 */ /* 0x000fc600078e001b */
[----:B------:R-:W-:Y:S01]  /*c550*/  PRMT R14, R4, 0x5410, R5 ;  /* 0x00005410040e7816 */ /* 0x000fe20000000005 */
[----:B------:R-:W-:Y:S01]  /*c560*/  IMAD.MOV.U32 R4, RZ, RZ, R20 ;  /* 0x000000ffff047224 */ /* 0x000fe200078e0014 */
[----:B------:R-:W-:Y:S02]  /*c570*/  PRMT R12, R6, 0x5410, R7 ;  /* 0x00005410060c7816 */ /* 0x000fe40000000007 */
[----:B------:R-:W-:Y:S01]  /*c580*/  MOV R5, R21 ;  /* 0x0000001500057202 */ /* 0x000fe20000000f00 */
[----:B0-----:R-:W-:Y:S06]  /*c590*/  @!P2 BRA `(.L_x_1461) ;  /* 0x000001bc0030a947 */ /* 0x001fec0003800000 */
.L_x_1758:
[----:B------:R-:W-:Y:S05]  /*c5a0*/  BSYNC B1 ;  /* 0x0000000000017941 */ /* 0x000fea0003800000 */
.L_x_1460:
[----:B------:R-:W-:Y:S01]  /*c5b0*/  BSSY B1, `(.L_x_1462) ;  /* 0x000011b000017945 */ /* 0x000fe20003800000 */
[----:B0-----:R-:W-:-:S03]  /*c5c0*/  PRMT R3, R4, 0x5410, R5 ;  /* 0x0000541004037816 */ /* 0x001fc60000000005 */
[----:B------:R-:W-:Y:S05]  /*c5d0*/  @P0 BRA `(.L_x_1463) ;  /* 0x0000001000600947 */ /* 0x000fea0003800000 */
[----:B------:R-:W0:Y:S01]  /*c5e0*/  LDC R5, c[0x0][0x3d4] ;  /* 0x0000f500ff057b82 */ /* 0x000e220000000800 */
[C---:B------:R-:W-:Y:S01]  /*c5f0*/  VIADD R6, R16.reuse, 0x20 ;  /* 0x0000002010067836 */ /* 0x040fe20000000000 */
[----:B------:R-:W-:Y:S01]  /*c600*/  BSSY B2, `(.L_x_1464) ;  /* 0x0000036000027945 */ /* 0x000fe20003800000 */
[C---:B------:R-:W-:Y:S02]  /*c610*/  VIADD R4, R16.reuse, 0x10 ;  /* 0x0000001010047836 */ /* 0x040fe40000000000 */
[C---:B------:R-:W-:Y:S01]  /*c620*/  VIADD R88, R16.reuse, 0x30 ;  /* 0x0000003010587836 */ /* 0x040fe20000000000 */
[-C--:B0-----:R-:W-:Y:S02]  /*c630*/  ISETP.GE.AND P0, PT, R16, R5.reuse, PT ;  /* 0x000000051000720c */ /* 0x081fe40003f06270 */
[-C--:B------:R-:W-:Y:S01]  /*c640*/  ISETP.GE.AND P3, PT, R6, R5.reuse, PT ;  /* 0x000000050600720c */ /* 0x080fe20003f66270 */
[----:B------:R-:W-:Y:S01]  /*c650*/  VIADD R6, R16, 0x50 ;  /* 0x0000005010067836 */ /* 0x000fe20000000000 */
[----:B------:R-:W-:-:S02]  /*c660*/  ISETP.GE.AND P2, PT, R4, R5, PT ;  /* 0x000000050400720c */ /* 0x000fc40003f46270 */
[----:B------:R-:W-:Y:S02]  /*c670*/  IADD3 R4, R16, 0x40, RZ ;  /* 0x0000004010047810 */ /* 0x000fe40007ffe0ff */
[-C--:B------:R-:W-:Y:S02]  /*c680*/  ISETP.GE.AND P4, PT, R88, R5.reuse, PT ;  /* 0x000000055800720c */ /* 0x080fe40003f86270 */
[-C--:B------:R-:W-:Y:S02]  /*c690*/  ISETP.GE.AND P5, PT, R4, R5.reuse, PT ;  /* 0x000000050400720c */ /* 0x080fe40003fa6270 */
[----:B------:R-:W-:Y:S01]  /*c6a0*/  ISETP.GE.AND P6, PT, R6, R5, PT ;  /* 0x000000050600720c */ /* 0x000fe20003fc6270 */
[----:B------:R-:W-:-:S12]  /*c6b0*/  @P0 BRA `(.L_x_1465) ;  /* 0x0000000000a80947 */ /* 0x000fd80003800000 */
[----:B------:R-:W0:Y:S01]  /*c6c0*/  LDS.128 R4, [R60+0xc400] ;  /* 0x00c400003c047984 */ /* 0x000e220000000c00 */
[----:B------:R-:W-:Y:S01]  /*c6d0*/  SHF.R.U64 R94, R66, 0x10, R67 ;  /* 0x00000010425e7819 */ /* 0x000fe20000001243 */
[--C-:B------:R-:W-:Y:S01]  /*c6e0*/  HADD2.F32 R87, -RZ, R86.reuse.H1_H1 ;  /* 0x30000056ff577230 */ /* 0x100fe20000004100 */
[----:B------:R-:W-:Y:S01]  /*c6f0*/  SHF.R.U32.HI R89, RZ, 0x10, R71 ;  /* 0x00000010ff597819 */ /* 0x000fe20000011647 */
[----:B------:R-:W-:Y:S01]  /*c700*/  HADD2.F32 R88, -RZ, R86.H0_H0 ;  /* 0x20000056ff587230 */ /* 0x000fe20000004100 */
[----:B------:R-:W-:Y:S02]  /*c710*/  SHF.R.U32.HI R66, RZ, 0x10, R67 ;  /* 0x00000010ff427819 */ /* 0x000fe40000011643 */
[----:B------:R-:W-:Y:S01]  /*c720*/  SHF.R.U64 R93, R70, 0x10, R71 ;  /* 0x00000010465d7819 */ /* 0x000fe20000001247 */
[----:B------:R-:W-:Y:S02]  /*c730*/  HADD2.F32 R89, -RZ, R89.H0_H0 ;  /* 0x20000059ff597230 */ /* 0x000fe40000004100 */
[----:B------:R-:W-:-:S02]  /*c740*/  HADD2.F32 R86, -RZ, R66.H0_H0 ;  /* 0x20000042ff567230 */ /* 0x000fc40000004100 */
[--C-:B0-----:R-:W-:Y:S02]  /*c750*/  HADD2.F32 R71, -RZ, R7.reuse.H1_H1 ;  /* 0x30000007ff477230 */ /* 0x101fe40000004100 */
[----:B------:R-:W-:Y:S02]  /*c760*/  HADD2.F32 R70, -RZ, R7.H0_H0 ;  /* 0x20000007ff467230 */ /* 0x000fe40000004100 */
[--C-:B------:R-:W-:Y:S02]  /*c770*/  HADD2.F32 R7, -RZ, R4.reuse.H0_H0 ;  /* 0x20000004ff077230 */ /* 0x100fe40000004100 */
[C---:B------:R-:W-:Y:S01]  /*c780*/  FMUL.FTZ R91, R71.reuse, R89 ;  /* 0x00000059475b7220 */ /* 0x040fe20000410000 */
[----:B------:R-:W-:Y:S02]  /*c790*/  HADD2.F32 R4, -RZ, R4.H1_H1 ;  /* 0x30000004ff047230 */ /* 0x000fe40000004100 */
[----:B------:R-:W-:Y:S01]  /*c7a0*/  FMUL.FTZ R92, R71, R86 ;  /* 0x00000056475c7220 */ /* 0x000fe20000410000 */
[----:B------:R-:W-:-:S02]  /*c7b0*/  HADD2.F32 R66, -RZ, R6.H0_H0 ;  /* 0x20000006ff427230 */ /* 0x000fc40000004100 */
[----:B------:R-:W-:Y:S01]  /*c7c0*/  FFMA.FTZ R91, R70, R86, -R91 ;  /* 0x00000056465b7223 */ /* 0x000fe2000001085b */
[----:B------:R-:W-:Y:S02]  /*c7d0*/  HADD2.F32 R67, -RZ, R6.H1_H1 ;  /* 0x30000006ff437230 */ /* 0x000fe40000004100 */
[----:B------:R-:W-:Y:S01]  /*c7e0*/  FMUL.FTZ R90, R4, R88 ;  /* 0x00000058045a7220 */ /* 0x000fe20000410000 */
[----:B------:R-:W-:Y:S02]  /*c7f0*/  HADD2.F32 R71, -RZ, R85.H0_H0 ;  /* 0x20000055ff477230 */ /* 0x000fe40000004100 */
[----:B------:R-:W-:Y:S01]  /*c800*/  FFMA.FTZ R92, R70, R89, R92 ;  /* 0x00000059465c7223 */ /* 0x000fe2000001005c */
[----:B------:R-:W-:Y:S02]  /*c810*/  HADD2.F32 R6, -RZ, R5.H0_H0 ;  /* 0x20000005ff067230 */ /* 0x000fe40000004100 */
[----:B------:R-:W-:Y:S01]  /*c820*/  FMUL.FTZ R86, R4, R87 ;  /* 0x0000005704567220 */ /* 0x000fe20000410000 */
[----:B------:R-:W-:-:S02]  /*c830*/  HADD2.F32 R85, -RZ, R85.H1_H1 ;  /* 0x30000055ff557230 */ /* 0x000fc40000004100 */
[C---:B------:R-:W-:Y:S01]  /*c840*/  FFMA.FTZ R90, R7.reuse, R87, -R90 ;  /* 0x00000057075a7223 */ /* 0x040fe2000001085a */
[----:B------:R-:W-:Y:S02]  /*c850*/  HADD2.F32 R5, -RZ, R5.H1_H1 ;  /* 0x30000005ff057230 */ /* 0x000fe40000004100 */
[----:B------:R-:W-:Y:S01]  /*c860*/  FFMA.FTZ R87, R7, R88, R86 ;  /* 0x0000005807577223 */ /* 0x000fe20000010056 */
[----:B------:R-:W-:Y:S02]  /*c870*/  HADD2.F32 R70, -RZ, R93.H0_H0 ;  /* 0x2000005dff467230 */ /* 0x000fe40000004100 */
[C---:B------:R-:W-:Y:S01]  /*c880*/  FMUL.FTZ R89, R67.reuse, R71 ;  /* 0x0000004743597220 */ /* 0x040fe20000410000 */
[----:B------:R-:W-:Y:S02]  /*c890*/  HADD2.F32 R4, -RZ, R94.H0_H0 ;  /* 0x2000005eff047230 */ /* 0x000fe40000004100 */
        /* <DEDUP_REMOVED lines=8> */
[----:B------:R-:W-:-:S02]  /*c920*/  F2FP.F16.F32.PACK_AB R4, R87, R90 ;  /* 0x0000005a5704723e */ /* 0x000fc400000000ff */
[----:B------:R-:W-:Y:S02]  /*c930*/  F2FP.F16.F32.PACK_AB R6, R86, R89 ;  /* 0x000000595606723e */ /* 0x000fe400000000ff */
[----:B------:R-:W-:-:S05]  /*c940*/  F2FP.F16.F32.PACK_AB R5, R70, R5 ;  /* 0x000000054605723e */ /* 0x000fca00000000ff */
[----:B------:R0:W-:Y:S02]  /*c950*/  STS.128 [R60+0xc400], R4 ;  /* 0x00c400043c007388 */ /* 0x0001e40000000c00 */
.L_x_1465:
[----:B------:R-:W-:Y:S05]  /*c960*/  BSYNC B2 ;  /* 0x0000000000027941 */ /* 0x000fea0003800000 */
.L_x_1464:
[----:B------:R-:W-:Y:S04]  /*c970*/  BSSY B2, `(.L_x_1466) ;  /* 0x000002c000027945 */ /* 0x000fe80003800000 */
[----:B------:R-:W-:Y:S05]  /*c980*/  @P2 BRA `(.L_x_1467) ;  /* 0x0000000000a82947 */ /* 0x000fea0003800000 */
[----:B0-----:R-:W0:Y:S01]  /*c990*/  LDS.128 R4, [R10] ;  /* 0x000000000a047984 */ /* 0x001e220000000c00 */
[----:B------:R-:W-:Y:S01]  /*c9a0*/  SHF.R.U32.HI R70, RZ, 0x10, R65 ;  /* 0x00000010ff467819 */ /* 0x000fe20000011641 */
[--C-:B------:R-:W-:Y:S01]  /*c9b0*/  HADD2.F32 R66, -RZ, R84.reuse.H1_H1 ;  /* 0x30000054ff427230 */ /* 0x100fe20000004100 */
[----:B------:R-:W-:Y:S01]  /*c9c0*/  SHF.R.U32.HI R67, RZ, 0x10, R63 ;  /* 0x00000010ff437819 */ /* 0x000fe2000001163f */
[----:B------:R-:W-:Y:S01]  /*c9d0*/  HADD2.F32 R84, -RZ, R84.H0_H0 ;  /* 0x20000054ff547230 */ /* 0x000fe20000004100 */
[----:B------:R-:W-:Y:S01]  /*c9e0*/  SHF.R.U64 R87, R64, 0x10, R65 ;  /* 0x0000001040577819 */ /* 0x000fe20000001241 */
[----:B------:R-:W-:Y:S01]  /*c9f0*/  HADD2.F32 R70, -RZ, R70.H0_H0 ;  /* 0x20000046ff467230 */ /* 0x000fe20000004100 */
[----:B------:R-:W-:Y:S01]  /*ca00*/  SHF.R.U64 R89, R62, 0x10, R63 ;  /* 0x000000103e597819 */ /* 0x000fe2000000123f */
[----:B------:R-:W-:Y:S02]  /*ca10*/  HADD2.F32 R67, -RZ, R67.H0_H0 ;  /* 0x20000043ff437230 */ /* 0x000fe40000004100 */
[----:B0-----:R-:W-:-:S02]  /*ca20*/  HADD2.F32 R65, -RZ, R7.H1_H1 ;  /* 0x30000007ff417230 */ /* 0x001fc40000004100 */
[----:B------:R-:W-:Y:S02]  /*ca30*/  HADD2.F32 R64, -RZ, R7.H0_H0 ;  /* 0x20000007ff407230 */ /* 0x000fe40000004100 */
[--C-:B------:R-:W-:Y:S02]  /*ca40*/  HADD2.F32 R7, -RZ, R4.reuse.H0_H0 ;  /* 0x20000004ff077230 */ /* 0x100fe40000004100 */
[CC--:B------:R-:W-:Y:S01]  /*ca50*/  FMUL.FTZ R71, R65.reuse, R70.reuse ;  /* 0x0000004641477220 */ /* 0x0c0fe20000410000 */
[----:B------:R-:W-:Y:S01]  /*ca60*/  FMUL.FTZ R65, R65, R67 ;  /* 0x0000004341417220 */ /* 0x000fe20000410000 */
[----:B------:R-:W-:Y:S02]  /*ca70*/  HADD2.F32 R4, -RZ, R4.H1_H1 ;  /* 0x30000004ff047230 */ /* 0x000fe40000004100 */
[--C-:B------:R-:W-:Y:S02]  /*ca80*/  HADD2.F32 R62, -RZ, R6.reuse.H0_H0 ;  /* 0x20000006ff3e7230 */ /* 0x100fe40000004100 */
[----:B------:R-:W-:Y:S01]  /*ca90*/  FFMA.FTZ R88, R64, R70, R65 ;  /* 0x0000004640587223 */ /* 0x000fe20000010041 */
[----:B------:R-:W-:-:S02]  /*caa0*/  HADD2.F32 R63, -RZ, R6.H1_H1 ;  /* 0x30000006ff3f7230 */ /* 0x000fc40000004100 */
[----:B------:R-:W-:Y:S01]  /*cab0*/  FMUL.FTZ R86, R4, R84 ;  /* 0x0000005404567220 */ /* 0x000fe20000410000 */
[----:B------:R-:W-:Y:S02]  /*cac0*/  HADD2.F32 R65, -RZ, R83.H1_H1 ;  /* 0x30000053ff417230 */ /* 0x000fe40000004100 */
[----:B------:R-:W-:Y:S01]  /*cad0*/  FFMA.FTZ R85, R64, R67, -R71 ;  /* 0x0000004340557223 */ /* 0x000fe20000010847 */
[----:B------:R-:W-:Y:S02]  /*cae0*/  HADD2.F32 R6, -RZ, R5.H0_H0 ;  /* 0x20000005ff067230 */ /* 0x000fe40000004100 */
[-C--:B------:R-:W-:Y:S01]  /*caf0*/  FMUL.FTZ R70, R4, R66.reuse ;  /* 0x0000004204467220 */ /* 0x080fe20000410000 */
[----:B------:R-:W-:Y:S02]  /*cb00*/  HADD2.F32 R83, -RZ, R83.H0_H0 ;  /* 0x20000053ff537230 */ /* 0x000fe40000004100 */
[----:B------:R-:W-:Y:S01]  /*cb10*/  FFMA.FTZ R86, R7, R66, -R86 ;  /* 0x0000004207567223 */ /* 0x000fe20000010856 */
[----:B------:R-:W-:-:S02]  /*cb20*/  HADD2.F32 R5, -RZ, R5.H1_H1 ;  /* 0x30000005ff057230 */ /* 0x000fc40000004100 */
        /* <DEDUP_REMOVED lines=15> */
[----:B------:R1:W-:Y:S02]  /*cc20*/  STS.128 [R10], R4 ;  /* 0x000000040a007388 */ /* 0x0003e40000000c00 */
.L_x_1467:
[----:B------:R-:W-:Y:S05]  /*cc30*/  BSYNC B2 ;  /* 0x0000000000027941 */ /* 0x000fea0003800000 */
.L_x_1466:
[----:B------:R-:W-:Y:S04]  /*cc40*/  BSSY B2, `(.L_x_1468) ;  /* 0x000002c000027945 */ /* 0x000fe80003800000 */
[----:B------:R-:W-:Y:S05]  /*cc50*/  @P3 BRA `(.L_x_1469) ;  /* 0x0000000000a83947 */ /* 0x000fea0003800000 */
[----:B01----:R-:W0:Y:S01]  /*cc60*/  LDS.128 R4, [R60+0x10400] ;  /* 0x010400003c047984 */ /* 0x003e220000000c00 */
[----:B------:R-:W-:Y:S01]  /*cc70*/  SHF.R.U32.HI R63, RZ, 0x10, R57 ;  /* 0x00000010ff3f7819 */ /* 0x000fe20000011639 */
[----:B------:R-:W-:Y:S01]  /*cc80*/  HADD2.F32 R62, -RZ, R82.H0_H0 ;  /* 0x20000052ff3e7230 */ /* 0x000fe20000004100 */
[--C-:B------:R-:W-:Y:S01]  /*cc90*/  SHF.R.U32.HI R65, RZ, 0x10, R59.reuse ;  /* 0x00000010ff417819 */ /* 0x100fe2000001163b */
[----:B------:R-:W-:Y:S01]  /*cca0*/  HADD2.F32 R64, -RZ, R81.H0_H0 ;  /* 0x20000051ff407230 */ /* 0x000fe20000004100 */
[----:B------:R-:W-:Y:S01]  /*ccb0*/  SHF.R.U64 R71, R58, 0x10, R59 ;  /* 0x000000103a477819 */ /* 0x000fe2000000123b */
[----:B------:R-:W-:Y:S01]  /*ccc0*/  HADD2.F32 R63, -RZ, R63.H0_H0 ;  /* 0x2000003fff3f7230 */ /* 0x000fe20000004100 */
[----:B------:R-:W-:Y:S01]  /*ccd0*/  SHF.R.U64 R83, R56, 0x10, R57 ;  /* 0x0000001038537819 */ /* 0x000fe20000001239 */
[----:B------:R-:W-:Y:S02]  /*cce0*/  HADD2.F32 R65, -RZ, R65.H0_H0 ;  /* 0x20000041ff417230 */ /* 0x000fe40000004100 */
[----:B------:R-:W-:-:S02]  /*ccf0*/  HADD2.F32 R81, -RZ, R81.H1_H1 ;  /* 0x30000051ff517230 */ /* 0x000fc40000004100 */
[----:B------:R-:W-:Y:S02]  /*cd00*/  HADD2.F32 R82, -RZ, R82.H1_H1 ;  /* 0x30000052ff527230 */ /* 0x000fe40000004100 */
[--C-:B0-----:R-:W-:Y:S02]  /*cd10*/  HADD2.F32 R59, -RZ, R7.reuse.H1_H1 ;  /* 0x30000007ff3b7230 */ /* 0x101fe40000004100 */
[----:B------:R-:W-:Y:S02]  /*cd20*/  HADD2.F32 R58, -RZ, R7.H0_H0 ;  /* 0x20000007ff3a7230 */ /* 0x000fe40000004100 */
[--C-:B------:R-:W-:Y:S02]  /*cd30*/  HADD2.F32 R7, -RZ, R4.reuse.H0_H0 ;  /* 0x20000004ff077230 */ /* 0x100fe40000004100 */
[C---:B------:R-:W-:Y:S01]  /*cd40*/  FMUL.FTZ R70, R59.reuse, R63 ;  /* 0x0000003f3b467220 */ /* 0x040fe20000410000 */
[----:B------:R-:W-:Y:S02]  /*cd50*/  HADD2.F32 R4, -RZ, R4.H1_H1 ;  /* 0x30000004ff047230 */ /* 0x000fe40000004100 */
[----:B------:R-:W-:Y:S01]  /*cd60*/  FMUL.FTZ R67, R59, R65 ;  /* 0x000000413b437220 */ /* 0x000fe20000410000 */
[----:B------:R-:W-:-:S02]  /*cd70*/  HADD2.F32 R56, -RZ, R6.H0_H0 ;  /* 0x20000006ff387230 */ /* 0x000fc40000004100 */
[----:B------:R-:W-:Y:S01]  /*cd80*/  FFMA.FTZ R84, R58, R65, R70 ;  /* 0x000000413a547223 */ /* 0x000fe20000010046 */
[----:B------:R-:W-:Y:S02]  /*cd90*/  HADD2.F32 R57, -RZ, R6.H1_H1 ;  /* 0x30000006ff397230 */ /* 0x000fe40000004100 */
[----:B------:R-:W-:Y:S01]  /*cda0*/  FMUL.FTZ R66, R4, R64 ;  /* 0x0000004004427220 */ /* 0x000fe20000410000 */
[--C-:B------:R-:W-:Y:S02]  /*cdb0*/  HADD2.F32 R6, -RZ, R5.reuse.H0_H0 ;  /* 0x20000005ff067230 */ /* 0x100fe40000004100 */
[----:B------:R-:W-:Y:S01]  /*cdc0*/  FFMA.FTZ R67, R58, R63, -R67 ;  /* 0x0000003f3a437223 */ /* 0x000fe20000010843 */
[-C--:B------:R-:W-:Y:S01]  /*cdd0*/  FMUL.FTZ R70, R4, R62.reuse ;  /* 0x0000003e04467220 */ /* 0x080fe20000410000 */
[----:B------:R-:W-:Y:S02]  /*cde0*/  HADD2.F32 R5, -RZ, R5.H1_H1 ;  /* 0x30000005ff057230 */ /* 0x000fe40000004100 */
[----:B------:R-:W-:Y:S01]  /*cdf0*/  FFMA.FTZ R66, R7, R62, -R66 ;  /* 0x0000003e07427223 */ /* 0x000fe20000010842 */
[----:B------:R-:W-:-:S02]  /*ce00*/  HADD2.F32 R58, -RZ, R71.H0_H0 ;  /* 0x20000047ff3a7230 */ /* 0x000fc40000004100 */
[----:B------:R-:W-:Y:S01]  /*ce10*/  FFMA.FTZ R59, R7, R64, R70 ;  /* 0x00000040073b7223 */ /* 0x000fe20000010046 */
[----:B------:R-:W-:Y:S02]  /*ce20*/  HADD2.F32 R4, -RZ, R83.H0_H0 ;  /* 0x20000053ff047230 */ /* 0x000fe40000004100 */
[CC--:B------:R-:W-:Y:S01]  /*ce30*/  FMUL.FTZ R63, R57.reuse, R81.reuse ;  /* 0x00000051393f7220 */ /* 0x0c0fe20000410000 */
[----:B------:R-:W-:Y:S01]  /*ce40*/  FMUL.FTZ R62, R57, R82 ;  /* 0x00000052393e7220 */ /* 0x000fe20000410000 */
[C---:B------:R-:W-:Y:S01]  /*ce50*/  FMUL.FTZ R7, R5.reuse, R58 ;  /* 0x0000003a05077220 */ /* 0x040fe20000410000 */
[----:B------:R-:W-:Y:S01]  /*ce60*/  FMUL.FTZ R57, R5, R4 ;  /* 0x0000000405397220 */ /* 0x000fe20000410000 */
[C---:B------:R-:W-:Y:S01]  /*ce70*/  FFMA.FTZ R63, R56.reuse, R82, -R63 ;  /* 0x00000052383f7223 */ /* 0x040fe2000001083f */
[----:B------:R-:W-:Y:S01]  /*ce80*/  FFMA.FTZ R62, R56, R81, R62 ;  /* 0x00000051383e7223 */ /* 0x000fe2000001003e */
[C---:B------:R-:W-:Y:S01]  /*ce90*/  FFMA.FTZ R5, R6.reuse, R4, -R7 ;  /* 0x0000000406057223 */ /* 0x040fe20000010807 */
[----:B------:R-:W-:Y:S01]  /*cea0*/  FFMA.FTZ R58, R6, R58, R57 ;  /* 0x0000003a063a7223 */ /* 0x000fe20000010039 */
[----:B------:R-:W-:-:S02]  /*ceb0*/  F2FP.F16.F32.PACK_AB R7, R84, R67 ;  /* 0x000000435407723e */ /* 0x000fc400000000ff */
[----:B------:R-:W-:Y:S02]  /*cec0*/  F2FP.F16.F32.PACK_AB R6, R62, R63 ;  /* 0x0000003f3e06723e */ /* 0x000fe400000000ff */
[----:B------:R-:W-:Y:S02]  /*ced0*/  F2FP.F16.F32.PACK_AB R4, R59, R66 ;  /* 0x000000423b04723e */ /* 0x000fe400000000ff */
[----:B------:R-:W-:-:S05]  /*cee0*/  F2FP.F16.F32.PACK_AB R5, R58, R5 ;  /* 0x000000053a05723e */ /* 0x000fca00000000ff */
[----:B------:R2:W-:Y:S02]  /*cef0*/  STS.128 [R60+0x10400], R4 ;  /* 0x010400043c007388 */ /* 0x0005e40000000c00 */
.L_x_1469:
[----:B------:R-:W-:Y:S05]  /*cf00*/  BSYNC B2 ;  /* 0x0000000000027941 */ /* 0x000fea0003800000 */
.L_x_1468:
[----:B------:R-:W-:Y:S04]  /*cf10*/  BSSY B2, `(.L_x_1470) ;  /* 0x000002c000027945 */ /* 0x000fe80003800000 */
[----:B------:R-:W-:Y:S05]  /*cf20*/  @P4 BRA `(.L_x_1471) ;  /* 0x0000000000a84947 */ /* 0x000fea0003800000 */
[----:B012---:R-:W0:Y:S01]  /*cf30*/  LDS.128 R4, [R10+0x4000] ;  /* 0x004000000a047984 */ /* 0x007e220000000c00 */
        /* <DEDUP_REMOVED lines=41> */
.L_x_1471:
[----:B------:R-:W-:Y:S05]  /*d1d0*/  BSYNC B2 ;  /* 0x0000000000027941 */ /* 0x000fea0003800000 */
.L_x_1470:
[----:B------:R-:W-:Y:S04]  /*d1e0*/  BSSY B2, `(.L_x_1472) ;  /* 0x000002c000027945 */ /* 0x000fe80003800000 */
[----:B------:R-:W-:Y:S05]  /*d1f0*/  @P5 BRA `(.L_x_1473) ;  /* 0x0000000000a85947 */ /* 0x000fea0003800000 */
[----:B0123--:R-:W0:Y:S01]  /*d200*/  LDS.128 R4, [R60+0x14400] ;  /* 0x014400003c047984 */ /* 0x00fe220000000c00 */
[----:B------:R-:W-:Y:S01]  /*d210*/  SHF.R.U32.HI R53, RZ, 0x10, R51 ;  /* 0x00000010ff357819 */ /* 0x000fe20000011633 */
[----:B------:R-:W-:Y:S01]  /*d220*/  HADD2.F32 R52, -RZ, R78.H0_H0 ;  /* 0x2000004eff347230 */ /* 0x000fe20000004100 */
[----:B------:R-:W-:Y:S01]  /*d230*/  SHF.R.U32.HI R55, RZ, 0x10, R49 ;  /* 0x00000010ff377819 */ /* 0x000fe20000011631 */
        /* <DEDUP_REMOVED lines=38> */
.L_x_1473:
[----:B------:R-:W-:Y:S05]  /*d4a0*/  BSYNC B2 ;  /* 0x0000000000027941 */ /* 0x000fea0003800000 */
.L_x_1472:
[----:B------:R-:W-:Y:S05]  /*d4b0*/  @P6 BRA `(.L_x_1463) ;  /* 0x0000000000a86947 */ /* 0x000fea0003800000 */
[----:B01234-:R-:W0:Y:S01]  /*d4c0*/  LDS.128 R4, [R10+0x8000] ;  /* 0x008000000a047984 */ /* 0x01fe220000000c00 */
        /* <DEDUP_REMOVED lines=41> */
.L_x_1463:
[----:B------:R-:W-:Y:S05]  /*d760*/  BSYNC B1 ;  /* 0x0000000000017941 */ /* 0x000fea0003800000 */
.L_x_1462:
        /* <DEDUP_REMOVED lines=9> */
[-C--:B------:R-:W-:Y:S01]  /*d800*/  ISETP.GE.AND P2, PT, R6, R5.reuse, PT ;  /* 0x000000050600720c */ /* 0x080fe20003f46270 */
[----:B------:R-:W-:Y:S01]  /*d810*/  VIADD R6, R16, 0x50 ;  /* 0x0000005010067836 */ /* 0x000fe20000000000 */
[----:B------:R-:W-:-:S02]  /*d820*/  ISETP.GE.AND P3, PT, R44, R5, PT ;  /* 0x000000052c00720c */ /* 0x000fc40003f66270 */
[-C--:B------:R-:W-:Y:S02]  /*d830*/  ISETP.GE.AND P4, PT, R4, R5.reuse, PT ;  /* 0x000000050400720c */ /* 0x080fe40003f86270 */
[----:B------:R-:W-:-:S03]  /*d840*/  ISETP.GE.AND P5, PT, R6, R5, PT ;  /* 0x000000050600720c */ /* 0x000fc60003fa6270 */
[----:B------:R-:W-:Y:S10]  /*d850*/  @P0 BRA `(.L_x_1476) ;  /* 0x0000000000a80947 */ /* 0x000ff40003800000 */
[----:B------:R-:W0:Y:S01]  /*d860*/  LDS.128 R4, [R60+0xe400] ;  /* 0x00e400003c047984 */ /* 0x000e220000000c00 */
[----:B------:R-:W-:Y:S01]  /*d870*/  SHF.R.U32.HI R45, RZ, 0x10, R43 ;  /* 0x00000010ff2d7819 */ /* 0x000fe2000001162b */
[----:B------:R-:W-:Y:S01]  /*d880*/  HADD2.F32 R44, -RZ, R73.H0_H0 ;  /* 0x20000049ff2c7230 */ /* 0x000fe20000004100 */
[----:B------:R-:W-:Y:S01]  /*d890*/  SHF.R.U32.HI R47, RZ, 0x10, R41 ;  /* 0x00000010ff2f7819 */ /* 0x000fe20000011629 */
[--C-:B------:R-:W-:Y:S01]  /*d8a0*/  HADD2.F32 R46, -RZ, R74.reuse.H0_H0 ;  /* 0x2000004aff2e7230 */ /* 0x100fe20000004100 */
        /* <DEDUP_REMOVED lines=24> */
[C---:B------:R-:W-:Y:S01]  /*da30*/  FMUL.FTZ R45, R41.reuse, R74 ;  /* 0x0000004a292d7220 */ /* 0x040fe20000410000 */
[-C--:B------:R-:W-:Y:S01]  /*da40*/  FMUL.FTZ R47, R41, R73.reuse ;  /* 0x00000049292f7220 */ /* 0x080fe20000410000 */
        /* <DEDUP_REMOVED lines=11> */
.L_x_1476:
[----:B------:R-:W-:Y:S05]  /*db00*/  BSYNC B1 ;  /* 0x0000000000017941 */ /* 0x000fea0003800000 */
.L_x_1475:
[----:B------:R-:W-:Y:S04]  /*db10*/  BSSY B1, `(.L_x_1477) ;  /* 0x000002c000017945 */ /* 0x000fe80003800000 */
[----:B------:R-:W-:Y:S05]  /*db20*/  @P1 BRA `(.L_x_1478) ;  /* 0x0000000000a81947 */ /* 0x000fea0003800000 */
[----:B0-----:R-:W0:Y:S01]  /*db30*/  LDS.128 R4, [R10+0x2000] ;  /* 0x002000000a047984 */ /* 0x001e220000000c00 */
        /* <DEDUP_REMOVED lines=41> */
.L_x_1478:
[----:B------:R-:W-:Y:S05]  /*ddd0*/  BSYNC B1 ;  /* 0x0000000000017941 */ /* 0x000fea0003800000 */
.L_x_1477:
[----:B------:R-:W-:Y:S04]  /*dde0*/  BSSY B1, `(.L_x_1479) ;  /* 0x000002c000017945 */ /* 0x000fe80003800000 */
[----:B------:R-:W-:Y:S05]  /*ddf0*/  @P2 BRA `(.L_x_1480) ;  /* 0x0000000000a82947 */ /* 0x000fea0003800000 */
[----:B01----:R-:W0:Y:S01]  /*de00*/  LDS.128 R4, [R60+0x12400] ;  /* 0x012400003c047984 */ /* 0x003e220000000c00 */
        /* <DEDUP_REMOVED lines=31> */
[-C--:B------:R-:W-:Y:S01]  /*e000*/  FMUL.FTZ R33, R5, R4.reuse ;  /* 0x0000000405217220 */ /* 0x080fe20000410000 */
        /* <DEDUP_REMOVED lines=9> */
.L_x_1480:
[----:B------:R-:W-:Y:S05]  /*e0a0*/  BSYNC B1 ;  /* 0x0000000000017941 */ /* 0x000fea0003800000 */
.L_x_1479:
[----:B------:R-:W-:Y:S04]  /*e0b0*/  BSSY B1, `(.L_x_1481) ;  /* 0x000002c000017945 */ /* 0x000fe80003800000 */
[----:B------:R-:W-:Y:S05]  /*e0c0*/  @P3 BRA `(.L_x_1482) ;  /* 0x0000000000a83947 */ /* 0x000fea0003800000 */
[----:B012---:R-:W0:Y:S01]  /*e0d0*/  LDS.128 R4, [R10+0x6000] ;  /* 0x006000000a047984 */ /* 0x007e220000000c00 */
[----:B------:R-:W-:Y:S01]  /*e0e0*/  SHF.R.U32.HI R32, RZ, 0x10, R31 ;  /* 0x00000010ff207819 */ /* 0x000fe2000001161f */
[----:B------:R-:W-:Y:S01]  /*e0f0*/  HADD2.F32 R33, -RZ, R13.H0_H0 ;  /* 0x2000000dff217230 */ /* 0x000fe20000004100 */
[----:B------:R-:W-:Y:S02]  /*e100*/  SHF.R.U32.HI R34, RZ, 0x10, R29 ;  /* 0x00000010ff227819 */ /* 0x000fe4000001161d */
[----:B------:R-:W-:Y:S01]  /*e110*/  SHF.R.U64 R38, R30, 0x10, R31 ;  /* 0x000000101e267819 */ /* 0x000fe2000000121f */
[----:B------:R-:W-:Y:S01]  /*e120*/  HADD2.F32 R32, -RZ, R32.H0_H0 ;  /* 0x20000020ff207230 */ /* 0x000fe20000004100 */
[----:B------:R-:W-:Y:S01]  /*e130*/  SHF.R.U64 R37, R28, 0x10, R29 ;  /* 0x000000101c257819 */ /* 0x000fe2000000121d */
[----:B------:R-:W-:Y:S02]  /*e140*/  HADD2.F32 R34, -RZ, R34.H0_H0 ;  /* 0x20000022ff227230 */ /* 0x000fe40000004100 */
[----:B------:R-:W-:-:S02]  /*e150*/  HADD2.F32 R31, -RZ, R14.H0_H0 ;  /* 0x2000000eff1f7230 */ /* 0x000fc40000004100 */
        /* <DEDUP_REMOVED lines=8> */
[C---:B------:R-:W-:Y:S01]  /*e1e0*/  FFMA.FTZ R36, R29.reuse, R32, -R36 ;  /* 0x000000201d247223 */ /* 0x040fe20000010824 */
[----:B------:R-:W-:Y:S02]  /*e1f0*/  HADD2.F32 R28, -RZ, R6.H1_H1 ;  /* 0x30000006ff1c7230 */ /* 0x000fe40000004100 */
[----:B------:R-:W-:Y:S01]  /*e200*/  FFMA.FTZ R35, R29, R34, R35 ;  /* 0x000000221d237223 */ /* 0x000fe20000010023 */
[----:B------:R-:W-:Y:S02]  /*e210*/  HADD2.F32 R6, -RZ, R5.H0_H0 ;  /* 0x20000005ff067230 */ /* 0x000fe40000004100 */
[C---:B------:R-:W-:Y:S01]  /*e220*/  FMUL.FTZ R30, R4.reuse, R33 ;  /* 0x00000021041e7220 */ /* 0x040fe20000410000 */
[----:B------:R-:W-:Y:S01]  /*e230*/  FMUL.FTZ R32, R4, R31 ;  /* 0x0000001f04207220 */ /* 0x000fe20000410000 */
[----:B------:R-:W-:Y:S02]  /*e240*/  HADD2.F32 R29, -RZ, R13.H1_H1 ;  /* 0x3000000dff1d7230 */ /* 0x000fe40000004100 */
[----:B------:R-:W-:Y:S01]  /*e250*/  FMUL.FTZ R34, R28, R14 ;  /* 0x0000000e1c227220 */ /* 0x000fe20000410000 */
[----:B------:R-:W-:-:S02]  /*e260*/  HADD2.F32 R5, -RZ, R5.H1_H1 ;  /* 0x30000005ff057230 */ /* 0x000fc40000004100 */
[C---:B------:R-:W-:Y:S01]  /*e270*/  FFMA.FTZ R33, R7.reuse, R33, R32 ;  /* 0x0000002107217223 */ /* 0x040fe20000010020 */
[----:B------:R-:W-:Y:S02]  /*e280*/  HADD2.F32 R13, -RZ, R37.H0_H0 ;  /* 0x20000025ff0d7230 */ /* 0x000fe40000004100 */
[----:B------:R-:W-:Y:S01]  /*e290*/  FFMA.FTZ R30, R7, R31, -R30 ;  /* 0x0000001f071e7223 */ /* 0x000fe2000001081e */
[----:B------:R-:W-:Y:S02]  /*e2a0*/  HADD2.F32 R4, -RZ, R38.H0_H0 ;  /* 0x20000026ff047230 */ /* 0x000fe40000004100 */
[----:B------:R-:W-:Y:S01]  /*e2b0*/  FMUL.FTZ R32, R28, R29 ;  /* 0x0000001d1c207220 */ /* 0x000fe20000410000 */
[C---:B------:R-:W-:Y:S02]  /*e2c0*/  FMUL.FTZ R7, R5.reuse, R13 ;  /* 0x0000000d05077220 */ /* 0x040fe40000410000 */
        /* <DEDUP_REMOVED lines=10> */
.L_x_1482:
[----:B------:R-:W-:Y:S05]  /*e370*/  BSYNC B1 ;  /* 0x0000000000017941 */ /* 0x000fea0003800000 */
.L_x_1481:
[----:B------:R-:W-:Y:S04]  /*e380*/  BSSY B1, `(.L_x_1483) ;  /* 0x000002c000017945 */ /* 0x000fe80003800000 */
[----:B------:R-:W-:Y:S05]  /*e390*/  @P4 BRA `(.L_x_1484) ;  /* 0x0000000000a84947 */ /* 0x000fea0003800000 */
[----:B0123--:R-:W0:Y:S01]  /*e3a0*/  LDS.128 R4, [R60+0x16400] ;  /* 0x016400003c047984 */ /* 0x00fe220000000c00 */
[--C-:B------:R-:W-:Y:S02]  /*e3b0*/  SHF.R.U64 R32, R26, 0x10, R27.reuse ;  /* 0x000000101a207819 */ /* 0x100fe4000000121b */
[----:B------:R-:W-:Y:S01]  /*e3c0*/  SHF.R.U32.HI R26, RZ, 0x10, R27 ;  /* 0x00000010ff1a7819 */ /* 0x000fe2000001161b */
[----:B------:R-:W-:Y:S01]  /*e3d0*/  HADD2.F32 R27, -RZ, R11.H0_H0 ;  /* 0x2000000bff1b7230 */ /* 0x000fe20000004100 */
[--C-:B------:R-:W-:Y:S02]  /*e3e0*/  SHF.R.U32.HI R28, RZ, 0x10, R25.reuse ;  /* 0x00000010ff1c7819 */ /* 0x100fe40000011619 */
[----:B------:R-:W-:Y:S01]  /*e3f0*/  SHF.R.U64 R31, R24, 0x10, R25 ;  /* 0x00000010181f7819 */ /* 0x000fe20000001219 */
[----:B------:R-:W-:Y:S02]  /*e400*/  HADD2.F32 R26, -RZ, R26.H0_H0 ;  /* 0x2000001aff1a7230 */ /* 0x000fe40000004100 */
[----:B------:R-:W-:-:S02]  /*e410*/  HADD2.F32 R28, -RZ, R28.H0_H0 ;  /* 0x2000001cff1c7230 */ /* 0x000fc40000004100 */
[--C-:B------:R-:W-:Y:S02]  /*e420*/  HADD2.F32 R25, -RZ, R12.reuse.H0_H0 ;  /* 0x2000000cff197230 */ /* 0x100fe40000004100 */
[----:B------:R-:W-:Y:S02]  /*e430*/  HADD2.F32 R12, -RZ, R12.H1_H1 ;  /* 0x3000000cff0c7230 */ /* 0x000fe40000004100 */
[--C-:B0-----:R-:W-:Y:S02]  /*e440*/  HADD2.F32 R24, -RZ, R7.reuse.H1_H1 ;  /* 0x30000007ff187230 */ /* 0x101fe40000004100 */
[----:B------:R-:W-:Y:S02]  /*e450*/  HADD2.F32 R15, -RZ, R7.H0_H0 ;  /* 0x20000007ff0f7230 */ /* 0x000fe40000004100 */
[--C-:B------:R-:W-:Y:S02]  /*e460*/  HADD2.F32 R7, -RZ, R4.reuse.H0_H0 ;  /* 0x20000004ff077230 */ /* 0x100fe40000004100 */
[----:B------:R-:W-:Y:S01]  /*e470*/  FMUL.FTZ R30, R24, R28 ;  /* 0x0000001c181e7220 */ /* 0x000fe20000410000 */
[----:B------:R-:W-:-:S02]  /*e480*/  HADD2.F32 R4, -RZ, R4.H1_H1 ;  /* 0x30000004ff047230 */ /* 0x000fc40000004100 */
[-C--:B------:R-:W-:Y:S01]  /*e490*/  FMUL.FTZ R29, R24, R26.reuse ;  /* 0x0000001a181d7220 */ /* 0x080fe20000410000 */
[--C-:B------:R-:W-:Y:S02]  /*e4a0*/  HADD2.F32 R13, -RZ, R6.reuse.H0_H0 ;  /* 0x20000006ff0d7230 */ /* 0x100fe40000004100 */
[C---:B------:R-:W-:Y:S01]  /*e4b0*/  FFMA.FTZ R30, R15.reuse, R26, -R30 ;  /* 0x0000001a0f1e7223 */ /* 0x040fe2000001081e */
[----:B------:R-:W-:Y:S02]  /*e4c0*/  HADD2.F32 R14, -RZ, R6.H1_H1 ;  /* 0x30000006ff0e7230 */ /* 0x000fe40000004100 */
[----:B------:R-:W-:Y:S01]  /*e4d0*/  FFMA.FTZ R29, R15, R28, R29 ;  /* 0x0000001c0f1d7223 */ /* 0x000fe2000001001d */
[----:B------:R-:W-:Y:S02]  /*e4e0*/  HADD2.F32 R6, -RZ, R5.H0_H0 ;  /* 0x20000005ff067230 */ /* 0x000fe40000004100 */
[C---:B------:R-:W-:Y:S01]  /*e4f0*/  FMUL.FTZ R24, R4.reuse, R27 ;  /* 0x0000001b04187220 */ /* 0x040fe20000410000 */
[----:B------:R-:W-:Y:S01]  /*e500*/  FMUL.FTZ R26, R4, R25 ;  /* 0x00000019041a7220 */ /* 0x000fe20000410000 */
[----:B------:R-:W-:-:S02]  /*e510*/  HADD2.F32 R15, -RZ, R11.H1_H1 ;  /* 0x3000000bff0f7230 */ /* 0x000fc40000004100 */
[C---:B------:R-:W-:Y:S01]  /*e520*/  FMUL.FTZ R28, R14.reuse, R12 ;  /* 0x0000000c0e1c7220 */ /* 0x040fe20000410000 */
[----:B------:R-:W-:Y:S02]  /*e530*/  HADD2.F32 R5, -RZ, R5.H1_H1 ;  /* 0x30000005ff057230 */ /* 0x000fe40000004100 */
[C---:B------:R-:W-:Y:S01]  /*e540*/  FFMA.FTZ R27, R7.reuse, R27, R26 ;  /* 0x0000001b071b7223 */ /* 0x040fe2000001001a */
[----:B------:R-:W-:Y:S02]  /*e550*/  HADD2.F32 R11, -RZ, R31.H0_H0 ;  /* 0x2000001fff0b7230 */ /* 0x000fe40000004100 */
[----:B------:R-:W-:Y:S01]  /*e560*/  FFMA.FTZ R24, R7, R25, -R24 ;  /* 0x0000001907187223 */ /* 0x000fe20000010818 */
[----:B------:R-:W-:Y:S02]  /*e570*/  HADD2.F32 R4, -RZ, R32.H0_H0 ;  /* 0x20000020ff047230 */ /* 0x000fe40000004100 */
[----:B------:R-:W-:Y:S01]  /*e580*/  FMUL.FTZ R26, R14, R15 ;  /* 0x0000000f0e1a7220 */ /* 0x000fe20000410000 */
[----:B------:R-:W-:-:S02]  /*e590*/  FMUL.FTZ R7, R5, R11 ;  /* 0x0000000b05077220 */ /* 0x000fc40000410000 */
[----:B------:R-:W-:Y:S01]  /*e5a0*/  FMUL.FTZ R14, R5, R4 ;  /* 0x00000004050e7220 */ /* 0x000fe20000410000 */
[C---:B------:R-:W-:Y:S01]  /*e5b0*/  FFMA.FTZ R26, R13.reuse, R12, -R26 ;  /* 0x0000000c0d1a7223 */ /* 0x040fe2000001081a */
[----:B------:R-:W-:Y:S01]  /*e5c0*/  FFMA.FTZ R13, R13, R15, R28 ;  /* 0x0000000f0d0d7223 */ /* 0x000fe2000001001c */
[C---:B------:R-:W-:Y:S01]  /*e5d0*/  FFMA.FTZ R5, R6.reuse, R4, -R7 ;  /* 0x0000000406057223 */ /* 0x040fe20000010807 */
[----:B------:R-:W-:Y:S01]  /*e5e0*/  FFMA.FTZ R14, R6, R11, R14 ;  /* 0x0000000b060e7223 */ /* 0x000fe2000001000e */
[----:B------:R-:W-:Y:S02]  /*e5f0*/  F2FP.F16.F32.PACK_AB R7, R29, R30 ;  /* 0x0000001e1d07723e */ /* 0x000fe400000000ff */
[----:B------:R-:W-:Y:S02]  /*e600*/  F2FP.F16.F32.PACK_AB R6, R13, R26 ;  /* 0x0000001a0d06723e */ /* 0x000fe400000000ff */
[----:B------:R-:W-:Y:S02]  /*e610*/  F2FP.F16.F32.PACK_AB R4, R27, R24 ;  /* 0x000000181b04723e */ /* 0x000fe400000000ff */
[----:B------:R-:W-:-:S05]  /*e620*/  F2FP.F16.F32.PACK_AB R5, R14, R5 ;  /* 0x000000050e05723e */ /* 0x000fca00000000ff */
[----:B------:R4:W-:Y:S02]  /*e630*/  STS.128 [R60+0x16400], R4 ;  /* 0x016400043c007388 */ /* 0x0009e40000000c00 */
.L_x_1484:
[----:B------:R-:W-:Y:S05]  /*e640*/  BSYNC B1 ;  /* 0x0000000000017941 */ /* 0x000fea0003800000 */
.L_x_1483:
[----:B------:R-:W-:Y:S05]  /*e650*/  @P5 BRA `(.L_x_1474) ;  /* 0x0000003400845947 */ /* 0x000fea0003800000 */
[----:B01234-:R-:W0:Y:S01]  /*e660*/  LDS.128 R4, [R10+0xa000] ;  /* 0x00a000000a047984 */ /* 0x01fe220000000c00 */
[----:B------:R-:W-:Y:S01]  /*e670*/  SHF.R.U64 R26, R20, 0x10, R21 ;  /* 0x00000010141a7819 */ /* 0x000fe20000001215 */
[--C-:B------:R-:W-:Y:S01]  /*e680*/  HADD2.F32 R13, -RZ, R3.reuse.H0_H0 ;  /* 0x20000003ff0d7230 */ /* 0x100fe20000004100 */
[----:B------:R-:W-:Y:S01]  /*e690*/  SHF.R.U32.HI R20, RZ, 0x10, R9 ;  /* 0x00000010ff147819 */ /* 0x000fe20000011609 */
[----:B------:R-:W-:Y:S01]  /*e6a0*/  HADD2.F32 R15, -RZ, R0.H0_H0 ;  /* 0x20000000ff0f7230 */ /* 0x000fe20000004100 */
[----:B------:R-:W-:Y:S01]  /*e6b0*/  SHF.R.U32.HI R14, RZ, 0x10, R21 ;  /* 0x00000010ff0e7819 */ /* 0x000fe20000011615 */
[----:B------:R-:W-:Y:S01]  /*e6c0*/  HADD2.F32 R3, -RZ, R3.H1_H1 ;  /* 0x30000003ff037230 */ /* 0x000fe20000004100 */
        /* <DEDUP_REMOVED lines=12> */
[C---:B------:R-:W-:Y:S01]  /*e790*/  FMUL.FTZ R12, R4.reuse, R15 ;  /* 0x0000000f040c7220 */ /* 0x040fe20000410000 */
[--C-:B------:R-:W-:Y:S02]  /*e7a0*/  HADD2.F32 R6, -RZ, R5.reuse.H0_H0 ;  /* 0x20000005ff067230 */ /* 0x100fe40000004100 */
[----:B------:R-:W-:Y:S01]  /*e7b0*/  FFMA.FTZ R21, R11, R20, R21 ;  /* 0x000000140b157223 */ /* 0x000fe20000010015 */
[-C--:B------:R-:W-:Y:S01]  /*e7c0*/  FMUL.FTZ R14, R4, R13.reuse ;  /* 0x0000000d040e7220 */ /* 0x080fe20000410000 */
[----:B------:R-:W-:Y:S02]  /*e7d0*/  HADD2.F32 R5, -RZ, R5.H1_H1 ;  /* 0x30000005ff057230 */ /* 0x000fe40000004100 */
        /* <DEDUP_REMOVED lines=8> */
[C---:B------:R-:W-:Y:S01]  /*e860*/  FFMA.FTZ R14, R8.reuse, R11, R14 ;  /* 0x0000000b080e7223 */ /* 0x040fe2000001000e */
[-C--:B------:R-:W-:Y:S01]  /*e870*/  FMUL.FTZ R9, R5, R0.reuse ;  /* 0x0000000005097220 */ /* 0x080fe20000410000 */
[----:B------:R-:W-:Y:S01]  /*e880*/  FFMA.FTZ R13, R8, R3, -R13 ;  /* 0x00000003080d7223 */ /* 0x000fe2000001080d */
[C---:B------:R-:W-:Y:S01]  /*e890*/  FFMA.FTZ R5, R6.reuse, R0, -R7 ;  /* 0x0000000006057223 */ /* 0x040fe20000010807 */
[----:B------:R-:W-:Y:S01]  /*e8a0*/  F2FP.F16.F32.PACK_AB R7, R21, R24 ;  /* 0x000000181507723e */ /* 0x000fe200000000ff */
[----:B------:R-:W-:Y:S01]  /*e8b0*/  FFMA.FTZ R0, R6, R4, R9 ;  /* 0x0000000406007223 */ /* 0x000fe20000010009 */
[----:B------:R-:W-:-:S02]  /*e8c0*/  F2FP.F16.F32.PACK_AB R4, R15, R12 ;  /* 0x0000000c0f04723e */ /* 0x000fc400000000ff */
[----:B------:R-:W-:Y:S02]  /*e8d0*/  F2FP.F16.F32.PACK_AB R6, R14, R13 ;  /* 0x0000000d0e06723e */ /* 0x000fe400000000ff */
[----:B------:R-:W-:-:S05]  /*e8e0*/  F2FP.F16.F32.PACK_AB R5, R0, R5 ;  /* 0x000000050005723e */ /* 0x000fca00000000ff */
[----:B------:R0:W-:Y:S01]  /*e8f0*/  STS.128 [R10+0xa000], R4 ;  /* 0x00a000040a007388 */ /* 0x0001e20000000c00 */
[----:B------:R-:W-:Y:S05]  /*e900*/  BRA `(.L_x_1474) ;  /* 0x0000003000d87947 */ /* 0x000fea0003800000 */
.L_x_1447:
[----:B------:R-:W0:Y:S01]  /*e910*/  LDC R75, c[0x0][0x428] ;  /* 0x00010a00ff4b7b82 */ /* 0x000e220000000800 */
[-C--:B------:R-:W-:Y:S01]  /*e920*/  ISETP.GE.AND P0, PT, R162, R8.reuse, PT ;  /* 0x00000008a200720c */ /* 0x080fe20003f06270 */
[----:B------:R-:W-:Y:S01]  /*e930*/  BSSY B1, `(.L_x_1485) ;  /* 0x000003f000017945 */ /* 0x000fe20003800000 */
[----:B------:R-:W-:Y:S01]  /*e940*/  ISETP.GE.AND P1, PT, R185, R8, PT ;  /* 0x00000008b900720c */ /* 0x000fe20003f26270 */
[----:B------:R-:W-:Y:S01]  /*e950*/  IMAD.MOV.U32 R8, RZ, RZ, R74 ;  /* 0x000000ffff087224 */ /* 0x000fe200078e004a */
[----:B------:R-:W-:Y:S01]  /*e960*/  MOV R9, R61 ;  /* 0x0000003d00097202 */ /* 0x000fe20000000f00 */
[----:B------:R-:W-:Y:S01]  /*e970*/  IMAD.MOV.U32 R10, RZ, RZ, R72 ;  /* 0x000000ffff0a7224 */ /* 0x000fe200078e0048 */
[----:B------:R-:W-:Y:S01]  /*e980*/  CS2R R40, SRZ ;  /* 0x0000000000287805 */ /* 0x000fe2000001ff00 */
[----:B------:R-:W-:Y:S01]  /*e990*/  IMAD.MOV.U32 R11, RZ, RZ, R79 ;  /* 0x000000ffff0b7224 */ /* 0x000fe200078e004f */
        /* <DEDUP_REMOVED lines=22> */
[----:B0-----:R-:W-:Y:S06]  /*eb00*/  @P0 BRA `(.L_x_1486) ;  /* 0x0000000000840947 */ /* 0x001fec0003800000 */
[----:B------:R-:W-:Y:S01]  /*eb10*/  IADD3 R4, P2, R86, R71, RZ ;  /* 0x0000004756047210 */ /* 0x000fe20007f5e0ff */
[----:B------:R-:W-:Y:S01]  /*eb20*/  ULDC.64 UR4, c[0x0][0x3c8] ;  /* 0x0000f20000047ab9 */ /* 0x000fe20000000a00 */
[----:B------:R-:W-:Y:S01]  /*eb30*/  IADD3 R0, P3, R89, R70, RZ ;  /* 0x0000004659007210 */ /* 0x000fe20007f7e0ff */
[----:B------:R-:W-:Y:S01]  /*eb40*/  ULDC.64 UR6, c[0x0][0x3e0] ;  /* 0x0000f80000067ab9 */ /* 0x000fe20000000a00 */
[----:B------:R-:W-:Y:S01]  /*eb50*/  CS2R R32, SRZ ;  /* 0x0000000000207805 */ /* 0x000fe2000001ff00 */
[----:B------:R-:W-:Y:S01]  /*eb60*/  IMAD.X R5, R84, 0x1, R85, P2 ;  /* 0x0000000154057824 */ /* 0x000fe200010e0655 */
[----:B------:R-:W-:Y:S02]  /*eb70*/  IADD3.X R3, R87, R82, RZ, P3, !PT ;  /* 0x0000005257037210 */ /* 0x000fe40001ffe4ff */
[----:B------:R-:W-:Y:S02]  /*eb80*/  CS2R R34, SRZ ;  /* 0x0000000000227805 */ /* 0x000fe4000001ff00 */
[----:B------:R-:W-:Y:S01]  /*eb90*/  LEA R20, P2, R4, UR4, 0x1 ;  /* 0x0000000404147c11 */ /* 0x000fe2000f8408ff */
[----:B------:R-:W-:Y:S01]  /*eba0*/  ULDC UR4, c[0x0][0x3d4] ;  /* 0x0000f50000047ab9 */ /* 0x000fe20000000800 */
[----:B------:R-:W-:-:S02]  /*ebb0*/  LEA R66, P3, R0, UR6, 0x1 ;  /* 0x0000000600427c11 */ /* 0x000fc4000f8608ff */
[----:B------:R-:W-:Y:S02]  /*ebc0*/  CS2R R36, SRZ ;  /* 0x0000000000247805 */ /* 0x000fe4000001ff00 */
[----:B------:R-:W-:Y:S02]  /*ebd0*/  LEA.HI.X R21, R4, UR5, R5, 0x1, P2 ;  /* 0x0000000504157c11 */ /* 0x000fe400090f0c05 */
[----:B------:R-:W-:Y:S02]  /*ebe0*/  CS2R R38, SRZ ;  /* 0x0000000000267805 */ /* 0x000fe4000001ff00 */
[----:B------:R-:W-:Y:S02]  /*ebf0*/  LEA.HI.X R67, R0, UR7, R3, 0x1, P3 ;  /* 0x0000000700437c11 */ /* 0x000fe400098f0c03 */
[----:B------:R-:W-:Y:S02]  /*ec00*/  CS2R R60, SRZ ;  /* 0x00000000003c7805 */ /* 0x000fe4000001ff00 */
[----:B------:R-:W-:-:S02]  /*ec10*/  ISETP.GE.AND P2, PT, R22, UR4, PT ;  /* 0x0000000416007c0c */ /* 0x000fc4000bf46270 */
[----:B------:R-:W-:Y:S02]  /*ec20*/  CS2R R62, SRZ ;  /* 0x00000000003e7805 */ /* 0x000fe4000001ff00 */
[----:B------:R-:W-:Y:S02]  /*ec30*/  ISETP.GE.AND P3, PT, R165, UR4, PT ;  /* 0x00000004a5007c0c */ /* 0x000fe4000bf66270 */
[----:B------:R-:W-:Y:S02]  /*ec40*/  CS2R R4, SRZ ;  /* 0x0000000000047805 */ /* 0x000fe4000001ff00 */
[----:B------:R-:W-:Y:S02]  /*ec50*/  ISETP.GE.AND P4, PT, R166, UR4, PT ;  /* 0x00000004a6007c0c */ /* 0x000fe4000bf86270 */
[----:B------:R-:W-:Y:S02]  /*ec60*/  CS2R R6, SRZ ;  /* 0x0000000000067805 */ /* 0x000fe4000001ff00 */
[----:B------:R-:W-:-:S02]  /*ec70*/  CS2R R24, SRZ ;  /* 0x0000000000187805 */ /* 0x000fc4000001ff00 */
[----:B------:R-:W-:Y:S02]  /*ec80*/  CS2R R26, SRZ ;  /* 0x00000000001a7805 */ /* 0x000fe4000001ff00 */
[----:B------:R-:W-:Y:S02]  /*ec90*/  CS2R R28, SRZ ;  /* 0x00000000001c7805 */ /* 0x000fe4000001ff00 */
[----:B------:R-:W-:Y:S01]  /*eca0*/  CS2R R30, SRZ ;  /* 0x00000000001e7805 */ /* 0x000fe2000001ff00 */
[----:B------:R-:W-:Y:S02]  /*ecb0*/  ULDC.64 UR8, c[0x0][0x208] ;  /* 0x0000820000087ab9 */ /* 0x000fe40000000a00 */
[----:B------:R0:W5:Y:S04]  /*ecc0*/  @!P2 LDG.E.128 R32, desc[UR8][R20.64] ;  /* 0x000000081420a981 */ /* 0x000168000c1e1d00 */
[----:B------:R0:W5:Y:S04]  /*ecd0*/  @!P3 LDG.E.128 R36, desc[UR8][R20.64+0x40] ;  /* 0x000040081424b981 */ /* 0x000168000c1e1d00 */
[----:B------:R0:W5:Y:S04]  /*ece0*/  @!P4 LDG.E.128 R60, desc[UR8][R20.64+0x80] ;  /* 0x00008008143cc981 */ /* 0x000168000c1e1d00 */
[----:B------:R0:W5:Y:S04]  /*ecf0*/  @!P2 LDG.E.128 R4, desc[UR8][R66.64] ;  /* 0x000000084204a981 */ /* 0x000168000c1e1d00 */
[----:B------:R0:W5:Y:S04]  /*ed00*/  @!P3 LDG.E.128 R24, desc[UR8][R66.64+0x40] ;  /* 0x000040084218b981 */ /* 0x000168000c1e1d00 */
[----:B------:R0:W5:Y:S02]  /*ed10*/  @!P4 LDG.E.128 R28, desc[UR8][R66.64+0x80] ;  /* 0x00008008421cc981 */ /* 0x000164000c1e1d00 */
.L_x_1486:
[----:B------:R-:W-:Y:S05]  /*ed20*/  BSYNC B1 ;  /* 0x0000000000017941 */ /* 0x000fea0003800000 */
.L_x_1485:
[----:B------:R-:W-:Y:S01]  /*ed30*/  BSSY B1, `(.L_x_1487) ;  /* 0x0000027000017945 */ /* 0x000fe20003800000 */
[----:B-----5:R-:W-:Y:S01]  /*ed40*/  IMAD.MOV.U32 R72, RZ, RZ, R4 ;  /* 0x000000ffff487224 */ /* 0x020fe200078e0004 */
[----:B0-----:R-:W-:Y:S01]  /*ed50*/  CS2R R66, SRZ ;  /* 0x0000000000427805 */ /* 0x001fe2000001ff00 */
[----:B------:R-:W-:Y:S02]  /*ed60*/  IMAD.MOV.U32 R73, RZ, RZ, R5 ;  /* 0x000000ffff497224 */ /* 0x000fe400078e0005 */
[----:B------:R-:W-:Y:S01]  /*ed70*/  IMAD.MOV.U32 R74, RZ, RZ, R6 ;  /* 0x000000ffff4a7224 */ /* 0x000fe200078e0006 */
[----:B------:R-:W-:Y:S06]  /*ed80*/  @P1 BRA `(.L_x_1488) ;  /* 0x0000000000841947 */ /* 0x000fec0003800000 */
[----:B------:R-:W-:Y:S01]  /*ed90*/  IADD3 R78, P2, P3, R71, R78, R86 ;  /* 0x0000004e474e7210 */ /* 0x000fe20007b5e056 */
[----:B------:R-:W-:Y:S01]  /*eda0*/  ULDC.64 UR4, c[0x0][0x3c8] ;  /* 0x0000f20000047ab9 */ /* 0x000fe20000000a00 */
[----:B------:R-:W-:Y:S01]  /*edb0*/  IADD3 R77, P4, P5, R70, R77, R89 ;  /* 0x0000004d464d7210 */ /* 0x000fe20007d9e059 */
[----:B------:R-:W-:Y:S01]  /*edc0*/  ULDC.64 UR6, c[0x0][0x3e0] ;  /* 0x0000f80000067ab9 */ /* 0x000fe20000000a00 */
[----:B------:R-:W-:Y:S02]  /*edd0*/  IADD3.X R3, R85, R76, R84, P2, P3 ;  /* 0x0000004c55037210 */ /* 0x000fe400017e6454 */
[----:B------:R-:W-:Y:S02]  /*ede0*/  CS2R R52, SRZ ;  /* 0x0000000000347805 */ /* 0x000fe4000001ff00 */
[----:B------:R-:W-:Y:S01]  /*edf0*/  LEA R20, P2, R78, UR4, 0x1 ;  /* 0x000000044e147c11 */ /* 0x000fe2000f8408ff */
[----:B------:R-:W-:Y:S01]  /*ee00*/  ULDC UR4, c[0x0][0x3d4] ;  /* 0x0000f50000047ab9 */ /* 0x000fe20000000800 */
[----:B------:R-:W-:-:S02]  /*ee10*/  IADD3.X R0, R82, R69, R87, P4, P5 ;  /* 0x0000004552007210 */ /* 0x000fc400027ea457 */
[----:B------:R-:W-:Y:S02]  /*ee20*/  CS2R R54, SRZ ;  /* 0x0000000000367805 */ /* 0x000fe4000001ff00 */
[C---:B------:R-:W-:Y:S02]  /*ee30*/  LEA R70, P3, R77.reuse, UR6, 0x1 ;  /* 0x000000064d467c11 */ /* 0x040fe4000f8608ff */
[----:B------:R-:W-:Y:S02]  /*ee40*/  CS2R R56, SRZ ;  /* 0x0000000000387805 */ /* 0x000fe4000001ff00 */
[----:B------:R-:W-:Y:S02]  /*ee50*/  LEA.HI.X R21, R78, UR5, R3, 0x1, P2 ;  /* 0x000000054e157c11 */ /* 0x000fe400090f0c03 */
[----:B------:R-:W-:Y:S02]  /*ee60*/  CS2R R58, SRZ ;  /* 0x00000000003a7805 */ /* 0x000fe4000001ff00 */
[----:B------:R-:W-:-:S02]  /*ee70*/  LEA.HI.X R71, R77, UR7, R0, 0x1, P3 ;  /* 0x000000074d477c11 */ /* 0x000fc400098f0c00 */
        /* <DEDUP_REMOVED lines=18> */
.L_x_1488:
[----:B------:R-:W-:Y:S05]  /*efa0*/  BSYNC B1 ;  /* 0x0000000000017941 */ /* 0x000fea0003800000 */
.L_x_1487:
[----:B------:R-:W-:Y:S01]  /*efb0*/  MOV R0, R7 ;  /* 0x0000000700007202 */ /* 0x000fe20000000f00 */
[----:B------:R-:W-:Y:S01]  /*efc0*/  IMAD.MOV.U32 R3, RZ, RZ, R24 ;  /* 0x000000ffff037224 */ /* 0x000fe200078e0018 */
[----:B------:R-:W-:Y:S01]  /*efd0*/  ISETP.NE.AND P2, PT, R75, 0x1, PT ;  /* 0x000000014b00780c */ /* 0x000fe20003f45270 */
[----:B0-----:R-:W-:Y:S01]  /*efe0*/  IMAD.MOV.U32 R20, RZ, RZ, R25 ;  /* 0x000000ffff147224 */ /* 0x001fe200078e0019 */
[----:B------:R-:W-:Y:S01]  /*eff0*/  PRMT R88, R0, 0x7610, R88 ;  /* 0x0000761000587816 */ /* 0x000fe20000000058 */
[----:B------:R-:W-:Y:S01]  /*f000*/  IMAD.MOV.U32 R0, RZ, RZ, R26 ;  /* 0x000000ffff007224 */ /* 0x000fe200078e001a */
[----:B------:R-:W-:Y:S01]  /*f010*/  PRMT R90, R90, 0x5410, R72 ;  /* 0x000054105a5a7816 */ /* 0x000fe20000000048 */
[----:B------:R-:W-:Y:S01]  /*f020*/  IMAD.MOV.U32 R69, RZ, RZ, R33 ;  /* 0x000000ffff457224 */ /* 0x000fe200078e0021 */
[----:B------:R-:W-:Y:S01]  /*f030*/  PRMT R81, R3, 0x5410, R20 ;  /* 0x0000541003517816 */ /* 0x000fe20000000014 */
[----:B------:R-:W-:Y:S01]  /*f040*/  IMAD.MOV.U32 R20, RZ, RZ, R29 ;  /* 0x000000ffff147224 */ /* 0x000fe200078e001d */
[----:B------:R-:W-:Y:S01]  /*f050*/  MOV R3, R27 ;  /* 0x0000001b00037202 */ /* 0x000fe20000000f00 */
[----:B------:R-:W-:Y:S01]  /*f060*/  IMAD.MOV.U32 R70, RZ, RZ, R39 ;  /* 0x000000ffff467224 */ /* 0x000fe200078e0027 */
[----:B------:R-:W-:Y:S01]  /*f070*/  PRMT R91, R73, 0x7610, R91 ;  /* 0x00007610495b7816 */ /* 0x000fe2000000005b */
[----:B-----5:R-:W-:Y:S01]  /*f080*/  IMAD.MOV.U32 R72, RZ, RZ, R43 ;  /* 0x000000ffff487224 */ /* 0x020fe200078e002b */
[----:B------:R-:W-:Y:S01]  /*f090*/  PRMT R82, R0, 0x5410, R3 ;  /* 0x0000541000527816 */ /* 0x000fe20000000003 */
[----:B------:R-:W-:Y:S01]  /*f0a0*/  IMAD.MOV.U32 R0, RZ, RZ, R28 ;  /* 0x000000ffff007224 */ /* 0x000fe200078e001c */
[----:B------:R-:W0:Y:S01]  /*f0b0*/  @P2 LDC R21, c[0x0][0x430] ;  /* 0x00010c00ff152b82 */ /* 0x000e220000000800 */
[----:B------:R-:W-:Y:S01]  /*f0c0*/  IMAD.MOV.U32 R3, RZ, RZ, R30 ;  /* 0x000000ffff037224 */ /* 0x000fe200078e001e */
[----:B------:R-:W-:Y:S01]  /*f0d0*/  PRMT R89, R89, 0x5410, R74 ;  /* 0x0000541059597816 */ /* 0x000fe2000000004a */
[----:B------:R-:W-:Y:S01]  /*f0e0*/  ULDC.64 UR4, c[0x0][0x3c8] ;  /* 0x0000f20000047ab9 */ /* 0x000fe20000000a00 */
[----:B------:R-:W-:Y:S01]  /*f0f0*/  PRMT R75, R0, 0x5410, R20 ;  /* 0x00005410004b7816 */ /* 0x000fe20000000014 */
[----:B------:R-:W-:Y:S01]  /*f100*/  IMAD.MOV.U32 R20, RZ, RZ, R32 ;  /* 0x000000ffff147224 */ /* 0x000fe200078e0020 */
[----:B------:R-:W-:Y:S01]  /*f110*/  PRMT R76, R3, 0x7610, R76 ;  /* 0x00007610034c7816 */ /* 0x000fe2000000004c */
[----:B------:R-:W-:Y:S01]  /*f120*/  ULDC.64 UR6, c[0x0][0x3e0] ;  /* 0x0000f80000067ab9 */ /* 0x000fe20000000a00 */
[----:B------:R-:W1:Y:S01]  /*f130*/  @P2 LDC R0, c[0x0][0x42c] ;  /* 0x00010b00ff002b82 */ /* 0x000e620000000800 */
[----:B------:R-:W-:-:S02]  /*f140*/  MOV R3, R31 ;  /* 0x0000001f00037202 */ /* 0x000fc40000000f00 */
[----:B------:R-:W-:Y:S02]  /*f150*/  PRMT R90, R20, 0x7610, R90 ;  /* 0x00007610145a7816 */ /* 0x000fe4000000005a */
[----:B------:R-:W-:Y:S01]  /*f160*/  PRMT R76, R76, 0x5410, R3 ;  /* 0x000054104c4c7816 */ /* 0x000fe20000000003 */
[----:B------:R-:W-:Y:S01]  /*f170*/  IMAD.MOV.U32 R3, RZ, RZ, R34 ;  /* 0x000000ffff037224 */ /* 0x000fe200078e0022 */
[----:B------:R-:W-:Y:S01]  /*f180*/  PRMT R91, R91, 0x5410, R69 ;  /* 0x000054105b5b7816 */ /* 0x000fe20000000045 */
[----:B------:R-:W-:Y:S01]  /*f190*/  IMAD.MOV.U32 R69, RZ, RZ, R36 ;  /* 0x000000ffff457224 */ /* 0x000fe200078e0024 */
[----:B------:R-:W-:Y:S02]  /*f1a0*/  MOV R20, R35 ;  /* 0x0000002300147202 */ /* 0x000fe40000000f00 */
[----:B------:R-:W-:Y:S01]  /*f1b0*/  PRMT R89, R3, 0x7610, R89 ;  /* 0x0000761003597816 */ /* 0x000fe20000000059 */
[----:B------:R-:W-:Y:S01]  /*f1c0*/  IMAD R3, R169, 0x80, R162 ;  /* 0x00000080a9037824 */ /* 0x000fe200078e02a2 */
[----:B------:R-:W-:Y:S01]  /*f1d0*/  PRMT R88, R88, 0x5410, R20 ;  /* 0x0000541058587816 */ /* 0x000fe20000000014 */
[----:B------:R-:W-:Y:S01]  /*f1e0*/  IMAD.MOV.U32 R20, RZ, RZ, R37 ;  /* 0x000000ffff147224 */ /* 0x000fe200078e0025 */
[----:B------:R-:W-:Y:S01]  /*f1f0*/  PRMT R83, R69, 0x7610, R83 ;  /* 0x0000761045537816 */ /* 0x000fe20000000053 */
[----:B------:R-:W-:Y:S01]  /*f200*/  IMAD.MOV.U32 R69, RZ, RZ, R38 ;  /* 0x000000ffff457224 */ /* 0x000fe200078e0026 */
[----:B------:R-:W-:-:S02]  /*f210*/  LEA R3, R188, R3, 0x6 ;  /* 0x00000003bc037211 */ /* 0x000fc400078e30ff */
[----:B------:R-:W-:Y:S01]  /*f220*/  PRMT R83, R83, 0x5410, R20 ;  /* 0x0000541053537816 */ /* 0x000fe20000000014 */
[----:B------:R-:W-:Y:S01]  /*f230*/  IMAD.MOV.U32 R20, RZ, RZ, R60 ;  /* 0x000000ffff147224 */ /* 0x000fe200078e003c */
[----:B------:R-:W-:Y:S01]  /*f240*/  PRMT R84, R69, 0x5410, R70 ;  /* 0x0000541045547816 */ /* 0x000fe20000000046 */
[----:B------:R-:W-:Y:S02]  /*f250*/  IMAD.MOV.U32 R69, RZ, RZ, R62 ;  /* 0x000000ffff457224 */ /* 0x000fe400078e003e */
[----:B-1----:R-:W-:Y:S01]  /*f260*/  @P2 IMAD.HI.U32 R0, R3, R0, RZ ;  /* 0x0000000003002227 */ /* 0x002fe200078e00ff */
[----:B------:R-:W-:Y:S02]  /*f270*/  PRMT R77, R20, 0x7610, R77 ;  /* 0x00007610144d7816 */ /* 0x000fe4000000004d */
[----:B------:R-:W-:Y:S01]  /*f280*/  MOV R20, R61 ;  /* 0x0000003d00147202 */ /* 0x000fe20000000f00 */
[----:B------:R-:W-:Y:S01]  /*f290*/  IMAD.MOV.U32 R70, RZ, RZ, R63 ;  /* 0x000000ffff467224 */ /* 0x000fe200078e003f */
[----:B0-----:R-:W-:Y:S01]  /*f2a0*/  @P2 SHF.R.U32.HI R3, RZ, R21, R0 ;  /* 0x00000015ff032219 */ /* 0x001fe20000011600 */
[----:B------:R-:W-:Y:S01]  /*f2b0*/  IMAD.MOV.U32 R0, RZ, RZ, R40 ;  /* 0x000000ffff007224 */ /* 0x000fe200078e0028 */
[----:B------:R-:W-:-:S02]  /*f2c0*/  PRMT R77, R77, 0x5410, R20 ;  /* 0x000054104d4d7816 */ /* 0x000fc40000000014 */
[----:B------:R-:W-:Y:S01]  /*f2d0*/  PRMT R78, R69, 0x5410, R70 ;  /* 0x00005410454e7816 */ /* 0x000fe20000000046 */
[----:B------:R-:W-:Y:S01]  /*f2e0*/  IMAD.MOV.U32 R69, RZ, RZ, R42 ;  /* 0x000000ffff457224 */ /* 0x000fe200078e002a */
[----:B------:R-:W-:Y:S01]  /*f2f0*/  SHF.R.S32.HI R21, RZ, 0x1f, R3 ;  /* 0x0000001fff157819 */ /* 0x000fe20000011403 */
[-C--:B------:R-:W-:Y:S01]  /*f300*/  IMAD.WIDE.U32 R10, R3, R12.reuse, R10 ;  /* 0x0000000c030a7225 */ /* 0x080fe200078e000a */
[----:B------:R-:W-:Y:S02]  /*f310*/  MOV R20, R41 ;  /* 0x0000002900147202 */ /* 0x000fe40000000f00 */
[----:B------:R-:W-:Y:S01]  /*f320*/  PRMT R71, R69, 0x5410, R72 ;  /* 0x0000541045477816 */ /* 0x000fe20000000048 */
[C---:B------:R-:W-:Y:S01]  /*f330*/  IMAD R72, R21.reuse, R12, RZ ;  /* 0x0000000c15487224 */ /* 0x040fe200078e02ff */
[----:B------:R-:W-:Y:S01]  /*f340*/  PRMT R70, R0, 0x5410, R20 ;  /* 0x0000541000467816 */ /* 0x000fe20000000014 */
[-C--:B------:R-:W-:Y:S02]  /*f350*/  IMAD R0, R21, R14.reuse, RZ ;  /* 0x0000000e15007224 */ /* 0x080fe400078e02ff */
[----:B------:R-:W-:-:S04]  /*f360*/  IMAD.WIDE.U32 R20, R3, R14, R8 ;  /* 0x0000000e03147225 */ /* 0x000fc800078e0008 */
[C---:B------:R-:W-:Y:S01]  /*f370*/  IMAD R9, R3.reuse, R15, R0 ;  /* 0x0000000f03097224 */ /* 0x040fe200078e0200 */
[----:B------:R-:W-:Y:S01]  /*f380*/  LEA R8, P2, R20, UR4, 0x1 ;  /* 0x0000000414087c11 */ /* 0x000fe2000f8408ff */
[----:B------:R-:W-:Y:S01]  /*f390*/  IMAD R3, R3, R13, R72 ;  /* 0x0000000d03037224 */ /* 0x000fe200078e0248 */
[----:B------:R-:W-:Y:S01]  /*f3a0*/  LEA R0, P3, R10, UR6, 0x1 ;  /* 0x000000060a007c11 */ /* 0x000fe2000f8608ff */
[----:B------:R-:W-:Y:S01]  /*f3b0*/  IMAD.IADD R9, R21, 0x1, R9 ;  /* 0x0000000115097824 */ /* 0x000fe200078e0209 */
[----:B------:R-:W-:Y:S01]  /*f3c0*/  UMOV UR4, 0xffffffff ;  /* 0xffffffff00047882 */ /* 0x000fe20000000000 */
[----:B------:R-:W-:Y:S01]  /*f3d0*/  IMAD.IADD R3, R11, 0x1, R3 ;  /* 0x000000010b037824 */ /* 0x000fe200078e0203 */
[----:B------:R-:W-:Y:S01]  /*f3e0*/  MOV R13, R45 ;  /* 0x0000002d000d7202 */ /* 0x000fe20000000f00 */
[----:B------:R-:W-:Y:S01]  /*f3f0*/  IMAD.MOV.U32 R12, RZ, RZ, R44 ;  /* 0x000000ffff0c7224 */ /* 0x000fe200078e002c */
[----:B------:R-:W-:Y:S02]  /*f400*/  LEA.HI.X R9, R20, UR5, R9, 0x1, P2 ;  /* 0x0000000514097c11 */ /* 0x000fe400090f0c09 */
[----:B------:R-:W-:-:S02]  /*f410*/  LEA.HI.X R3, R10, UR7, R3, 0x1, P3 ;  /* 0x000000070a037c11 */ /* 0x000fc400098f0c03 */
[----:B------:R-:W-:Y:S02]  /*f420*/  PRMT R69, R12, 0x5410, R13 ;  /* 0x000054100c457816 */ /* 0x000fe4000000000d */
[----:B------:R-:W-:Y:S01]  /*f430*/  LEA.HI R10, R184, R184, RZ, 0x1 ;  /* 0x000000b8b80a7211 */ /* 0x000fe200078f08ff */
[----:B------:R-:W-:Y:S06]  /*f440*/  BRA.DIV UR4, `(.L_x_1489) ;  /* 0x0000018e04987947 */ /* 0x000fec000b800000 */
.L_x_1761:
[----:B------:R-:W-:-:S03]  /*f450*/  UMOV UR4, 0xffffffff ;  /* 0xffffffff00047882 */ /* 0x000fc60000000000 */
[----:B------:R-:W-:Y:S05]  /*f460*/  BRA.DIV UR4, `(.L_x_1490) ;  /* 0x0000018e04b87947 */ /* 0x000fea000b800000 */
.L_x_1764:
[----:B------:R-:W-:-:S03]  /*f470*/  UMOV UR4, 0xffffffff ;  /* 0xffffffff00047882 */ /* 0x000fc60000000000 */
[----:B------:R-:W-:Y:S05]  /*f480*/  BRA.DIV UR4, `(.L_x_1491) ;  /* 0x0000018e04d87947 */ /* 0x000fea000b800000 */
.L_x_1767:
[----:B------:R-:W-:-:S03]  /*f490*/  UMOV UR4, 0xffffffff ;  /* 0xffffffff00047882 */ /* 0x000fc60000000000 */
[----:B------:R-:W-:Y:S05]  /*f4a0*/  BRA.DIV UR4, `(.L_x_1492) ;  /* 0x0000018e04f87947 */ /* 0x000fea000b800000 */
.L_x_1770:
[----:B------:R-:W-:-:S03]  /*f4b0*/  UMOV UR4, 0xffffffff ;  /* 0xffffffff00047882 */ /* 0x000fc60000000000 */
[----:B------:R-:W-:Y:S05]  /*f4c0*/  BRA.DIV UR4, `(.L_x_1493) ;  /* 0x0000019204187947 */ /* 0x000fea000b800000 */
.L_x_1773:
[----:B------:R-:W-:Y:S01]  /*f4d0*/  UMOV UR4, 0xffffffff ;  /* 0xffffffff00047882 */ /* 0x000fe20000000000 */
[----:B------:R-:W-:Y:S02]  /*f4e0*/  LOP3.LUT R9, R10, 0xfffffffe, RZ, 0xc0, !PT ;  /* 0xfffffffe0a097812 */ /* 0x000fe400078ec0ff */
[----:B------:R-:W-:Y:S05]  /*f4f0*/  BRA.DIV UR4, `(.L_x_1494) ;  /* 0x0000019204347947 */ /* 0x000fea000b800000 */
.L_x_1776:
[----:B------:R-:W-:Y:S01]  /*f500*/  UMOV UR4, 0xffffffff ;  /* 0xffffffff00047882 */ /* 0x000fe20000000000 */
[----:B------:R-:W-:Y:S02]  /*f510*/  IMAD.IADD R9, R184, 0x1, -R9 ;  /* 0x00000001b8097824 */ /* 0x000fe400078e0a09 */
[----:B------:R-:W-:Y:S05]  /*f520*/  BRA.DIV UR4, `(.L_x_1495) ;  /* 0x0000019204507947 */ /* 0x000fea000b800000 */
.L_x_1779:
[----:B------:R-:W-:Y:S01]  /*f530*/  UMOV UR4, 0xffffffff ;  /* 0xffffffff00047882 */ /* 0x000fe20000000000 */
[----:B------:R-:W-:Y:S02]  /*f540*/  SHF.L.U32 R9, R9, 0x1f, RZ ;  /* 0x0000001f09097819 */ /* 0x000fe400000006ff */
[----:B------:R-:W-:Y:S05]  /*f550*/  BRA.DIV UR4, `(.L_x_1496) ;  /* 0x00000192046c7947 */ /* 0x000fea000b800000 */
.L_x_1782:
        /* <DEDUP_REMOVED lines=11> */
[----:B------:R-:W-:-:S02]  /*f610*/  IMAD.MOV.U32 R10, RZ, RZ, R52 ;  /* 0x000000ffff0a7224 */ /* 0x000fc400078e0034 */
[----:B------:R-:W-:-:S03]  /*f620*/  IMAD.MOV.U32 R8, RZ, RZ, R51 ;  /* 0x000000ffff087224 */ /* 0x000fc600078e0033 */
[----:B------:R-:W-:Y:S01]  /*f630*/  PRMT R79, R10, 0x5410, R11 ;  /* 0x000054100a4f7816 */ /* 0x000fe2000000000b */
[----:B------:R-:W-:Y:S01]  /*f640*/  IMAD.MOV.U32 R10, RZ, RZ, R55 ;  /* 0x000000ffff0a7224 */ /* 0x000fe200078e0037 */
        /* <DEDUP_REMOVED lines=14> */
.L_x_1783:
[----:B------:R-:W-:Y:S05]  /*f730*/  BSYNC B1 ;  /* 0x0000000000017941 */ /* 0x000fea0003800000 */
.L_x_1497:
        /* <DEDUP_REMOVED lines=10> */
[--C-:B------:R-:W-:Y:S01]  /*f7e0*/  HADD2.F32 R93, -RZ, R91.reuse.H0_H0 ;  /* 0x2000005bff5d7230 */ /* 0x100fe20000004100 */
[----:B------:R-:W-:Y:S01]  /*f7f0*/  LOP3.LUT R8, R174, 0x38, R22, 0xf8, !PT ;  /* 0x00000038ae087812 */ /* 0x000fe200078ef816 */
[----:B------:R-:W-:Y:S01]  /*f800*/  HADD2.F32 R92, -RZ, R91.H1_H1 ;  /* 0x3000005bff5c7230 */ /* 0x000fe20000004100 */
[----:B------:R-:W-:Y:S01]  /*f810*/  SHF.R.S32.HI R13, RZ, 0x1f, R10 ;  /* 0x0000001fff0d7819 */ /* 0x000fe2000001140a */
[----:B------:R-:W-:Y:S01]  /*f820*/  IMAD.SHL.U32 R11, R10, 0x8, RZ ;  /* 0x000000080a0b7824 */ /* 0x000fe200078e00ff */
[----:B0-----:R-:W-:Y:S01]  /*f830*/  LOP3.LUT R9, R8, R175, RZ, 0x3c, !PT ;  /* 0x000000af08097212 */ /* 0x001fe200078e3cff */
[--C-:B------:R-:W-:Y:S01]  /*f840*/  HADD2.F32 R91, -RZ, R90.reuse.H1_H1 ;  /* 0x3000005aff5b7230 */ /* 0x100fe20000004100 */
[----:B------:R-:W-:Y:S01]  /*f850*/  LEA.HI R13, R13, R10, RZ, 0x3 ;  /* 0x0000000a0d0d7211 */ /* 0x000fe200078f18ff */
[----:B------:R-:W-:Y:S01]  /*f860*/  HADD2.F32 R90, -RZ, R90.H0_H0 ;  /* 0x2000005aff5a7230 */ /* 0x000fe20000004100 */
[----:B------:R-:W-:Y:S01]  /*f870*/  LOP3.LUT R8, R174, 0x38, R11, 0xf8, !PT ;  /* 0x00000038ae087812 */ /* 0x000fe200078ef80b */
[----:B------:R-:W-:Y:S01]  /*f880*/  IMAD.IADD R9, R176, 0x1, R9 ;  /* 0x00000001b0097824 */ /* 0x000fe200078e0209 */
[----:B------:R-:W-:-:S02]  /*f890*/  SHF.L.U32 R13, R13, 0xa, RZ ;  /* 0x0000000a0d0d7819 */ /* 0x000fc400000006ff */
[----:B------:R-:W-:Y:S01]  /*f8a0*/  LOP3.LUT R12, R8, R175, RZ, 0x3c, !PT ;  /* 0x000000af080c7212 */ /* 0x000fe200078e3cff */
[----:B------:R-:W-:Y:S01]  /*f8b0*/  IMAD R86, R9, 0x2, R18 ;  /* 0x0000000209567824 */ /* 0x000fe200078e0212 */
[----:B------:R-:W-:Y:S02]  /*f8c0*/  LOP3.LUT R13, R13, 0x7fffe000, RZ, 0xc0, !PT ;  /* 0x7fffe0000d0d7812 */ /* 0x000fe400078ec0ff */
[----:B------:R-:W-:Y:S02]  /*f8d0*/  SHF.R.U64 R104, R32, 0x10, R33 ;  /* 0x0000001020687819 */ /* 0x000fe40000001221 */
[----:B------:R-:W-:Y:S01]  /*f8e0*/  IADD3 R13, R12, R13, R176 ;  /* 0x0000000d0c0d7210 */ /* 0x000fe20007ffe0b0 */
[----:B------:R-:W0:Y:S01]  /*f8f0*/  LDS.128 R8, [R86+0xc400] ;  /* 0x00c4000056087984 */ /* 0x000e220000000c00 */
[--C-:B------:R-:W-:Y:S02]  /*f900*/  SHF.R.U32.HI R94, RZ, 0x10, R5.reuse ;  /* 0x00000010ff5e7819 */ /* 0x100fe40000011605 */
[----:B------:R-:W-:Y:S01]  /*f910*/  SHF.R.U64 R101, R4, 0x10, R5 ;  /* 0x0000001004657819 */ /* 0x000fe20000001205 */
[----:B------:R-:W-:Y:S01]  /*f920*/  IMAD R87, R13, 0x2, R18 ;  /* 0x000000020d577824 */ /* 0x000fe200078e0212 */
[----:B------:R-:W-:Y:S01]  /*f930*/  SHF.R.U32.HI R95, RZ, 0x10, R33 ;  /* 0x00000010ff5f7819 */ /* 0x000fe20000011621 */
[----:B------:R-:W-:Y:S01]  /*f940*/  HADD2.F32 R94, -RZ, R94.H0_H0 ;  /* 0x2000005eff5e7230 */ /* 0x000fe20000004100 */
[----:B------:R-:W-:-:S02]  /*f950*/  SHF.R.U64 R103, R34, 0x10, R35 ;  /* 0x0000001022677819 */ /* 0x000fc40000001223 */
[----:B------:R-:W1:Y:S01]  /*f960*/  LDS.128 R12, [R87+0xc400] ;  /* 0x00c40000570c7984 */ /* 0x000e620000000c00 */
[----:B------:R-:W-:Y:S02]  /*f970*/  SHF.R.U64 R99, R6, 0x10, R7 ;  /* 0x0000001006637819 */ /* 0x000fe40000001207 */
[----:B------:R-:W-:Y:S02]  /*f980*/  SHF.R.U32.HI R102, RZ, 0x10, R35 ;  /* 0x00000010ff667819 */ /* 0x000fe40000011623 */
[----:B------:R-:W-:Y:S01]  /*f990*/  SHF.R.U32.HI R97, RZ, 0x10, R7 ;  /* 0x00000010ff617819 */ /* 0x000fe20000011607 */
[--C-:B0-----:R-:W-:Y:S02]  /*f9a0*/  HADD2.F32 R5, -RZ, R9.reuse.H0_H0 ;  /* 0x20000009ff057230 */ /* 0x101fe40000004100 */
[----:B------:R-:W-:Y:S02]  /*f9b0*/  HADD2.F32 R9, -RZ, R9.H1_H1 ;  /* 0x30000009ff097230 */ /* 0x000fe40000004100 */
[----:B------:R-:W-:-:S02]  /*f9c0*/  HADD2.F32 R4, -RZ, R8.H0_H0 ;  /* 0x20000008ff047230 */ /* 0x000fc40000004100 */
[----:B------:R-:W-:Y:S02]  /*f9d0*/  HADD2.F32 R6, -RZ, R10.H0_H0 ;  /* 0x2000000aff067230 */ /* 0x000fe40000004100 */
[----:B------:R-:W-:Y:S02]  /*f9e0*/  HADD2.F32 R7, -RZ, R11.H0_H0 ;  /* 0x2000000bff077230 */ /* 0x000fe40000004100 */
[--C-:B-1----:R-:W-:Y:S02]  /*f9f0*/  HADD2.F32 R32, -RZ, R13.reuse.H0_H0 ;  /* 0x2000000dff207230 */ /* 0x102fe40000004100 */
[----:B------:R-:W-:Y:S02]  /*fa00*/  HADD2.F32 R33, -RZ, R13.H1_H1 ;  /* 0x3000000dff217230 */ /* 0x000fe40000004100 */
[----:B------:R-:W-:Y:S02]  /*fa10*/  HADD2.F32 R13, -RZ, R12.H0_H0 ;  /* 0x2000000cff0d7230 */ /* 0x000fe40000004100 */
[C---:B------:R-:W-:Y:S01]  /*fa20*/  FMUL.FTZ R96, R32.reuse, R93 ;  /* 0x0000005d20607220 */ /* 0x040fe20000410000 */
[----:B------:R-:W-:Y:S01]  /*fa30*/  FMUL.FTZ R98, R32, R92 ;  /* 0x0000005c20627220 */ /* 0x000fe20000410000 */
[----:B------:R-:W-:-:S02]  /*fa40*/  HADD2.F32 R32, -RZ, R95.H0_H0 ;  /* 0x2000005fff207230 */ /* 0x000fc40000004100 */
[----:B------:R-:W-:Y:S01]  /*fa50*/  FFMA.FTZ R96, R5, R92, -R96 ;  /* 0x0000005c05607223 */ /* 0x000fe20000010860 */
[----:B------:R-:W-:Y:S01]  /*fa60*/  FMUL.FTZ R92, R33, R94 ;  /* 0x0000005e215c7220 */ /* 0x000fe20000410000 */
[----:B------:R-:W-:Y:S01]  /*fa70*/  FFMA.FTZ R98, R5, R93, R98 ;  /* 0x0000005d05627223 */ /* 0x000fe20000010062 */
[-C--:B------:R-:W-:Y:S01]  /*fa80*/  FMUL.FTZ R100, R33, R32.reuse ;  /* 0x0000002021647220 */ /* 0x080fe20000410000 */
[----:B------:R-:W-:Y:S01]  /*fa90*/  FMUL.FTZ R33, R13, R91 ;  /* 0x0000005b0d217220 */ /* 0x000fe20000410000 */
[----:B------:R-:W-:Y:S01]  /*faa0*/  FFMA.FTZ R93, R9, R32, -R92 ;  /* 0x00000020095d7223 */ /* 0x000fe2000001085c */
[-C--:B------:R-:W-:Y:S01]  /*fab0*/  FMUL.FTZ R32, R13, R90.reuse ;  /* 0x0000005a0d207220 */ /* 0x080fe20000410000 */
[----:B------:R-:W-:Y:S02]  /*fac0*/  HADD2.F32 R34, -RZ, R14.H0_H0 ;  /* 0x2000000eff227230 */ /* 0x000fe40000004100 */
[----:B------:R-:W-:Y:S01]  /*fad0*/  FFMA.FTZ R33, R4, R90, -R33 ;  /* 0x0000005a04217223 */ /* 0x000fe20000010821 */
[----:B------:R-:W-:-:S02]  /*fae0*/  HADD2.F32 R5, -RZ, R89.H1_H1 ;  /* 0x30000059ff057230 */ /* 0x000fc40000004100 */
[----:B------:R-:W-:Y:S01]  /*faf0*/  FFMA.FTZ R91, R4, R91, R32 ;  /* 0x0000005b045b7223 */ /* 0x000fe20000010020 */
[----:B------:R-:W-:Y:S02]  /*fb00*/  HADD2.F32 R89, -RZ, R89.H0_H0 ;  /* 0x20000059ff597230 */ /* 0x000fe40000004100 */
[----:B------:R-:W-:Y:S01]  /*fb10*/  FFMA.FTZ R95, R9, R94, R100 ;  /* 0x0000005e095f7223 */ /* 0x000fe20000010064 */
[--C-:B------:R-:W-:Y:S02]  /*fb20*/  HADD2.F32 R4, -RZ, R88.reuse.H1_H1 ;  /* 0x30000058ff047230 */ /* 0x100fe40000004100 */
[C---:B------:R-:W-:Y:S01]  /*fb30*/  FMUL.FTZ R9, R34.reuse, R5 ;  /* 0x0000000522097220 */ /* 0x040fe20000410000 */
[----:B------:R-:W-:Y:S02]  /*fb40*/  HADD2.F32 R35, -RZ, R15.H0_H0 ;  /* 0x2000000fff237230 */ /* 0x000fe40000004100 */
[----:B------:R-:W-:Y:S01]  /*fb50*/  FMUL.FTZ R13, R34, R89 ;  /* 0x00000059220d7220 */ /* 0x000fe20000410000 */
[----:B------:R-:W-:-:S02]  /*fb60*/  HADD2.F32 R88, -RZ, R88.H0_H0 ;  /* 0x20000058ff587230 */ /* 0x000fc40000004100 */
[C---:B------:R-:W-:Y:S01]  /*fb70*/  FFMA.FTZ R89, R6.reuse, R89, -R9 ;  /* 0x0000005906597223 */ /* 0x040fe20000010809 */
[----:B------:R-:W-:Y:S02]  /*fb80*/  HADD2.F32 R15, -RZ, R15.H1_H1 ;  /* 0x3000000fff0f7230 */ /* 0x000fe40000004100 */
[C---:B------:R-:W-:Y:S01]  /*fb90*/  FMUL.FTZ R9, R35.reuse, R4 ;  /* 0x0000000423097220 */ /* 0x040fe20000410000 */
[----:B------:R-:W-:Y:S02]  /*fba0*/  HADD2.F32 R34, -RZ, R97.H0_H0 ;  /* 0x20000061ff227230 */ /* 0x000fe40000004100 */
[----:B------:R-:W-:Y:S01]  /*fbb0*/  FMUL.FTZ R90, R35, R88 ;  /* 0x00000058235a7220 */ /* 0x000fe20000410000 */
[----:B------:R-:W-:Y:S02]  /*fbc0*/  HADD2.F32 R32, -RZ, R102.H0_H0 ;  /* 0x20000066ff207230 */ /* 0x000fe40000004100 */
[----:B------:R-:W-:Y:S01]  /*fbd0*/  FFMA.FTZ R35, R6, R5, R13 ;  /* 0x0000000506237223 */ /* 0x000fe2000001000d */
[----:B------:R-:W-:-:S02]  /*fbe0*/  HADD2.F32 R11, -RZ, R11.H1_H1 ;  /* 0x3000000bff0b7230 */ /* 0x000fc40000004100 */
[C---:B------:R-:W-:Y:S01]  /*fbf0*/  FFMA.FTZ R90, R7.reuse, R4, -R90 ;  /* 0x00000004075a7223 */ /* 0x040fe2000001085a */
[----:B------:R-:W-:Y:S01]  /*fc00*/  FFMA.FTZ R88, R7, R88, R9 ;  /* 0x0000005807587223 */ /* 0x000fe20000010009 */
[----:B------:R-:W-:Y:S02]  /*fc10*/  HADD2.F32 R12, -RZ, R12.H1_H1 ;  /* 0x3000000cff0c7230 */ /* 0x000fe40000004100 */
[C---:B------:R-:W-:Y:S01]  /*fc20*/  FMUL.FTZ R6, R15.reuse, R34 ;  /* 0x000000220f067220 */ /* 0x040fe20000410000 */
[----:B------:R-:W-:Y:S02]  /*fc30*/  HADD2.F32 R14, -RZ, R14.H1_H1 ;  /* 0x3000000eff0e7230 */ /* 0x000fe40000004100 */
[-C--:B------:R-:W-:Y:S01]  /*fc40*/  FMUL.FTZ R4, R15, R32.reuse ;  /* 0x000000200f047220 */ /* 0x080fe20000410000 */
[----:B------:R-:W-:Y:S02]  /*fc50*/  HADD2.F32 R9, -RZ, R101.H0_H0 ;  /* 0x20000065ff097230 */ /* 0x000fe40000004100 */
[----:B------:R-:W-:Y:S01]  /*fc60*/  FFMA.FTZ R97, R11, R32, -R6 ;  /* 0x000000200b617223 */ /* 0x000fe20000010806 */
[----:B------:R-:W-:-:S02]  /*fc70*/  HADD2.F32 R13, -RZ, R99.H0_H0 ;  /* 0x20000063ff0d7230 */ /* 0x000fc40000004100 */
[----:B------:R-:W-:Y:S01]  /*fc80*/  FFMA.FTZ R99, R11, R34, R4 ;  /* 0x000000220b637223 */ /* 0x000fe20000010004 */
[----:B------:R-:W-:Y:S02]  /*fc90*/  HADD2.F32 R5, -RZ, R104.H0_H0 ;  /* 0x20000068ff057230 */ /* 0x000fe40000004100 */
[----:B------:R-:W-:Y:S01]  /*fca0*/  FMUL.FTZ R11, R12, R9 ;  /* 0x000000090c0b7220 */ /* 0x000fe20000410000 */
[----:B------:R-:W-:Y:S02]  /*fcb0*/  HADD2.F32 R7, -RZ, R103.H0_H0 ;  /* 0x20000067ff077230 */ /* 0x000fe40000004100 */
[----:B------:R-:W-:Y:S01]  /*fcc0*/  FMUL.FTZ R15, R14, R13 ;  /* 0x0000000d0e0f7220 */ /* 0x000fe20000410000 */
[----:B------:R-:W-:Y:S02]  /*fcd0*/  HADD2.F32 R8, -RZ, R8.H1_H1 ;  /* 0x30000008ff087230 */ /* 0x000fe40000004100 */
[----:B------:R-:W-:Y:S01]  /*fce0*/  FMUL.FTZ R12, R12, R5 ;  /* 0x000000050c0c7220 */ /* 0x000fe20000410000 */
[----:B------:R-:W-:-:S02]  /*fcf0*/  HADD2.F32 R10, -RZ, R10.H1_H1 ;  /* 0x3000000aff0a7230 */ /* 0x000fc40000004100 */
        /* <DEDUP_REMOVED lines=8> */
[----:B------:R-:W-:-:S02]  /*fd80*/  F2FP.F16.F32.PACK_AB R6, R6, R89 ;  /* 0x000000590606723e */ /* 0x000fc400000000ff */
[----:B------:R-:W-:Y:S02]  /*fd90*/  F2FP.F16.F32.PACK_AB R11, R99, R88 ;  /* 0x00000058630b723e */ /* 0x000fe400000000ff */
[----:B------:R-:W-:Y:S01]  /*fda0*/  F2FP.F16.F32.PACK_AB R9, R95, R98 ;  /* 0x000000625f09723e */ /* 0x000fe200000000ff */
[----:B------:R1:W-:Y:S01]  /*fdb0*/  STS.128 [R86+0xc400], R4 ;  /* 0x00c4000456007388 */ /* 0x0003e20000000c00 */
[----:B------:R-:W-:Y:S02]  /*fdc0*/  F2FP.F16.F32.PACK_AB R8, R8, R91 ;  /* 0x0000005b0808723e */ /* 0x000fe400000000ff */
[----:B------:R-:W-:-:S05]  /*fdd0*/  F2FP.F16.F32.PACK_AB R10, R10, R35 ;  /* 0x000000230a0a723e */ /* 0x000fca00000000ff */
[----:B------:R1:W-:Y:S02]  /*fde0*/  STS.128 [R87+0xc400], R8 ;  /* 0x00c4000857007388 */ /* 0x0003e40000000c00 */
.L_x_1502:
[----:B------:R-:W-:Y:S05]  /*fdf0*/  BSYNC B2 ;  /* 0x0000000000027941 */ /* 0x000fea0003800000 */
.L_x_1501:
[----:B------:R-:W-:Y:S04]  /*fe00*/  BSSY B2, `(.L_x_1503) ;  /* 0x0000060000027945 */ /* 0x000fe80003800000 */
[----:B------:R-:W-:Y:S05]  /*fe10*/  @P2 BRA `(.L_x_1504) ;  /* 0x0000000400782947 */ /* 0x000fea0003800000 */
[----:B-1----:R-:W-:Y:S01]  /*fe20*/  LEA.HI R4, R85, R189, RZ, 0x1d ;  /* 0x000000bd55047211 */ /* 0x002fe200078fe8ff */
[----:B------:R-:W-:Y:S01]  /*fe30*/  HADD2.F32 R34, -RZ, R83.H1_H1 ;  /* 0x30000053ff227230 */ /* 0x000fe20000004100 */
[--C-:B------:R-:W-:Y:S02]  /*fe40*/  SHF.R.U64 R89, R24, 0x10, R25.reuse ;  /* 0x0000001018597819 */ /* 0x100fe40000001219 */
[----:B------:R-:W-:Y:S01]  /*fe50*/  SHF.R.S32.HI R7, RZ, 0x1f, R4 ;  /* 0x0000001fff077819 */ /* 0x000fe20000011404 */
[----:B------:R-:W-:Y:S01]  /*fe60*/  IMAD.SHL.U32 R5, R4, 0x8, RZ ;  /* 0x0000000804057824 */ /* 0x000fe200078e00ff */
[----:B------:R-:W-:Y:S02]  /*fe70*/  SHF.R.U32.HI R33, RZ, 0x10, R25 ;  /* 0x00000010ff217819 */ /* 0x000fe40000011619 */
[----:B------:R-:W-:Y:S02]  /*fe80*/  LEA.HI R7, R7, R4, RZ, 0x3 ;  /* 0x0000000407077211 */ /* 0x000fe400078f18ff */
[----:B------:R-:W-:Y:S01]  /*fe90*/  LOP3.LUT R4, R174, 0x38, R5, 0xf8, !PT ;  /* 0x00000038ae047812 */ /* 0x000fe200078ef805 */
[----:B------:R-:W-:Y:S01]  /*fea0*/  HADD2.F32 R33, -RZ, R33.H0_H0 ;  /* 0x20000021ff217230 */ /* 0x000fe20000004100 */
[----:B------:R-:W-:-:S02]  /*feb0*/  SHF.L.U32 R7, R7, 0xa, RZ ;  /* 0x0000000a07077819 */ /* 0x000fc400000006ff */
[----:B------:R-:W-:Y:S02]  /*fec0*/  LOP3.LUT R8, R4, R175, RZ, 0x3c, !PT ;  /* 0x000000af04087212 */ /* 0x000fe400078e3cff */
[----:B0-----:R-:W-:Y:S02]  /*fed0*/  LOP3.LUT R9, R7, 0x7fffe000, RZ, 0xc0, !PT ;  /* 0x7fffe00007097812 */ /* 0x001fe400078ec0ff */
[----:B------:R-:W0:Y:S01]  /*fee0*/  LDS.128 R4, [R198] ;  /* 0x00000000c6047984 */ /* 0x000e220000000c00 */
[----:B------:R-:W-:Y:S01]  /*fef0*/  SHF.R.U64 R91, R38, 0x10, R39 ;  /* 0x00000010265b7819 */ /* 0x000fe20000001227 */
[----:B------:R-:W-:Y:S01]  /*ff00*/  HADD2.F32 R38, -RZ, R81.H1_H1 ;  /* 0x30000051ff267230 */ /* 0x000fe20000004100 */
[----:B------:R-:W-:Y:S02]  /*ff10*/  IADD3 R9, R8, R9, R176 ;  /* 0x0000000908097210 */ /* 0x000fe40007ffe0b0 */
[--C-:B------:R-:W-:Y:S02]  /*ff20*/  SHF.R.U64 R92, R36, 0x10, R37.reuse ;  /* 0x00000010245c7819 */ /* 0x100fe40000001225 */
[----:B------:R-:W-:Y:S01]  /*ff30*/  SHF.R.U32.HI R37, RZ, 0x10, R37 ;  /* 0x00000010ff257819 */ /* 0x000fe20000011625 */
[----:B------:R-:W-:Y:S01]  /*ff40*/  IMAD R12, R9, 0x2, R18 ;  /* 0x00000002090c7824 */ /* 0x000fe200078e0212 */
[----:B------:R-:W-:-:S02]  /*ff50*/  SHF.R.U64 R87, R26, 0x10, R27 ;  /* 0x000000101a577819 */ /* 0x000fc4000000121b */
[----:B------:R-:W-:Y:S02]  /*ff60*/  SHF.R.U32.HI R90, RZ, 0x10, R39 ;  /* 0x00000010ff5a7819 */ /* 0x000fe40000011627 */
[----:B------:R-:W1:Y:S01]  /*ff70*/  LDS.128 R8, [R12+0xc400] ;  /* 0x00c400000c087984 */ /* 0x000e620000000c00 */
[----:B------:R-:W-:Y:S01]  /*ff80*/  SHF.R.U32.HI R39, RZ, 0x10, R27 ;  /* 0x00000010ff277819 */ /* 0x000fe2000001161b */
[--C-:B0-----:R-:W-:Y:S02]  /*ff90*/  HADD2.F32 R13, -RZ, R5.reuse.H0_H0 ;  /* 0x20000005ff0d7230 */ /* 0x101fe40000004100 */
[----:B------:R-:W-:Y:S02]  /*ffa0*/  HADD2.F32 R14, -RZ, R5.H1_H1 ;  /* 0x30000005ff0e7230 */ /* 0x000fe40000004100 */
[----:B------:R-:W-:Y:S02]  /*ffb0*/  HADD2.F32 R5, -RZ, R4.H0_H0 ;  /* 0x20000004ff057230 */ /* 0x000fe40000004100 */
[----:B------:R-:W-:-:S02]  /*ffc0*/  HADD2.F32 R15, -RZ, R6.H0_H0 ;  /* 0x20000006ff0f7230 */ /* 0x000fc40000004100 */
[--C-:B------:R-:W-:Y:S02]  /*ffd0*/  HADD2.F32 R24, -RZ, R7.reuse.H0_H0 ;  /* 0x20000007ff187230 */ /* 0x100fe40000004100 */
[----:B------:R-:W-:Y:S02]  /*ffe0*/  HADD2.F32 R7, -RZ, R7.H1_H1 ;  /* 0x30000007ff077230 */ /* 0x000fe40000004100 */
[----:B------:R-:W-:Y:S02]  /*fff0*/  HADD2.F32 R4, -RZ, R4.H1_H1 ;  /* 0x30000004ff047230 */ /* 0x000fe40000004100 */
[--C-:B-1----:R-:W-:Y:S02]  /*10000*/  HADD2.F32 R25, -RZ, R9.reuse.H0_H0 ;  /* 0x20000009ff197230 */ /* 0x102fe40000004100 */
[----:B------:R-:W-:Y:S02]  /*10010*/  HADD2.F32 R26, -RZ, R9.H1_H1 ;  /* 0x30000009ff1a7230 */ /* 0x000fe40000004100 */
[----:B------:R-:W-:-:S02]  /*10020*/  HADD2.F32 R9, -RZ, R8.H0_H0 ;  /* 0x20000008ff097230 */ /* 0x000fc40000004100 */
[C---:B------:R-:W-:Y:S01]  /*10030*/  FMUL.FTZ R36, R25.reuse, R38 ;  /* 0x0000002619247220 */ /* 0x040fe20000410000 */
[-C--:B------:R-:W-:Y:S01]  /*10040*/  FMUL.FTZ R86, R25, R34.reuse ;  /* 0x0000002219567220 */ /* 0x080fe20000410000 */
[----:B------:R-:W-:Y:S02]  /*10050*/  HADD2.F32 R25, -RZ, R37.H0_H0 ;  /* 0x20000025ff197230 */ /* 0x000fe40000004100 */
[C---:B------:R-:W-:Y:S01]  /*10060*/  FMUL.FTZ R37, R26.reuse, R33 ;  /* 0x000000211a257220 */ /* 0x040fe20000410000 */
[C---:B------:R-:W-:Y:S01]  /*10070*/  FFMA.FTZ R35, R13.reuse, R34, -R36 ;  /* 0x000000220d237223 */ /* 0x040fe20000010824 */
[----:B------:R-:W-:Y:S02]  /*10080*/  HADD2.F32 R36, -RZ, R81.H0_H0 ;  /* 0x20000051ff247230 */ /* 0x000fe40000004100 */
[----:B------:R-:W-:Y:S01]  /*10090*/  FFMA.FTZ R86, R13, R38, R86 ;  /* 0x000000260d567223 */ /* 0x000fe20000010056 */
[----:B------:R-:W-:Y:S02]  /*100a0*/  HADD2.F32 R34, -RZ, R83.H0_H0 ;  /* 0x20000053ff227230 */ /* 0x000fe40000004100 */
[----:B------:R-:W-:Y:S01]  /*100b0*/  FMUL.FTZ R13, R26, R25 ;  /* 0x000000191a0d7220 */ /* 0x000fe20000410000 */
[----:B------:R-:W-:-:S02]  /*100c0*/  HADD2.F32 R27, -RZ, R10.H0_H0 ;  /* 0x2000000aff1b7230 */ /* 0x000fc40000004100 */
[C---:B------:R-:W-:Y:S01]  /*100d0*/  FMUL.FTZ R38, R9.reuse, R36 ;  /* 0x0000002409267220 */ /* 0x040fe20000410000 */
[----:B------:R-:W-:Y:S02]  /*100e0*/  HADD2.F32 R26, -RZ, R82.H0_H0 ;  /* 0x20000052ff1a7230 */ /* 0x000fe40000004100 */
[----:B------:R-:W-:Y:S01]  /*100f0*/  FMUL.FTZ R9, R9, R34 ;  /* 0x0000002209097220 */ /* 0x000fe20000410000 */
[C---:B------:R-:W-:Y:S01]  /*10100*/  FFMA.FTZ R88, R14.reuse, R25, -R37 ;  /* 0x000000190e587223 */ /* 0x040fe20000010825 */
[----:B------:R-:W-:Y:S01]  /*10110*/  FFMA.FTZ R33, R14, R33, R13 ;  /* 0x000000210e217223 */ /* 0x000fe2000001000d */
[----:B------:R-:W-:Y:S02]  /*10120*/  HADD2.F32 R14, -RZ, R84.H0_H0 ;  /* 0x20000054ff0e7230 */ /* 0x000fe40000004100 */
[C---:B------:R-:W-:Y:S01]  /*10130*/  FFMA.FTZ R36, R5.reuse, R36, R9 ;  /* 0x0000002405247223 */ /* 0x040fe20000010009 */
[----:B------:R-:W-:Y:S02]  /*10140*/  HADD2.F32 R32, -RZ, R11.H0_H0 ;  /* 0x2000000bff207230 */ /* 0x000fe40000004100 */
[----:B------:R-:W-:Y:S01]  /*10150*/  FFMA.FTZ R38, R5, R34, -R38 ;  /* 0x0000002205267223 */ /* 0x000fe20000010826 */
[----:B------:R-:W-:-:S02]  /*10160*/  HADD2.F32 R9, -RZ, R82.H1_H1 ;  /* 0x30000052ff097230 */ /* 0x000fc40000004100 */
[C---:B------:R-:W-:Y:S01]  /*10170*/  FMUL.FTZ R34, R27.reuse, R26 ;  /* 0x0000001a1b227220 */ /* 0x040fe20000410000 */
[----:B------:R-:W-:Y:S02]  /*10180*/  HADD2.F32 R5, -RZ, R84.H1_H1 ;  /* 0x30000054ff057230 */ /* 0x000fe40000004100 */
[-C--:B------:R-:W-:Y:S01]  /*10190*/  FMUL.FTZ R82, R27, R14.reuse ;  /* 0x0000000e1b527220 */ /* 0x080fe20000410000 */
[----:B------:R-:W-:Y:S02]  /*101a0*/  HADD2.F32 R11, -RZ, R11.H1_H1 ;  /* 0x3000000bff0b7230 */ /* 0x000fe40000004100 */
[----:B------:R-:W-:Y:S01]  /*101b0*/  FFMA.FTZ R27, R15, R14, -R34 ;  /* 0x0000000e0f1b7223 */ /* 0x000fe20000010822 */
[C---:B------:R-:W-:Y:S01]  /*101c0*/  FMUL.FTZ R13, R32.reuse, R9 ;  /* 0x00000009200d7220 */ /* 0x040fe20000410000 */
[----:B------:R-:W-:Y:S02]  /*101d0*/  HADD2.F32 R34, -RZ, R39.H0_H0 ;  /* 0x20000027ff227230 */ /* 0x000fe40000004100 */
[----:B------:R-:W-:Y:S01]  /*101e0*/  FMUL.FTZ R32, R32, R5 ;  /* 0x0000000520207220 */ /* 0x000fe20000410000 */
[----:B------:R-:W-:-:S02]  /*101f0*/  HADD2.F32 R14, -RZ, R90.H0_H0 ;  /* 0x2000005aff0e7230 */ /* 0x000fc40000004100 */
[----:B------:R-:W-:Y:S01]  /*10200*/  FFMA.FTZ R82, R15, R26, R82 ;  /* 0x0000001a0f527223 */ /* 0x000fe20000010052 */
[C---:B------:R-:W-:Y:S01]  /*10210*/  FFMA.FTZ R26, R24.reuse, R5, -R13 ;  /* 0x00000005181a7223 */ /* 0x040fe2000001080d */
[----:B------:R-:W-:Y:S01]  /*10220*/  FFMA.FTZ R32, R24, R9, R32 ;  /* 0x0000000918207223 */ /* 0x000fe20000010020 */
[C---:B------:R-:W-:Y:S01]  /*10230*/  FMUL.FTZ R84, R11.reuse, R34 ;  /* 0x000000220b547220 */ /* 0x040fe20000410000 */
[-C--:B------:R-:W-:Y:S01]  /*10240*/  FMUL.FTZ R24, R11, R14.reuse ;  /* 0x0000000e0b187220 */ /* 0x080fe20000410000 */
[----:B------:R-:W-:Y:S02]  /*10250*/  HADD2.F32 R8, -RZ, R8.H1_H1 ;  /* 0x30000008ff087230 */ /* 0x000fe40000004100 */
[----:B------:R-:W-:Y:S02]  /*10260*/  HADD2.F32 R10, -RZ, R10.H1_H1 ;  /* 0x3000000aff0a7230 */ /* 0x000fe40000004100 */
[----:B------:R-:W-:Y:S01]  /*10270*/  FFMA.FTZ R39, R7, R14, -R84 ;  /* 0x0000000e07277223 */ /* 0x000fe20000010854 */
[----:B------:R-:W-:-:S02]  /*10280*/  HADD2.F32 R11, -RZ, R89.H0_H0 ;  /* 0x20000059ff0b7230 */ /* 0x000fc40000004100 */
[----:B------:R-:W-:Y:S01]  /*10290*/  FFMA.FTZ R81, R7, R34, R24 ;  /* 0x0000002207517223 */ /* 0x000fe20000010018 */
[----:B------:R-:W-:Y:S02]  /*102a0*/  HADD2.F32 R13, -RZ, R87.H0_H0 ;  /* 0x20000057ff0d7230 */ /* 0x000fe40000004100 */
[----:B------:R-:W-:Y:S02]  /*102b0*/  HADD2.F32 R5, -RZ, R92.H0_H0 ;  /* 0x2000005cff057230 */ /* 0x000fe40000004100 */
[----:B------:R-:W-:Y:S01]  /*102c0*/  FMUL.FTZ R7, R8, R11 ;  /* 0x0000000b08077220 */ /* 0x000fe20000410000 */
[----:B------:R-:W-:Y:S02]  /*102d0*/  HADD2.F32 R9, -RZ, R91.H0_H0 ;  /* 0x2000005bff097230 */ /* 0x000fe40000004100 */
[----:B------:R-:W-:Y:S01]  /*102e0*/  FMUL.FTZ R37, R10, R13 ;  /* 0x0000000d0a257220 */ /* 0x000fe20000410000 */
[----:B------:R-:W-:Y:S02]  /*102f0*/  HADD2.F32 R6, -RZ, R6.H1_H1 ;  /* 0x30000006ff067230 */ /* 0x000fe40000004100 */
[-C--:B------:R-:W-:Y:S01]  /*10300*/  FMUL.FTZ R8, R8, R5.reuse ;  /* 0x0000000508087220 */ /* 0x080fe20000410000 */
[----:B------:R-:W-:Y:S01]  /*10310*/  FFMA.FTZ R15, R4, R5, -R7 ;  /* 0x00000005040f7223 */ /* 0x000fe20000010807 */
[-C--:B------:R-:W-:Y:S01]  /*10320*/  FMUL.FTZ R14, R10, R9.reuse ;  /* 0x000000090a0e7220 */ /* 0x080fe20000410000 */
[----:B------:R-:W-:Y:S01]  /*10330*/  F2FP.F16.F32.PACK_AB R7, R39, R26 ;  /* 0x0000001a2707723e */ /* 0x000fe200000000ff */
[----:B------:R-:W-:Y:S01]  /*10340*/  FFMA.FTZ R10, R6, R9, -R37 ;  /* 0x00000009060a7223 */ /* 0x000fe20000010825 */
[----:B------:R-:W-:Y:S01]  /*10350*/  FFMA.FTZ R25, R4, R11, R8 ;  /* 0x0000000b04197223 */ /* 0x000fe20000010008 */
[----:B------:R-:W-:Y:S01]  /*10360*/  FFMA.FTZ R13, R6, R13, R14 ;  /* 0x0000000d060d7223 */ /* 0x000fe2000001000e */
[----:B------:R-:W-:-:S02]  /*10370*/  F2FP.F16.F32.PACK_AB R5, R88, R35 ;  /* 0x000000235805723e */ /* 0x000fc400000000ff */
[----:B------:R-:W-:Y:S02]  /*10380*/  F2FP.F16.F32.PACK_AB R4, R15, R38 ;  /* 0x000000260f04723e */ /* 0x000fe400000000ff */
[----:B------:R-:W-:Y:S02]  /*10390*/  F2FP.F16.F32.PACK_AB R6, R10, R27 ;  /* 0x0000001b0a06723e */ /* 0x000fe400000000ff */
[----:B------:R-:W-:Y:S02]  /*103a0*/  F2FP.F16.F32.PACK_AB R11, R81, R32 ;  /* 0x00000020510b723e */ /* 0x000fe400000000ff */
[----:B------:R-:W-:Y:S01]  /*103b0*/  F2FP.F16.F32.PACK_AB R9, R33, R86 ;  /* 0x000000562109723e */ /* 0x000fe200000000ff */
[----:B------:R2:W-:Y:S01]  /*103c0*/  STS.128 [R198], R4 ;  /* 0x00000004c6007388 */ /* 0x0005e20000000c00 */
[----:B------:R-:W-:Y:S02]  /*103d0*/  F2FP.F16.F32.PACK_AB R8, R25, R36 ;  /* 0x000000241908723e */ /* 0x000fe400000000ff */
[----:B------:R-:W-:-:S05]  /*103e0*/  F2FP.F16.F32.PACK_AB R10, R13, R82 ;  /* 0x000000520d0a723e */ /* 0x000fca00000000ff */
[----:B------:R2:W-:Y:S02]  /*103f0*/  STS.128 [R12+0xc400], R8 ;  /* 0x00c400080c007388 */ /* 0x0005e40000000c00 */
.L_x_1504:
[----:B------:R-:W-:Y:S05]  /*10400*/  BSYNC B2 ;  /* 0x0000000000027941 */ /* 0x000fea0003800000 */
.L_x_1503:
[----:B------:R-:W-:Y:S05]  /*10410*/  @P3 BRA `(.L_x_1500) ;  /* 0x0000000400783947 */ /* 0x000fea0003800000 */
[----:B------:R-:W-:Y:S02]  /*10420*/  LEA.HI R85, R85, R196, RZ, 0x1d ;  /* 0x000000c455557211 */ /* 0x000fe400078fe8ff */
[----:B------:R-:W-:Y:S02]  /*10430*/  SHF.R.U64 R38, R28, 0x10, R29 ;  /* 0x000000101c267819 */ /* 0x000fe4000000121d */
[----:B-12---:R-:W-:Y:S01]  /*10440*/  SHF.R.S32.HI R4, RZ, 0x1f, R85 ;  /* 0x0000001fff047819 */ /* 0x006fe20000011455 */
[----:B------:R-:W-:Y:S01]  /*10450*/  IMAD.SHL.U32 R5, R85, 0x8, RZ ;  /* 0x0000000855057824 */ /* 0x000fe200078e00ff */
[----:B------:R-:W-:Y:S01]  /*10460*/  SHF.R.U32.HI R28, RZ, 0x10, R29 ;  /* 0x00000010ff1c7819 */ /* 0x000fe2000001161d */
[----:B------:R-:W-:Y:S01]  /*10470*/  HADD2.F32 R29, -RZ, R77.H1_H1 ;  /* 0x3000004dff1d7230 */ /* 0x000fe20000004100 */
[----:B------:R-:W-:Y:S02]  /*10480*/  LEA.HI R85, R4, R85, RZ, 0x3 ;  /* 0x0000005504557211 */ /* 0x000fe400078f18ff */
[----:B------:R-:W-:-:S02]  /*10490*/  LOP3.LUT R4, R174, 0x38, R5, 0xf8, !PT ;  /* 0x00000038ae047812 */ /* 0x000fc400078ef805 */
[--C-:B------:R-:W-:Y:S01]  /*104a0*/  SHF.R.U64 R37, R30, 0x10, R31.reuse ;  /* 0x000000101e257819 */ /* 0x100fe2000000121f */
[----:B------:R-:W-:Y:S01]  /*104b0*/  IMAD.SHL.U32 R85, R85, 0x400, RZ ;  /* 0x0000040055557824 */ /* 0x000fe200078e00ff */
[----:B------:R-:W-:Y:S01]  /*104c0*/  LOP3.LUT R8, R4, R175, RZ, 0x3c, !PT ;  /* 0x000000af04087212 */ /* 0x000fe200078e3cff */
[----:B------:R-:W-:Y:S01]  /*104d0*/  HADD2.F32 R30, -RZ, R28.H0_H0 ;  /* 0x2000001cff1e7230 */ /* 0x000fe20000004100 */
[----:B------:R-:W1:Y:S01]  /*104e0*/  LDS.128 R4, [R195] ;  /* 0x00000000c3047984 */ /* 0x000e620000000c00 */
[----:B------:R-:W-:Y:S01]  /*104f0*/  SHF.R.U32.HI R36, RZ, 0x10, R31 ;  /* 0x00000010ff247819 */ /* 0x000fe2000001161f */
[--C-:B------:R-:W-:Y:S01]  /*10500*/  HADD2.F32 R31, -RZ, R75.reuse.H1_H1 ;  /* 0x3000004bff1f7230 */ /* 0x100fe20000004100 */
[----:B------:R-:W-:Y:S01]  /*10510*/  LOP3.LUT R85, R85, 0x7fffe000, RZ, 0xc0, !PT ;  /* 0x7fffe00055557812 */ /* 0x000fe200078ec0ff */
[----:B------:R-:W-:Y:S01]  /*10520*/  HADD2.F32 R28, -RZ, R75.H0_H0 ;  /* 0x2000004bff1c7230 */ /* 0x000fe20000004100 */
[----:B------:R-:W-:Y:S02]  /*10530*/  SHF.R.U64 R81, R60, 0x10, R61 ;  /* 0x000000103c517819 */ /* 0x000fe4000000123d */
[----:B------:R-:W-:-:S02]  /*10540*/  IADD3 R85, R8, R85, R176 ;  /* 0x0000005508557210 */ /* 0x000fc40007ffe0b0 */
[----:B------:R-:W-:Y:S02]  /*10550*/  SHF.R.U32.HI R60, RZ, 0x10, R61 ;  /* 0x00000010ff3c7819 */ /* 0x000fe4000001163d */
[----:B------:R-:W-:Y:S02]  /*10560*/  LEA R85, R85, R18, 0x1 ;  /* 0x0000001255557211 */ /* 0x000fe400078e08ff */
[--C-:B------:R-:W-:Y:S02]  /*10570*/  SHF.R.U64 R39, R62, 0x10, R63.reuse ;  /* 0x000000103e277819 */ /* 0x100fe4000000123f */
[----:B------:R-:W-:Y:S01]  /*10580*/  SHF.R.U32.HI R62, RZ, 0x10, R63 ;  /* 0x00000010ff3e7819 */ /* 0x000fe2000001163f */
[----:B0-----:R-:W0:Y:S01]  /*10590*/  LDS.128 R8, [R85+0xc400] ;  /* 0x00c4000055087984 */ /* 0x001e220000000c00 */
[--C-:B-1----:R-:W-:Y:S02]  /*105a0*/  HADD2.F32 R12, -RZ, R5.reuse.H0_H0 ;  /* 0x20000005ff0c7230 */ /* 0x102fe40000004100 */
[----:B------:R-:W-:-:S02]  /*105b0*/  HADD2.F32 R13, -RZ, R5.H1_H1 ;  /* 0x30000005ff0d7230 */ /* 0x000fc40000004100 */
[----:B------:R-:W-:Y:S02]  /*105c0*/  HADD2.F32 R5, -RZ, R4.H0_H0 ;  /* 0x20000004ff057230 */ /* 0x000fe40000004100 */
[----:B------:R-:W-:Y:S02]  /*105d0*/  HADD2.F32 R14, -RZ, R6.H0_H0 ;  /* 0x20000006ff0e7230 */ /* 0x000fe40000004100 */
[--C-:B------:R-:W-:Y:S02]  /*105e0*/  HADD2.F32 R15, -RZ, R7.reuse.H0_H0 ;  /* 0x20000007ff0f7230 */ /* 0x100fe40000004100 */
[----:B------:R-:W-:Y:S02]  /*105f0*/  HADD2.F32 R7, -RZ, R7.H1_H1 ;  /* 0x30000007ff077230 */ /* 0x000fe40000004100 */
[----:B------:R-:W-:Y:S02]  /*10600*/  HADD2.F32 R4, -RZ, R4.H1_H1 ;  /* 0x30000004ff047230 */ /* 0x000fe40000004100 */
[----:B------:R-:W-:-:S02]  /*10610*/  HADD2.F32 R6, -RZ, R6.H1_H1 ;  /* 0x30000006ff067230 */ /* 0x000fc40000004100 */
[--C-:B0-----:R-:W-:Y:S02]  /*10620*/  HADD2.F32 R24, -RZ, R9.reuse.H0_H0 ;  /* 0x20000009ff187230 */ /* 0x101fe40000004100 */
        /* <DEDUP_REMOVED lines=8> */
[----:B------:R-:W-:-:S02]  /*106b0*/  HADD2.F32 R12, -RZ, R77.H0_H0 ;  /* 0x2000004dff0c7230 */ /* 0x000fc40000004100 */
[-C--:B------:R-:W-:Y:S01]  /*106c0*/  FMUL.FTZ R34, R25, R24.reuse ;  /* 0x0000001819227220 */ /* 0x080fe20000410000 */
[----:B------:R-:W-:Y:S01]  /*106d0*/  FFMA.FTZ R32, R13, R24, -R32 ;  /* 0x000000180d207223 */ /* 0x000fe20000010820 */
[----:B------:R-:W-:Y:S02]  /*106e0*/  HADD2.F32 R26, -RZ, R10.H0_H0 ;  /* 0x2000000aff1a7230 */ /* 0x000fe40000004100 */
[C---:B------:R-:W-:Y:S01]  /*106f0*/  FMUL.FTZ R24, R9.reuse, R28 ;  /* 0x0000001c09187220 */ /* 0x040fe20000410000 */
[----:B------:R-:W-:Y:S02]  /*10700*/  HADD2.F32 R25, -RZ, R76.H0_H0 ;  /* 0x2000004cff197230 */ /* 0x000fe40000004100 */
[-C--:B------:R-:W-:Y:S01]  /*10710*/  FMUL.FTZ R31, R9, R12.reuse ;  /* 0x0000000c091f7220 */ /* 0x080fe20000410000 */
[----:B------:R-:W-:Y:S02]  /*10720*/  HADD2.F32 R9, -RZ, R78.H0_H0 ;  /* 0x2000004eff097230 */ /* 0x000fe40000004100 */
[----:B------:R-:W-:Y:S01]  /*10730*/  FFMA.FTZ R29, R5, R12, -R24 ;  /* 0x0000000c051d7223 */ /* 0x000fe20000010818 */
[----:B------:R-:W-:-:S02]  /*10740*/  HADD2.F32 R27, -RZ, R11.H0_H0 ;  /* 0x2000000bff1b7230 */ /* 0x000fc40000004100 */
[----:B------:R-:W-:Y:S01]  /*10750*/  FFMA.FTZ R31, R5, R28, R31 ;  /* 0x0000001c051f7223 */ /* 0x000fe2000001001f */
[----:B------:R-:W-:Y:S02]  /*10760*/  HADD2.F32 R11, -RZ, R11.H1_H1 ;  /* 0x3000000bff0b7230 */ /* 0x000fe40000004100 */
[----:B------:R-:W-:Y:S01]  /*10770*/  FFMA.FTZ R34, R13, R30, R34 ;  /* 0x0000001e0d227223 */ /* 0x000fe20000010022 */
[C---:B------:R-:W-:Y:S01]  /*10780*/  FMUL.FTZ R5, R26.reuse, R25 ;  /* 0x000000191a057220 */ /* 0x040fe20000410000 */
[----:B------:R-:W-:Y:S02]  /*10790*/  HADD2.F32 R76, -RZ, R76.H1_H1 ;  /* 0x3000004cff4c7230 */ /* 0x000fe40000004100 */
[-C--:B------:R-:W-:Y:S01]  /*107a0*/  FMUL.FTZ R13, R26, R9.reuse ;  /* 0x000000091a0d7220 */ /* 0x080fe20000410000 */
[----:B------:R-:W-:Y:S02]  /*107b0*/  HADD2.F32 R24, -RZ, R36.H0_H0 ;  /* 0x20000024ff187230 */ /* 0x000fe40000004100 */
[----:B------:R-:W-:Y:S01]  /*107c0*/  FFMA.FTZ R26, R14, R9, -R5 ;  /* 0x000000090e1a7223 */ /* 0x000fe20000010805 */
[----:B------:R-:W-:-:S02]  /*107d0*/  HADD2.F32 R12, -RZ, R62.H0_H0 ;  /* 0x2000003eff0c7230 */ /* 0x000fc40000004100 */
[----:B------:R-:W-:Y:S01]  /*107e0*/  FMUL.FTZ R28, R27, R76 ;  /* 0x0000004c1b1c7220 */ /* 0x000fe20000410000 */
[----:B------:R-:W-:Y:S02]  /*107f0*/  HADD2.F32 R78, -RZ, R78.H1_H1 ;  /* 0x3000004eff4e7230 */ /* 0x000fe40000004100 */
[----:B------:R-:W-:Y:S01]  /*10800*/  FFMA.FTZ R14, R14, R25, R13 ;  /* 0x000000190e0e7223 */ /* 0x000fe2000001000d */
[C---:B------:R-:W-:Y:S01]  /*10810*/  FMUL.FTZ R30, R11.reuse, R24 ;  /* 0x000000180b1e7220 */ /* 0x040fe20000410000 */
[----:B------:R-:W-:Y:S01]  /*10820*/  FMUL.FTZ R36, R11, R12 ;  /* 0x0000000c0b247220 */ /* 0x000fe20000410000 */
[----:B------:R-:W-:Y:S02]  /*10830*/  HADD2.F32 R8, -RZ, R8.H1_H1 ;  /* 0x30000008ff087230 */ /* 0x000fe40000004100 */
[-C--:B------:R-:W-:Y:S01]  /*10840*/  FMUL.FTZ R27, R27, R78.reuse ;  /* 0x0000004e1b1b7220 */ /* 0x080fe20000410000 */
[----:B------:R-:W-:Y:S02]  /*10850*/  HADD2.F32 R10, -RZ, R10.H1_H1 ;  /* 0x3000000aff0a7230 */ /* 0x000fe40000004100 */
[----:B------:R-:W-:Y:S01]  /*10860*/  FFMA.FTZ R28, R15, R78, -R28 ;  /* 0x0000004e0f1c7223 */ /* 0x000fe2000001081c */
[----:B------:R-:W-:-:S02]  /*10870*/  HADD2.F32 R11, -RZ, R38.H0_H0 ;  /* 0x20000026ff0b7230 */ /* 0x000fc40000004100 */
[----:B------:R-:W-:Y:S01]  /*10880*/  FFMA.FTZ R27, R15, R76, R27 ;  /* 0x0000004c0f1b7223 */ /* 0x000fe2000001001b */
[----:B------:R-:W-:Y:S02]  /*10890*/  HADD2.F32 R13, -RZ, R37.H0_H0 ;  /* 0x20000025ff0d7230 */ /* 0x000fe40000004100 */
[C---:B------:R-:W-:Y:S01]  /*108a0*/  FFMA.FTZ R25, R7.reuse, R12, -R30 ;  /* 0x0000000c07197223 */ /* 0x040fe2000001081e */
[----:B------:R-:W-:Y:S02]  /*108b0*/  HADD2.F32 R5, -RZ, R81.H0_H0 ;  /* 0x20000051ff057230 */ /* 0x000fe40000004100 */
[----:B------:R-:W-:Y:S01]  /*108c0*/  FFMA.FTZ R36, R7, R24, R36 ;  /* 0x0000001807247223 */ /* 0x000fe20000010024 */
[----:B------:R-:W-:Y:S02]  /*108d0*/  HADD2.F32 R9, -RZ, R39.H0_H0 ;  /* 0x20000027ff097230 */ /* 0x000fe40000004100 */
[----:B------:R-:W-:Y:S01]  /*108e0*/  FMUL.FTZ R7, R8, R11 ;  /* 0x0000000b08077220 */ /* 0x000fe20000410000 */
[----:B------:R-:W-:Y:S01]  /*108f0*/  FMUL.FTZ R15, R10, R13 ;  /* 0x0000000d0a0f7220 */ /* 0x000fe20000410000 */
[----:B------:R-:W-:Y:S01]  /*10900*/  FMUL.FTZ R12, R8, R5 ;  /* 0x00000005080c7220 */ /* 0x000fe20000410000 */
        /* <DEDUP_REMOVED lines=15> */
.L_x_1500:
[----:B------:R-:W-:Y:S05]  /*10a00*/  BSYNC B1 ;  /* 0x0000000000017941 */ /* 0x000fea0003800000 */
.L_x_1499:
        /* <DEDUP_REMOVED lines=8> */
[----:B------:R-:W-:Y:S01]  /*10a90*/  HADD2.F32 R31, -RZ, R79.H1_H1 ;  /* 0x3000004fff1f7230 */ /* 0x000fe20000004100 */
[----:B------:R-:W-:Y:S01]  /*10aa0*/  SHF.R.U32.HI R30, RZ, 0x10, R41 ;  /* 0x00000010ff1e7819 */ /* 0x000fe20000011629 */
[----:B------:R-:W-:Y:S01]  /*10ab0*/  HADD2.F32 R33, -RZ, R70.H1_H1 ;  /* 0x30000046ff217230 */ /* 0x000fe20000004100 */
[----:B------:R-:W-:Y:S01]  /*10ac0*/  SHF.R.S32.HI R7, RZ, 0x1f, R4 ;  /* 0x0000001fff077819 */ /* 0x000fe20000011404 */
[----:B------:R-:W-:Y:S01]  /*10ad0*/  IMAD.SHL.U32 R5, R4, 0x8, RZ ;  /* 0x0000000804057824 */ /* 0x000fe200078e00ff */
[----:B------:R-:W-:Y:S01]  /*10ae0*/  SHF.R.U64 R60, R52, 0x10, R53 ;  /* 0x00000010343c7819 */ /* 0x000fe20000001235 */
[----:B------:R-:W-:Y:S01]  /*10af0*/  HADD2.F32 R30, -RZ, R30.H0_H0 ;  /* 0x2000001eff1e7230 */ /* 0x000fe20000004100 */
[----:B------:R-:W-:Y:S01]  /*10b00*/  LEA.HI R7, R7, R4, RZ, 0x3 ;  /* 0x0000000407077211 */ /* 0x000fe200078f18ff */
[----:B------:R-:W-:Y:S01]  /*10b10*/  HADD2.F32 R70, -RZ, R70.H0_H0 ;  /* 0x20000046ff467230 */ /* 0x000fe20000004100 */
[----:B------:R-:W-:-:S02]  /*10b20*/  LOP3.LUT R4, R172, 0x38, R5, 0xf8, !PT ;  /* 0x00000038ac047812 */ /* 0x000fc400078ef805 */
[----:B------:R-:W-:Y:S01]  /*10b30*/  SHF.R.U32.HI R53, RZ, 0x10, R53 ;  /* 0x00000010ff357819 */ /* 0x000fe20000011635 */
[----:B------:R-:W-:Y:S01]  /*10b40*/  IMAD.SHL.U32 R7, R7, 0x400, RZ ;  /* 0x0000040007077824 */ /* 0x000fe200078e00ff */
[----:B------:R-:W-:Y:S02]  /*10b50*/  LOP3.LUT R8, R4, R199, RZ, 0x3c, !PT ;  /* 0x000000c704087212 */ /* 0x000fe400078e3cff */
[----:B------:R-:W-:Y:S02]  /*10b60*/  SHF.R.U64 R52, R40, 0x10, R41 ;  /* 0x0000001028347819 */ /* 0x000fe40000001229 */
[----:B0-----:R-:W-:Y:S02]  /*10b70*/  LOP3.LUT R9, R7, 0x7fffe000, RZ, 0xc0, !PT ;  /* 0x7fffe00007097812 */ /* 0x001fe400078ec0ff */
[----:B------:R-:W0:Y:S01]  /*10b80*/  LDS.128 R4, [R197] ;  /* 0x00000000c5047984 */ /* 0x000e220000000c00 */
[----:B------:R-:W-:Y:S02]  /*10b90*/  SHF.R.U64 R41, R54, 0x10, R55 ;  /* 0x0000001036297819 */ /* 0x000fe40000001237 */
[----:B------:R-:W-:-:S02]  /*10ba0*/  IADD3 R9, R8, R9, R177 ;  /* 0x0000000908097210 */ /* 0x000fc40007ffe0b1 */
[----:B------:R-:W-:Y:S02]  /*10bb0*/  SHF.R.U64 R40, R42, 0x10, R43 ;  /* 0x000000102a287819 */ /* 0x000fe4000000122b */
[----:B------:R-:W-:Y:S01]  /*10bc0*/  SHF.R.U32.HI R54, RZ, 0x10, R55 ;  /* 0x00000010ff367819 */ /* 0x000fe20000011637 */
[----:B------:R-:W-:Y:S01]  /*10bd0*/  IMAD R12, R9, 0x2, R18 ;  /* 0x00000002090c7824 */ /* 0x000fe200078e0212 */
[----:B------:R-:W-:-:S04]  /*10be0*/  SHF.R.U32.HI R42, RZ, 0x10, R43 ;  /* 0x00000010ff2a7819 */ /* 0x000fc8000001162b */
[----:B------:R-:W1:Y:S01]  /*10bf0*/  LDS.128 R8, [R12+0xc400] ;  /* 0x00c400000c087984 */ /* 0x000e620000000c00 */
[--C-:B0-----:R-:W-:Y:S02]  /*10c00*/  HADD2.F32 R14, -RZ, R5.reuse.H0_H0 ;  /* 0x20000005ff0e7230 */ /* 0x101fe40000004100 */
[----:B------:R-:W-:Y:S02]  /*10c10*/  HADD2.F32 R15, -RZ, R5.H1_H1 ;  /* 0x30000005ff0f7230 */ /* 0x000fe40000004100 */
[----:B------:R-:W-:Y:S02]  /*10c20*/  HADD2.F32 R5, -RZ, R4.H0_H0 ;  /* 0x20000004ff057230 */ /* 0x000fe40000004100 */
[----:B------:R-:W-:Y:S02]  /*10c30*/  HADD2.F32 R24, -RZ, R6.H0_H0 ;  /* 0x20000006ff187230 */ /* 0x000fe40000004100 */
[--C-:B------:R-:W-:Y:S02]  /*10c40*/  HADD2.F32 R25, -RZ, R7.reuse.H0_H0 ;  /* 0x20000007ff197230 */ /* 0x100fe40000004100 */
[----:B------:R-:W-:-:S02]  /*10c50*/  HADD2.F32 R7, -RZ, R7.H1_H1 ;  /* 0x30000007ff077230 */ /* 0x000fc40000004100 */
[----:B------:R-:W-:Y:S02]  /*10c60*/  HADD2.F32 R4, -RZ, R4.H1_H1 ;  /* 0x30000004ff047230 */ /* 0x000fe40000004100 */
        /* <DEDUP_REMOVED lines=9> */
[----:B------:R-:W-:Y:S02]  /*10d00*/  HADD2.F32 R14, -RZ, R79.H0_H0 ;  /* 0x2000004fff0e7230 */ /* 0x000fe40000004100 */
[-C--:B------:R-:W-:Y:S01]  /*10d10*/  FMUL.FTZ R34, R27, R26.reuse ;  /* 0x0000001a1b227220 */ /* 0x080fe20000410000 */
[----:B------:R-:W-:Y:S01]  /*10d20*/  FFMA.FTZ R32, R15, R26, -R32 ;  /* 0x0000001a0f207223 */ /* 0x000fe20000010820 */
[----:B------:R-:W-:Y:S01]  /*10d30*/  FMUL.FTZ R26, R9, R70 ;  /* 0x00000046091a7220 */ /* 0x000fe20000410000 */
[----:B------:R-:W-:Y:S02]  /*10d40*/  HADD2.F32 R28, -RZ, R10.H0_H0 ;  /* 0x2000000aff1c7230 */ /* 0x000fe40000004100 */
[----:B------:R-:W-:Y:S01]  /*10d50*/  FFMA.FTZ R34, R15, R30, R34 ;  /* 0x0000001e0f227223 */ /* 0x000fe20000010022 */
[-C--:B------:R-:W-:Y:S01]  /*10d60*/  FMUL.FTZ R31, R9, R14.reuse ;  /* 0x0000000e091f7220 */ /* 0x080fe20000410000 */
[----:B------:R-:W-:Y:S01]  /*10d70*/  FFMA.FTZ R30, R5, R14, -R26 ;  /* 0x0000000e051e7223 */ /* 0x000fe2000001081a */
[----:B------:R-:W-:-:S02]  /*10d80*/  HADD2.F32 R29, -RZ, R11.H0_H0 ;  /* 0x2000000bff1d7230 */ /* 0x000fc40000004100 */
[--C-:B------:R-:W-:Y:S02]  /*10d90*/  HADD2.F32 R27, -RZ, R71.reuse.H0_H0 ;  /* 0x20000047ff1b7230 */ /* 0x100fe40000004100 */
[----:B------:R-:W-:Y:S01]  /*10da0*/  FFMA.FTZ R31, R5, R70, R31 ;  /* 0x00000046051f7223 */ /* 0x000fe2000001001f */
[--C-:B------:R-:W-:Y:S02]  /*10db0*/  HADD2.F32 R9, -RZ, R80.reuse.H0_H0 ;  /* 0x20000050ff097230 */ /* 0x100fe40000004100 */
[----:B------:R-:W-:Y:S02]  /*10dc0*/  HADD2.F32 R26, -RZ, R71.H1_H1 ;  /* 0x30000047ff1a7230 */ /* 0x000fe40000004100 */
[C---:B------:R-:W-:Y:S01]  /*10dd0*/  FMUL.FTZ R5, R28.reuse, R27 ;  /* 0x0000001b1c057220 */ /* 0x040fe20000410000 */
[----:B------:R-:W-:Y:S02]  /*10de0*/  HADD2.F32 R80, -RZ, R80.H1_H1 ;  /* 0x30000050ff507230 */ /* 0x000fe40000004100 */
[----:B------:R-:W-:Y:S01]  /*10df0*/  FMUL.FTZ R15, R28, R9 ;  /* 0x000000091c0f7220 */ /* 0x000fe20000410000 */
[----:B------:R-:W-:-:S02]  /*10e00*/  HADD2.F32 R11, -RZ, R11.H1_H1 ;  /* 0x3000000bff0b7230 */ /* 0x000fc40000004100 */
[C---:B------:R-:W-:Y:S01]  /*10e10*/  FMUL.FTZ R36, R29.reuse, R26 ;  /* 0x0000001a1d247220 */ /* 0x040fe20000410000 */
[----:B------:R-:W-:Y:S02]  /*10e20*/  HADD2.F32 R28, -RZ, R42.H0_H0 ;  /* 0x2000002aff1c7230 */ /* 0x000fe40000004100 */
[----:B------:R-:W-:Y:S01]  /*10e30*/  FMUL.FTZ R29, R29, R80 ;  /* 0x000000501d1d7220 */ /* 0x000fe20000410000 */
[----:B------:R-:W-:Y:S02]  /*10e40*/  HADD2.F32 R14, -RZ, R54.H0_H0 ;  /* 0x20000036ff0e7230 */ /* 0x000fe40000004100 */
[C---:B------:R-:W-:Y:S01]  /*10e50*/  FFMA.FTZ R33, R24.reuse, R9, -R5 ;  /* 0x0000000918217223 */ /* 0x040fe20000010805 */
[----:B------:R-:W-:Y:S01]  /*10e60*/  FFMA.FTZ R24, R24, R27, R15 ;  /* 0x0000001b18187223 */ /* 0x000fe2000001000f */
[----:B------:R-:W-:Y:S01]  /*10e70*/  FFMA.FTZ R29, R25, R26, R29 ;  /* 0x0000001a191d7223 */ /* 0x000fe2000001001d */
[C---:B------:R-:W-:Y:S01]  /*10e80*/  FMUL.FTZ R38, R11.reuse, R28 ;  /* 0x0000001c0b267220 */ /* 0x040fe20000410000 */
[----:B------:R-:W-:Y:S01]  /*10e90*/  FMUL.FTZ R26, R11, R14 ;  /* 0x0000000e0b1a7220 */ /* 0x000fe20000410000 */
[----:B------:R-:W-:-:S02]  /*10ea0*/  HADD2.F32 R8, -RZ, R8.H1_H1 ;  /* 0x30000008ff087230 */ /* 0x000fc40000004100 */
[----:B------:R-:W-:Y:S01]  /*10eb0*/  FFMA.FTZ R36, R25, R80, -R36 ;  /* 0x0000005019247223 */ /* 0x000fe20000010824 */
[----:B------:R-:W-:Y:S02]  /*10ec0*/  HADD2.F32 R10, -RZ, R10.H1_H1 ;  /* 0x3000000aff0a7230 */ /* 0x000fe40000004100 */
[C---:B------:R-:W-:Y:S01]  /*10ed0*/  FFMA.FTZ R39, R7.reuse, R14, -R38 ;  /* 0x0000000e07277223 */ /* 0x040fe20000010826 */
[----:B------:R-:W-:Y:S02]  /*10ee0*/  HADD2.F32 R11, -RZ, R52.H0_H0 ;  /* 0x20000034ff0b7230 */ /* 0x000fe40000004100 */
[----:B------:R-:W-:Y:S01]  /*10ef0*/  FFMA.FTZ R26, R7, R28, R26 ;  /* 0x0000001c071a7223 */ /* 0x000fe2000001001a */
[----:B------:R-:W-:Y:S02]  /*10f00*/  HADD2.F32 R15, -RZ, R40.H0_H0 ;  /* 0x20000028ff0f7230 */ /* 0x000fe40000004100 */
[----:B------:R-:W-:Y:S02]  /*10f10*/  HADD2.F32 R5, -RZ, R60.H0_H0 ;  /* 0x2000003cff057230 */ /* 0x000fe40000004100 */
[----:B------:R-:W-:Y:S01]  /*10f20*/  FMUL.FTZ R7, R8, R11 ;  /* 0x0000000b08077220 */ /* 0x000fe20000410000 */
[----:B------:R-:W-:-:S02]  /*10f30*/  HADD2.F32 R9, -RZ, R41.H0_H0 ;  /* 0x20000029ff097230 */ /* 0x000fc40000004100 */
        /* <DEDUP_REMOVED lines=18> */
.L_x_1506:
[----:B------:R-:W-:Y:S05]  /*11060*/  BSYNC B1 ;  /* 0x0000000000017941 */ /* 0x000fea0003800000 */
.L_x_1505:
[----:B------:R-:W-:Y:S04]  /*11070*/  BSSY B1, `(.L_x_1507) ;  /* 0x0000060000017945 */ /* 0x000fe80003800000 */
[----:B------:R-:W-:Y:S05]  /*11080*/  @P1 BRA `(.L_x_1508) ;  /* 0x0000000400781947 */ /* 0x000fea0003800000 */
[----:B-1234-:R-:W-:Y:S01]  /*11090*/  LEA.HI R4, R13, R189, RZ, 0x1d ;  /* 0x000000bd0d047211 */ /* 0x01efe200078fe8ff */
[----:B------:R-:W-:Y:S01]  /*110a0*/  HADD2.F32 R31, -RZ, R73.H1_H1 ;  /* 0x30000049ff1f7230 */ /* 0x000fe20000004100 */
[----:B------:R-:W-:Y:S01]  /*110b0*/  SHF.R.U32.HI R32, RZ, 0x10, R45 ;  /* 0x00000010ff207819 */ /* 0x000fe2000001162d */
[--C-:B------:R-:W-:Y:S01]  /*110c0*/  HADD2.F32 R33, -RZ, R69.reuse.H1_H1 ;  /* 0x30000045ff217230 */ /* 0x100fe20000004100 */
[----:B------:R-:W-:Y:S01]  /*110d0*/  SHF.R.S32.HI R7, RZ, 0x1f, R4 ;  /* 0x0000001fff077819 */ /* 0x000fe20000011404 */
[----:B------:R-:W-:Y:S01]  /*110e0*/  HADD2.F32 R30, -RZ, R69.H0_H0 ;  /* 0x20000045ff1e7230 */ /* 0x000fe20000004100 */
[----:B------:R-:W-:Y:S01]  /*110f0*/  SHF.L.U32 R5, R4, 0x3, RZ ;  /* 0x0000000304057819 */ /* 0x000fe200000006ff */
[----:B------:R-:W-:Y:S01]  /*11100*/  HADD2.F32 R32, -RZ, R32.H0_H0 ;  /* 0x20000020ff207230 */ /* 0x000fe20000004100 */
[----:B------:R-:W-:Y:S02]  /*11110*/  LEA.HI R7, R7, R4, RZ, 0x3 ;  /* 0x0000000407077211 */ /* 0x000fe400078f18ff */
[----:B------:R-:W-:-:S02]  /*11120*/  LOP3.LUT R4, R172, 0x38, R5, 0xf8, !PT ;  /* 0x00000038ac047812 */ /* 0x000fc400078ef805 */
[--C-:B------:R-:W-:Y:S01]  /*11130*/  SHF.R.U64 R42, R56, 0x10, R57.reuse ;  /* 0x00000010382a7819 */ /* 0x100fe20000001239 */
[----:B------:R-:W-:Y:S01]  /*11140*/  IMAD.SHL.U32 R7, R7, 0x400, RZ ;  /* 0x0000040007077824 */ /* 0x000fe200078e00ff */
[----:B------:R-:W-:Y:S02]  /*11150*/  LOP3.LUT R8, R4, R199, RZ, 0x3c, !PT ;  /* 0x000000c704087212 */ /* 0x000fe400078e3cff */
[----:B------:R-:W-:Y:S02]  /*11160*/  SHF.R.U32.HI R56, RZ, 0x10, R57 ;  /* 0x00000010ff387819 */ /* 0x000fe40000011639 */
[----:B0-----:R-:W-:Y:S02]  /*11170*/  LOP3.LUT R9, R7, 0x7fffe000, RZ, 0xc0, !PT ;  /* 0x7fffe00007097812 */ /* 0x001fe400078ec0ff */
[----:B------:R-:W0:Y:S01]  /*11180*/  LDS.128 R4, [R194] ;  /* 0x00000000c2047984 */ /* 0x000e220000000c00 */
[----:B------:R-:W-:Y:S02]  /*11190*/  SHF.R.U64 R41, R58, 0x10, R59 ;  /* 0x000000103a297819 */ /* 0x000fe4000000123b */
[----:B------:R-:W-:-:S02]  /*111a0*/  IADD3 R9, R8, R9, R177 ;  /* 0x0000000908097210 */ /* 0x000fc40007ffe0b1 */
[----:B------:R-:W-:Y:S02]  /*111b0*/  SHF.R.U64 R39, R46, 0x10, R47 ;  /* 0x000000102e277819 */ /* 0x000fe4000000122f */
[----:B------:R-:W-:Y:S01]  /*111c0*/  SHF.R.U32.HI R58, RZ, 0x10, R59 ;  /* 0x00000010ff3a7819 */ /* 0x000fe2000001163b */
[----:B------:R-:W-:Y:S01]  /*111d0*/  IMAD R12, R9, 0x2, R18 ;  /* 0x00000002090c7824 */ /* 0x000fe200078e0212 */
[----:B------:R-:W-:Y:S02]  /*111e0*/  SHF.R.U32.HI R46, RZ, 0x10, R47 ;  /* 0x00000010ff2e7819 */ /* 0x000fe4000001162f */
[----:B------:R-:W-:Y:S02]  /*111f0*/  SHF.R.U64 R40, R44, 0x10, R45 ;  /* 0x000000102c287819 */ /* 0x000fe4000000122d */
[----:B------:R-:W1:Y:S01]  /*11200*/  LDS.128 R8, [R12+0xc400] ;  /* 0x00c400000c087984 */ /* 0x000e620000000c00 */
[--C-:B0-----:R-:W-:Y:S02]  /*11210*/  HADD2.F32 R14, -RZ, R5.reuse.H0_H0 ;  /* 0x20000005ff0e7230 */ /* 0x101fe40000004100 */
[----:B------:R-:W-:-:S02]  /*11220*/  HADD2.F32 R15, -RZ, R5.H1_H1 ;  /* 0x30000005ff0f7230 */ /* 0x000fc40000004100 */
[----:B------:R-:W-:Y:S02]  /*11230*/  HADD2.F32 R5, -RZ, R4.H0_H0 ;  /* 0x20000004ff057230 */ /* 0x000fe40000004100 */
[----:B------:R-:W-:Y:S02]  /*11240*/  HADD2.F32 R24, -RZ, R6.H0_H0 ;  /* 0x20000006ff187230 */ /* 0x000fe40000004100 */
[--C-:B------:R-:W-:Y:S02]  /*11250*/  HADD2.F32 R25, -RZ, R7.reuse.H0_H0 ;  /* 0x20000007ff197230 */ /* 0x100fe40000004100 */
[----:B------:R-:W-:Y:S02]  /*11260*/  HADD2.F32 R7, -RZ, R7.H1_H1 ;  /* 0x30000007ff077230 */ /* 0x000fe40000004100 */
[----:B------:R-:W-:Y:S02]  /*11270*/  HADD2.F32 R4, -RZ, R4.H1_H1 ;  /* 0x30000004ff047230 */ /* 0x000fe40000004100 */
[----:B-1----:R-:W-:-:S02]  /*11280*/  HADD2.F32 R26, -RZ, R9.H0_H0 ;  /* 0x20000009ff1a7230 */ /* 0x002fc40000004100 */
        /* <DEDUP_REMOVED lines=44> */
[----:B------:R-:W-:-:S02]  /*11550*/  HADD2.F32 R6, -RZ, R6.H1_H1 ;  /* 0x30000006ff067230 */ /* 0x000fc40000004100 */
[----:B------:R-:W-:Y:S01]  /*11560*/  FMUL.FTZ R25, R10, R15 ;  /* 0x0000000f0a197220 */ /* 0x000fe20000410000 */
[----:B------:R-:W-:Y:S01]  /*11570*/  FMUL.FTZ R14, R8, R5 ;  /* 0x00000005080e7220 */ /* 0x000fe20000410000 */
[----:B------:R-:W-:Y:S01]  /*11580*/  FMUL.FTZ R10, R10, R9 ;  /* 0x000000090a0a7220 */ /* 0x000fe20000410000 */
[----:B------:R-:W-:Y:S01]  /*11590*/  FFMA.FTZ R8, R4, R5, -R7 ;  /* 0x0000000504087223 */ /* 0x000fe20000010807 */
        /* <DEDUP_REMOVED lines=13> */
.L_x_1508:
[----:B------:R-:W-:Y:S05]  /*11670*/  BSYNC B1 ;  /* 0x0000000000017941 */ /* 0x000fea0003800000 */
.L_x_1507:
[----:B------:R-:W-:Y:S05]  /*11680*/  @P2 BRA `(.L_x_1474) ;  /* 0x0000000400782947 */ /* 0x000fea0003800000 */
[----:B------:R-:W-:Y:S01]  /*11690*/  LEA.HI R13, R13, R196, RZ, 0x1d ;  /* 0x000000c40d0d7211 */ /* 0x000fe200078fe8ff */
[----:B------:R-:W-:Y:S01]  /*116a0*/  HADD2.F32 R32, -RZ, R0.H1_H1 ;  /* 0x30000000ff207230 */ /* 0x000fe20000004100 */
[----:B------:R-:W-:Y:S01]  /*116b0*/  SHF.R.U64 R38, R64, 0x10, R65 ;  /* 0x0000001040267819 */ /* 0x000fe20000001241 */
[--C-:B------:R-:W-:Y:S01]  /*116c0*/  HADD2.F32 R30, -RZ, R20.reuse.H1_H1 ;  /* 0x30000014ff1e7230 */ /* 0x100fe20000004100 */
[----:B01234-:R-:W-:Y:S01]  /*116d0*/  SHF.R.S32.HI R4, RZ, 0x1f, R13 ;  /* 0x0000001fff047819 */ /* 0x01ffe2000001140d */
[----:B------:R-:W-:Y:S01]  /*116e0*/  IMAD.SHL.U32 R5, R13, 0x8, RZ ;  /* 0x000000080d057824 */ /* 0x000fe200078e00ff */
[----:B------:R-:W-:Y:S01]  /*116f0*/  SHF.R.U32.HI R64, RZ, 0x10, R65 ;  /* 0x00000010ff407819 */ /* 0x000fe20000011641 */
[----:B------:R-:W-:Y:S01]  /*11700*/  HADD2.F32 R20, -RZ, R20.H0_H0 ;  /* 0x20000014ff147230 */ /* 0x000fe20000004100 */
[----:B------:R-:W-:Y:S02]  /*11710*/  LEA.HI R13, R4, R13, RZ, 0x3 ;  /* 0x0000000d040d7211 */ /* 0x000fe400078f18ff */
[----:B------:R-:W-:-:S02]  /*11720*/  LOP3.LUT R4, R172, 0x38, R5, 0xf8, !PT ;  /* 0x00000038ac047812 */ /* 0x000fc400078ef805 */
[----:B------:R-:W-:Y:S02]  /*11730*/  SHF.L.U32 R13, R13, 0xa, RZ ;  /* 0x0000000a0d0d7819 */ /* 0x000fe400000006ff */
[----:B------:R-:W-:Y:S02]  /*11740*/  LOP3.LUT R8, R4, R199, RZ, 0x3c, !PT ;  /* 0x000000c704087212 */ /* 0x000fe400078e3cff */
[----:B------:R-:W-:Y:S01]  /*11750*/  LOP3.LUT R9, R13, 0x7fffe000, RZ, 0xc0, !PT ;  /* 0x7fffe0000d097812 */ /* 0x000fe200078ec0ff */
[----:B------:R-:W0:Y:S01]  /*11760*/  LDS.128 R4, [R193] ;  /* 0x00000000c1047984 */ /* 0x000e220000000c00 */
[----:B------:R-:W-:Y:S02]  /*11770*/  SHF.R.U32.HI R29, RZ, 0x10, R49 ;  /* 0x00000010ff1d7819 */ /* 0x000fe40000011631 */
[----:B------:R-:W-:Y:S02]  /*11780*/  IADD3 R9, R8, R9, R177 ;  /* 0x0000000908097210 */ /* 0x000fe40007ffe0b1 */
[----:B------:R-:W-:Y:S01]  /*11790*/  SHF.R.U64 R37, R66, 0x10, R67 ;  /* 0x0000001042257819 */ /* 0x000fe20000001243 */
[----:B------:R-:W-:Y:S01]  /*117a0*/  HADD2.F32 R29, -RZ, R29.H0_H0 ;  /* 0x2000001dff1d7230 */ /* 0x000fe20000004100 */
[----:B------:R-:W-:Y:S01]  /*117b0*/  SHF.R.U64 R33, R50, 0x10, R51 ;  /* 0x0000001032217819 */ /* 0x000fe20000001233 */
[----:B------:R-:W-:Y:S01]  /*117c0*/  IMAD R12, R9, 0x2, R18 ;  /* 0x00000002090c7824 */ /* 0x000fe200078e0212 */
[----:B------:R-:W-:-:S02]  /*117d0*/  SHF.R.U32.HI R66, RZ, 0x10, R67 ;  /* 0x00000010ff427819 */ /* 0x000fc40000011643 */
[----:B------:R-:W-:Y:S02]  /*117e0*/  SHF.R.U32.HI R50, RZ, 0x10, R51 ;  /* 0x00000010ff327819 */ /* 0x000fe40000011633 */
[----:B------:R-:W1:Y:S01]  /*117f0*/  LDS.128 R8, [R12+0xc400] ;  /* 0x00c400000c087984 */ /* 0x000e620000000c00 */
[----:B------:R-:W-:Y:S01]  /*11800*/  SHF.R.U64 R35, R48, 0x10, R49 ;  /* 0x0000001030237819 */ /* 0x000fe20000001231 */
        /* <DEDUP_REMOVED lines=17> */
[----:B------:R-:W-:Y:S01]  /*11920*/  FMUL.FTZ R13, R26, R25 ;  /* 0x000000191a0d7220 */ /* 0x000fe20000410000 */
[----:B------:R-:W-:-:S02]  /*11930*/  HADD2.F32 R27, -RZ, R10.H0_H0 ;  /* 0x2000000aff1b7230 */ /* 0x000fc40000004100 */
[C---:B------:R-:W-:Y:S01]  /*11940*/  FFMA.FTZ R31, R14.reuse, R25, -R31 ;  /* 0x000000190e1f7223 */ /* 0x040fe2000001081f */
[C---:B------:R-:W-:Y:S01]  /*11950*/  FMUL.FTZ R0, R9.reuse, R30 ;  /* 0x0000001e09007220 */ /* 0x040fe20000410000 */
[----:B------:R-:W-:Y:S02]  /*11960*/  HADD2.F32 R26, -RZ, R3.H0_H0 ;  /* 0x20000003ff1a7230 */ /* 0x000fe40000004100 */
[-C--:B------:R-:W-:Y:S01]  /*11970*/  FMUL.FTZ R9, R9, R20.reuse ;  /* 0x0000001409097220 */ /* 0x080fe20000410000 */
[----:B------:R-:W-:Y:S02]  /*11980*/  HADD2.F32 R28, -RZ, R11.H0_H0 ;  /* 0x2000000bff1c7230 */ /* 0x000fe40000004100 */
[----:B------:R-:W-:Y:S01]  /*11990*/  FFMA.FTZ R20, R5, R20, -R0 ;  /* 0x0000001405147223 */ /* 0x000fe20000010800 */
[----:B------:R-:W-:Y:S01]  /*119a0*/  FFMA.FTZ R29, R14, R29, R13 ;  /* 0x0000001d0e1d7223 */ /* 0x000fe2000001000d */
[----:B------:R-:W-:Y:S02]  /*119b0*/  HADD2.F32 R0, -RZ, R21.H0_H0 ;  /* 0x20000015ff007230 */ /* 0x000fe40000004100 */
[----:B------:R-:W-:Y:S01]  /*119c0*/  FMUL.FTZ R14, R27, R26 ;  /* 0x0000001a1b0e7220 */ /* 0x000fe20000410000 */
[----:B------:R-:W-:-:S02]  /*119d0*/  HADD2.F32 R3, -RZ, R3.H1_H1 ;  /* 0x30000003ff037230 */ /* 0x000fc40000004100 */
[----:B------:R-:W-:Y:S01]  /*119e0*/  FFMA.FTZ R30, R5, R30, R9 ;  /* 0x0000001e051e7223 */ /* 0x000fe20000010009 */
[----:B------:R-:W-:Y:S02]  /*119f0*/  HADD2.F32 R21, -RZ, R21.H1_H1 ;  /* 0x30000015ff157230 */ /* 0x000fe40000004100 */
[-C--:B------:R-:W-:Y:S01]  /*11a00*/  FMUL.FTZ R32, R27, R0.reuse ;  /* 0x000000001b207220 */ /* 0x080fe20000410000 */
[C---:B------:R-:W-:Y:S01]  /*11a10*/  FFMA.FTZ R25, R15.reuse, R0, -R14 ;  /* 0x000000000f197223 */ /* 0x040fe2000001080e */
[C---:B------:R-:W-:Y:S01]  /*11a20*/  FMUL.FTZ R5, R28.reuse, R3 ;  /* 0x000000031c057220 */ /* 0x040fe20000410000 */
[----:B------:R-:W-:Y:S02]  /*11a30*/  HADD2.F32 R11, -RZ, R11.H1_H1 ;  /* 0x3000000bff0b7230 */ /* 0x000fe40000004100 */
[----:B------:R-:W-:Y:S01]  /*11a40*/  FMUL.FTZ R28, R28, R21 ;  /* 0x000000151c1c7220 */ /* 0x000fe20000410000 */
[----:B------:R-:W-:Y:S02]  /*11a50*/  HADD2.F32 R14, -RZ, R50.H0_H0 ;  /* 0x20000032ff0e7230 */ /* 0x000fe40000004100 */
[----:B------:R-:W-:Y:S01]  /*11a60*/  FFMA.FTZ R32, R15, R26, R32 ;  /* 0x0000001a0f207223 */ /* 0x000fe20000010020 */
[----:B------:R-:W-:-:S02]  /*11a70*/  HADD2.F32 R0, -RZ, R66.H0_H0 ;  /* 0x20000042ff007230 */ /* 0x000fc40000004100 */
[C---:B------:R-:W-:Y:S01]  /*11a80*/  FFMA.FTZ R21, R24.reuse, R21, -R5 ;  /* 0x0000001518157223 */ /* 0x040fe20000010805 */
[----:B------:R-:W-:Y:S01]  /*11a90*/  FFMA.FTZ R28, R24, R3, R28 ;  /* 0x00000003181c7223 */ /* 0x000fe2000001001c */
[C---:B------:R-:W-:Y:S01]  /*11aa0*/  FMUL.FTZ R26, R11.reuse, R14 ;  /* 0x0000000e0b1a7220 */ /* 0x040fe20000410000 */
[----:B------:R-:W-:Y:S02]  /*11ab0*/  HADD2.F32 R8, -RZ, R8.H1_H1 ;  /* 0x30000008ff087230 */ /* 0x000fe40000004100 */
[-C--:B------:R-:W-:Y:S01]  /*11ac0*/  FMUL.FTZ R24, R11, R0.reuse ;  /* 0x000000000b187220 */ /* 0x080fe20000410000 */
[----:B------:R-:W-:Y:S02]  /*11ad0*/  HADD2.F32 R10, -RZ, R10.H1_H1 ;  /* 0x3000000aff0a7230 */ /* 0x000fe40000004100 */
[C---:B------:R-:W-:Y:S01]  /*11ae0*/  FFMA.FTZ R26, R7.reuse, R0, -R26 ;  /* 0x00000000071a7223 */ /* 0x040fe2000001081a */
[----:B------:R-:W-:Y:S02]  /*11af0*/  HADD2.F32 R9, -RZ, R35.H0_H0 ;  /* 0x20000023ff097230 */ /* 0x000fe40000004100 */
[----:B------:R-:W-:Y:S01]  /*11b00*/  FFMA.FTZ R27, R7, R14, R24 ;  /* 0x0000000e071b7223 */ /* 0x000fe20000010018 */
[----:B------:R-:W-:-:S02]  /*11b10*/  HADD2.F32 R11, -RZ, R33.H0_H0 ;  /* 0x20000021ff0b7230 */ /* 0x000fc40000004100 */
[----:B------:R-:W-:Y:S02]  /*11b20*/  HADD2.F32 R3, -RZ, R38.H0_H0 ;  /* 0x20000026ff037230 */ /* 0x000fe40000004100 */
[----:B------:R-:W-:Y:S01]  /*11b30*/  FMUL.FTZ R7, R8, R9 ;  /* 0x0000000908077220 */ /* 0x000fe20000410000 */
[----:B------:R-:W-:Y:S02]  /*11b40*/  HADD2.F32 R5, -RZ, R37.H0_H0 ;  /* 0x20000025ff057230 */ /* 0x000fe40000004100 */
[----:B------:R-:W-:Y:S01]  /*11b50*/  FMUL.FTZ R15, R10, R11 ;  /* 0x0000000b0a0f7220 */ /* 0x000fe20000410000 */
[----:B------:R-:W-:Y:S02]  /*11b60*/  HADD2.F32 R6, -RZ, R6.H1_H1 ;  /* 0x30000006ff067230 */ /* 0x000fe40000004100 */
[-C--:B------:R-:W-:Y:S01]  /*11b70*/  FMUL.FTZ R8, R8, R3.reuse ;  /* 0x0000000308087220 */ /* 0x080fe20000410000 */
[----:B------:R-:W-:Y:S01]  /*11b80*/  FFMA.FTZ R3, R4, R3, -R7 ;  /* 0x0000000304037223 */ /* 0x000fe20000010807 */
[----:B------:R-:W-:Y:S01]  /*11b90*/  FMUL.FTZ R10, R10, R5 ;  /* 0x000000050a0a7220 */ /* 0x000fe20000410000 */
        /* <DEDUP_REMOVED lines=13> */
.L_x_1474:
[----:B------:R-:W-:Y:S05]  /*11c70*/  BSYNC B0 ;  /* 0x0000000000007941 */ /* 0x000fea0003800000 */
.L_x_1446:
        /* <DEDUP_REMOVED lines=8> */
.L_x_1444:
[----:B------:R-:W-:-:S06]  /*11d00*/  ULOP3.LUT UR4, UR60, 0x1, URZ, 0xfc, !UPT ;  /* 0x000000013c047892 */ /* 0x000fcc000f8efc3f */
[----:B------:R-:W-:-:S05]  /*11d10*/  IMAD.U32 R0, RZ, RZ, UR4 ;  /* 0x00000004ff007e24 */ /* 0x000fca000f8e00ff */
[----:B------:R-:W-:-:S13]  /*11d20*/  ISETP.NE.AND P0, PT, R0, 0x3, PT ;  /* 0x000000030000780c */ /* 0x000fda0003f05270 */
[----:B------:R-:W-:Y:S05]  /*11d30*/  @!P0 BRA `(.L_x_1509) ;  /* 0x0000000000048947 */ /* 0x000fea0003800000 */
[----:B------:R-:W-:Y:S01]  /*11d40*/  BPT.TRAP 0x1 ;  /* 0x000000040000795c */ /* 0x000fe20000300000 */
.L_x_1509:
[----:B01234-:R-:W-:Y:S01]  /*11d50*/  IMAD R4, R160, 0x8, R18 ;  /* 0x00000008a0047824 */ /* 0x01ffe200078e0212 */
[----:B------:R-:W-:-:S04]  /*11d60*/  SHF.L.U32 R3, R161, 0x1f, RZ ;  /* 0x0000001fa1037819 */ /* 0x000fc800000006ff */
[----:B------:R0:W1:Y:S01]  /*11d70*/  SYNCS.PHASECHK.TRANS64.TRYWAIT P2, [R4+URZ+0x2a830], R3 ;  /* 0x02a83003040075a7 */ /* 0x000062000804017f */
[----:B------:R-:W-:Y:S05]  /*11d80*/  @!P0 BRA `(.L_x_1510) ;  /* 0x0000000000048947 */ /* 0x000fea0003800000 */
[----:B------:R-:W-:Y:S01]  /*11d90*/  BPT.TRAP 0x1 ;  /* 0x000000040000795c */ /* 0x000fe20000300000 */
.L_x_1510:
[----:B------:R-:W2:Y:S02]  /*11da0*/  S2R R0, SR_TID.X ;  /* 0x0000000000007919 */ /* 0x000ea40000002100 */
[----:B--2---:R-:W-:-:S04]  /*11db0*/  LOP3.LUT R0, R0, 0x7f, RZ, 0xc0, !PT ;  /* 0x0000007f00007812 */ /* 0x004fc800078ec0ff */
[----:B------:R-:W-:Y:S01]  /*11dc0*/  ISETP.NE.AND P1, PT, R0, RZ, PT ;  /* 0x000000ff0000720c */ /* 0x000fe20003f25270 */
[----:B-1----:R-:W-:-:S12]  /*11dd0*/  @P2 BRA `(.L_x_1511) ;  /* 0x0000000000082947 */ /* 0x002fd80003800000 */
[----:B------:R-:W1:Y:S02]  /*11de0*/  SYNCS.PHASECHK.TRANS64.TRYWAIT P2, [R4+URZ+0x2a830], R3 ;  /* 0x02a83003040075a7 */ /* 0x000e64000804017f */
[----:B-1----:R-:W-:Y:S05]  /*11df0*/  @!P2 BRA `(.L_x_1512) ;  /* 0x000001680080a947 */ /* 0x002fea0003800000 */
.L_x_1511:
[----:B------:R-:W-:Y:S05]  /*11e00*/  WARPSYNC.ALL ;  /* 0x0000000000007948 */ /* 0x000fea0003800000 */
[----:B------:R-:W-:Y:S01]  /*11e10*/  IADD3 R0, R18, 0x18400, RZ ;  /* 0x0001840012007810 */ /* 0x000fe20007ffe0ff */
[----:B------:R-:W-:Y:S01]  /*11e20*/  IMAD.MOV.U32 R7, RZ, RZ, 0x40000040 ;  /* 0x40000040ff077424 */ /* 0x000fe200078e00ff */
[----:B------:R-:W-:Y:S01]  /*11e30*/  R2UR UR4, R68 ;  /* 0x00000000440472ca */ /* 0x000fe200000e0000 */
[----:B------:R-:W-:Y:S01]  /*11e40*/  UMOV UR9, 0x40000040 ;  /* 0x4000004000097882 */ /* 0x000fe20000000000 */
[----:B------:R-:W-:Y:S01]  /*11e50*/  SHF.R.U32.HI R0, RZ, 0x4, R0 ;  /* 0x00000004ff007819 */ /* 0x000fe20000011600 */
[----:B------:R-:W-:Y:S01]  /*11e60*/  WARPGROUP.ARRIVE ;  /* 0x00000000000079c5 */ /* 0x000fe20000000000 */
[----:B------:R-:W-:Y:S01]  /*11e70*/  R2UR UR11, R7 ;  /* 0x00000000070b72ca */ /* 0x000fe200000e0000 */
[----:B------:R-:W-:Y:S01]  /*11e80*/  IMAD.MOV.U32 R9, RZ, RZ, 0x40000040 ;  /* 0x40000040ff097424 */ /* 0x000fe200078e00ff */
[----:B------:R-:W-:Y:S01]  /*11e90*/  LOP3.LUT R0, R0, 0x3fff, RZ, 0xc0, !PT ;  /* 0x00003fff00007812 */ /* 0x000fe200078ec0ff */
[----:B------:R-:W-:Y:S01]  /*11ea0*/  IMAD.U32 R11, RZ, RZ, UR9 ;  /* 0x00000009ff0b7e24 */ /* 0x000fe2000f8e00ff */
[----:B------:R-:W-:Y:S01]  /*11eb0*/  UMOV UR53, 0x40000040 ;  /* 0x4000004000357882 */ /* 0x000fe20000000000 */
[----:B------:R-:W-:Y:S01]  /*11ec0*/  UMOV UR49, 0x40000040 ;  /* 0x4000004000317882 */ /* 0x000fe20000000000 */
[----:B------:R-:W-:Y:S01]  /*11ed0*/  LOP3.LUT R5, R0, 0x10000, RZ, 0xfc, !PT ;  /* 0x0001000000057812 */ /* 0x000fe200078efcff */
[----:B------:R-:W-:Y:S01]  /*11ee0*/  UMOV UR45, 0x40000040 ;  /* 0x40000040002d7882 */ /* 0x000fe20000000000 */
[----:B------:R-:W-:Y:S01]  /*11ef0*/  UMOV UR41, 0x40000040 ;  /* 0x4000004000297882 */ /* 0x000fe20000000000 */
[----:B------:R-:W-:Y:S01]  /*11f00*/  ULOP3.LUT UR4, UR4, 0x10000, URZ, 0xfc, !UPT ;  /* 0x0001000004047892 */ /* 0x000fe2000f8efc3f */
[----:B------:R-:W2:Y:S01]  /*11f10*/  LDC.64 R12, c[0x0][0x9e0] ;  /* 0x00027800ff0c7b82 */ /* 0x000ea20000000a00 */
[----:B------:R-:W-:-:S02]  /*11f20*/  IMAD R6, R160, 0x900, R5 ;  /* 0x00000900a0067824 */ /* 0x000fc400078e0205 */
[----:B------:R-:W-:-:S03]  /*11f30*/  UIADD3 UR5, UR4, 0x2, URZ ;  /* 0x0000000204057890 */ /* 0x000fc6000fffe03f */
[C---:B------:R-:W-:Y:S01]  /*11f40*/  R2UR UR10, R6.reuse ;  /* 0x00000000060a72ca */ /* 0x040fe200000e0000 */
[----:B------:R-:W-:Y:S01]  /*11f50*/  UMOV UR8, UR4 ;  /* 0x0000000400087c82 */ /* 0x000fe20008000000 */
[----:B------:R-:W-:Y:S01]  /*11f60*/  IADD3 R8, R6, 0x2, RZ ;  /* 0x0000000206087810 */ /* 0x000fe20007ffe0ff */
[----:B------:R-:W-:-:S05]  /*11f70*/  IMAD.U32 R10, RZ, RZ, UR8 ;  /* 0x00000008ff0a7e24 */ /* 0x000fca000f8e00ff */
[----:B------:R3:W-:Y:S05]  /*11f80*/  STL.64 [R1+0x38], R10 ;  /* 0x0000380a01007387 */ /* 0x0007ea0000100a00 */
[----:B------:R-:W-:Y:S01]  /*11f90*/  HGMMA.64x96x16.F32 R24, gdesc[UR8], RZ, !UPT, gsb0 ;  /* 0x01600000081879f0 */ /* 0x000fe2000c0008ff */
[----:B------:R-:W-:Y:S01]  /*11fa0*/  R2UR UR10, R8 ;  /* 0x00000000080a72ca */ /* 0x000fe200000e0000 */
[----:B------:R-:W-:Y:S01]  /*11fb0*/  UMOV UR8, UR5 ;  /* 0x0000000500087c82 */ /* 0x000fe20008000000 */
[----:B------:R-:W-:Y:S01]  /*11fc0*/  R2UR UR11, R9 ;  /* 0x00000000090b72ca */ /* 0x000fe200000e0000 */
[----:B------:R-:W-:Y:S01]  /*11fd0*/  UMOV UR9, 0x40000040 ;  /* 0x4000004000097882 */ /* 0x000fe20000000000 */
[----:B------:R-:W-:Y:S01]  /*11fe0*/  IMAD.MOV.U32 R9, RZ, RZ, 0x40000040 ;  /* 0x40000040ff097424 */ /* 0x000fe200078e00ff */
[----:B------:R-:W-:Y:S01]  /*11ff0*/  IADD3 R8, R6, 0x4, RZ ;  /* 0x0000000406087810 */ /* 0x000fe20007ffe0ff */
[----:B------:R-:W-:Y:S01]  /*12000*/  UIADD3 UR5, UR4, 0x4, URZ ;  /* 0x0000000404057890 */ /* 0x000fe2000fffe03f */
[----:B---3--:R-:W-:-:S02]  /*12010*/  IMAD.U32 R10, RZ, RZ, UR8 ;  /* 0x00000008ff0a7e24 */ /* 0x008fc4000f8e00ff */
[----:B------:R-:W-:-:S05]  /*12020*/  IMAD.U32 R11, RZ, RZ, UR9 ;  /* 0x00000009ff0b7e24 */ /* 0x000fca000f8e00ff */
[----:B------:R3:W-:Y:S01]  /*12030*/  STL.64 [R1+0x30], R10 ;  /* 0x0000300a01007387 */ /* 0x0007e20000100a00 */
[----:B------:R-:W-:Y:S02]  /*12040*/  WARPGROUP.DEPBAR.LE gsb0, 0x0 ;  /* 0x00008000000079c5 */ /* 0x000fe40000010000 */
[----:B------:R-:W-:-:S06]  /*12050*/  WARPGROUP.ARRIVE ;  /* 0x00000000000079c5 */ /* 0x000fcc0000000000 */
[----:B------:R-:W-:Y:S01]  /*12060*/  HGMMA.64x96x16.F32 R24, gdesc[UR8], R24, gsb0 ;  /* 0x01600000081879f0 */ /* 0x000fe20008000818 */
[----:B------:R-:W-:Y:S01]  /*12070*/  R2UR UR10, R8 ;  /* 0x00000000080a72ca */ /* 0x000fe200000e0000 */
[----:B------:R-:W-:Y:S01]  /*12080*/  UMOV UR8, UR5 ;  /* 0x0000000500087c82 */ /* 0x000fe20008000000 */
[----:B------:R-:W-:Y:S01]  /*12090*/  R2UR UR11, R9 ;  /* 0x00000000090b72ca */ /* 0x000fe200000e0000 */
[----:B------:R-:W-:Y:S01]  /*120a0*/  UMOV UR9, 0x40000040 ;  /* 0x4000004000097882 */ /* 0x000fe20000000000 */
[----:B------:R-:W-:Y:S01]  /*120b0*/  IMAD.MOV.U32 R9, RZ, RZ, 0x40000040 ;  /* 0x40000040ff097424 */ /* 0x000fe200078e00ff */
[----:B------:R-:W-:Y:S01]  /*120c0*/  IADD3 R8, R6, 0x6, RZ ;  /* 0x0000000606087810 */ /* 0x000fe20007ffe0ff */
[----:B------:R-:W-:Y:S01]  /*120d0*/  UIADD3 UR5, UR4, 0x6, URZ ;  /* 0x0000000604057890 */ /* 0x000fe2000fffe03f */
[----:B---3--:R-:W-:Y:S02]  /*120e0*/  IMAD.U32 R10, RZ, RZ, UR8 ;  /* 0x00000008ff0a7e24 */ /* 0x008fe4000f8e00ff */
        /* <DEDUP_REMOVED lines=39> */
[----:B------:R-:W-:Y:S01]  /*12360*/  IMAD.U32 R11, RZ, RZ, UR9 ;  /* 0x00000009ff0b7e24 */ /* 0x000fe2000f8e00ff */
[----:B------:R-:W-:-:S02]  /*12370*/  UIADD3 UR52, UR4, 0x406, URZ ;  /* 0x0000040604347890 */ /* 0x000fc4000fffe03f */
[----:B------:R-:W-:Y:S02]  /*12380*/  UIADD3 UR48, UR4, 0x800, URZ ;  /* 0x0000080004307890 */ /* 0x000fe4000fffe03f */
[----:B------:R-:W-:Y:S01]  /*12390*/  UIADD3 UR44, UR4, 0x802, URZ ;  /* 0x00000802042c7890 */ /* 0x000fe2000fffe03f */
[----:B------:R3:W-:Y:S04]  /*123a0*/  STL.64 [R1+0x10], R10 ;  /* 0x0000100a01007387 */ /* 0x0007e80000100a00 */
[----:B------:R-:W4:Y:S01]  /*123b0*/  LDL.LU R72, [R1] ;  /* 0x0000000001487983 */ /* 0x000f220000300800 */
        /* <DEDUP_REMOVED lines=10> */
[----:B------:R-:W-:Y:S01]  /*12460*/  IMAD.MOV.U32 R7, RZ, RZ, 0x40000040 ;  /* 0x40000040ff077424 */ /* 0x000fe200078e00ff */
[----:B------:R-:W-:Y:S02]  /*12470*/  WARPGROUP.DEPBAR.LE gsb0, 0x0 ;  /* 0x00008000000079c5 */ /* 0x000fe40000010000 */
[----:B------:R-:W-:Y:S01]  /*12480*/  WARPGROUP.ARRIVE ;  /* 0x00000000000079c5 */ /* 0x000fe20000000000 */
[----:B------:R-:W-:Y:S01]  /*12490*/  UIADD3 UR36, UR4, 0x806, URZ ;  /* 0x0000080604247890 */ /* 0x000fe2000fffe03f */
[----:B------:R-:W-:Y:S01]  /*124a0*/  R2UR UR54, R8 ;  /* 0x00000000083672ca */ /* 0x000fe200000e0000 */
[----:B------:R-:W-:Y:S01]  /*124b0*/  UMOV UR37, 0x40000040 ;  /* 0x4000004000257882 */ /* 0x000fe20000000000 */
[----:B01----:R-:W-:Y:S01]  /*124c0*/  @!P1 VIADD R4, R4, 0x2a840 ;  /* 0x0002a84004049836 */ /* 0x003fe20000000000 */
[----:B------:R-:W-:Y:S01]  /*124d0*/  R2UR UR55, R9 ;  /* 0x00000000093772ca */ /* 0x000fe200000e0000 */
[----:B------:R-:W-:Y:S01]  /*124e0*/  HGMMA.64x96x16.F32 R24, gdesc[UR8], R24, gsb0 ;  /* 0x01600000081879f0 */ /* 0x000fe20008000818 */
[----:B------:R-:W-:Y:S01]  /*124f0*/  VIADD R8, R6, 0x600 ;  /* 0x0000060006087836 */ /* 0x000fe20000000000 */
[----:B------:R-:W-:Y:S01]  /*12500*/  R2UR UR39, R7 ;  /* 0x00000000072772ca */ /* 0x000fe200000e0000 */
[----:B------:R-:W-:Y:S01]  /*12510*/  IMAD.MOV.U32 R9, RZ, RZ, 0x40000040 ;  /* 0x40000040ff097424 */ /* 0x000fe200078e00ff */
[----:B------:R-:W-:Y:S01]  /*12520*/  ULDC.64 UR4, c[0x0][0x9d8] ;  /* 0x0002760000047ab9 */ /* 0x000fe20000000a00 */
[----:B--2---:R-:W-:Y:S01]  /*12530*/  ISETP.GE.AND P2, PT, R13, 0x1, PT ;  /* 0x000000010d00780c */ /* 0x004fe20003f46270 */
[----:B---3--:R-:W-:Y:S01]  /*12540*/  IMAD.U32 R10, RZ, RZ, UR8 ;  /* 0x00000008ff0a7e24 */ /* 0x008fe2000f8e00ff */
[----:B------:R-:W-:Y:S01]  /*12550*/  R2UR UR50, R8 ;  /* 0x00000000083272ca */ /* 0x000fe200000e0000 */
[----:B------:R-:W-:Y:S01]  /*12560*/  IMAD.U32 R11, RZ, RZ, UR9 ;  /* 0x00000009ff0b7e24 */ /* 0x000fe2000f8e00ff */
[----:B------:R-:W-:Y:S01]  /*12570*/  R2UR UR51, R9 ;  /* 0x00000000093372ca */ /* 0x000fe200000e0000 */
[----:B------:R-:W-:-:S02]  /*12580*/  WARPGROUP.DEPBAR.LE gsb0, 0x0 ;  /* 0x00008000000079c5 */ /* 0x000fc40000010000 */
[----:B------:R-:W-:-:S06]  /*12590*/  WARPGROUP.ARRIVE ;  /* 0x00000000000079c5 */ /* 0x000fcc0000000000 */
[----:B------:R-:W-:Y:S01]  /*125a0*/  HGMMA.64x96x16.F32 R24, gdesc[UR52], R24, gsb0 ;  /* 0x01600000341879f0 */ /* 0x000fe20008000818 */
[----:B------:R-:W-:Y:S01]  /*125b0*/  IMAD.MOV.U32 R9, RZ, RZ, 0x40000040 ;  /* 0x40000040ff097424 */ /* 0x000fe200078e00ff */
[----:B------:R-:W-:-:S04]  /*125c0*/  IADD3 R8, R6, 0x602, RZ ;  /* 0x0000060206087810 */ /* 0x000fc80007ffe0ff */
[----:B------:R-:W-:Y:S02]  /*125d0*/  R2UR UR46, R8 ;  /* 0x00000000082e72ca */ /* 0x000fe400000e0000 */
[----:B------:R-:W-:Y:S01]  /*125e0*/  R2UR UR47, R9 ;  /* 0x00000000092f72ca */ /* 0x000fe200000e0000 */
[----:B------:R-:W-:Y:S02]  /*125f0*/  WARPGROUP.DEPBAR.LE gsb0, 0x0 ;  /* 0x00008000000079c5 */ /* 0x000fe40000010000 */
[----:B------:R-:W-:-:S06]  /*12600*/  WARPGROUP.ARRIVE ;  /* 0x00000000000079c5 */ /* 0x000fcc0000000000 */
[----:B------:R-:W-:Y:S01]  /*12610*/  HGMMA.64x96x16.F32 R24, gdesc[UR48], R24, gsb0 ;  /* 0x01600000301879f0 */ /* 0x000fe20008000818 */
[----:B------:R-:W-:Y:S02]  /*12620*/  VIADD R8, R6, 0x604 ;  /* 0x0000060406087836 */ /* 0x000fe40000000000 */
[----:B------:R-:W-:-:S03]  /*12630*/  IMAD.MOV.U32 R9, RZ, RZ, 0x40000040 ;  /* 0x40000040ff097424 */ /* 0x000fc600078e00ff */
[----:B------:R-:W-:Y:S02]  /*12640*/  R2UR UR42, R8 ;  /* 0x00000000082a72ca */ /* 0x000fe400000e0000 */
[----:B------:R-:W-:Y:S01]  /*12650*/  R2UR UR43, R9 ;  /* 0x00000000092b72ca */ /* 0x000fe200000e0000 */
[----:B------:R-:W-:Y:S02]  /*12660*/  WARPGROUP.DEPBAR.LE gsb0, 0x0 ;  /* 0x00008000000079c5 */ /* 0x000fe40000010000 */
[----:B------:R-:W-:-:S06]  /*12670*/  WARPGROUP.ARRIVE ;  /* 0x00000000000079c5 */ /* 0x000fcc0000000000 */
[----:B------:R-:W-:Y:S01]  /*12680*/  HGMMA.64x96x16.F32 R24, gdesc[UR44], R24, gsb0 ;  /* 0x016000002c1879f0 */ /* 0x000fe20008000818 */
[----:B------:R-:W-:-:S04]  /*12690*/  IADD3 R6, R6, 0x606, RZ ;  /* 0x0000060606067810 */ /* 0x000fc80007ffe0ff */
[----:B------:R-:W-:Y:S01]  /*126a0*/  R2UR UR38, R6 ;  /* 0x00000000062672ca */ /* 0x000fe200000e0000 */
[----:B------:R-:W-:Y:S02]  /*126b0*/  WARPGROUP.DEPBAR.LE gsb0, 0x0 ;  /* 0x00008000000079c5 */ /* 0x000fe40000010000 */
[----:B------:R-:W-:-:S06]  /*126c0*/  WARPGROUP.ARRIVE ;  /* 0x00000000000079c5 */ /* 0x000fcc0000000000 */
[----:B------:R-:W-:Y:S03]  /*126d0*/  HGMMA.64x96x16.F32 R24, gdesc[UR40], R24, gsb0 ;  /* 0x01600000281879f0 */ /* 0x000fe60008000818 */
[----:B------:R-:W-:Y:S02]  /*126e0*/  WARPGROUP.DEPBAR.LE gsb0, 0x0 ;  /* 0x00008000000079c5 */ /* 0x000fe40000010000 */
[----:B------:R-:W-:-:S06]  /*126f0*/  WARPGROUP.ARRIVE ;  /* 0x00000000000079c5 */ /* 0x000fcc0000000000 */
[----:B------:R-:W-:Y:S01]  /*12700*/  HGMMA.64x96x16.F32 R24, gdesc[UR36], R24, gsb0 ;  /* 0x01600000241879f0 */ /* 0x000fe20008000818 */
[----:B------:R-:W-:Y:S01]  /*12710*/  IMAD.MOV.U32 R9, RZ, RZ, -0x60 ;  /* 0xffffffa0ff097424 */ /* 0x000fe200078e00ff */
[----:B------:R-:W-:Y:S01]  /*12720*/  @!P1 PRMT R4, RZ, 0x654, R4 ;  /* 0x00000654ff049816 */ /* 0x000fe20000000004 */
[----:B------:R-:W-:Y:S01]  /*12730*/  ULOP3.LUT UR6, URZ, UR5, URZ, 0x33, !UPT ;  /* 0x000000053f067292 */ /* 0x000fe2000f8e333f */
[----:B----4-:R-:W-:Y:S01]  /*12740*/  LOP3.LUT R72, R72, 0xffefffff, RZ, 0xc0, !PT ;  /* 0xffefffff48487812 */ /* 0x010fe200078ec0ff */
[----:B------:R0:W-:Y:S03]  /*12750*/  STL.64 [R1+0x8], R10 ;  /* 0x0000080a01007387 */ /* 0x0001e60000100a00 */
[----:B------:R-:W-:Y:S01]  /*12760*/  @P2 LOP3.LUT R72, R72, 0x100000, RZ, 0xfc, !PT ;  /* 0x0010000048482812 */ /* 0x000fe200078efcff */
[----:B------:R-:W-:Y:S02]  /*12770*/  WARPGROUP.DEPBAR.LE gsb0, 0x0 ;  /* 0x00008000000079c5 */ /* 0x000fe40000010000 */
[----:B------:R-:W-:Y:S01]  /*12780*/  FMUL.FTZ R8, R37, UR4 ;  /* 0x0000000425087c20 */ /* 0x000fe20008410000 */
[----:B------:R1:W-:Y:S03]  /*12790*/  @!P1 SYNCS.ARRIVE.TRANS64.RED.A1T0 RZ, [R4+URZ], RZ ;  /* 0x000000ff04ff99a7 */ /* 0x0003e6000810043f */
[----:B------:R2:W3:Y:S01]  /*127a0*/  MUFU.TANH R82, R8 ;  /* 0x0000000800527308 */ /* 0x0004e20000002400 */
[----:B------:R-:W-:Y:S01]  /*127b0*/  FMUL.FTZ R7, R33, UR4 ;  /* 0x0000000421077c20 */ /* 0x000fe20008410000 */
[----:B------:R-:W-:Y:S01]  /*127c0*/  FMUL.FTZ R33, R38, UR4 ;  /* 0x0000000426217c20 */ /* 0x000fe20008410000 */
[----:B------:R-:W-:-:S02]  /*127d0*/  IMAD R38, R2, R9, 0x60 ;  /* 0x0000006002267424 */ /* 0x000fc400078e0209 */
[----:B--2---:R-:W-:-:S04]  /*127e0*/  FMUL.FTZ R8, R45, UR4 ;  /* 0x000000042d087c20 */ /* 0x004fc80008410000 */
[----:B------:R2:W4:Y:S02]  /*127f0*/  MUFU.TANH R74, R8 ;  /* 0x00000008004a7308 */ /* 0x0005240000002400 */
[----:B--2---:R-:W-:-:S06]  /*12800*/  FMUL.FTZ R8, R53, UR4 ;  /* 0x0000000435087c20 */ /* 0x004fcc0008410000 */
[----:B------:R2:W0:Y:S08]  /*12810*/  MUFU.TANH R86, R7 ;  /* 0x0000000700567308 */ /* 0x0004300000002400 */
[----:B------:R1:W0:Y:S01]  /*12820*/  MUFU.TANH R20, R8 ;  /* 0x0000000800147308 */ /* 0x0002220000002400 */
[----:B--2---:R-:W-:Y:S01]  /*12830*/  FMUL.FTZ R7, R41, UR4 ;  /* 0x0000000429077c20 */ /* 0x004fe20008410000 */
[----:B-1----:R-:W-:-:S06]  /*12840*/  IADD3 R8, R163, R38, RZ ;  /* 0x00000026a3087210 */ /* 0x002fcc0007ffe0ff */
[----:B------:R1:W2:Y:S01]  /*12850*/  MUFU.TANH R78, R7 ;  /* 0x00000007004e7308 */ /* 0x0002a20000002400 */
[----:B------:R-:W-:Y:S01]  /*12860*/  IADD3 R4, -R164, 0x1, R8 ;  /* 0x00000001a4047810 */ /* 0x000fe20007ffe108 */
[----:B------:R-:W-:Y:S01]  /*12870*/  FMUL.FTZ R45, R47, UR4 ;  /* 0x000000042f2d7c20 */ /* 0x000fe20008410000 */
[----:B------:R-:W-:-:S03]  /*12880*/  FMUL.FTZ R25, R25, UR4 ;  /* 0x0000000419197c20 */ /* 0x000fc60008410000 */
[----:B------:R-:W-:Y:S02]  /*12890*/  IMAD R47, R173, -0x2, R4 ;  /* 0xfffffffead2f7824 */ /* 0x000fe400078e0204 */
[----:B-1----:R-:W-:Y:S01]  /*128a0*/  FMUL.FTZ R7, R49, UR4 ;  /* 0x0000000431077c20 */ /* 0x002fe20008410000 */
[----:B------:R-:W-:Y:S02]  /*128b0*/  IMAD.U32 R4, RZ, RZ, UR6 ;  /* 0x00000006ff047e24 */ /* 0x000fe4000f8e00ff */
[----:B------:R-:W-:Y:S01]  /*128c0*/  FMUL.FTZ R29, R29, UR4 ;  /* 0x000000041d1d7c20 */ /* 0x000fe20008410000 */
[----:B------:R1:W2:Y:S01]  /*128d0*/  MUFU.TANH R14, R7 ;  /* 0x00000007000e7308 */ /* 0x0002a20000002400 */
[----:B------:R-:W-:Y:S01]  /*128e0*/  FMUL.FTZ R15, R24, UR4 ;  /* 0x00000004180f7c20 */ /* 0x000fe20008410000 */
[----:B------:R2:W-:Y:S01]  /*128f0*/  STL [R1+0x4], R4 ;  /* 0x0000040401007387 */ /* 0x0005e20000100800 */
[----:B------:R-:W-:Y:S01]  /*12900*/  FMUL.FTZ R3, R27, UR4 ;  /* 0x000000041b037c20 */ /* 0x000fe20008410000 */
[----:B0-----:R-:W-:Y:S01]  /*12910*/  FMUL.FTZ R11, R31, UR4 ;  /* 0x000000041f0b7c20 */ /* 0x001fe20008410000 */
[----:B------:R-:W-:Y:S01]  /*12920*/  FMUL.FTZ R41, R43, UR4 ;  /* 0x000000042b297c20 */ /* 0x000fe20008410000 */
[----:B------:R0:W-:Y:S01]  /*12930*/  STL [R1], R72 ;  /* 0x0000004801007387 */ /* 0x0001e20000100800 */
[----:B-1----:R-:W-:Y:S01]  /*12940*/  FMUL.FTZ R7, R57, UR4 ;  /* 0x0000000439077c20 */ /* 0x002fe20008410000 */
[----:B------:R1:W0:Y:S01]  /*12950*/  MUFU.TANH R10, R25 ;  /* 0x00000019000a7308 */ /* 0x0002220000002400 */
        /* <DEDUP_REMOVED lines=8> */
[----:B-1----:R-:W-:Y:S01]  /*129e0*/  FMUL.FTZ R25, R35, UR4 ;  /* 0x0000000423197c20 */ /* 0x002fe20008410000 */
[----:B------:R-:W-:Y:S01]  /*129f0*/  FMUL.FTZ R35, R39, UR4 ;  /* 0x0000000427237c20 */ /* 0x000fe20008410000 */
[----:B------:R-:W-:Y:S01]  /*12a00*/  FMUL.FTZ R44, R44, UR4 ;  /* 0x000000042c2c7c20 */ /* 0x000fe20008410000 */
[----:B------:R-:W-:Y:S01]  /*12a10*/  FMUL.FTZ R43, R46, UR4 ;  /* 0x000000042e2b7c20 */ /* 0x000fe20008410000 */
[----:B------:R-:W-:Y:S01]  /*12a20*/  FMUL.FTZ R48, R48, UR4 ;  /* 0x0000000430307c20 */ /* 0x000fe20008410000 */
[----:B------:R-:W-:Y:S01]  /*12a30*/  FMUL.FTZ R49, R50, UR4 ;  /* 0x0000000432317c20 */ /* 0x000fe20008410000 */
[----:B------:R-:W-:Y:S01]  /*12a40*/  FMUL.FTZ R51, R51, UR4 ;  /* 0x0000000433337c20 */ /* 0x000fe20008410000 */
        /* <DEDUP_REMOVED lines=12> */
[----:B-1----:R-:W-:Y:S01]  /*12b10*/  FMUL.FTZ R7, R67, UR4 ;  /* 0x0000000443077c20 */ /* 0x002fe20008410000 */
[----:B------:R-:W-:Y:S01]  /*12b20*/  FMUL.FTZ R69, R69, UR4 ;  /* 0x0000000445457c20 */ /* 0x000fe20008410000 */
[----:B------:R-:W-:Y:S01]  /*12b30*/  FMUL.FTZ R29, R70, UR4 ;  /* 0x00000004461d7c20 */ /* 0x000fe20008410000 */
[----:B------:R-:W-:Y:S01]  /*12b40*/  FMUL.FTZ R31, R71, UR4 ;  /* 0x00000004471f7c20 */ /* 0x000fe20008410000 */
[----:B------:R-:W-:Y:S01]  /*12b50*/  FMUL.FTZ R56, R56, UR4 ;  /* 0x0000000438387c20 */ /* 0x000fe20008410000 */
[----:B------:R-:W-:Y:S01]  /*12b60*/  FMUL.FTZ R68, R68, UR4 ;  /* 0x0000000444447c20 */ /* 0x000fe20008410000 */
[----:B------:R-:W1:Y:S01]  /*12b70*/  MUFU.TANH R15, R15 ;  /* 0x0000000f000f7308 */ /* 0x000e620000002400 */
[----:B------:R-:W-:-:S07]  /*12b80*/  FMUL.FTZ R59, R59, UR4 ;  /* 0x000000043b3b7c20 */ /* 0x000fce0008410000 */
[----:B------:R-:W0:Y:S01]  /*12b90*/  MUFU.TANH R0, R0 ;  /* 0x0000000000007308 */ /* 0x000e220000002400 */
[----:B------:R-:W-:-:S07]  /*12ba0*/  FMUL.FTZ R28, R28, UR4 ;  /* 0x000000041c1c7c20 */ /* 0x000fce0008410000 */
[----:B------:R-:W0:Y:S01]  /*12bb0*/  MUFU.TANH R3, R3 ;  /* 0x0000000300037308 */ /* 0x000e220000002400 */
[----:B------:R-:W-:-:S07]  /*12bc0*/  IMAD R9, R169, 0x80, R179 ;  /* 0x00000080a9097824 */ /* 0x000fce00078e02b3 */
        /* <DEDUP_REMOVED lines=35> */
[----:B------:R-:W-:-:S02]  /*12e00*/  VIADD R46, R47, UR6 ;  /* 0x000000062f2e7c36 */ /* 0x000fc40008000000 */
[----:B------:R-:W-:-:S05]  /*12e10*/  IMAD R50, R173, -0x2, R38 ;  /* 0xfffffffead327824 */ /* 0x000fca00078e0226 */
[----:B------:R3:W0:Y:S01]  /*12e20*/  MUFU.TANH R73, R59 ;  /* 0x0000003b00497308 */ /* 0x0006220000002400 */
[----:B------:R-:W-:Y:S01]  /*12e30*/  IMAD.IADD R30, R46, 0x1, R9 ;  /* 0x000000012e1e7824 */ /* 0x000fe200078e0209 */
[----:B---3--:R-:W-:-:S06]  /*12e40*/  IADD3 R59, R47, R12, RZ ;  /* 0x0000000c2f3b7210 */ /* 0x008fcc0007ffe0ff */
[----:B------:R3:W0:Y:S02]  /*12e50*/  MUFU.TANH R94, R28 ;  /* 0x0000001c005e7308 */ /* 0x0006240000002400 */
[----:B---3--:R-:W-:Y:S01]  /*12e60*/  VIADDMNMX R28, R9, R59, R42, PT ;  /* 0x0000003b091c7246 */ /* 0x008fe2000380012a */
[----:B-12-4-:R-:W-:Y:S06]  /*12e70*/  @!P2 BRA `(.L_x_1513) ;  /* 0x00000000004ca947 */ /* 0x016fec0003800000 */
[----:B------:R-:W-:Y:S01]  /*12e80*/  IADD3 R4, -R164, R163, R9 ;  /* 0x000000a3a4047210 */ /* 0x000fe20007ffe109 */
[----:B------:R-:W-:Y:S03]  /*12e90*/  BSSY B0, `(.L_x_1514) ;  /* 0x000000e000007945 */ /* 0x000fe60003800000 */
        /* <DEDUP_REMOVED lines=9> */
.L_x_1515:
[----:B------:R-:W-:-:S13]  /*12f30*/  ISETP.NE.AND P2, PT, R13, 0x1, PT ;  /* 0x000000010d00780c */ /* 0x000fda0003f45270 */
[----:B------:R-:W1:Y:S02]  /*12f40*/  @P2 LDC.64 R66, c[0x0][0x9e8] ;  /* 0x00027a00ff422b82 */ /* 0x000e640000000a00 */
[----:B-1----:R-:W-:-:S05]  /*12f50*/  @P2 IMAD.HI.U32 R8, R4, R66, RZ ;  /* 0x0000004204082227 */ /* 0x002fca00078e00ff */
[----:B------:R-:W-:-:S07]  /*12f60*/  @P2 SHF.R.U32.HI R4, RZ, R67, R8 ;  /* 0x00000043ff042219 */ /* 0x000fce0000011608 */
.L_x_1516:
[----:B------:R-:W-:Y:S05]  /*12f70*/  BSYNC B0 ;  /* 0x0000000000007941 */ /* 0x000fea0003800000 */
.L_x_1514:
[----:B------:R-:W-:-:S05]  /*12f80*/  IMAD R47, R4, R13, R50 ;  /* 0x0000000d042f7224 */ /* 0x000fca00078e0232 */
[----:B------:R-:W-:Y:S02]  /*12f90*/  VIMNMX R30, R30, R47, !PT ;  /* 0x0000002f1e1e7248 */ /* 0x000fe40007fe0100 */
[----:B------:R-:W-:-:S07]  /*12fa0*/  VIADDMNMX R28, R47, R13, R28, PT ;  /* 0x0000000d2f1c7246 */ /* 0x000fce000380011c */
.L_x_1513:
[C---:B------:R-:W-:Y:S01]  /*12fb0*/  ISETP.GE.AND P3, PT, R38.reuse, 0x9, PT ;  /* 0x000000092600780c */ /* 0x040fe20003f66270 */
[----:B------:R-:W-:Y:S01]  /*12fc0*/  VIADD R90, R9, 0x8 ;  /* 0x00000008095a7836 */ /* 0x000fe20000000000 */
[----:B------:R-:W-:Y:S02]  /*12fd0*/  ISETP.GE.AND P2, PT, R38, 0x2, PT ;  /* 0x000000022600780c */ /* 0x000fe40003f46270 */
[----:B------:R-:W-:Y:S02]  /*12fe0*/  P2R R54, PR, RZ, 0x8 ;  /* 0x00000008ff367803 */ /* 0x000fe40000000000 */
[C---:B------:R-:W-:Y:S02]  /*12ff0*/  ISETP.GT.AND P3, PT, R30.reuse, 0x8, !P3 ;  /* 0x000000081e00780c */ /* 0x040fe40005f64270 */
[----:B------:R-:W-:Y:S02]  /*13000*/  ISETP.GT.AND P4, PT, R30, 0x1, !P2 ;  /* 0x000000011e00780c */ /* 0x000fe40005784270 */
[----:B------:R-:W-:-:S02]  /*13010*/  ISETP.LT.OR P3, PT, R28, 0x9, P3 ;  /* 0x000000091c00780c */ /* 0x000fc40001f61670 */
[----:B------:R-:W-:Y:S02]  /*13020*/  ISETP.GE.AND P5, PT, R38, 0xa, PT ;  /* 0x0000000a2600780c */ /* 0x000fe40003fa6270 */
[----:B0-----:R-:W-:Y:S02]  /*13030*/  FSEL R94, R94, -INF , !P3 ;  /* 0xff8000005e5e7808 */ /* 0x001fe40005800000 */
[----:B------:R-:W-:Y:S02]  /*13040*/  ISETP.LT.OR P4, PT, R28, 0x2, P4 ;  /* 0x000000021c00780c */ /* 0x000fe40002781670 */
[----:B------:R-:W-:Y:S02]  /*13050*/  ISETP.GT.AND P3, PT, R30, 0x9, !P5 ;  /* 0x000000091e00780c */ /* 0x000fe40006f64270 */
[----:B------:R-:W-:Y:S02]  /*13060*/  FSEL R96, R10, -INF , !P4 ;  /* 0xff8000000a607808 */ /* 0x000fe40006000000 */
        /* <DEDUP_REMOVED lines=88> */
[C---:B------:R-:W-:Y:S02]  /*135f0*/  ISETP.GE.AND P3, PT, R38.reuse, 0x52, PT ;  /* 0x000000522600780c */ /* 0x040fe40003f66270 */
[----:B------:R-:W-:Y:S02]  /*13600*/  ISETP.GE.AND P6, PT, R38, 0x1, PT ;  /* 0x000000012600780c */ /* 0x000fe40003fc6270 */
[----:B------:R-:W-:-:S02]  /*13610*/  ISETP.GT.AND P4, PT, R30, 0x51, !P3 ;  /* 0x000000511e00780c */ /* 0x000fc40005f84270 */
[----:B------:R-:W-:Y:S02]  /*13620*/  VIADDMNMX R90, R90, R59, R42, PT ;  /* 0x0000003b5a5a7246 */ /* 0x000fe4000380012a */
[----:B------:R-:W-:Y:S02]  /*13630*/  ISETP.LT.OR P4, PT, R28, 0x52, P4 ;  /* 0x000000521c00780c */ /* 0x000fe40002781670 */
[----:B------:R-:W-:Y:S02]  /*13640*/  IADD3 R59, R46, 0x8, R9 ;  /* 0x000000082e3b7810 */ /* 0x000fe40007ffe009 */
[----:B------:R-:W-:Y:S02]  /*13650*/  FSEL R14, R65, -INF , !P4 ;  /* 0xff800000410e7808 */ /* 0x000fe40006000000 */
[----:B------:R-:W-:-:S04]  /*13660*/  ISETP.GE.AND P4, PT, R38, 0x59, PT ;  /* 0x000000592600780c */ /* 0x000fc80003f86270 */
[----:B------:R-:W-:-:S04]  /*13670*/  ISETP.GT.AND P5, PT, R30, 0x58, !P4 ;  /* 0x000000581e00780c */ /* 0x000fc800067a4270 */
[----:B------:R-:W-:-:S04]  /*13680*/  ISETP.LT.OR P5, PT, R28, 0x59, P5 ;  /* 0x000000591c00780c */ /* 0x000fc80002fa1670 */
[----:B------:R-:W-:Y:S02]  /*13690*/  FSEL R4, R34, -INF , !P5 ;  /* 0xff80000022047808 */ /* 0x000fe40006800000 */
        /* <DEDUP_REMOVED lines=22> */
.L_x_1519:
[----:B------:R-:W-:-:S13]  /*13800*/  ISETP.NE.AND P5, PT, R13, 0x1, PT ;  /* 0x000000010d00780c */ /* 0x000fda0003fa5270 */
[----:B------:R-:W0:Y:S02]  /*13810*/  @P5 LDC.64 R46, c[0x0][0x9e8] ;  /* 0x00027a00ff2e5b82 */ /* 0x000e240000000a00 */
[----:B0-----:R-:W-:-:S05]  /*13820*/  @P5 IMAD.HI.U32 R46, R15, R46, RZ ;  /* 0x0000002e0f2e5227 */ /* 0x001fca00078e00ff */
[----:B------:R-:W-:-:S07]  /*13830*/  @P5 SHF.R.U32.HI R15, RZ, R47, R46 ;  /* 0x0000002fff0f5219 */ /* 0x000fce000001162e */
.L_x_1520:
[----:B------:R-:W-:Y:S05]  /*13840*/  BSYNC B0 ;  /* 0x0000000000007941 */ /* 0x000fea0003800000 */
.L_x_1518:
[----:B------:R-:W-:-:S05]  /*13850*/  IMAD R30, R15, R13, R50 ;  /* 0x0000000d0f1e7224 */ /* 0x000fca00078e0232 */
[----:B------:R-:W-:Y:S02]  /*13860*/  VIMNMX R59, R59, R30, !PT ;  /* 0x0000001e3b3b7248 */ /* 0x000fe40007fe0100 */
[----:B------:R-:W-:-:S07]  /*13870*/  VIADDMNMX R90, R30, R13, R90, PT ;  /* 0x0000000d1e5a7246 */ /* 0x000fce000380015a */
.L_x_1517:
[C---:B------:R-:W-:Y:S01]  /*13880*/  ISETP.GT.AND P2, PT, R59.reuse, 0x1, !P2 ;  /* 0x000000013b00780c */ /* 0x040fe20005744270 */
[----:B------:R-:W-:Y:S01]  /*13890*/  ULDC UR4, c[0x0][0x988] ;  /* 0x0002620000047ab9 */ /* 0x000fe20000000800 */
[----:B------:R-:W-:Y:S02]  /*138a0*/  ISETP.NE.AND P5, PT, R32, RZ, PT ;  /* 0x000000ff2000720c */ /* 0x000fe40003fa5270 */
[----:B------:R-:W-:Y:S02]  /*138b0*/  ISETP.LT.OR P2, PT, R90, 0x2, P2 ;  /* 0x000000025a00780c */ /* 0x000fe40001741670 */
[----:B------:R-:W-:Y:S02]  /*138c0*/  ISETP.GT.AND P6, PT, R59, RZ, !P6 ;  /* 0x000000ff3b00720c */ /* 0x000fe400077c4270 */
        /* <DEDUP_REMOVED lines=36> */
[----:B------:R-:W-:Y:S02]  /*13b10*/  ISETP.GT.AND P2, PT, R59, 0x19, !P5 ;  /* 0x000000193b00780c */ /* 0x000fe40006f44270 */
[----:B------:R-:W-:-:S02]  /*13b20*/  ISETP.NE.AND P5, PT, R44, RZ, PT ;  /* 0x000000ff2c00720c */ /* 0x000fc40003fa5270 */
        /* <DEDUP_REMOVED lines=16> */
[----:B------:R-:W-:Y:S02]  /*13c30*/  FSEL R46, R41, -INF , !P2 ;  /* 0xff800000292e7808 */ /* 0x000fe40005000000 */
[----:B------:R-:W-:-:S02]  /*13c40*/  ISETP.NE.AND P2, PT, R77, RZ, PT ;  /* 0x000000ff4d00720c */ /* 0x000fc40003f45270 */
[----:B------:R-:W-:Y:S02]  /*13c50*/  ISETP.LT.OR P6, PT, R90, 0x1, P6 ;  /* 0x000000015a00780c */ /* 0x000fe400037c1670 */
[----:B------:R-:W-:Y:S02]  /*13c60*/  ISETP.GT.AND P2, PT, R59, 0x28, !P2 ;  /* 0x000000283b00780c */ /* 0x000fe40005744270 */
[----:B------:R-:W-:Y:S02]  /*13c70*/  FMNMX.FTZ R3, R28, R3, !PT ;  /* 0x000000031c037209 */ /* 0x000fe40007810000 */
[----:B------:R-:W-:Y:S02]  /*13c80*/  ISETP.LT.OR P2, PT, R90, 0x29, P2 ;  /* 0x000000295a00780c */ /* 0x000fe40001741670 */
[----:B------:R-:W-:Y:S02]  /*13c90*/  FSEL R33, R0, -INF , !P6 ;  /* 0xff80000000217808 */ /* 0x000fe40007000000 */
[----:B------:R-:W-:Y:S01]  /*13ca0*/  FSEL R48, R43, -INF , !P2 ;  /* 0xff8000002b307808 */ /* 0x000fe20005000000 */
[----:B------:R-:W0:Y:S01]  /*13cb0*/  SHFL.BFLY PT, R0, R3, 0x2, 0x1f ;  /* 0x0c401f0003007f89 */ /* 0x000e2200000e0000 */
[----:B------:R-:W-:-:S02]  /*13cc0*/  ISETP.NE.AND P2, PT, R79, RZ, PT ;  /* 0x000000ff4f00720c */ /* 0x000fc40003f45270 */
[----:B------:R-:W-:Y:S02]  /*13cd0*/  MOV R11, UR4 ;  /* 0x00000004000b7c02 */ /* 0x000fe40008000f00 */
[----:B------:R-:W-:Y:S02]  /*13ce0*/  ISETP.GT.AND P2, PT, R59, 0x29, !P2 ;  /* 0x000000293b00780c */ /* 0x000fe40005744270 */
[----:B------:R-:W-:Y:S02]  /*13cf0*/  ISETP.NE.AND P6, PT, R61, RZ, PT ;  /* 0x000000ff3d00720c */ /* 0x000fe40003fc5270 */
[----:B------:R-:W-:Y:S02]  /*13d00*/  ISETP.LT.OR P2, PT, R90, 0x2a, P2 ;  /* 0x0000002a5a00780c */ /* 0x000fe40001741670 */
[----:B------:R-:W-:Y:S02]  /*13d10*/  ISETP.GT.AND P3, PT, R59, 0x51, !P3 ;  /* 0x000000513b00780c */ /* 0x000fe40005f64270 */
[----:B------:R-:W-:-:S02]  /*13d20*/  FSEL R50, R45, -INF , !P2 ;  /* 0xff8000002d327808 */ /* 0x000fc40005000000 */
[----:B------:R-:W-:Y:S02]  /*13d30*/  ISETP.NE.AND P2, PT, R81, RZ, PT ;  /* 0x000000ff5100720c */ /* 0x000fe40003f45270 */
[C---:B------:R-:W-:Y:S02]  /*13d40*/  ISETP.GT.AND P4, PT, R59.reuse, 0x58, !P4 ;  /* 0x000000583b00780c */ /* 0x040fe40006784270 */
[----:B------:R-:W-:Y:S02]  /*13d50*/  ISETP.GT.AND P2, PT, R59, 0x30, !P2 ;  /* 0x000000303b00780c */ /* 0x000fe40005744270 */
[C---:B------:R-:W-:Y:S02]  /*13d60*/  ISETP.LT.OR P3, PT, R90.reuse, 0x52, P3 ;  /* 0x000000525a00780c */ /* 0x040fe40001f61670 */
[----:B------:R-:W-:Y:S02]  /*13d70*/  ISETP.LT.OR P2, PT, R90, 0x31, P2 ;  /* 0x000000315a00780c */ /* 0x000fe40001741670 */
[----:B0-----:R-:W-:-:S02]  /*13d80*/  FMNMX.FTZ R15, R3, R0, !PT ;  /* 0x00000000030f7209 */ /* 0x001fc40007810000 */
[----:B------:R-:W-:Y:S02]  /*13d90*/  FSEL R52, R49, -INF , !P2 ;  /* 0xff80000031347808 */ /* 0x000fe40005000000 */
[----:B------:R-:W-:Y:S01]  /*13da0*/  ISETP.NE.AND P2, PT, R83, RZ, PT ;  /* 0x000000ff5300720c */ /* 0x000fe20003f45270 */
[----:B------:R-:W0:Y:S01]  /*13db0*/  SHFL.BFLY PT, R6, R15, 0x1, 0x1f ;  /* 0x0c201f000f067f89 */ /* 0x000e2200000e0000 */
[----:B------:R-:W-:Y:S02]  /*13dc0*/  FMNMX.FTZ R3, R33, R30, !PT ;  /* 0x0000001e21037209 */ /* 0x000fe40007810000 */
[----:B------:R-:W-:Y:S02]  /*13dd0*/  ISETP.GT.AND P2, PT, R59, 0x31, !P2 ;  /* 0x000000313b00780c */ /* 0x000fe40005744270 */
[----:B------:R-:W-:Y:S02]  /*13de0*/  FMNMX.FTZ R3, R32, R3, !PT ;  /* 0x0000000320037209 */ /* 0x000fe40007810000 */
[----:B------:R-:W-:-:S02]  /*13df0*/  ISETP.LT.OR P2, PT, R90, 0x32, P2 ;  /* 0x000000325a00780c */ /* 0x000fc40001741670 */
[----:B------:R-:W-:Y:S02]  /*13e00*/  FMNMX.FTZ R3, R34, R3, !PT ;  /* 0x0000000322037209 */ /* 0x000fe40007810000 */
[----:B------:R-:W-:Y:S02]  /*13e10*/  FSEL R54, R51, -INF , !P2 ;  /* 0xff80000033367808 */ /* 0x000fe40005000000 */
[----:B------:R-:W-:Y:S02]  /*13e20*/  ISETP.NE.AND P2, PT, R85, RZ, PT ;  /* 0x000000ff5500720c */ /* 0x000fe40003f45270 */
[----:B------:R-:W-:Y:S02]  /*13e30*/  ISETP.LT.OR P4, PT, R90, 0x59, P4 ;  /* 0x000000595a00780c */ /* 0x000fe40002781670 */
[----:B------:R-:W-:-:S04]  /*13e40*/  ISETP.GT.AND P2, PT, R59, 0x38, !P2 ;  /* 0x000000383b00780c */ /* 0x000fc80005744270 */
[----:B------:R-:W-:Y:S02]  /*13e50*/  ISETP.LT.OR P2, PT, R90, 0x39, P2 ;  /* 0x000000395a00780c */ /* 0x000fe40001741670 */
[----:B0-----:R-:W-:Y:S02]  /*13e60*/  FMNMX.FTZ R6, R15, R6, !PT ;  /* 0x000000060f067209 */ /* 0x001fe40007810000 */
[----:B------:R-:W-:Y:S02]  /*13e70*/  FSEL R56, R53, -INF , !P2 ;  /* 0xff80000035387808 */ /* 0x000fe40005000000 */
[----:B------:R-:W-:Y:S01]  /*13e80*/  ISETP.NE.AND P2, PT, R87, RZ, PT ;  /* 0x000000ff5700720c */ /* 0x000fe20003f45270 */
[----:B------:R-:W-:Y:S01]  /*13e90*/  FMUL.FTZ R0, R6, R11 ;  /* 0x0000000b06007220 */ /* 0x000fe20000410000 */
        /* <DEDUP_REMOVED lines=14> */
[----:B------:R-:W-:Y:S02]  /*13f80*/  FMNMX.FTZ R21, R48, R21, !PT ;  /* 0x0000001530157209 */ /* 0x000fe40007810000 */
[----:B------:R-:W-:Y:S02]  /*13f90*/  ISETP.GT.AND P2, PT, R59, 0x41, !P2 ;  /* 0x000000413b00780c */ /* 0x000fe40005744270 */
[----:B------:R-:W-:Y:S02]  /*13fa0*/  FMNMX.FTZ R21, R50, R21, !PT ;  /* 0x0000001532157209 */ /* 0x000fe40007810000 */
[----:B------:R-:W-:-:S04]  /*13fb0*/  ISETP.LT.OR P2, PT, R90, 0x42, P2 ;  /* 0x000000425a00780c */ /* 0x000fc80001741670 */
[----:B------:R-:W-:Y:S02]  /*13fc0*/  FSEL R60, R73, -INF , !P2 ;  /* 0xff800000493c7808 */ /* 0x000fe40005000000 */
[----:B------:R-:W-:Y:S02]  /*13fd0*/  ISETP.GT.AND P2, PT, R59, 0x48, !P5 ;  /* 0x000000483b00780c */ /* 0x000fe40006f44270 */
[----:B------:R-:W-:Y:S02]  /*13fe0*/  ISETP.NE.AND P5, PT, R93, RZ, PT ;  /* 0x000000ff5d00720c */ /* 0x000fe40003fa5270 */
[----:B------:R-:W-:-:S04]  /*13ff0*/  ISETP.LT.OR P2, PT, R90, 0x49, P2 ;  /* 0x000000495a00780c */ /* 0x000fc80001741670 */
[----:B------:R-:W-:Y:S02]  /*14000*/  FSEL R62, R62, -INF , !P2 ;  /* 0xff8000003e3e7808 */ /* 0x000fe40005000000 */
[----:B------:R-:W-:-:S04]  /*14010*/  FSETP.NEU.FTZ.AND P2, PT, R6, -INF , PT ;  /* 0xff8000000600780b */ /* 0x000fc80003f5d000 */
[----:B------:R-:W-:Y:S02]  /*14020*/  FSEL R37, R0, RZ, P2 ;  /* 0x000000ff00257208 */ /* 0x000fe40001000000 */
[----:B------:R-:W-:Y:S02]  /*14030*/  ISETP.GT.AND P2, PT, R59, 0x49, !P5 ;  /* 0x000000493b00780c */ /* 0x000fe40006f44270 */
[----:B------:R-:W-:Y:S01]  /*14040*/  ISETP.NE.AND P5, PT, R65, RZ, PT ;  /* 0x000000ff4100720c */ /* 0x000fe20003fa5270 */
[-CC-:B------:R-:W-:Y:S01]  /*14050*/  FFMA.FTZ R25, R96, R11.reuse, -R37.reuse ;  /* 0x0000000b60197223 */ /* 0x180fe20000010825 */
[----:B------:R-:W-:Y:S01]  /*14060*/  ISETP.LT.OR P2, PT, R90, 0x4a, P2 ;  /* 0x0000004a5a00780c */ /* 0x000fe20001741670 */
[-CC-:B------:R-:W-:Y:S01]  /*14070*/  FFMA.FTZ R82, R82, R11.reuse, -R37.reuse ;  /* 0x0000000b52527223 */ /* 0x180fe20000010825 */
[-CC-:B------:R-:W-:Y:S01]  /*14080*/  FFMA.FTZ R148, R80, R11.reuse, -R37.reuse ;  /* 0x0000000b50947223 */ /* 0x180fe20000010825 */
[----:B------:R0:W-:Y:S01]  /*14090*/  MUFU.EX2 R3, R25 ;  /* 0x0000001900037308 */ /* 0x0001e20000000800 */
[----:B------:R-:W-:Y:S01]  /*140a0*/  FSEL R0, R39, -INF , !P2 ;  /* 0xff80000027007808 */ /* 0x000fe20005000000 */
[-CC-:B------:R-:W-:Y:S01]  /*140b0*/  FFMA.FTZ R154, R84, R11.reuse, -R37.reuse ;  /* 0x0000000b549a7223 */ /* 0x180fe20000010825 */
[C---:B------:R-:W-:Y:S01]  /*140c0*/  ISETP.GT.AND P2, PT, R59.reuse, 0x50, !P6 ;  /* 0x000000503b00780c */ /* 0x040fe20007744270 */
[-CC-:B------:R-:W-:Y:S01]  /*140d0*/  FFMA.FTZ R24, R24, R11.reuse, -R37.reuse ;  /* 0x0000000b18187223 */ /* 0x180fe20000010825 */
[----:B------:R-:W-:Y:S01]  /*140e0*/  ISETP.GT.AND P5, PT, R59, 0x59, !P5 ;  /* 0x000000593b00780c */ /* 0x000fe20006fa4270 */
[-CC-:B------:R-:W-:Y:S01]  /*140f0*/  FFMA.FTZ R156, R156, R11.reuse, -R37.reuse ;  /* 0x0000000b9c9c7223 */ /* 0x180fe20000010825 */
[----:B------:R-:W-:Y:S01]  /*14100*/  ISETP.LT.OR P2, PT, R90, 0x51, P2 ;  /* 0x000000515a00780c */ /* 0x000fe20001741670 */
[--C-:B------:R-:W-:Y:S01]  /*14110*/  FFMA.FTZ R158, R94, R11, -R37.reuse ;  /* 0x0000000b5e9e7223 */ /* 0x100fe20000010825 */
[----:B0-----:R-:W-:Y:S01]  /*14120*/  FMNMX.FTZ R25, R52, R21, !PT ;  /* 0x0000001534197209 */ /* 0x001fe20007810000 */
[-CC-:B------:R-:W-:Y:S01]  /*14130*/  FFMA.FTZ R92, R92, R11.reuse, -R37.reuse ;  /* 0x0000000b5c5c7223 */ /* 0x180fe20000010825 */
[----:B------:R-:W-:Y:S01]  /*14140*/  FSEL R80, R27, -INF , !P2 ;  /* 0xff8000001b507808 */ /* 0x000fe20005000000 */
[--C-:B------:R-:W-:Y:S01]  /*14150*/  FFMA.FTZ R27, R78, R11, -R37.reuse ;  /* 0x0000000b4e1b7223 */ /* 0x100fe20000010825 */
[----:B------:R-:W-:Y:S01]  /*14160*/  FMNMX.FTZ R25, R54, R25, !PT ;  /* 0x0000001936197209 */ /* 0x000fe20007810000 */
[----:B------:R-:W0:Y:S01]  /*14170*/  MUFU.EX2 R156, R156 ;  /* 0x0000009c009c7308 */ /* 0x000e220000000800 */
[----:B------:R-:W-:Y:S01]  /*14180*/  ISETP.LT.OR P5, PT, R90, 0x5a, P5 ;  /* 0x0000005a5a00780c */ /* 0x000fe20002fa1670 */
[--C-:B------:R-:W-:Y:S01]  /*14190*/  FFMA.FTZ R152, R88, R11, -R37.reuse ;  /* 0x0000000b58987223 */ /* 0x100fe20000010825 */
[----:B------:R-:W-:Y:S01]  /*141a0*/  FMNMX.FTZ R25, R56, R25, !PT ;  /* 0x0000001938197209 */ /* 0x000fe20007810000 */
[-CC-:B------:R-:W-:Y:S01]  /*141b0*/  FFMA.FTZ R86, R86, R11.reuse, -R37.reuse ;  /* 0x0000000b56567223 */ /* 0x180fe20000010825 */
[----:B------:R-:W-:Y:S01]  /*141c0*/  FSEL R78, R29, -INF , !P4 ;  /* 0xff8000001d4e7808 */ /* 0x000fe20006000000 */
[--C-:B------:R-:W-:Y:S01]  /*141d0*/  FFMA.FTZ R4, R4, R11, -R37.reuse ;  /* 0x0000000b04047223 */ /* 0x100fe20000010825 */
[----:B------:R-:W-:Y:S01]  /*141e0*/  FMNMX.FTZ R25, R58, R25, !PT ;  /* 0x000000193a197209 */ /* 0x000fe20007810000 */
[----:B------:R-:W1:Y:S01]  /*141f0*/  MUFU.EX2 R158, R158 ;  /* 0x0000009e009e7308 */ /* 0x000e620000000800 */
[----:B------:R-:W-:Y:S01]  /*14200*/  FSEL R84, R31, -INF , !P5 ;  /* 0xff8000001f547808 */ /* 0x000fe20006800000 */
[--C-:B------:R-:W-:Y:S01]  /*14210*/  FFMA.FTZ R76, R76, R11, -R37.reuse ;  /* 0x0000000b4c4c7223 */ /* 0x100fe20000010825 */
[----:B------:R-:W-:Y:S01]  /*14220*/  FMNMX.FTZ R35, R64, R25, !PT ;  /* 0x0000001940237209 */ /* 0x000fe20007810000 */
[-CC-:B------:R-:W-:Y:S01]  /*14230*/  FFMA.FTZ R14, R14, R11.reuse, -R37.reuse ;  /* 0x0000000b0e0e7223 */ /* 0x180fe20000010825 */
[-CC-:B------:R-:W-:Y:S01]  /*14240*/  FFMA.FTZ R72, R72, R11.reuse, -R37.reuse ;  /* 0x0000000b48487223 */ /* 0x180fe20000010825 */
[----:B------:R-:W-:Y:S01]  /*14250*/  FFMA.FTZ R70, R70, R11, -R37 ;  /* 0x0000000b46467223 */ /* 0x000fe20000010825 */
[----:B------:R-:W-:Y:S01]  /*14260*/  FMNMX.FTZ R35, R60, R35, !PT ;  /* 0x000000233c237209 */ /* 0x000fe20007810000 */
[----:B------:R2:W-:Y:S01]  /*14270*/  MUFU.EX2 R25, R82 ;  /* 0x0000005200197308 */ /* 0x0005e20000000800 */
[----:B0-----:R-:W-:Y:S01]  /*14280*/  FADD.FTZ R47, R156, R3 ;  /* 0x000000039c2f7221 */ /* 0x001fe20000010000 */
[--C-:B------:R-:W-:Y:S01]  /*14290*/  FFMA.FTZ R68, R68, R11, -R37.reuse ;  /* 0x0000000b44447223 */ /* 0x100fe20000010825 */
[----:B------:R-:W-:Y:S01]  /*142a0*/  FMNMX.FTZ R35, R62, R35, !PT ;  /* 0x000000233e237209 */ /* 0x000fe20007810000 */
[-CC-:B------:R-:W-:Y:S01]  /*142b0*/  FFMA.FTZ R66, R66, R11.reuse, -R37.reuse ;  /* 0x0000000b42427223 */ /* 0x180fe20000010825 */
[-CC-:B------:R-:W-:Y:S01]  /*142c0*/  FFMA.FTZ R26, R26, R11.reuse, -R37.reuse ;  /* 0x0000000b1a1a7223 */ /* 0x180fe20000010825 */
[--C-:B------:R-:W-:Y:S01]  /*142d0*/  FFMA.FTZ R8, R8, R11, -R37.reuse ;  /* 0x0000000b08087223 */ /* 0x100fe20000010825 */
[----:B------:R-:W-:Y:S01]  /*142e0*/  FMNMX.FTZ R35, R0, R35, !PT ;  /* 0x0000002300237209 */ /* 0x000fe20007810000 */
[----:B------:R-:W0:Y:S01]  /*142f0*/  MUFU.EX2 R15, R92 ;  /* 0x0000005c000f7308 */ /* 0x000e220000000800 */
[----:B--2---:R-:W-:Y:S01]  /*14300*/  FSEL R82, R7, -INF , !P3 ;  /* 0xff80000007527808 */ /* 0x004fe20005800000 */
[--C-:B------:R-:W-:Y:S01]  /*14310*/  FFMA.FTZ R7, R74, R11, -R37.reuse ;  /* 0x0000000b4a077223 */ /* 0x100fe20000010825 */
[----:B------:R-:W-:Y:S01]  /*14320*/  FMNMX.FTZ R35, R80, R35, !PT ;  /* 0x0000002350237209 */ /* 0x000fe20007810000 */
[-CC-:B------:R-:W-:Y:S01]  /*14330*/  FFMA.FTZ R20, R20, R11.reuse, -R37.reuse ;  /* 0x0000000b14147223 */ /* 0x180fe20000010825 */
[----:B------:R-:W-:Y:S01]  /*14340*/  F2FP.F16.F32.PACK_AB R156, R3, R156 ;  /* 0x0000009c039c723e */ /* 0x000fe200000000ff */
[--C-:B------:R-:W-:Y:S01]  /*14350*/  FFMA.FTZ R10, R10, R11, -R37.reuse ;  /* 0x0000000b0a0a7223 */ /* 0x100fe20000010825 */
[----:B------:R-:W-:Y:S01]  /*14360*/  FMNMX.FTZ R35, R82, R35, !PT ;  /* 0x0000002352237209 */ /* 0x000fe20007810000 */
[----:B------:R-:W-:Y:S01]  /*14370*/  MUFU.EX2 R29, R7 ;  /* 0x00000007001d7308 */ /* 0x000fe20000000800 */
[----:B------:R-:W-:Y:S01]  /*14380*/  FFMA.FTZ R28, R28, R11, -R37 ;  /* 0x0000000b1c1c7223 */ /* 0x000fe20000010825 */
[----:B------:R-:W-:-:S02]  /*14390*/  ISETP.GE.AND P6, PT, R13, 0x1, PT ;  /* 0x000000010d00780c */ /* 0x000fc40003fc6270 */
[----:B------:R-:W-:-:S04]  /*143a0*/  FMNMX.FTZ R35, R78, R35, !PT ;  /* 0x000000234e237209 */ /* 0x000fc80007810000 */
[----:B------:R-:W-:Y:S01]  /*143b0*/  FMNMX.FTZ R35, R84, R35, !PT ;  /* 0x0000002354237209 */ /* 0x000fe20007810000 */
[----:B------:R-:W2:Y:S04]  /*143c0*/  MUFU.EX2 R152, R152 ;  /* 0x0000009800987308 */ /* 0x000ea80000000800 */
[----:B------:R-:W3:Y:S04]  /*143d0*/  SHFL.BFLY PT, R74, R35, 0x2, 0x1f ;  /* 0x0c401f00234a7f89 */ /* 0x000ee800000e0000 */
[----:B------:R-:W4:Y:S08]  /*143e0*/  MUFU.EX2 R21, R86 ;  /* 0x0000005600157308 */ /* 0x000f300000000800 */
[----:B------:R1:W-:Y:S08]  /*143f0*/  MUFU.EX2 R138, R4 ;  /* 0x00000004008a7308 */ /* 0x0003f00000000800 */
[----:B------:R-:W4:Y:S01]  /*14400*/  MUFU.EX2 R154, R154 ;  /* 0x0000009a009a7308 */ /* 0x000f220000000800 */
[----:B-1----:R-:W-:Y:S01]  /*14410*/  FADD.FTZ R4, R158, R47 ;  /* 0x0000002f9e047221 */ /* 0x002fe20000010000 */
[----:B0-----:R-:W-:-:S02]  /*14420*/  F2FP.F16.F32.PACK_AB R158, R15, R158 ;  /* 0x0000009e0f9e723e */ /* 0x001fc400000000ff */
[----:B---3--:R-:W-:Y:S01]  /*14430*/  FMNMX.FTZ R74, R35, R74, !PT ;  /* 0x0000004a234a7209 */ /* 0x008fe20007810000 */
[----:B------:R-:W-:-:S03]  /*14440*/  FADD.FTZ R47, R15, R4 ;  /* 0x000000040f2f7221 */ /* 0x000fc60000010000 */
[----:B------:R0:W-:Y:S01]  /*14450*/  MUFU.EX2 R35, R24 ;  /* 0x0000001800237308 */ /* 0x0001e20000000800 */
[----:B------:R-:W1:Y:S01]  /*14460*/  SHFL.BFLY PT, R7, R74, 0x1, 0x1f ;  /* 0x0c201f004a077f89 */ /* 0x000e6200000e0000 */
[----:B--2---:R-:W-:Y:S01]  /*14470*/  FADD.FTZ R4, R152, R47 ;  /* 0x0000002f98047221 */ /* 0x004fe20000010000 */
[----:B----4-:R-:W-:-:S03]  /*14480*/  F2FP.F16.F32.PACK_AB R152, R21, R152 ;  /* 0x000000981598723e */ /* 0x010fc600000000ff */
[----:B------:R-:W-:Y:S02]  /*14490*/  FADD.FTZ R49, R21, R4 ;  /* 0x0000000415317221 */ /* 0x000fe40000010000 */
[----:B------:R-:W2:Y:S08]  /*144a0*/  MUFU.EX2 R148, R148 ;  /* 0x0000009400947308 */ /* 0x000eb00000000800 */
[----:B------:R-:W3:Y:S08]  /*144b0*/  MUFU.EX2 R27, R27 ;  /* 0x0000001b001b7308 */ /* 0x000ef00000000800 */
[----:B------:R-:W4:Y:S01]  /*144c0*/  MUFU.EX2 R76, R76 ;  /* 0x0000004c004c7308 */ /* 0x000f220000000800 */
[----:B-1----:R-:W-:-:S04]  /*144d0*/  FMNMX.FTZ R7, R74, R7, !PT ;  /* 0x000000074a077209 */ /* 0x002fc80007810000 */
[C---:B------:R-:W-:Y:S01]  /*144e0*/  FSETP.NEU.FTZ.AND P2, PT, R7.reuse, -INF , PT ;  /* 0xff8000000700780b */ /* 0x040fe20003f5d000 */
[----:B0-----:R-:W-:Y:S02]  /*144f0*/  FMUL.FTZ R24, R7, R11 ;  /* 0x0000000b07187220 */ /* 0x001fe40000410000 */
[----:B------:R0:W-:Y:S03]  /*14500*/  MUFU.EX2 R43, R14 ;  /* 0x0000000e002b7308 */ /* 0x0001e60000000800 */
[----:B------:R-:W-:-:S05]  /*14510*/  FSEL R45, R24, RZ, P2 ;  /* 0x000000ff182d7208 */ /* 0x000fca0001000000 */
        /* <DEDUP_REMOVED lines=11> */
[-C--:B------:R-:W-:Y:S01]  /*145d0*/  FFMA.FTZ R48, R48, R11.reuse, -R45 ;  /* 0x0000000b30307223 */ /* 0x080fe2000001082d */
[----:B0-----:R-:W-:Y:S01]  /*145e0*/  FADD.FTZ R14, R154, R49 ;  /* 0x000000319a0e7221 */ /* 0x001fe20000010000 */
[-CC-:B------:R-:W-:Y:S01]  /*145f0*/  FFMA.FTZ R50, R50, R11.reuse, -R45.reuse ;  /* 0x0000000b32327223 */ /* 0x180fe2000001082d */
[----:B------:R-:W0:Y:S01]  /*14600*/  MUFU.EX2 R30, R30 ;  /* 0x0000001e001e7308 */ /* 0x000e220000000800 */
[-CC-:B------:R-:W-:Y:S01]  /*14610*/  FFMA.FTZ R52, R52, R11.reuse, -R45.reuse ;  /* 0x0000000b34347223 */ /* 0x180fe2000001082d */
[----:B------:R-:W-:Y:S01]  /*14620*/  FADD.FTZ R49, R25, R14 ;  /* 0x0000000e19317221 */ /* 0x000fe20000010000 */
[-CC-:B------:R-:W-:Y:S01]  /*14630*/  FFMA.FTZ R54, R54, R11.reuse, -R45.reuse ;  /* 0x0000000b36367223 */ /* 0x180fe2000001082d */
[-CC-:B------:R-:W-:Y:S01]  /*14640*/  FFMA.FTZ R56, R56, R11.reuse, -R45.reuse ;  /* 0x0000000b38387223 */ /* 0x180fe2000001082d */
[-C--:B------:R-:W-:Y:S01]  /*14650*/  FFMA.FTZ R58, R58, R11.reuse, -R45 ;  /* 0x0000000b3a3a7223 */ /* 0x080fe2000001082d */
[----:B--2---:R-:W-:Y:S01]  /*14660*/  FADD.FTZ R14, R148, R49 ;  /* 0x00000031940e7221 */ /* 0x004fe20000010000 */
[-CC-:B------:R-:W-:Y:S01]  /*14670*/  FFMA.FTZ R64, R64, R11.reuse, -R45.reuse ;  /* 0x0000000b40407223 */ /* 0x180fe2000001082d */
[----:B------:R-:W1:Y:S01]  /*14680*/  MUFU.EX2 R32, R32 ;  /* 0x0000002000207308 */ /* 0x000e620000000800 */
[-CC-:B------:R-:W-:Y:S01]  /*14690*/  FFMA.FTZ R60, R60, R11.reuse, -R45.reuse ;  /* 0x0000000b3c3c7223 */ /* 0x180fe2000001082d */
[----:B---3--:R-:W-:Y:S01]  /*146a0*/  FADD.FTZ R49, R27, R14 ;  /* 0x0000000e1b317221 */ /* 0x008fe20000010000 */
[-CC-:B------:R-:W-:Y:S01]  /*146b0*/  FFMA.FTZ R62, R62, R11.reuse, -R45.reuse ;  /* 0x0000000b3e3e7223 */ /* 0x180fe2000001082d */
[-CC-:B------:R-:W-:Y:S01]  /*146c0*/  FFMA.FTZ R0, R0, R11.reuse, -R45.reuse ;  /* 0x0000000b00007223 */ /* 0x180fe2000001082d */
[-C--:B------:R-:W-:Y:S01]  /*146d0*/  FFMA.FTZ R80, R80, R11.reuse, -R45 ;  /* 0x0000000b50507223 */ /* 0x080fe2000001082d */
[----:B----4-:R-:W-:Y:S01]  /*146e0*/  FADD.FTZ R14, R76, R49 ;  /* 0x000000314c0e7221 */ /* 0x010fe20000010000 */
[-CC-:B------:R-:W-:Y:S01]  /*146f0*/  FFMA.FTZ R82, R82, R11.reuse, -R45.reuse ;  /* 0x0000000b52527223 */ /* 0x180fe2000001082d */
[----:B------:R-:W2:Y:S01]  /*14700*/  MUFU.EX2 R159, R34 ;  /* 0x00000022009f7308 */ /* 0x000ea20000000800 */
[----:B0-----:R-:W-:Y:S01]  /*14710*/  FADD.FTZ R47, R33, R30 ;  /* 0x0000001e212f7221 */ /* 0x001fe20000010000 */
[----:B------:R-:W-:Y:S01]  /*14720*/  FADD.FTZ R49, R29, R14 ;  /* 0x0000000e1d317221 */ /* 0x000fe20000010000 */
[-CC-:B------:R-:W-:Y:S01]  /*14730*/  FFMA.FTZ R78, R78, R11.reuse, -R45.reuse ;  /* 0x0000000b4e4e7223 */ /* 0x180fe2000001082d */
[----:B------:R-:W-:Y:S01]  /*14740*/  FFMA.FTZ R45, R84, R11, -R45 ;  /* 0x0000000b542d7223 */ /* 0x000fe2000001082d */
[----:B------:R-:W-:-:S02]  /*14750*/  F2FP.F16.F32.PACK_AB R154, R25, R154 ;  /* 0x0000009a199a723e */ /* 0x000fc400000000ff */
[----:B------:R-:W-:Y:S01]  /*14760*/  F2FP.F16.F32.PACK_AB R148, R27, R148 ;  /* 0x000000941b94723e */ /* 0x000fe200000000ff */
[----:B------:R-:W0:Y:S01]  /*14770*/  MUFU.EX2 R36, R36 ;  /* 0x0000002400247308 */ /* 0x000e220000000800 */
[----:B-1----:R-:W-:Y:S01]  /*14780*/  FADD.FTZ R4, R32, R47 ;  /* 0x0000002f20047221 */ /* 0x002fe20000010000 */
[----:B------:R-:W-:Y:S02]  /*14790*/  F2FP.F16.F32.PACK_AB R150, R29, R76 ;  /* 0x0000004c1d96723e */ /* 0x000fe400000000ff */
[----:B------:R-:W-:-:S04]  /*147a0*/  F2FP.F16.F32.PACK_AB R157, R30, R33 ;  /* 0x000000211e9d723e */ /* 0x000fc800000000ff */
        /* <DEDUP_REMOVED lines=29> */
[----:B------:R-:W-:-:S06]  /*14980*/  F2FP.F16.F32.PACK_AB R144, R31, R72 ;  /* 0x000000481f90723e */ /* 0x000fcc00000000ff */
[----:B------:R-:W-:Y:S01]  /*14990*/  MUFU.EX2 R56, R56 ;  /* 0x0000003800387308 */ /* 0x000fe20000000800 */
[C---:B--2---:R-:W-:Y:S01]  /*149a0*/  FADD.FTZ R3, R145.reuse, R4 ;  /* 0x0000000491037221 */ /* 0x044fe20000010000 */
[----:B------:R-:W-:-:S06]  /*149b0*/  F2FP.F16.F32.PACK_AB R145, R145, R52 ;  /* 0x000000349191723e */ /* 0x000fcc00000000ff */
[----:B------:R-:W1:Y:S01]  /*149c0*/  MUFU.EX2 R39, R66 ;  /* 0x0000004200277308 */ /* 0x000e620000000800 */
[----:B0-----:R-:W-:-:S07]  /*149d0*/  FADD.FTZ R14, R68, R49 ;  /* 0x00000031440e7221 */ /* 0x001fce0000010000 */
[----:B-----5:R-:W-:Y:S08]  /*149e0*/  MUFU.EX2 R147, R58 ;  /* 0x0000003a00937308 */ /* 0x020ff00000000800 */
[----:B------:R-:W0:Y:S01]  /*149f0*/  MUFU.EX2 R26, R26 ;  /* 0x0000001a001a7308 */ /* 0x000e220000000800 */
[C---:B-1----:R-:W-:Y:S01]  /*14a00*/  FADD.FTZ R49, R39.reuse, R14 ;  /* 0x0000000e27317221 */ /* 0x042fe20000010000 */
[----:B------:R-:W-:-:S06]  /*14a10*/  F2FP.F16.F32.PACK_AB R146, R39, R68 ;  /* 0x000000442792723e */ /* 0x000fcc00000000ff */
[----:B------:R-:W-:Y:S08]  /*14a20*/  MUFU.EX2 R64, R64 ;  /* 0x0000004000407308 */ /* 0x000ff00000000800 */
[----:B------:R-:W-:Y:S01]  /*14a30*/  MUFU.EX2 R141, R60 ;  /* 0x0000003c008d7308 */ /* 0x000fe20000000800 */
[----:B0-----:R-:W-:Y:S01]  /*14a40*/  FADD.FTZ R14, R26, R49 ;  /* 0x000000311a0e7221 */ /* 0x001fe20000010000 */
[----:B------:R-:W-:-:S03]  /*14a50*/  F2FP.F16.F32.PACK_AB R140, R35, R26 ;  /* 0x0000001a238c723e */ /* 0x000fc600000000ff */
[----:B------:R-:W-:Y:S01]  /*14a60*/  FADD.FTZ R15, R35, R14 ;  /* 0x0000000e230f7221 */ /* 0x000fe20000010000 */
[----:B------:R-:W-:Y:S02]  /*14a70*/  IMAD.IADD R14, R163, 0x1, -R164 ;  /* 0x00000001a30e7824 */ /* 0x000fe400078e0aa4 */
[----:B------:R-:W0:Y:S08]  /*14a80*/  MUFU.EX2 R8, R8 ;  /* 0x0000000800087308 */ /* 0x000e300000000800 */
[----:B------:R-:W1:Y:S08]  /*14a90*/  MUFU.EX2 R62, R62 ;  /* 0x0000003e003e7308 */ /* 0x000e700000000800 */
[----:B------:R2:W-:Y:S01]  /*14aa0*/  MUFU.EX2 R143, R0 ;  /* 0x00000000008f7308 */ /* 0x0005e20000000800 */
[----:B0-----:R-:W-:-:S07]  /*14ab0*/  FADD.FTZ R4, R8, R15 ;  /* 0x0000000f08047221 */ /* 0x001fce0000010000 */
[----:B------:R-:W0:Y:S01]  /*14ac0*/  MUFU.EX2 R41, R20 ;  /* 0x0000001400297308 */ /* 0x000e220000000800 */
[----:B--2---:R-:W-:-:S04]  /*14ad0*/  FADD.FTZ R0, R56, R3 ;  /* 0x0000000338007221 */ /* 0x004fc80000010000 */
[C---:B------:R-:W-:Y:S01]  /*14ae0*/  FADD.FTZ R3, R147.reuse, R0 ;  /* 0x0000000093037221 */ /* 0x040fe20000010000 */
[----:B------:R-:W-:Y:S02]  /*14af0*/  F2FP.F16.F32.PACK_AB R147, R147, R56 ;  /* 0x000000389393723e */ /* 0x000fe400000000ff */
[----:B------:R-:W2:Y:S01]  /*14b00*/  MUFU.EX2 R10, R10 ;  /* 0x0000000a000a7308 */ /* 0x000ea20000000800 */
[----:B------:R-:W-:-:S04]  /*14b10*/  FADD.FTZ R0, R64, R3 ;  /* 0x0000000340007221 */ /* 0x000fc80000010000 */
[C---:B------:R-:W-:Y:S01]  /*14b20*/  FADD.FTZ R3, R141.reuse, R0 ;  /* 0x000000008d037221 */ /* 0x040fe20000010000 */
[----:B------:R-:W-:Y:S02]  /*14b30*/  F2FP.F16.F32.PACK_AB R141, R141, R64 ;  /* 0x000000408d8d723e */ /* 0x000fe400000000ff */
[----:B------:R-:W3:Y:S01]  /*14b40*/  MUFU.EX2 R80, R80 ;  /* 0x0000005000507308 */ /* 0x000ee20000000800 */
[----:B-1----:R-:W-:Y:S01]  /*14b50*/  FADD.FTZ R0, R62, R3 ;  /* 0x000000033e007221 */ /* 0x002fe20000010000 */
[C---:B0-----:R-:W-:Y:S01]  /*14b60*/  FADD.FTZ R15, R41.reuse, R4 ;  /* 0x00000004290f7221 */ /* 0x041fe20000010000 */
[----:B------:R-:W-:Y:S01]  /*14b70*/  F2FP.F16.F32.PACK_AB R142, R41, R8 ;  /* 0x00000008298e723e */ /* 0x000fe200000000ff */
[----:B------:R-:W-:Y:S02]  /*14b80*/  VIADD R8, R2, 0xfffffffe ;  /* 0xfffffffe02087836 */ /* 0x000fe40000000000 */
[C---:B------:R-:W-:Y:S01]  /*14b90*/  FADD.FTZ R3, R143.reuse, R0 ;  /* 0x000000008f037221 */ /* 0x040fe20000010000 */
[----:B------:R-:W-:Y:S01]  /*14ba0*/  F2FP.F16.F32.PACK_AB R143, R143, R62 ;  /* 0x0000003e8f8f723e */ /* 0x000fe200000000ff */
[----:B------:R-:W0:Y:S01]  /*14bb0*/  MUFU.EX2 R137, R82 ;  /* 0x0000005200897308 */ /* 0x000e220000000800 */
[----:B--2---:R-:W-:Y:S01]  /*14bc0*/  FADD.FTZ R4, R10, R15 ;  /* 0x0000000f0a047221 */ /* 0x004fe20000010000 */
[----:B------:R-:W-:-:S03]  /*14bd0*/  F2FP.F16.F32.PACK_AB R136, R43, R10 ;  /* 0x0000000a2b88723e */ /* 0x000fc600000000ff */
[----:B------:R-:W-:-:S03]  /*14be0*/  FADD.FTZ R15, R43, R4 ;  /* 0x000000042b0f7221 */ /* 0x000fc60000010000 */
[----:B------:R-:W1:Y:S01]  /*14bf0*/  MUFU.EX2 R78, R78 ;  /* 0x0000004e004e7308 */ /* 0x000e620000000800 */
[----:B---3--:R-:W-:Y:S01]  /*14c00*/  FADD.FTZ R0, R80, R3 ;  /* 0x0000000350007221 */ /* 0x008fe20000010000 */
[----:B------:R-:W-:Y:S01]  /*14c10*/  FADD.FTZ R4, R138, R15 ;  /* 0x0000000f8a047221 */ /* 0x000fe20000010000 */
[----:B------:R-:W-:-:S05]  /*14c20*/  IMAD R15, R169, 0x80, R14 ;  /* 0x00000080a90f7824 */ /* 0x000fca00078e020e */
[----:B------:R-:W2:Y:S01]  /*14c30*/  MUFU.EX2 R37, R28 ;  /* 0x0000001c00257308 */ /* 0x000ea20000000800 */
[C---:B0-----:R-:W-:Y:S01]  /*14c40*/  FADD.FTZ R3, R137.reuse, R0 ;  /* 0x0000000089037221 */ /* 0x041fe20000010000 */
[----:B------:R-:W-:Y:S02]  /*14c50*/  F2FP.F16.F32.PACK_AB R137, R137, R80 ;  /* 0x000000508989723e */ /* 0x000fe400000000ff */
[----:B------:R-:W-:-:S04]  /*14c60*/  IADD3 R12, R15, R12, RZ ;  /* 0x0000000c0f0c7210 */ /* 0x000fc80007ffe0ff */
[----:B------:R-:W0:Y:S01]  /*14c70*/  MUFU.EX2 R45, R45 ;  /* 0x0000002d002d7308 */ /* 0x000e220000000800 */
[----:B-1----:R-:W-:Y:S01]  /*14c80*/  FADD.FTZ R0, R78, R3 ;  /* 0x000000034e007221 */ /* 0x002fe20000010000 */
[C---:B--2---:R-:W-:Y:S01]  /*14c90*/  FADD.FTZ R4, R37.reuse, R4 ;  /* 0x0000000425047221 */ /* 0x044fe20000010000 */
[----:B------:R-:W-:Y:S02]  /*14ca0*/  F2FP.F16.F32.PACK_AB R138, R37, R138 ;  /* 0x0000008a258a723e */ /* 0x000fe400000000ff */
[C---:B0-----:R-:W-:Y:S01]  /*14cb0*/  FADD.FTZ R3, R45.reuse, R0 ;  /* 0x000000002d037221 */ /* 0x041fe20000010000 */
[----:B------:R-:W-:Y:S01]  /*14cc0*/  F2FP.F16.F32.PACK_AB R139, R45, R78 ;  /* 0x0000004e2d8b723e */ /* 0x000fe200000000ff */
        /* <DEDUP_REMOVED lines=12> */
.L_x_1523:
[----:B------:R-:W-:-:S13]  /*14d90*/  ISETP.NE.AND P2, PT, R13, 0x1, PT ;  /* 0x000000010d00780c */ /* 0x000fda0003f45270 */
[----:B------:R-:W0:Y:S02]  /*14da0*/  @P2 LDC.64 R20, c[0x0][0x9e8] ;  /* 0x00027a00ff142b82 */ /* 0x000e240000000a00 */
[----:B0-----:R-:W-:-:S05]  /*14db0*/  @P2 IMAD.HI.U32 R2, R0, R20, RZ ;  /* 0x0000001400022227 */ /* 0x001fca00078e00ff */
[----:B------:R-:W-:-:S07]  /*14dc0*/  @P2 SHF.R.U32.HI R0, RZ, R21, R2 ;  /* 0x00000015ff002219 */ /* 0x000fce0000011602 */
.L_x_1524:
[----:B------:R-:W-:Y:S05]  /*14dd0*/  BSYNC B0 ;  /* 0x0000000000007941 */ /* 0x000fea0003800000 */
.L_x_1522:
[----:B------:R-:W-:-:S05]  /*14de0*/  IMAD R13, R0, R13, R13 ;  /* 0x0000000d000d7224 */ /* 0x000fca00078e020d */
[----:B------:R-:W-:-:S07]  /*14df0*/  VIMNMX R12, R12, R13, PT ;  /* 0x0000000d0c0c7248 */ /* 0x000fce0003fe0100 */
.L_x_1521:
[----:B------:R-:W-:Y:S01]  /*14e00*/  IMAD.HI R12, R12, 0x2aaaaaab, RZ ;  /* 0x2aaaaaab0c0c7827 */ /* 0x000fe200078e02ff */
[----:B------:R-:W-:Y:S01]  /*14e10*/  ULDC UR46, c[0x0][0x9e4] ;  /* 0x00027900002e7ab9 */ /* 0x000fe20000000800 */
[----:B------:R-:W-:Y:S01]  /*14e20*/  ULDC UR39, c[0x0][0x9e4] ;  /* 0x0002790000277ab9 */ /* 0x000fe20000000800 */
[----:B------:R-:W-:Y:S01]  /*14e30*/  ULDC UR38, c[0x0][0x988] ;  /* 0x0002620000267ab9 */ /* 0x000fe20000000800 */
[----:B------:R-:W-:Y:S01]  /*14e40*/  ULDC UR43, c[0x0][0x988] ;  /* 0x00026200002b7ab9 */ /* 0x000fe20000000800 */
[----:B------:R-:W-:Y:S01]  /*14e50*/  SHF.R.U32.HI R13, RZ, 0x1f, R12 ;  /* 0x0000001fff0d7819 */ /* 0x000fe2000001160c */
[----:B------:R-:W-:Y:S01]  /*14e60*/  ULDC UR42, c[0x0][0x988] ;  /* 0x00026200002a7ab9 */ /* 0x000fe20000000800 */
[----:B------:R-:W-:Y:S01]  /*14e70*/  ULDC UR55, c[0x0][0x9d8] ;  /* 0x0002760000377ab9 */ /* 0x000fe20000000800 */
[----:B------:R-:W-:Y:S01]  /*14e80*/  ULDC UR51, c[0x0][0x9d8] ;  /* 0x0002760000337ab9 */ /* 0x000fe20000000800 */
[----:B------:R-:W-:Y:S01]  /*14e90*/  LEA.HI.SX32 R13, R12, R13, 0x1c ;  /* 0x0000000d0c0d7211 */ /* 0x000fe200078fe2ff */
[----:B------:R-:W-:Y:S01]  /*14ea0*/  ULDC UR50, c[0x0][0x9d8] ;  /* 0x0002760000327ab9 */ /* 0x000fe20000000800 */
[----:B------:R-:W-:Y:S01]  /*14eb0*/  ULDC UR54, c[0x0][0x9e0] ;  /* 0x0002780000367ab9 */ /* 0x000fe20000000800 */
[----:B------:R-:W-:Y:S01]  /*14ec0*/  ULDC UR47, c[0x0][0x9e0] ;  /* 0x00027800002f7ab9 */ /* 0x000fe20000000800 */
[----:B------:R-:W-:Y:S01]  /*14ed0*/  VIMNMX R15, R168, R13, !PT ;  /* 0x0000000da80f7248 */ /* 0x000fe20007fe0100 */
[----:B------:R-:W-:Y:S01]  /*14ee0*/  BSSY B1, `(.L_x_1525) ;  /* 0x0000398000017945 */ /* 0x000fe20003800000 */
[----:B------:R-:W-:Y:S01]  /*14ef0*/  IMAD.MOV.U32 R2, RZ, RZ, 0x3f800000 ;  /* 0x3f800000ff027424 */ /* 0x000fe200078e00ff */
[----:B------:R-:W-:-:S02]  /*14f00*/  MOV R0, 0x3f800000 ;  /* 0x3f80000000007802 */ /* 0x000fc40000000f00 */
[----:B------:R-:W-:Y:S02]  /*14f10*/  CS2R R86, SRZ ;  /* 0x0000000000567805 */ /* 0x000fe4000001ff00 */
[----:B------:R-:W-:Y:S02]  /*14f20*/  ISETP.GE.AND P2, PT, R8, R15, PT ;  /* 0x0000000f0800720c */ /* 0x000fe40003f46270 */
        /* <DEDUP_REMOVED lines=31> */
[----:B------:R-:W-:Y:S06]  /*15120*/  @!P2 BRA `(.L_x_1526) ;  /* 0x0000003400cca947 */ /* 0x000fec0003800000 */
[----:B------:R-:W-:Y:S01]  /*15130*/  IMAD.IADD R20, R9, 0x1, R14 ;  /* 0x0000000109147824 */ /* 0x000fe200078e020e */
[----:B------:R-:W-:Y:S01]  /*15140*/  BSSY B0, `(.L_x_1527) ;  /* 0x000036d000007945 */ /* 0x000fe20003800000 */
[----:B------:R-:W-:Y:S02]  /*15150*/  IMAD.MOV.U32 R2, RZ, RZ, 0x3f800000 ;  /* 0x3f800000ff027424 */ /* 0x000fe400078e00ff */
[----:B------:R-:W-:Y:S01]  /*15160*/  IMAD.MOV.U32 R87, RZ, RZ, RZ ;  /* 0x000000ffff577224 */ /* 0x000fe200078e00ff */
[----:B------:R-:W-:-:S07]  /*15170*/  IADD3 R21, R20, 0x8, RZ ;  /* 0x0000000814157810 */ /* 0x000fce0007ffe0ff */
.L_x_1546:
[----:B------:R-:W-:-:S05]  /*15180*/  VIADD R170, R160, 0x1 ;  /* 0x00000001a0aa7836 */ /* 0x000fca0000000000 */
[----:B------:R-:W-:-:S04]  /*15190*/  ISETP.NE.AND P2, PT, R170, 0x2, PT ;  /* 0x00000002aa00780c */ /* 0x000fc80003f45270 */
[----:B------:R-:W-:Y:S02]  /*151a0*/  SEL R10, RZ, 0x1, P2 ;  /* 0x00000001ff0a7807 */ /* 0x000fe40001000000 */
[----:B------:R-:W-:Y:S02]  /*151b0*/  SEL R170, R170, RZ, P2 ;  /* 0x000000ffaaaa7207 */ /* 0x000fe40001000000 */
[----:B------:R-:W-:Y:S01]  /*151c0*/  LOP3.LUT R171, R161, R10, RZ, 0x3c, !PT ;  /* 0x0000000aa1ab7212 */ /* 0x000fe200078e3cff */
[----:B------:R-:W-:Y:S06]  /*151d0*/  @!P0 BRA `(.L_x_1528) ;  /* 0x0000000000048947 */ /* 0x000fec0003800000 */
[----:B------:R-:W-:Y:S01]  /*151e0*/  BPT.TRAP 0x1 ;  /* 0x000000040000795c */ /* 0x000fe20000300000 */
.L_x_1528:
[----:B------:R-:W-:Y:S01]  /*151f0*/  IMAD R192, R170, 0x8, R18 ;  /* 0x00000008aac07824 */ /* 0x000fe200078e0212 */
[----:B------:R-:W-:-:S04]  /*15200*/  SHF.L.U32 R13, R171, 0x1f, RZ ;  /* 0x0000001fab0d7819 */ /* 0x000fc800000006ff */
[----:B------:R0:W1:Y:S01]  /*15210*/  SYNCS.PHASECHK.TRANS64.TRYWAIT P2, [R192+URZ+0x2a830], R13 ;  /* 0x02a8300dc00075a7 */ /* 0x000062000804017f */
[----:B------:R-:W-:Y:S05]  /*15220*/  @!P0 BRA `(.L_x_1529) ;  /* 0x0000000000048947 */ /* 0x000fea0003800000 */
[----:B------:R-:W-:Y:S01]  /*15230*/  BPT.TRAP 0x1 ;  /* 0x000000040000795c */ /* 0x000fe20000300000 */
.L_x_1529:
[----:B------:R-:W-:Y:S01]  /*15240*/  BSSY B2, `(.L_x_1530) ;  /* 0x0000006000027945 */ /* 0x000fe20003800000 */
[----:B------:R-:W-:Y:S02]  /*15250*/  IMAD R10, R170, 0x900, R5 ;  /* 0x00000900aa0a7824 */ /* 0x000fe400078e0205 */
[----:B------:R-:W-:Y:S01]  /*15260*/  IMAD.MOV.U32 R11, RZ, RZ, 0x40000040 ;  /* 0x40000040ff0b7424 */ /* 0x000fe200078e00ff */
[----:B-1----:R-:W-:Y:S06]  /*15270*/  @P2 BRA `(.L_x_1531) ;  /* 0x0000000000082947 */ /* 0x002fec0003800000 */
[----:B------:R-:W1:Y:S02]  /*15280*/  SYNCS.PHASECHK.TRANS64.TRYWAIT P2, [R192+URZ+0x2a830], R13 ;  /* 0x02a8300dc00075a7 */ /* 0x000e64000804017f */
[----:B-1----:R-:W-:Y:S05]  /*15290*/  @!P2 BRA `(.L_x_1532) ;  /* 0x00000134006ca947 */ /* 0x002fea0003800000 */
.L_x_1531:
[----:B------:R-:W-:Y:S05]  /*152a0*/  BSYNC B2 ;  /* 0x0000000000027941 */ /* 0x000fea0003800000 */
.L_x_1530:
[----:B------:R-:W2:Y:S04]  /*152b0*/  LDL.64 R88, [R1+0x38] ;  /* 0x0000380001587983 */ /* 0x000ea80000100a00 */
[----:B------:R-:W3:Y:S04]  /*152c0*/  LDL.64 R212, [R1+0x30] ;  /* 0x0000300001d47983 */ /* 0x000ee80000100a00 */
[----:B------:R-:W4:Y:S01]  /*152d0*/  LDL.64 R210, [R1+0x28] ;  /* 0x0000280001d27983 */ /* 0x000f220000100a00 */
[----:B------:R-:W-:-:S03]  /*152e0*/  R2UR UR6, R10 ;  /* 0x000000000a0672ca */ /* 0x000fc600000e0000 */
[----:B------:R-:W5:Y:S01]  /*152f0*/  LDL.64 R208, [R1+0x20] ;  /* 0x0000200001d07983 */ /* 0x000f620000100a00 */
[----:B------:R-:W-:Y:S01]  /*15300*/  R2UR UR7, R11 ;  /* 0x000000000b0772ca */ /* 0x000fe200000e0000 */
[----:B01----:R-:W-:Y:S01]  /*15310*/  IMAD.MOV.U32 R13, RZ, RZ, 0x40000040 ;  /* 0x40000040ff0d7424 */ /* 0x003fe200078e00ff */
[----:B------:R-:W-:Y:S01]  /*15320*/  IADD3 R12, R10, 0x2, RZ ;  /* 0x000000020a0c7810 */ /* 0x000fe20007ffe0ff */
[----:B------:R-:W5:Y:S04]  /*15330*/  LDL.64 R206, [R1+0x18] ;  /* 0x0000180001ce7983 */ /* 0x000f680000100a00 */
[----:B------:R-:W5:Y:S04]  /*15340*/  LDL.64 R204, [R1+0x10] ;  /* 0x0000100001cc7983 */ /* 0x000f680000100a00 */
[----:B------:R-:W5:Y:S01]  /*15350*/  LDL.64 R202, [R1+0x8] ;  /* 0x0000080001ca7983 */ /* 0x000f620000100a00 */
[----:B--2---:R-:W-:-:S02]  /*15360*/  R2UR UR4, R88 ;  /* 0x00000000580472ca */ /* 0x004fc400000e0000 */
[----:B------:R-:W-:Y:S02]  /*15370*/  R2UR UR5, R89 ;  /* 0x00000000590572ca */ /* 0x000fe400000e0000 */
[----:B------:R-:W-:-:S11]  /*15380*/  WARPGROUP.ARRIVE ;  /* 0x00000000000079c5 */ /* 0x000fd60000000000 */
[----:B------:R-:W-:Y:S01]  /*15390*/  HGMMA.64x96x16.F32 R88, gdesc[UR4], RZ, !UPT, gsb0 ;  /* 0x01600000045879f0 */ /* 0x000fe2000c0008ff */
[----:B------:R-:W-:Y:S02]  /*153a0*/  R2UR UR6, R12 ;  /* 0x000000000c0672ca */ /* 0x000fe400000e0000 */
[----:B------:R-:W-:Y:S02]  /*153b0*/  R2UR UR7, R13 ;  /* 0x000000000d0772ca */ /* 0x000fe400000e0000 */
[----:B---3--:R-:W-:Y:S02]  /*153c0*/  R2UR UR4, R212 ;  /* 0x00000000d40472ca */ /* 0x008fe400000e0000 */
[----:B------:R-:W-:Y:S01]  /*153d0*/  R2UR UR5, R213 ;  /* 0x00000000d50572ca */ /* 0x000fe200000e0000 */
[----:B------:R-:W-:Y:S02]  /*153e0*/  VIADD R12, R10, 0x4 ;  /* 0x000000040a0c7836 */ /* 0x000fe40000000000 */
[----:B------:R-:W-:Y:S01]  /*153f0*/  IMAD.MOV.U32 R13, RZ, RZ, 0x40000040 ;  /* 0x40000040ff0d7424 */ /* 0x000fe200078e00ff */
[----:B------:R-:W-:-:S02]  /*15400*/  WARPGROUP.DEPBAR.LE gsb0, 0x0 ;  /* 0x00008000000079c5 */ /* 0x000fc40000010000 */
[----:B------:R-:W-:-:S07]  /*15410*/  WARPGROUP.ARRIVE ;  /* 0x00000000000079c5 */ /* 0x000fce0000000000 */
[----:B------:R-:W-:Y:S01]  /*15420*/  HGMMA.64x96x16.F32 R88, gdesc[UR4], R88, gsb0 ;  /* 0x01600000045879f0 */ /* 0x000fe20008000858 */
        /* <DEDUP_REMOVED lines=8> */
[----:B------:R-:W-:Y:S01]  /*154b0*/  HGMMA.64x96x16.F32 R88, gdesc[UR4], R88, gsb0 ;  /* 0x01600000045879f0 */ /* 0x000fe20008000858 */
[----:B------:R-:W-:Y:S02]  /*154c0*/  R2UR UR6, R12 ;  /* 0x000000000c0672ca */ /* 0x000fe400000e0000 */
[----:B------:R-:W-:Y:S02]  /*154d0*/  R2UR UR7, R13 ;  /* 0x000000000d0772ca */ /* 0x000fe400000e0000 */
[----:B-----5:R-:W-:Y:S02]  /*154e0*/  R2UR UR4, R208 ;  /* 0x00000000d00472ca */ /* 0x020fe400000e0000 */
        /* <DEDUP_REMOVED lines=17> */
[----:B------:R-:W-:Y:S02]  /*15600*/  R2UR UR4, R204 ;  /* 0x00000000cc0472ca */ /* 0x000fe400000e0000 */
        /* <DEDUP_REMOVED lines=16> */
[----:B------:R-:W-:Y:S01]  /*15710*/  R2UR UR7, R13 ;  /* 0x000000000d0772ca */ /* 0x000fe200000e0000 */
[----:B------:R-:W-:Y:S01]  /*15720*/  UMOV UR4, UR52 ;  /* 0x0000003400047c82 */ /* 0x000fe20008000000 */
[----:B------:R-:W-:Y:S01]  /*15730*/  UMOV UR5, UR53 ;  /* 0x0000003500057c82 */ /* 0x000fe20008000000 */
[----:B------:R-:W-:Y:S02]  /*15740*/  VIADD R12, R10, 0x600 ;  /* 0x000006000a0c7836 */ /* 0x000fe40000000000 */
[----:B------:R-:W-:Y:S01]  /*15750*/  IMAD.MOV.U32 R13, RZ, RZ, 0x40000040 ;  /* 0x40000040ff0d7424 */ /* 0x000fe200078e00ff */
[----:B------:R-:W-:Y:S02]  /*15760*/  WARPGROUP.DEPBAR.LE gsb0, 0x0 ;  /* 0x00008000000079c5 */ /* 0x000fe40000010000 */
[----:B------:R-:W-:-:S06]  /*15770*/  WARPGROUP.ARRIVE ;  /* 0x00000000000079c5 */ /* 0x000fcc0000000000 */
[----:B------:R-:W-:Y:S01]  /*15780*/  HGMMA.64x96x16.F32 R88, gdesc[UR4], R88, gsb0 ;  /* 0x01600000045879f0 */ /* 0x000fe20008000858 */
        /* <DEDUP_REMOVED lines=31> */
[----:B------:R-:W-:Y:S02]  /*15980*/  WARPGROUP.DEPBAR.LE gsb0, 0x0 ;  /* 0x00008000000079c5 */ /* 0x000fe40000010000 */
[----:B------:R-:W-:-:S08]  /*15990*/  WARPGROUP.ARRIVE ;  /* 0x00000000000079c5 */ /* 0x000fd00000000000 */
[----:B------:R-:W-:Y:S01]  /*159a0*/  HGMMA.64x96x16.F32 R88, gdesc[UR4], R88, gsb0 ;  /* 0x01600000045879f0 */ /* 0x000fe20008000858 */
        /* <DEDUP_REMOVED lines=67> */
.L_x_1533:
[----:B------:R-:W-:Y:S01]  /*15de0*/  SHF.L.U32 R11, R161, 0x1f, RZ ;  /* 0x0000001fa10b7819 */ /* 0x000fe200000006ff */
[----:B------:R-:W-:-:S04]  /*15df0*/  IMAD R12, R160, 0x8, R18 ;  /* 0x00000008a00c7824 */ /* 0x000fc800078e0212 */
[----:B------:R0:W1:Y:S01]  /*15e00*/  SYNCS.PHASECHK.TRANS64.TRYWAIT P2, [R12+URZ+0x2a850], R11 ;  /* 0x02a8500b0c0075a7 */ /* 0x000062000804017f */
[----:B------:R-:W-:Y:S05]  /*15e10*/  @!P0 BRA `(.L_x_1534) ;  /* 0x0000000000048947 */ /* 0x000fea0003800000 */
[----:B------:R-:W-:Y:S01]  /*15e20*/  BPT.TRAP 0x1 ;  /* 0x000000040000795c */ /* 0x000fe20000300000 */
.L_x_1534:
[----:B------:R-:W-:Y:S01]  /*15e30*/  VIADD R0, R18, 0x400 ;  /* 0x0000040012007836 */ /* 0x000fe20000000000 */
[----:B------:R-:W-:Y:S04]  /*15e40*/  BSSY B2, `(.L_x_1535) ;  /* 0x0000008000027945 */ /* 0x000fe80003800000 */
[----:B------:R-:W-:-:S04]  /*15e50*/  SHF.R.U32.HI R0, RZ, 0x4, R0 ;  /* 0x00000004ff007819 */ /* 0x000fc80000011600 */
[----:B------:R-:W-:-:S04]  /*15e60*/  LOP3.LUT R0, R0, 0x3fff, RZ, 0xc0, !PT ;  /* 0x00003fff00007812 */ /* 0x000fc800078ec0ff */
[----:B------:R-:W-:-:S05]  /*15e70*/  LOP3.LUT R13, R0, 0x3000000, RZ, 0xfc, !PT ;  /* 0x03000000000d7812 */ /* 0x000fca00078efcff */
[----:B------:R-:W-:Y:S01]  /*15e80*/  IMAD R0, R160, 0x600, R13 ;  /* 0x00000600a0007824 */ /* 0x000fe200078e020d */
[----:B-1----:R-:W-:Y:S06]  /*15e90*/  @P2 BRA `(.L_x_1536) ;  /* 0x0000000000082947 */ /* 0x002fec0003800000 */
[----:B------:R-:W1:Y:S02]  /*15ea0*/  SYNCS.PHASECHK.TRANS64.TRYWAIT P2, [R12+URZ+0x2a850], R11 ;  /* 0x02a8500b0c0075a7 */ /* 0x000e64000804017f */
[----:B-1----:R-:W-:Y:S05]  /*15eb0*/  @!P2 BRA `(.L_x_1537) ;  /* 0x000001280078a947 */ /* 0x002fea0003800000 */
.L_x_1536:
[----:B------:R-:W-:Y:S05]  /*15ec0*/  BSYNC B2 ;  /* 0x0000000000027941 */ /* 0x000fea0003800000 */
.L_x_1535:
[----:B01----:R-:W-:Y:S01]  /*15ed0*/  IMAD.MOV.U32 R11, RZ, RZ, 0x40000040 ;  /* 0x40000040ff0b7424 */ /* 0x003fe200078e00ff */
[----:B------:R-:W-:Y:S01]  /*15ee0*/  MOV R10, R0 ;  /* 0x00000000000a7202 */ /* 0x000fe20000000f00 */
[----:B------:R-:W2:Y:S03]  /*15ef0*/  LDL R2, [R1+0x4] ;  /* 0x0000040001027983 */ /* 0x000ea60000100800 */
[----:B------:R-:W-:Y:S01]  /*15f00*/  R2UR UR6, R10 ;  /* 0x000000000a0672ca */ /* 0x000fe200000e0000 */
[----:B------:R-:W3:Y:S01]  /*15f10*/  LDL R202, [R1] ;  /* 0x0000000001ca7983 */ /* 0x000ee20000100800 */
[----:B------:R-:W-:Y:S01]  /*15f20*/  R2UR UR7, R11 ;  /* 0x000000000b0772ca */ /* 0x000fe200000e0000 */
[----:B------:R-:W-:Y:S01]  /*15f30*/  WARPGROUP.ARRIVE ;  /* 0x00000000000079c5 */ /* 0x000fe20000000000 */
[----:B------:R-:W-:Y:S02]  /*15f40*/  VIADD R10, R0, 0x80 ;  /* 0x00000080000a7836 */ /* 0x000fe40000000000 */
[----:B------:R-:W-:Y:S01]  /*15f50*/  FMUL.FTZ R13, R91, UR55 ;  /* 0x000000375b0d7c20 */ /* 0x000fe20008410000 */
[----:B------:R-:W-:-:S02]  /*15f60*/  IMAD.MOV.U32 R11, RZ, RZ, 0x40000040 ;  /* 0x40000040ff0b7424 */ /* 0x000fc400078e00ff */
        /* <DEDUP_REMOVED lines=8> */
[----:B------:R-:W-:Y:S01]  /*15ff0*/  HGMMA.64x128x16.F32 R24, R156, gdesc[UR4].tnspB, R24, gsb0 ;  /* 0x41e000049c187df0 */ /* 0x000fe20008000818 */
[----:B------:R-:W-:Y:S01]  /*16000*/  R2UR UR6, R10 ;  /* 0x000000000a0672ca */ /* 0x000fe200000e0000 */
[----:B------:R-:W-:Y:S01]  /*16010*/  FMUL.FTZ R118, R118, UR55 ;  /* 0x0000003776767c20 */ /* 0x000fe20008410000 */
[----:B------:R-:W-:Y:S01]  /*16020*/  R2UR UR7, R11 ;  /* 0x000000000b0772ca */ /* 0x000fe200000e0000 */
[----:B------:R-:W-:Y:S01]  /*16030*/  IMAD.MOV.U32 R11, RZ, RZ, 0x40000040 ;  /* 0x40000040ff0b7424 */ /* 0x000fe200078e00ff */
[----:B------:R-:W-:Y:S01]  /*16040*/  IADD3 R10, R0, 0x100, RZ ;  /* 0x00000100000a7810 */ /* 0x000fe20007ffe0ff */
[----:B------:R-:W0:Y:S01]  /*16050*/  MUFU.TANH R88, R88 ;  /* 0x0000005800587308 */ /* 0x000e220000002400 */
[----:B------:R-:W-:-:S04]  /*16060*/  @!P1 IADD3 R192, R192, 0x2a840, RZ ;  /* 0x0002a840c0c09810 */ /* 0x000fc80007ffe0ff */
[----:B------:R-:W-:-:S03]  /*16070*/  @!P1 PRMT R192, RZ, 0x654, R192 ;  /* 0x00000654ffc09816 */ /* 0x000fc600000000c0 */
[----:B------:R-:W1:Y:S08]  /*16080*/  MUFU.TANH R89, R89 ;  /* 0x0000005900597308 */ /* 0x000e700000002400 */
[----:B------:R-:W4:Y:S08]  /*16090*/  MUFU.TANH R13, R13 ;  /* 0x0000000d000d7308 */ /* 0x000f300000002400 */
        /* <DEDUP_REMOVED lines=8> */
[----:B------:R-:W-:-:S05]  /*16120*/  IMAD R156, R8, -0x60, RZ ;  /* 0xffffffa0089c7824 */ /* 0x000fca00078e02ff */
[----:B------:R-:W-:Y:S01]  /*16130*/  HGMMA.64x128x16.F32 R24, R152, gdesc[UR4].tnspB, R24, gsb0 ;  /* 0x41e0000498187df0 */ /* 0x000fe20008000818 */
[----:B------:R-:W-:Y:S01]  /*16140*/  R2UR UR6, R10 ;  /* 0x000000000a0672ca */ /* 0x000fe200000e0000 */
[----:B------:R-:W-:Y:S01]  /*16150*/  VIADD R10, R0, 0x180 ;  /* 0x00000180000a7836 */ /* 0x000fe20000000000 */
[----:B------:R-:W-:Y:S01]  /*16160*/  R2UR UR7, R11 ;  /* 0x000000000b0772ca */ /* 0x000fe200000e0000 */
[----:B------:R-:W-:Y:S01]  /*16170*/  IMAD.MOV.U32 R11, RZ, RZ, 0x40000040 ;  /* 0x40000040ff0b7424 */ /* 0x000fe200078e00ff */
[----:B--2---:R-:W-:Y:S01]  /*16180*/  R2UR UR4, R2 ;  /* 0x00000000020472ca */ /* 0x004fe200000e0000 */
[----:B------:R-:W-:Y:S01]  /*16190*/  FMUL.FTZ R2, R90, UR55 ;  /* 0x000000375a027c20 */ /* 0x000fe20008410000 */
[----:B------:R-:W-:Y:S01]  /*161a0*/  FMUL.FTZ R90, R94, UR55 ;  /* 0x000000375e5a7c20 */ /* 0x000fe20008410000 */
[----:B------:R-:W-:Y:S01]  /*161b0*/  FMUL.FTZ R94, R102, UR55 ;  /* 0x00000037665e7c20 */ /* 0x000fe20008410000 */
[----:B------:R-:W-:Y:S01]  /*161c0*/  FMUL.FTZ R102, R114, UR55 ;  /* 0x0000003772667c20 */ /* 0x000fe20008410000 */
[----:B---3--:R-:W-:-:S02]  /*161d0*/  LOP3.LUT P2, RZ, R202, 0x100000, RZ, 0xc0, !PT ;  /* 0x00100000caff7812 */ /* 0x008fc4000784c0ff */
[----:B------:R-:W2:Y:S01]  /*161e0*/  MUFU.TANH R2, R2 ;  /* 0x0000000200027308 */ /* 0x000ea20000002400 */
[----:B------:R-:W-:Y:S02]  /*161f0*/  WARPGROUP.DEPBAR.LE gsb0, 0x0 ;  /* 0x00008000000079c5 */ /* 0x000fe40000010000 */
[----:B------:R-:W-:Y:S01]  /*16200*/  WARPGROUP.ARRIVE ;  /* 0x00000000000079c5 */ /* 0x000fe20000000000 */
[----:B------:R-:W-:Y:S01]  /*16210*/  FMUL.FTZ R152, R129, UR55 ;  /* 0x0000003781987c20 */ /* 0x000fe20008410000 */
[----:B------:R-:W-:-:S03]  /*16220*/  FMUL.FTZ R154, R132, UR55 ;  /* 0x00000037849a7c20 */ /* 0x000fc60008410000 */
[----:B------:R-:W3:Y:S01]  /*16230*/  MUFU.TANH R90, R90 ;  /* 0x0000005a005a7308 */ /* 0x000ee20000002400 */
[----:B------:R-:W-:Y:S01]  /*16240*/  HGMMA.64x128x16.F32 R24, R148, gdesc[UR4].tnspB, R24, gsb0 ;  /* 0x41e0000494187df0 */ /* 0x000fe20008000818 */
[----:B------:R-:W-:Y:S02]  /*16250*/  R2UR UR6, R10 ;  /* 0x000000000a0672ca */ /* 0x000fe400000e0000 */
[----:B------:R-:W-:Y:S01]  /*16260*/  R2UR UR7, R11 ;  /* 0x000000000b0772ca */ /* 0x000fe200000e0000 */
[----:B------:R-:W-:Y:S01]  /*16270*/  IMAD.MOV.U32 R11, RZ, RZ, 0x40000040 ;  /* 0x40000040ff0b7424 */ /* 0x000fe200078e00ff */
[----:B------:R-:W-:Y:S02]  /*16280*/  IADD3 R10, R0, 0x200, RZ ;  /* 0x00000200000a7810 */ /* 0x000fe40007ffe0ff */
        /* <DEDUP_REMOVED lines=9> */
[----:B------:R-:W-:Y:S02]  /*16320*/  FMUL.FTZ R112, R130, UR55 ;  /* 0x0000003782707c20 */ /* 0x000fe40008410000 */
[----:B------:R-:W-:Y:S01]  /*16330*/  HGMMA.64x128x16.F32 R24, R144, gdesc[UR4].tnspB, R24, gsb0 ;  /* 0x41e0000490187df0 */ /* 0x000fe20008000818 */
[----:B------:R-:W-:Y:S01]  /*16340*/  R2UR UR6, R10 ;  /* 0x000000000a0672ca */ /* 0x000fe200000e0000 */
[----:B------:R-:W-:Y:S01]  /*16350*/  VIADD R10, R0, 0x280 ;  /* 0x00000280000a7836 */ /* 0x000fe20000000000 */
[----:B------:R-:W-:Y:S01]  /*16360*/  R2UR UR7, R11 ;  /* 0x000000000b0772ca */ /* 0x000fe200000e0000 */
[----:B------:R-:W-:Y:S01]  /*16370*/  IMAD.MOV.U32 R11, RZ, RZ, 0x40000040 ;  /* 0x40000040ff0b7424 */ /* 0x000fe200078e00ff */
[----:B------:R-:W0:Y:S08]  /*16380*/  MUFU.TANH R148, R148 ;  /* 0x0000009400947308 */ /* 0x000e300000002400 */
[----:B------:R-:W0:Y:S08]  /*16390*/  MUFU.TANH R149, R149 ;  /* 0x0000009500957308 */ /* 0x000e300000002400 */
[----:B------:R0:W0:Y:S08]  /*163a0*/  MUFU.TANH R0, R118 ;  /* 0x0000007600007308 */ /* 0x0000300000002400 */
        /* <DEDUP_REMOVED lines=23> */
[----:B------:R-:W-:Y:S01]  /*16520*/  FMUL.FTZ R111, R135, UR55 ;  /* 0x00000037876f7c20 */ /* 0x000fe20008410000 */
[----:B------:R-:W0:Y:S01]  /*16530*/  MUFU.TANH R145, R145 ;  /* 0x0000009100917308 */ /* 0x000e220000002400 */
[----:B------:R-:W-:-:S02]  /*16540*/  IMAD R123, R173, -0x2, R156 ;  /* 0xfffffffead7b7824 */ /* 0x000fc400078e029c */
[----:B------:R-:W-:-:S04]  /*16550*/  IMAD.IADD R10, R11, 0x1, -R164 ;  /* 0x000000010b0a7824 */ /* 0x000fc800078e0aa4 */
[----:B------:R-:W-:Y:S01]  /*16560*/  IMAD R10, R173, -0x2, R10 ;  /* 0xfffffffead0a7824 */ /* 0x000fe200078e020a */
[----:B------:R-:W0:Y:S03]  /*16570*/  MUFU.TANH R144, R144 ;  /* 0x0000009000907308 */ /* 0x000e260000002400 */
[C---:B------:R-:W-:Y:S02]  /*16580*/  VIADD R160, R10.reuse, UR54 ;  /* 0x000000360aa07c36 */ /* 0x040fe40008000000 */
[----:B------:R-:W-:-:S03]  /*16590*/  VIADD R158, R10, UR4 ;  /* 0x000000040a9e7c36 */ /* 0x000fc60008000000 */
        /* <DEDUP_REMOVED lines=22> */
[----:B------:R-:W-:Y:S01]  /*16700*/  FMUL.FTZ R105, R122, UR55 ;  /* 0x000000377a697c20 */ /* 0x000fe20008410000 */
[----:B------:R-:W-:Y:S01]  /*16710*/  FMUL.FTZ R119, R125, UR55 ;  /* 0x000000377d777c20 */ /* 0x000fe20008410000 */
[----:B------:R-:W-:Y:S01]  /*16720*/  FMUL.FTZ R108, R127, UR55 ;  /* 0x000000377f6c7c20 */ /* 0x000fe20008410000 */
[----:B------:R-:W-:Y:S01]  /*16730*/  FMUL.FTZ R109, R131, UR55 ;  /* 0x00000037836d7c20 */ /* 0x000fe20008410000 */
[----:B------:R-:W0:Y:S01]  /*16740*/  MUFU.TANH R141, R141 ;  /* 0x0000008d008d7308 */ /* 0x000e220000002400 */
[C---:B------:R-:W-:Y:S01]  /*16750*/  IADD3 R127, R9.reuse, R160, RZ ;  /* 0x000000a0097f7210 */ /* 0x040fe20007ffe0ff */
[----:B------:R-:W-:-:S06]  /*16760*/  IMAD.IADD R125, R9, 0x1, R158 ;  /* 0x00000001097d7824 */ /* 0x000fcc00078e029e */
        /* <DEDUP_REMOVED lines=9> */
[----:B------:R-:W-:Y:S01]  /*16800*/  FMUL.FTZ R136, R121, UR55 ;  /* 0x0000003779887c20 */ /* 0x000fe20008410000 */
[----:B------:R-:W-:Y:S01]  /*16810*/  FMUL.FTZ R138, R124, UR55 ;  /* 0x000000377c8a7c20 */ /* 0x000fe20008410000 */
[----:B------:R-:W-:Y:S01]  /*16820*/  FMUL.FTZ R121, R133, UR55 ;  /* 0x0000003785797c20 */ /* 0x000fe20008410000 */
[----:B------:R0:W-:Y:S03]  /*16830*/  @!P1 SYNCS.ARRIVE.TRANS64.RED.A1T0 RZ, [R192+URZ], RZ ;  /* 0x000000ffc0ff99a7 */ /* 0x0001e6000810043f */
[----:B------:R-:W0:Y:S08]  /*16840*/  MUFU.TANH R136, R136 ;  /* 0x0000008800887308 */ /* 0x000e300000002400 */
[----:B------:R-:W0:Y:S08]  /*16850*/  MUFU.TANH R138, R138 ;  /* 0x0000008a008a7308 */ /* 0x000e300000002400 */
[----:B------:R-:W0:Y:S01]  /*16860*/  MUFU.TANH R121, R121 ;  /* 0x0000007900797308 */ /* 0x000e220000002400 */
[----:B-1234-:R-:W-:Y:S05]  /*16870*/  @!P2 BRA `(.L_x_1538) ;  /* 0x000000000058a947 */ /* 0x01efea0003800000 */
        /* <DEDUP_REMOVED lines=12> */
.L_x_1540:
[----:B------:R-:W-:-:S04]  /*16940*/  MOV R116, UR46 ;  /* 0x0000002e00747c02 */ /* 0x000fc80008000f00 */
[----:B------:R-:W-:-:S13]  /*16950*/  ISETP.NE.AND P2, PT, R116, 0x1, PT ;  /* 0x000000017400780c */ /* 0x000fda0003f45270 */
[----:B------:R-:W1:Y:S02]  /*16960*/  @P2 LDC.64 R10, c[0x0][0x9e8] ;  /* 0x00027a00ff0a2b82 */ /* 0x000e640000000a00 */
[----:B-1----:R-:W-:-:S04]  /*16970*/  @P2 IMAD.HI.U32 R114, R129, R10, RZ ;  /* 0x0000000a81722227 */ /* 0x002fc800078e00ff */
[----:B------:R-:W-:Y:S01]  /*16980*/  IMAD.MOV.U32 R10, RZ, RZ, R129 ;  /* 0x000000ffff0a7224 */ /* 0x000fe200078e0081 */
[----:B------:R-:W-:-:S07]  /*16990*/  @P2 SHF.R.U32.HI R10, RZ, R11, R114 ;  /* 0x0000000bff0a2219 */ /* 0x000fce0000011672 */
.L_x_1541:
[----:B------:R-:W-:Y:S05]  /*169a0*/  BSYNC B2 ;  /* 0x0000000000027941 */ /* 0x000fea0003800000 */
.L_x_1539:
[----:B------:R-:W-:-:S05]  /*169b0*/  IMAD R10, R10, R116, R123 ;  /* 0x000000740a0a7224 */ /* 0x000fca00078e027b */
[----:B------:R-:W-:Y:S02]  /*169c0*/  VIADDMNMX R127, R10, R116, R127, PT ;  /* 0x000000740a7f7246 */ /* 0x000fe4000380017f */
[----:B------:R-:W-:-:S07]  /*169d0*/  VIMNMX R125, R125, R10, !PT ;  /* 0x0000000a7d7d7248 */ /* 0x000fce0007fe0100 */
.L_x_1538:
[C---:B------:R-:W-:Y:S02]  /*169e0*/  ISETP.GE.AND P3, PT, R156.reuse, 0x9, PT ;  /* 0x000000099c00780c */ /* 0x040fe40003f66270 */
[C---:B------:R-:W-:Y:S02]  /*169f0*/  ISETP.GE.AND P2, PT, R156.reuse, 0x2, PT ;  /* 0x000000029c00780c */ /* 0x040fe40003f46270 */
        /* <DEDUP_REMOVED lines=34> */
[C---:B------:R-:W-:Y:S02]  /*16c20*/  ISETP.GE.AND P5, PT, R156.reuse, 0x22, PT ;  /* 0x000000229c00780c */ /* 0x040fe40003fa6270 */
        /* <DEDUP_REMOVED lines=61> */
[----:B------:R-:W-:Y:S02]  /*17000*/  ISETP.GE.AND P4, PT, R156, 0x52, PT ;  /* 0x000000529c00780c */ /* 0x000fe40003f86270 */
[--C-:B------:R-:W-:Y:S02]  /*17010*/  IADD3 R99, R160, 0x8, R9.reuse ;  /* 0x00000008a0637810 */ /* 0x100fe40007ffe009 */
[----:B------:R-:W-:Y:S02]  /*17020*/  ISETP.GT.AND P5, PT, R125, 0x51, !P4 ;  /* 0x000000517d00780c */ /* 0x000fe400067a4270 */
[----:B------:R-:W-:-:S02]  /*17030*/  IADD3 R113, R158, 0x8, R9 ;  /* 0x000000089e717810 */ /* 0x000fc40007ffe009 */
        /* <DEDUP_REMOVED lines=18> */
[----:B------:R-:W-:Y:S01]  /*17160*/  ISETP.GT.AND P6, PT, R21, -0x1, PT ;  /* 0xffffffff1500780c */ /* 0x000fe20003fc4270 */
[----:B------:R-:W-:-:S12]  /*17170*/  BSSY B2, `(.L_x_1543) ;  /* 0x0000011000027945 */ /* 0x000fd80003800000 */
[----:B------:R-:W-:Y:S05]  /*17180*/  @P6 BRA `(.L_x_1544) ;  /* 0x0000000000246947 */ /* 0x000fea0003800000 */
[----:B------:R-:W-:Y:S02]  /*17190*/  IMAD.U32 R125, RZ, RZ, UR46 ;  /* 0x0000002eff7d7e24 */ /* 0x000fe4000f8e00ff */
[----:B------:R-:W-:-:S03]  /*171a0*/  VIADD R121, R20, 0x8 ;  /* 0x0000000814797836 */ /* 0x000fc60000000000 */
[----:B------:R-:W-:Y:S02]  /*171b0*/  ISETP.NE.AND P6, PT, R125, 0x1, PT ;  /* 0x000000017d00780c */ /* 0x000fe40003fc5270 */
[----:B------:R-:W-:-:S11]  /*171c0*/  LOP3.LUT R121, RZ, R121, RZ, 0x33, !PT ;  /* 0x00000079ff797212 */ /* 0x000fd600078e33ff */
[----:B------:R-:W0:Y:S02]  /*171d0*/  @P6 LDC.64 R10, c[0x0][0x9e8] ;  /* 0x00027a00ff0a6b82 */ /* 0x000e240000000a00 */
[----:B0-----:R-:W-:-:S05]  /*171e0*/  @P6 IMAD.HI.U32 R10, R121, R10, RZ ;  /* 0x0000000a790a6227 */ /* 0x001fca00078e00ff */
[----:B------:R-:W-:-:S04]  /*171f0*/  @P6 SHF.R.U32.HI R121, RZ, R11, R10 ;  /* 0x0000000bff796219 */ /* 0x000fc8000001160a */
[----:B------:R-:W-:Y:S01]  /*17200*/  LOP3.LUT R10, RZ, R121, RZ, 0x33, !PT ;  /* 0x00000079ff0a7212 */ /* 0x000fe200078e33ff */
[----:B------:R-:W-:Y:S06]  /*17210*/  BRA `(.L_x_1545) ;  /* 0x0000000000187947 */ /* 0x000fec0003800000 */
.L_x_1544:
[----:B------:R-:W-:-:S04]  /*17220*/  MOV R125, UR46 ;  /* 0x0000002e007d7c02 */ /* 0x000fc80008000f00 */
[----:B------:R-:W-:-:S13]  /*17230*/  ISETP.NE.AND P6, PT, R125, 0x1, PT ;  /* 0x000000017d00780c */ /* 0x000fda0003fc5270 */
[----:B------:R-:W0:Y:S02]  /*17240*/  @P6 LDC.64 R10, c[0x0][0x9e8] ;  /* 0x00027a00ff0a6b82 */ /* 0x000e240000000a00 */
[----:B0-----:R-:W-:-:S04]  /*17250*/  @P6 IMAD.HI.U32 R156, R21, R10, RZ ;  /* 0x0000000a159c6227 */ /* 0x001fc800078e00ff */
[----:B------:R-:W-:Y:S01]  /*17260*/  IMAD.MOV.U32 R10, RZ, RZ, R21 ;  /* 0x000000ffff0a7224 */ /* 0x000fe200078e0015 */
[----:B------:R-:W-:-:S07]  /*17270*/  @P6 SHF.R.U32.HI R10, RZ, R11, R156 ;  /* 0x0000000bff0a6219 */ /* 0x000fce000001169c */
.L_x_1545:
[----:B------:R-:W-:Y:S05]  /*17280*/  BSYNC B2 ;  /* 0x0000000000027941 */ /* 0x000fea0003800000 */
.L_x_1543:
[----:B------:R-:W-:-:S05]  /*17290*/  IMAD R10, R10, R125, R123 ;  /* 0x0000007d0a0a7224 */ /* 0x000fca00078e027b */
[----:B------:R-:W-:Y:S02]  /*172a0*/  VIADDMNMX R99, R10, R125, R99, PT ;  /* 0x0000007d0a637246 */ /* 0x000fe40003800163 */
[----:B------:R-:W-:-:S07]  /*172b0*/  VIMNMX R113, R113, R10, !PT ;  /* 0x0000000a71717248 */ /* 0x000fce0007fe0100 */
.L_x_1542:
[----:B------:R-:W-:Y:S01]  /*172c0*/  ISETP.GT.AND P2, PT, R113, 0x1, !P2 ;  /* 0x000000017100780c */ /* 0x000fe20005744270 */
[----:B------:R-:W-:Y:S01]  /*172d0*/  @!P1 VIADD R12, R12, 0x2a860 ;  /* 0x0002a8600c0c9836 */ /* 0x000fe20000000000 */
[----:B------:R-:W-:Y:S02]  /*172e0*/  FMNMX.FTZ R11, R89, R6, !PT ;  /* 0x00000006590b7209 */ /* 0x000fe40007810000 */
[----:B------:R-:W-:Y:S02]  /*172f0*/  ISETP.LT.OR P2, PT, R99, 0x2, P2 ;  /* 0x000000026300780c */ /* 0x000fe40001741670 */
[----:B------:R-:W-:Y:S02]  /*17300*/  ISETP.NE.AND P6, PT, R157, RZ, PT ;  /* 0x000000ff9d00720c */ /* 0x000fe40003fc5270 */
[----:B------:R-:W-:Y:S02]  /*17310*/  FSEL R156, R13, -INF , !P2 ;  /* 0xff8000000d9c7808 */ /* 0x000fe40005000000 */
[----:B------:R-:W-:-:S02]  /*17320*/  ISETP.NE.AND P2, PT, R151, RZ, PT ;  /* 0x000000ff9700720c */ /* 0x000fc40003f45270 */
[C---:B------:R-:W-:Y:S02]  /*17330*/  ISETP.GT.AND P3, PT, R113.reuse, 0x8, !P3 ;  /* 0x000000087100780c */ /* 0x040fe40005f64270 */
[----:B------:R-:W-:Y:S02]  /*17340*/  ISETP.GT.AND P2, PT, R113, 0x9, !P2 ;  /* 0x000000097100780c */ /* 0x000fe40005744270 */
[----:B------:R-:W-:Y:S02]  /*17350*/  FMNMX.FTZ R11, R114, R11, !PT ;  /* 0x0000000b720b7209 */ /* 0x000fe40007810000 */
[C---:B------:R-:W-:Y:S02]  /*17360*/  ISETP.LT.OR P2, PT, R99.reuse, 0xa, P2 ;  /* 0x0000000a6300780c */ /* 0x040fe40001741670 */
[----:B------:R-:W-:Y:S02]  /*17370*/  ISETP.LT.OR P3, PT, R99, 0x9, P3 ;  /* 0x000000096300780c */ /* 0x000fe40001f61670 */
[----:B------:R-:W-:-:S02]  /*17380*/  FSEL R158, R91, -INF , !P2 ;  /* 0xff8000005b9e7808 */ /* 0x000fc40005000000 */
[----:B------:R-:W-:Y:S02]  /*17390*/  ISETP.NE.AND P2, PT, R129, RZ, PT ;  /* 0x000000ff8100720c */ /* 0x000fe40003f45270 */
[----:B------:R-:W-:Y:S02]  /*173a0*/  FMNMX.FTZ R11, R116, R11, !PT ;  /* 0x0000000b740b7209 */ /* 0x000fe40007810000 */
[----:B------:R-:W-:Y:S02]  /*173b0*/  ISETP.GT.AND P2, PT, R113, 0x10, !P2 ;  /* 0x000000107100780c */ /* 0x000fe40005744270 */
[----:B------:R-:W-:Y:S02]  /*173c0*/  FSEL R90, R90, -INF , !P3 ;  /* 0xff8000005a5a7808 */ /* 0x000fe40005800000 */
[----:B------:R-:W-:Y:S02]  /*173d0*/  ISETP.LT.OR P2, PT, R99, 0x11, P2 ;  /* 0x000000116300780c */ /* 0x000fe40001741670 */
[----:B------:R-:W-:-:S02]  /*173e0*/  ISETP.NE.AND P3, PT, R155, RZ, PT ;  /* 0x000000ff9b00720c */ /* 0x000fc40003f65270 */
        /* <DEDUP_REMOVED lines=29> */
[----:B------:R-:W-:-:S02]  /*175c0*/  ISETP.GT.AND P2, PT, R113, 0x21, !P6 ;  /* 0x000000217100780c */ /* 0x000fc40007744270 */
[----:B------:R-:W-:Y:S02]  /*175d0*/  FMNMX.FTZ R11, R132, R11, !PT ;  /* 0x0000000b840b7209 */ /* 0x000fe40007810000 */
[----:B------:R-:W-:Y:S02]  /*175e0*/  ISETP.LT.OR P2, PT, R99, 0x22, P2 ;  /* 0x000000226300780c */ /* 0x000fe40001741670 */
[----:B------:R-:W-:Y:S02]  /*175f0*/  FMNMX.FTZ R11, R134, R11, !PT ;  /* 0x0000000b860b7209 */ /* 0x000fe40007810000 */
[----:B------:R-:W-:Y:S02]  /*17600*/  FSEL R98, R98, -INF , !P2 ;  /* 0xff80000062627808 */ /* 0x000fe40005000000 */
        /* <DEDUP_REMOVED lines=15> */
[----:B------:R-:W-:Y:S02]  /*17700*/  ISETP.NE.AND P6, PT, R159, RZ, PT ;  /* 0x000000ff9f00720c */ /* 0x000fe40003fc5270 */
[----:B------:R-:W-:Y:S02]  /*17710*/  ISETP.LT.OR P2, PT, R99, 0x31, P2 ;  /* 0x000000316300780c */ /* 0x000fe40001741670 */
[----:B------:R-:W-:Y:S01]  /*17720*/  ISETP.NE.AND P3, PT, R161, RZ, PT ;  /* 0x000000ffa100720c */ /* 0x000fe20003f65270 */
[----:B------:R-:W-:Y:S01]  /*17730*/  IMAD.MOV.U32 R161, RZ, RZ, R171 ;  /* 0x000000ffffa17224 */ /* 0x000fe200078e00ab */
        /* <DEDUP_REMOVED lines=9> */
[----:B------:R-:W-:Y:S02]  /*177d0*/  ISETP.LT.OR P5, PT, R99, 0x59, P5 ;  /* 0x000000596300780c */ /* 0x000fe40002fa1670 */
[----:B------:R-:W-:-:S04]  /*177e0*/  ISETP.GT.AND P2, PT, R113, 0x38, !P2 ;  /* 0x000000387100780c */ /* 0x000fc80005744270 */
[----:B------:R-:W-:-:S04]  /*177f0*/  ISETP.LT.OR P2, PT, R99, 0x39, P2 ;  /* 0x000000396300780c */ /* 0x000fc80001741670 */
[----:B------:R-:W-:Y:S02]  /*17800*/  FSEL R208, R0, -INF , !P2 ;  /* 0xff80000000d07808 */ /* 0x000fe40005000000 */
[----:B------:R-:W-:Y:S02]  /*17810*/  ISETP.NE.AND P2, PT, R147, RZ, PT ;  /* 0x000000ff9300720c */ /* 0x000fe40003f45270 */
[----:B------:R-:W-:Y:S02]  /*17820*/  FMNMX.FTZ R0, R88, R11, !PT ;  /* 0x0000000b58007209 */ /* 0x000fe40007810000 */
[----:B------:R-:W-:-:S03]  /*17830*/  ISETP.GT.AND P2, PT, R113, 0x39, !P2 ;  /* 0x000000397100780c */ /* 0x000fc60005744270 */
[----:B------:R-:W0:Y:S01]  /*17840*/  SHFL.BFLY PT, R11, R0, 0x2, 0x1f ;  /* 0x0c401f00000b7f89 */ /* 0x000e2200000e0000 */
[----:B------:R-:W-:-:S04]  /*17850*/  ISETP.LT.OR P2, PT, R99, 0x3a, P2 ;  /* 0x0000003a6300780c */ /* 0x000fc80001741670 */
[----:B------:R-:W-:Y:S02]  /*17860*/  FSEL R104, R104, -INF , !P2 ;  /* 0xff80000068687808 */ /* 0x000fe40005000000 */
[----:B------:R-:W-:-:S04]  /*17870*/  ISETP.NE.AND P2, PT, R115, RZ, PT ;  /* 0x000000ff7300720c */ /* 0x000fc80003f45270 */
[----:B------:R-:W-:-:S04]  /*17880*/  ISETP.GT.AND P2, PT, R113, 0x40, !P2 ;  /* 0x000000407100780c */ /* 0x000fc80005744270 */
[----:B------:R-:W-:-:S04]  /*17890*/  ISETP.LT.OR P2, PT, R99, 0x41, P2 ;  /* 0x000000416300780c */ /* 0x000fc80001741670 */
[----:B------:R-:W-:Y:S02]  /*178a0*/  FSEL R210, R105, -INF , !P2 ;  /* 0xff80000069d27808 */ /* 0x000fe40005000000 */
[----:B------:R-:W-:Y:S02]  /*178b0*/  ISETP.NE.AND P2, PT, R117, RZ, PT ;  /* 0x000000ff7500720c */ /* 0x000fe40003f45270 */
[----:B0-----:R-:W-:Y:S01]  /*178c0*/  FMNMX.FTZ R91, R0, R11, !PT ;  /* 0x0000000b005b7209 */ /* 0x001fe20007810000 */
[----:B------:R-:W-:Y:S01]  /*178d0*/  IMAD.U32 R11, RZ, RZ, UR43 ;  /* 0x0000002bff0b7e24 */ /* 0x000fe2000f8e00ff */
        /* <DEDUP_REMOVED lines=8> */
[----:B------:R-:W-:Y:S02]  /*17960*/  ISETP.GT.AND P2, PT, R113, 0x49, !P6 ;  /* 0x000000497100780c */ /* 0x000fe40007744270 */
[----:B------:R-:W-:Y:S02]  /*17970*/  ISETP.NE.AND P6, PT, R119, RZ, PT ;  /* 0x000000ff7700720c */ /* 0x000fe40003fc5270 */
[----:B------:R-:W-:Y:S02]  /*17980*/  ISETP.LT.OR P2, PT, R99, 0x4a, P2 ;  /* 0x0000004a6300780c */ /* 0x000fe40001741670 */
[----:B0-----:R-:W-:Y:S02]  /*17990*/  FMNMX.FTZ R10, R91, R10, !PT ;  /* 0x0000000a5b0a7209 */ /* 0x001fe40007810000 */
[----:B------:R-:W-:-:S02]  /*179a0*/  FSEL R108, R108, -INF , !P2 ;  /* 0xff8000006c6c7808 */ /* 0x000fc40005000000 */
[----:B------:R-:W-:Y:S01]  /*179b0*/  ISETP.GT.AND P2, PT, R113, 0x50, !P3 ;  /* 0x000000507100780c */ /* 0x000fe20005f44270 */
[----:B------:R-:W-:-:S03]  /*179c0*/  FMUL.FTZ R97, R10, R11 ;  /* 0x0000000b0a617220 */ /* 0x000fc60000410000 */
[----:B------:R-:W-:-:S04]  /*179d0*/  ISETP.LT.OR P2, PT, R99, 0x51, P2 ;  /* 0x000000516300780c */ /* 0x000fc80001741670 */
[----:B------:R-:W-:Y:S02]  /*179e0*/  FSEL R112, R112, -INF , !P2 ;  /* 0xff80000070707808 */ /* 0x000fe40005000000 */
[----:B------:R-:W-:Y:S02]  /*179f0*/  ISETP.GT.AND P2, PT, R113, RZ, !P6 ;  /* 0x000000ff7100720c */ /* 0x000fe40007744270 */
[----:B------:R-:W-:Y:S02]  /*17a00*/  ISETP.NE.AND P6, PT, R153, RZ, PT ;  /* 0x000000ff9900720c */ /* 0x000fe40003fc5270 */
[----:B------:R-:W-:Y:S02]  /*17a10*/  ISETP.LT.OR P2, PT, R99, 0x1, P2 ;  /* 0x000000016300780c */ /* 0x000fe40001741670 */
[----:B------:R-:W-:Y:S02]  /*17a20*/  ISETP.GT.AND P3, PT, R113, 0x59, !P6 ;  /* 0x000000597100780c */ /* 0x000fe40007764270 */
[----:B------:R-:W-:-:S02]  /*17a30*/  FSEL R2, R2, -INF , !P2 ;  /* 0xff80000002027808 */ /* 0x000fc40005000000 */
[C---:B------:R-:W-:Y:S02]  /*17a40*/  FSETP.NEU.FTZ.AND P2, PT, R10.reuse, -INF , PT ;  /* 0xff8000000a00780b */ /* 0x040fe40003f5d000 */
[----:B------:R-:W-:Y:S02]  /*17a50*/  ISETP.LT.OR P3, PT, R99, 0x5a, P3 ;  /* 0x0000005a6300780c */ /* 0x000fe40001f61670 */
[----:B------:R-:W-:Y:S02]  /*17a60*/  FSEL R97, R97, RZ, P2 ;  /* 0x000000ff61617208 */ /* 0x000fe40001000000 */
[----:B------:R-:W-:-:S03]  /*17a70*/  FSEL R113, R10, RZ, P2 ;  /* 0x000000ff0a717208 */ /* 0x000fc60001000000 */
[--C-:B------:R-:W-:Y:S01]  /*17a80*/  FFMA.FTZ R13, R89, R11, -R97.reuse ;  /* 0x0000000b590d7223 */ /* 0x100fe20000010861 */
[----:B------:R-:W-:Y:S01]  /*17a90*/  FMNMX.FTZ R89, R2, R7, !PT ;  /* 0x0000000702597209 */ /* 0x000fe20007810000 */
[-CC-:B------:R-:W-:Y:S01]  /*17aa0*/  FFMA.FTZ R122, R122, R11.reuse, -R97.reuse ;  /* 0x0000000b7a7a7223 */ /* 0x180fe20000010861 */
[-CC-:B------:R-:W-:Y:S01]  /*17ab0*/  FFMA.FTZ R0, R116, R11.reuse, -R97.reuse ;  /* 0x0000000b74007223 */ /* 0x180fe20000010861 */
        /* <DEDUP_REMOVED lines=11> */
[----:B------:R0:W-:Y:S01]  /*17b70*/  MUFU.EX2 R89, R0 ;  /* 0x0000000000597308 */ /* 0x0001e20000000800 */
[--C-:B------:R-:W-:Y:S01]  /*17b80*/  FFMA.FTZ R96, R96, R11, -R97.reuse ;  /* 0x0000000b60607223 */ /* 0x100fe20000010861 */
[----:B------:R-:W-:Y:S01]  /*17b90*/  FMNMX.FTZ R91, R92, R91, !PT ;  /* 0x0000005b5c5b7209 */ /* 0x000fe20007810000 */
[-CC-:B------:R-:W-:Y:S01]  /*17ba0*/  FFMA.FTZ R99, R128, R11.reuse, -R97.reuse ;  /* 0x0000000b80637223 */ /* 0x180fe20000010861 */
[----:B------:R-:W-:-:S02]  /*17bb0*/  FFMA.FTZ R126, R148, R11, -R97 ;  /* 0x0000000b947e7223 */ /* 0x000fc40000010861 */
[----:B------:R-:W-:Y:S02]  /*17bc0*/  FMNMX.FTZ R91, R160, R91, !PT ;  /* 0x0000005ba05b7209 */ /* 0x000fe40007810000 */
[----:B------:R-:W-:Y:S01]  /*17bd0*/  MUFU.EX2 R13, R13 ;  /* 0x0000000d000d7308 */ /* 0x000fe20000000800 */
[--C-:B0-----:R-:W-:Y:S01]  /*17be0*/  FFMA.FTZ R0, R118, R11, -R97.reuse ;  /* 0x0000000b76007223 */ /* 0x101fe20000010861 */
[----:B------:R-:W-:Y:S01]  /*17bf0*/  FMNMX.FTZ R91, R94, R91, !PT ;  /* 0x0000005b5e5b7209 */ /* 0x000fe20007810000 */
[-CC-:B------:R-:W-:Y:S01]  /*17c00*/  FFMA.FTZ R118, R120, R11.reuse, -R97.reuse ;  /* 0x0000000b78767223 */ /* 0x180fe20000010861 */
[-CC-:B------:R-:W-:Y:S01]  /*17c10*/  FFMA.FTZ R120, R140, R11.reuse, -R97.reuse ;  /* 0x0000000b8c787223 */ /* 0x180fe20000010861 */
[----:B------:R-:W-:Y:S01]  /*17c20*/  FFMA.FTZ R140, R134, R11, -R97 ;  /* 0x0000000b868c7223 */ /* 0x000fe20000010861 */
[----:B------:R-:W-:Y:S02]  /*17c30*/  FMNMX.FTZ R93, R192, R91, !PT ;  /* 0x0000005bc05d7209 */ /* 0x000fe40007810000 */
[----:B------:R0:W-:Y:S02]  /*17c40*/  MUFU.EX2 R91, R146 ;  /* 0x00000092005b7308 */ /* 0x0001e40000000800 */
[----:B------:R-:W-:-:S04]  /*17c50*/  FMNMX.FTZ R93, R202, R93, !PT ;  /* 0x0000005dca5d7209 */ /* 0x000fc80007810000 */
[----:B------:R-:W-:Y:S02]  /*17c60*/  FMNMX.FTZ R93, R98, R93, !PT ;  /* 0x0000005d625d7209 */ /* 0x000fe40007810000 */
[----:B------:R-:W-:Y:S01]  /*17c70*/  MUFU.EX2 R114, R114 ;  /* 0x0000007200727308 */ /* 0x000fe20000000800 */
[----:B0-----:R-:W-:Y:S01]  /*17c80*/  FFMA.FTZ R146, R130, R11, -R97 ;  /* 0x0000000b82927223 */ /* 0x001fe20000010861 */
        /* <DEDUP_REMOVED lines=8> */
[----:B------:R0:W-:Y:S02]  /*17d10*/  MUFU.EX2 R95, R122 ;  /* 0x0000007a005f7308 */ /* 0x0001e40000000800 */
[----:B------:R-:W-:-:S04]  /*17d20*/  FMNMX.FTZ R101, R210, R101, !PT ;  /* 0x00000065d2657209 */ /* 0x000fc80007810000 */
[----:B------:R-:W-:Y:S02]  /*17d30*/  FMNMX.FTZ R101, R106, R101, !PT ;  /* 0x000000656a657209 */ /* 0x000fe40007810000 */
[----:B------:R-:W1:Y:S01]  /*17d40*/  MUFU.EX2 R96, R96 ;  /* 0x0000006000607308 */ /* 0x000e620000000800 */
[----:B0-----:R-:W-:Y:S01]  /*17d50*/  FSEL R122, R109, -INF , !P4 ;  /* 0xff8000006d7a7808 */ /* 0x001fe20006000000 */
[----:B------:R-:W-:Y:S01]  /*17d60*/  FFMA.FTZ R109, R152, R11, -R97 ;  /* 0x0000000b986d7223 */ /* 0x000fe20000010861 */
[----:B------:R-:W-:-:S04]  /*17d70*/  FMNMX.FTZ R101, R212, R101, !PT ;  /* 0x00000065d4657209 */ /* 0x000fc80007810000 */
[----:B------:R-:W-:Y:S01]  /*17d80*/  FMNMX.FTZ R103, R108, R101, !PT ;  /* 0x000000656c677209 */ /* 0x000fe20007810000 */
[----:B------:R-:W-:Y:S03]  /*17d90*/  MUFU.EX2 R118, R118 ;  /* 0x0000007600767308 */ /* 0x000fe60000000800 */
[----:B------:R-:W-:-:S04]  /*17da0*/  FMNMX.FTZ R103, R112, R103, !PT ;  /* 0x0000006770677209 */ /* 0x000fc80007810000 */
[----:B------:R-:W-:Y:S01]  /*17db0*/  FMNMX.FTZ R103, R122, R103, !PT ;  /* 0x000000677a677209 */ /* 0x000fe20007810000 */
[----:B------:R0:W-:Y:S01]  /*17dc0*/  MUFU.EX2 R101, R105 ;  /* 0x0000006900657308 */ /* 0x0001e20000000800 */
[----:B-1----:R-:W-:Y:S02]  /*17dd0*/  F2FP.F16.F32.PACK_AB R152, R96, R91 ;  /* 0x0000005b6098723e */ /* 0x002fe400000000ff */
[----:B------:R-:W-:-:S04]  /*17de0*/  FMNMX.FTZ R103, R124, R103, !PT ;  /* 0x000000677c677209 */ /* 0x000fc80007810000 */
[----:B------:R-:W-:Y:S01]  /*17df0*/  FMNMX.FTZ R0, R142, R103, !PT ;  /* 0x000000678e007209 */ /* 0x000fe20007810000 */
[-CC-:B------:R-:W-:Y:S01]  /*17e00*/  FFMA.FTZ R103, R132, R11.reuse, -R97.reuse ;  /* 0x0000000b84677223 */ /* 0x180fe20000010861 */
[-CC-:B0-----:R-:W-:Y:S01]  /*17e10*/  FFMA.FTZ R105, R136, R11.reuse, -R97.reuse ;  /* 0x0000000b88697223 */ /* 0x181fe20000010861 */
[----:B------:R-:W-:Y:S01]  /*17e20*/  FFMA.FTZ R136, R150, R11, -R97 ;  /* 0x0000000b96887223 */ /* 0x000fe20000010861 */
[----:B------:R-:W0:Y:S01]  /*17e30*/  MUFU.EX2 R120, R120 ;  /* 0x0000007800787308 */ /* 0x000e220000000800 */
[----:B------:R-:W1:Y:S07]  /*17e40*/  SHFL.BFLY PT, R107, R0, 0x2, 0x1f ;  /* 0x0c401f00006b7f89 */ /* 0x000e6e00000e0000 */
[----:B------:R-:W2:Y:S08]  /*17e50*/  MUFU.EX2 R110, R110 ;  /* 0x0000006e006e7308 */ /* 0x000eb00000000800 */
[----:B------:R-:W-:Y:S01]  /*17e60*/  MUFU.EX2 R144, R144 ;  /* 0x0000009000907308 */ /* 0x000fe20000000800 */
[----:B0-----:R-:W-:-:S07]  /*17e70*/  F2FP.F16.F32.PACK_AB R148, R120, R95 ;  /* 0x0000005f7894723e */ /* 0x001fce00000000ff */
[----:B------:R-:W-:Y:S01]  /*17e80*/  MUFU.EX2 R99, R99 ;  /* 0x0000006300637308 */ /* 0x000fe20000000800 */
[----:B-1----:R-:W-:Y:S01]  /*17e90*/  FMNMX.FTZ R111, R0, R107, !PT ;  /* 0x0000006b006f7209 */ /* 0x002fe20007810000 */
[-CC-:B------:R-:W-:Y:S01]  /*17ea0*/  FFMA.FTZ R107, R138, R11.reuse, -R97.reuse ;  /* 0x0000000b8a6b7223 */ /* 0x180fe20000010861 */
[-CC-:B------:R-:W-:Y:S01]  /*17eb0*/  FFMA.FTZ R138, R154, R11.reuse, -R97.reuse ;  /* 0x0000000b9a8a7223 */ /* 0x180fe20000010861 */
[----:B------:R-:W-:Y:S01]  /*17ec0*/  FFMA.FTZ R97, R88, R11, -R97 ;  /* 0x0000000b58617223 */ /* 0x000fe20000010861 */
[----:B------:R-:W-:Y:S01]  /*17ed0*/  F2FP.F16.F32.PACK_AB R154, R118, R93 ;  /* 0x0000005d769a723e */ /* 0x000fe200000000ff */
[----:B------:R-:W0:Y:S01]  /*17ee0*/  SHFL.BFLY PT, R0, R111, 0x1, 0x1f ;  /* 0x0c201f006f007f89 */ /* 0x000e2200000e0000 */
[----:B--2---:R-:W-:Y:S01]  /*17ef0*/  F2FP.F16.F32.PACK_AB R150, R110, R101 ;  /* 0x000000656e96723e */ /* 0x004fe200000000ff */
[----:B------:R-:W-:Y:S08]  /*17f00*/  MUFU.EX2 R146, R146 ;  /* 0x0000009200927308 */ /* 0x000ff00000000800 */
[----:B------:R-:W-:Y:S08]  /*17f10*/  MUFU.EX2 R103, R103 ;  /* 0x0000006700677308 */ /* 0x000ff00000000800 */
[----:B------:R-:W-:Y:S01]  /*17f20*/  MUFU.EX2 R140, R140 ;  /* 0x0000008c008c7308 */ /* 0x000fe20000000800 */
[----:B0-----:R-:W-:Y:S01]  /*17f30*/  FMNMX.FTZ R88, R111, R0, !PT ;  /* 0x000000006f587209 */ /* 0x001fe20007810000 */
[----:B------:R-:W-:Y:S01]  /*17f40*/  FADD.FTZ R0, -R113, R6 ;  /* 0x0000000671007221 */ /* 0x000fe20000010100 */
[----:B------:R-:W-:-:S05]  /*17f50*/  @!P1 PRMT R113, RZ, 0x654, R12 ;  /* 0x00000654ff719816 */ /* 0x000fca000000000c */
[----:B------:R-:W-:Y:S01]  /*17f60*/  MUFU.EX2 R105, R105 ;  /* 0x0000006900697308 */ /* 0x000fe20000000800 */
[C---:B------:R-:W-:Y:S01]  /*17f70*/  FSETP.NEU.FTZ.AND P2, PT, R88.reuse, -INF , PT ;  /* 0xff8000005800780b */ /* 0x040fe20003f5d000 */
[-C--:B------:R-:W-:Y:S01]  /*17f80*/  FMUL.FTZ R111, R88, R11.reuse ;  /* 0x0000000b586f7220 */ /* 0x080fe20000410000 */
[-C--:B------:R-:W-:Y:S01]  /*17f90*/  FMUL.FTZ R0, R0, R11.reuse ;  /* 0x0000000b00007220 */ /* 0x080fe20000410000 */
[----:B------:R0:W-:Y:S03]  /*17fa0*/  @!P1 SYNCS.ARRIVE.TRANS64.RED.A1T0 RZ, [R113+URZ], RZ ;  /* 0x000000ff71ff99a7 */ /* 0x0001e6000810043f */
[----:B------:R-:W-:Y:S01]  /*17fb0*/  FSEL R111, R111, RZ, P2 ;  /* 0x000000ff6f6f7208 */ /* 0x000fe20001000000 */
[----:B------:R-:W-:Y:S04]  /*17fc0*/  MUFU.EX2 R107, R107 ;  /* 0x0000006b006b7308 */ /* 0x000fe80000000800 */
[-CC-:B------:R-:W-:Y:S01]  /*17fd0*/  FFMA.FTZ R157, R2, R11.reuse, -R111.reuse ;  /* 0x0000000b029d7223 */ /* 0x180fe2000001086f */
[----:B------:R-:W-:Y:S01]  /*17fe0*/  FSEL R2, R88, RZ, P2 ;  /* 0x000000ff58027208 */ /* 0x000fe20001000000 */
[-CC-:B------:R-:W-:Y:S01]  /*17ff0*/  FFMA.FTZ R6, R156, R11.reuse, -R111.reuse ;  /* 0x0000000b9c067223 */ /* 0x180fe2000001086f */
[-CC-:B------:R-:W-:Y:S01]  /*18000*/  FFMA.FTZ R159, R90, R11.reuse, -R111.reuse ;  /* 0x0000000b5a9f7223 */ /* 0x180fe2000001086f */
[----:B------:R-:W1:Y:S01]  /*18010*/  MUFU.EX2 R0, R0 ;  /* 0x0000000000007308 */ /* 0x000e620000000800 */
[-C--:B------:R-:W-:Y:S01]  /*18020*/  FFMA.FTZ R90, R158, R11.reuse, -R111 ;  /* 0x0000000b9e5a7223 */ /* 0x080fe2000001086f */
[----:B------:R-:W-:Y:S01]  /*18030*/  FADD.FTZ R2, -R2, R7 ;  /* 0x0000000702027221 */ /* 0x000fe20000010100 */
[-CC-:B------:R-:W-:Y:S01]  /*18040*/  FFMA.FTZ R153, R92, R11.reuse, -R111.reuse ;  /* 0x0000000b5c997223 */ /* 0x180fe2000001086f */
[-CC-:B------:R-:W-:Y:S01]  /*18050*/  FFMA.FTZ R92, R160, R11.reuse, -R111.reuse ;  /* 0x0000000ba05c7223 */ /* 0x180fe2000001086f */
[-CC-:B------:R-:W-:Y:S01]  /*18060*/  FFMA.FTZ R155, R94, R11.reuse, -R111.reuse ;  /* 0x0000000b5e9b7223 */ /* 0x180fe2000001086f */
[-C--:B------:R-:W-:Y:S01]  /*18070*/  FMUL.FTZ R2, R2, R11.reuse ;  /* 0x0000000b02027220 */ /* 0x080fe20000410000 */
        /* <DEDUP_REMOVED lines=9> */
[----:B------:R-:W2:Y:S01]  /*18110*/  MUFU.EX2 R2, R2 ;  /* 0x0000000200027308 */ /* 0x000ea20000000800 */
[----:B-1----:R-:W-:Y:S01]  /*18120*/  FFMA.FTZ R7, R0, R4, R13 ;  /* 0x0000000400077223 */ /* 0x002fe2000001000d */
[-CC-:B------:R-:W-:Y:S01]  /*18130*/  FFMA.FTZ R104, R104, R11.reuse, -R111.reuse ;  /* 0x0000000b68687223 */ /* 0x180fe2000001086f */
[-CC-:B------:R-:W-:Y:S01]  /*18140*/  FFMA.FTZ R141, R210, R11.reuse, -R111.reuse ;  /* 0x0000000bd28d7223 */ /* 0x180fe2000001086f */
[-C--:B------:R-:W-:Y:S01]  /*18150*/  FFMA.FTZ R12, R106, R11.reuse, -R111 ;  /* 0x0000000b6a0c7223 */ /* 0x080fe2000001086f */
[----:B------:R-:W-:Y:S01]  /*18160*/  FADD.FTZ R4, R114, R7 ;  /* 0x0000000772047221 */ /* 0x000fe20000010000 */
        /* <DEDUP_REMOVED lines=11> */
[----:B--2---:R-:W-:Y:S01]  /*18220*/  FFMA.FTZ R3, R2, R3, R157 ;  /* 0x0000000302037223 */ /* 0x004fe2000001009d */
[----:B------:R-:W-:Y:S01]  /*18230*/  FADD.FTZ R7, R91, R4 ;  /* 0x000000045b077221 */ /* 0x000fe20000010000 */
[----:B------:R-:W-:Y:S01]  /*18240*/  F2FP.F16.F32.PACK_AB R156, R114, R13 ;  /* 0x0000000d729c723e */ /* 0x000fe200000000ff */
[----:B------:R-:W-:Y:S01]  /*18250*/  IMAD.MOV.U32 R160, RZ, RZ, R170 ;  /* 0x000000ffffa07224 */ /* 0x000fe200078e00aa */
[----:B------:R-:W-:Y:S01]  /*18260*/  F2FP.F16.F32.PACK_AB R158, R116, R89 ;  /* 0x00000059749e723e */ /* 0x000fe200000000ff */
[----:B------:R-:W-:Y:S01]  /*18270*/  FADD.FTZ R128, R96, R7 ;  /* 0x0000000760807221 */ /* 0x000fe20000010000 */
[----:B------:R-:W-:Y:S01]  /*18280*/  IADD3 R8, R8, -0x1, RZ ;  /* 0xffffffff08087810 */ /* 0x000fe20007ffe0ff */
[----:B------:R-:W2:Y:S01]  /*18290*/  MUFU.EX2 R90, R90 ;  /* 0x0000005a005a7308 */ /* 0x000ea20000000800 */
[C---:B-1----:R-:W-:Y:S01]  /*182a0*/  FADD.FTZ R4, R6.reuse, R3 ;  /* 0x0000000306047221 */ /* 0x042fe20000010000 */
[----:B------:R-:W-:Y:S01]  /*182b0*/  FADD.FTZ R7, R93, R128 ;  /* 0x000000805d077221 */ /* 0x000fe20000010000 */
[----:B------:R-:W-:Y:S01]  /*182c0*/  F2FP.F16.F32.PACK_AB R157, R6, R157 ;  /* 0x0000009d069d723e */ /* 0x000fe200000000ff */
[----:B------:R-:W-:-:S02]  /*182d0*/  IMAD.MOV.U32 R6, RZ, RZ, R10 ;  /* 0x000000ffff067224 */ /* 0x000fc400078e000a */
[----:B------:R-:W-:Y:S02]  /*182e0*/  FADD.FTZ R128, R118, R7 ;  /* 0x0000000776807221 */ /* 0x000fe40000010000 */
[----:B------:R-:W1:Y:S01]  /*182f0*/  MUFU.EX2 R153, R153 ;  /* 0x0000009900997308 */ /* 0x000e620000000800 */
[----:B---3--:R-:W-:Y:S01]  /*18300*/  FADD.FTZ R3, R159, R4 ;  /* 0x000000049f037221 */ /* 0x008fe20000010000 */
[----:B------:R-:W-:-:S04]  /*18310*/  FADD.FTZ R7, R95, R128 ;  /* 0x000000805f077221 */ /* 0x000fc80000010000 */
[----:B------:R-:W-:Y:S02]  /*18320*/  FADD.FTZ R128, R120, R7 ;  /* 0x0000000778807221 */ /* 0x000fe40000010000 */
[----:B------:R-:W3:Y:S01]  /*18330*/  MUFU.EX2 R92, R92 ;  /* 0x0000005c005c7308 */ /* 0x000ee20000000800 */
[C---:B--2---:R-:W-:Y:S01]  /*18340*/  FADD.FTZ R4, R90.reuse, R3 ;  /* 0x000000035a047221 */ /* 0x044fe20000010000 */
[----:B------:R-:W-:Y:S01]  /*18350*/  FADD.FTZ R7, R101, R128 ;  /* 0x0000008065077221 */ /* 0x000fe20000010000 */
[----:B------:R-:W-:-:S03]  /*18360*/  F2FP.F16.F32.PACK_AB R159, R90, R159 ;  /* 0x0000009f5a9f723e */ /* 0x000fc600000000ff */
[----:B------:R-:W-:Y:S02]  /*18370*/  FADD.FTZ R7, R110, R7 ;  /* 0x000000076e077221 */ /* 0x000fe40000010000 */
[----:B------:R-:W2:Y:S01]  /*18380*/  MUFU.EX2 R155, R155 ;  /* 0x0000009b009b7308 */ /* 0x000ea20000000800 */
[----:B-1----:R-:W-:Y:S01]  /*18390*/  FADD.FTZ R3, R153, R4 ;  /* 0x0000000499037221 */ /* 0x002fe20000010000 */
[----:B------:R-:W-:Y:S01]  /*183a0*/  FADD.FTZ R106, R144, R7 ;  /* 0x00000007906a7221 */ /* 0x000fe20000010000 */
[----:B------:R-:W-:-:S03]  /*183b0*/  F2FP.F16.F32.PACK_AB R144, R99, R144 ;  /* 0x000000906390723e */ /* 0x000fc600000000ff */
[----:B------:R-:W-:Y:S02]  /*183c0*/  FADD.FTZ R7, R99, R106 ;  /* 0x0000006a63077221 */ /* 0x000fe40000010000 */
[----:B------:R-:W1:Y:S01]  /*183d0*/  MUFU.EX2 R94, R94 ;  /* 0x0000005e005e7308 */ /* 0x000e620000000800 */
[----:B---3--:R-:W-:Y:S01]  /*183e0*/  FADD.FTZ R4, R92, R3 ;  /* 0x000000035c047221 */ /* 0x008fe20000010000 */
[----:B------:R-:W-:Y:S01]  /*183f0*/  FADD.FTZ R106, R146, R7 ;  /* 0x00000007926a7221 */ /* 0x000fe20000010000 */
[C---:B------:R-:W-:Y:S02]  /*18400*/  F2FP.F16.F32.PACK_AB R146, R103.reuse, R146 ;  /* 0x000000926792723e */ /* 0x040fe400000000ff */
[----:B------:R-:W-:Y:S01]  /*18410*/  F2FP.F16.F32.PACK_AB R153, R92, R153 ;  /* 0x000000995c99723e */ /* 0x000fe200000000ff */
[----:B------:R-:W-:Y:S02]  /*18420*/  FADD.FTZ R7, R103, R106 ;  /* 0x0000006a67077221 */ /* 0x000fe40000010000 */
[----:B------:R-:W3:Y:S01]  /*18430*/  MUFU.EX2 R149, R149 ;  /* 0x0000009500957308 */ /* 0x000ee20000000800 */
[----:B--2---:R-:W-:Y:S01]  /*18440*/  FADD.FTZ R3, R155, R4 ;  /* 0x000000049b037221 */ /* 0x004fe20000010000 */
[----:B------:R-:W-:Y:S01]  /*18450*/  FADD.FTZ R106, R140, R7 ;  /* 0x000000078c6a7221 */ /* 0x000fe20000010000 */
[----:B------:R-:W-:-:S03]  /*18460*/  F2FP.F16.F32.PACK_AB R140, R105, R140 ;  /* 0x0000008c698c723e */ /* 0x000fc600000000ff */
[----:B------:R-:W-:Y:S02]  /*18470*/  FADD.FTZ R106, R105, R106 ;  /* 0x0000006a696a7221 */ /* 0x000fe40000010000 */
[----:B------:R-:W2:Y:S01]  /*18480*/  MUFU.EX2 R98, R98 ;  /* 0x0000006200627308 */ /* 0x000ea20000000800 */
[C---:B-1----:R-:W-:Y:S01]  /*18490*/  FADD.FTZ R4, R94.reuse, R3 ;  /* 0x000000035e047221 */ /* 0x042fe20000010000 */
[----:B------:R-:W-:Y:S01]  /*184a0*/  FADD.FTZ R7, R107, R106 ;  /* 0x0000006a6b077221 */ /* 0x000fe20000010000 */
[----:B------:R-:W-:-:S05]  /*184b0*/  F2FP.F16.F32.PACK_AB R155, R94, R155 ;  /* 0x0000009b5e9b723e */ /* 0x000fca00000000ff */
[----:B------:R-:W1:Y:S01]  /*184c0*/  MUFU.EX2 R151, R151 ;  /* 0x0000009700977308 */ /* 0x000e620000000800 */
[----:B---3--:R-:W-:-:S07]  /*184d0*/  FADD.FTZ R3, R149, R4 ;  /* 0x0000000495037221 */ /* 0x008fce0000010000 */
        /* <DEDUP_REMOVED lines=29> */
[C---:B---3--:R-:W-:Y:S01]  /*186b0*/  FADD.FTZ R3, R108.reuse, R3 ;  /* 0x000000036c037221 */ /* 0x048fe20000010000 */
[----:B------:R-:W-:-:S06]  /*186c0*/  F2FP.F16.F32.PACK_AB R143, R108, R143 ;  /* 0x0000008f6c8f723e */ /* 0x000fcc00000000ff */
[----:B------:R-:W3:Y:S01]  /*186d0*/  MUFU.EX2 R109, R109 ;  /* 0x0000006d006d7308 */ /* 0x000ee20000000800 */
[----:B--2---:R-:W-:-:S07]  /*186e0*/  FADD.FTZ R96, R136, R7 ;  /* 0x0000000788607221 */ /* 0x004fce0000010000 */
[----:B------:R-:W2:Y:S01]  /*186f0*/  MUFU.EX2 R122, R122 ;  /* 0x0000007a007a7308 */ /* 0x000ea20000000800 */
[----:B-1----:R-:W-:-:S07]  /*18700*/  FADD.FTZ R3, R112, R3 ;  /* 0x0000000370037221 */ /* 0x002fce0000010000 */
[----:B------:R-:W1:Y:S01]  /*18710*/  MUFU.EX2 R138, R138 ;  /* 0x0000008a008a7308 */ /* 0x000e620000000800 */
[C---:B---3--:R-:W-:Y:S01]  /*18720*/  FADD.FTZ R7, R109.reuse, R96 ;  /* 0x000000606d077221 */ /* 0x048fe20000010000 */
[----:B------:R-:W-:-:S06]  /*18730*/  F2FP.F16.F32.PACK_AB R136, R109, R136 ;  /* 0x000000886d88723e */ /* 0x000fcc00000000ff */
[----:B------:R-:W3:Y:S01]  /*18740*/  MUFU.EX2 R124, R124 ;  /* 0x0000007c007c7308 */ /* 0x000ee20000000800 */
[C---:B--2---:R-:W-:Y:S01]  /*18750*/  FADD.FTZ R3, R122.reuse, R3 ;  /* 0x000000037a037221 */ /* 0x044fe20000010000 */
[----:B------:R-:W-:-:S06]  /*18760*/  F2FP.F16.F32.PACK_AB R137, R122, R112 ;  /* 0x000000707a89723e */ /* 0x000fcc00000000ff */
[----:B------:R-:W2:Y:S01]  /*18770*/  MUFU.EX2 R97, R97 ;  /* 0x0000006100617308 */ /* 0x000ea20000000800 */
[----:B-1----:R-:W-:Y:S01]  /*18780*/  FADD.FTZ R96, R138, R7 ;  /* 0x000000078a607221 */ /* 0x002fe20000010000 */
[----:B------:R-:W-:-:S06]  /*18790*/  MOV R7, R88 ;  /* 0x0000005800077202 */ /* 0x000fcc0000000f00 */
[----:B------:R-:W1:Y:S01]  /*187a0*/  MUFU.EX2 R111, R111 ;  /* 0x0000006f006f7308 */ /* 0x000e620000000800 */
[----:B---3--:R-:W-:Y:S01]  /*187b0*/  FADD.FTZ R3, R124, R3 ;  /* 0x000000037c037221 */ /* 0x008fe20000010000 */
[C---:B--2---:R-:W-:Y:S01]  /*187c0*/  FADD.FTZ R4, R97.reuse, R96 ;  /* 0x0000006061047221 */ /* 0x044fe20000010000 */
[----:B------:R-:W-:Y:S02]  /*187d0*/  F2FP.F16.F32.PACK_AB R138, R97, R138 ;  /* 0x0000008a618a723e */ /* 0x000fe400000000ff */
[C---:B-1----:R-:W-:Y:S01]  /*187e0*/  FADD.FTZ R3, R111.reuse, R3 ;  /* 0x000000036f037221 */ /* 0x042fe20000010000 */
[----:B------:R-:W-:Y:S01]  /*187f0*/  F2FP.F16.F32.PACK_AB R139, R111, R124 ;  /* 0x0000007c6f8b723e */ /* 0x000fe200000000ff */
[----:B0-----:R-:W-:Y:S06]  /*18800*/  @P2 BRA `(.L_x_1546) ;  /* 0xffffffc8005c2947 */ /* 0x001fec000383ffff */
[----:B------:R-:W-:Y:S05]  /*18810*/  BSYNC B0 ;  /* 0x0000000000007941 */ /* 0x000fea0003800000 */
.L_x_1527:
[----:B------:R-:W-:Y:S01]  /*18820*/  IMAD.MOV.U32 R7, RZ, RZ, R88 ;  /* 0x000000ffff077224 */ /* 0x000fe200078e0058 */
[----:B------:R-:W-:Y:S01]  /*18830*/  MOV R161, R171 ;  /* 0x000000ab00a17202 */ /* 0x000fe20000000f00 */
[----:B------:R-:W-:Y:S02]  /*18840*/  IMAD.MOV.U32 R6, RZ, RZ, R10 ;  /* 0x000000ffff067224 */ /* 0x000fe400078e000a */
[----:B------:R-:W-:-:S07]  /*18850*/  IMAD.MOV.U32 R160, RZ, RZ, R170 ;  /* 0x000000ffffa07224 */ /* 0x000fce00078e00aa */
.L_x_1526:
[----:B------:R-:W-:Y:S05]  /*18860*/  BSYNC B1 ;  /* 0x0000000000017941 */ /* 0x000fea0003800000 */
.L_x_1525:
[----:B------:R-:W0:Y:S01]  /*18870*/  LDC R9, c[0x0][0x9e4] ;  /* 0x00027900ff097b82 */ /* 0x000e220000000800 */
[----:B------:R-:W-:Y:S01]  /*18880*/  IADD3 R10, R163, 0x80, -R164 ;  /* 0x00000080a30a7810 */ /* 0x000fe20007ffe8a4 */
[----:B------:R-:W-:-:S04]  /*18890*/  ULDC UR4, c[0x0][0x9dc] ;  /* 0x0002770000047ab9 */ /* 0x000fc80000000800 */
[----:B------:R-:W-:-:S04]  /*188a0*/  IMAD R10, R169, 0x80, R10 ;  /* 0x00000080a90a7824 */ /* 0x000fc800078e020a */
[----:B------:R-:W-:Y:S01]  /*188b0*/  VIADD R12, R10, -UR4 ;  /* 0x800000040a0c7c36 */ /* 0x000fe20008000000 */
[----:B0-----:R-:W-:-:S13]  /*188c0*/  ISETP.GE.AND P2, PT, R9, 0x1, PT ;  /* 0x000000010900780c */ /* 0x001fda0003f46270 */
[----:B------:R-:W-:Y:S05]  /*188d0*/  @!P2 BRA `(.L_x_1547) ;  /* 0x000000000044a947 */ /* 0x000fea0003800000 */
        /* <DEDUP_REMOVED lines=10> */
.L_x_1549:
[----:B------:R-:W-:-:S13]  /*18980*/  ISETP.NE.AND P2, PT, R9, 0x1, PT ;  /* 0x000000010900780c */ /* 0x000fda0003f45270 */
[----:B------:R-:W0:Y:S02]  /*18990*/  @P2 LDC.64 R14, c[0x0][0x9e8] ;  /* 0x00027a00ff0e2b82 */ /* 0x000e240000000a00 */
[----:B0-----:R-:W-:-:S05]  /*189a0*/  @P2 IMAD.HI.U32 R14, R10, R14, RZ ;  /* 0x0000000e0a0e2227 */ /* 0x001fca00078e00ff */
[----:B------:R-:W-:-:S07]  /*189b0*/  @P2 SHF.R.U32.HI R10, RZ, R15, R14 ;  /* 0x0000000fff0a2219 */ /* 0x000fce000001160e */
.L_x_1550:
[----:B------:R-:W-:Y:S05]  /*189c0*/  BSYNC B0 ;  /* 0x0000000000007941 */ /* 0x000fea0003800000 */
.L_x_1548:
[----:B------:R-:W-:-:S05]  /*189d0*/  IMAD R13, R10, R9, RZ ;  /* 0x000000090a0d7224 */ /* 0x000fca00078e02ff */
[----:B------:R-:W-:-:S07]  /*189e0*/  VIMNMX R12, R12, R13, !PT ;  /* 0x0000000d0c0c7248 */ /* 0x000fce0007fe0100 */
.L_x_1547:
[----:B------:R-:W-:Y:S01]  /*189f0*/  VIADD R12, R12, 0x5f ;  /* 0x0000005f0c0c7836 */ /* 0x000fe20000000000 */
[----:B------:R-:W-:Y:S03]  /*18a00*/  BSSY B0, `(.L_x_1551) ;  /* 0x0000263000007945 */ /* 0x000fe60003800000 */
[----:B------:R-:W-:-:S05]  /*18a10*/  IMAD.HI R12, R12, 0x2aaaaaab, RZ ;  /* 0x2aaaaaab0c0c7827 */ /* 0x000fca00078e02ff */
[----:B------:R-:W-:-:S04]  /*18a20*/  SHF.R.U32.HI R13, RZ, 0x1f, R12 ;  /* 0x0000001fff0d7819 */ /* 0x000fc8000001160c */
[----:B------:R-:W-:-:S04]  /*18a30*/  LEA.HI.SX32 R13, R12, R13, 0x1c ;  /* 0x0000000d0c0d7211 */ /* 0x000fc800078fe2ff */
[----:B------:R-:W-:-:S04]  /*18a40*/  VIMNMX R14, R168, R13, !PT ;  /* 0x0000000da80e7248 */ /* 0x000fc80007fe0100 */
[----:B------:R-:W-:-:S13]  /*18a50*/  ISETP.GE.AND P2, PT, R8, R14, PT ;  /* 0x0000000e0800720c */ /* 0x000fda0003f46270 */
[----:B------:R-:W-:Y:S05]  /*18a60*/  @!P2 BRA `(.L_x_1552) ;  /* 0x000000240070a947 */ /* 0x000fea0003800000 */
[----:B------:R-:W-:Y:S01]  /*18a70*/  BSSY B1, `(.L_x_1552) ;  /* 0x000025b000017945 */ /* 0x000fe20003800000 */
[----:B------:R-:W-:Y:S01]  /*18a80*/  MOV R13, R7 ;  /* 0x00000007000d7202 */ /* 0x000fe20000000f00 */
[----:B------:R-:W-:Y:S02]  /*18a90*/  IMAD.MOV.U32 R12, RZ, RZ, R6 ;  /* 0x000000ffff0c7224 */ /* 0x000fe400078e0006 */
[----:B------:R-:W-:Y:S02]  /*18aa0*/  IMAD.MOV.U32 R20, RZ, RZ, R161 ;  /* 0x000000ffff147224 */ /* 0x000fe400078e00a1 */
[----:B------:R-:W-:-:S07]  /*18ab0*/  IMAD.MOV.U32 R21, RZ, RZ, R160 ;  /* 0x000000ffff157224 */ /* 0x000fce00078e00a0 */
.L_x_1563:
[----:B------:R-:W-:-:S04]  /*18ac0*/  IADD3 R15, R21, 0x1, RZ ;  /* 0x00000001150f7810 */ /* 0x000fc80007ffe0ff */
[----:B------:R-:W-:-:S04]  /*18ad0*/  ISETP.NE.AND P2, PT, R15, 0x2, PT ;  /* 0x000000020f00780c */ /* 0x000fc80003f45270 */
[----:B------:R-:W-:Y:S02]  /*18ae0*/  SEL R15, R15, RZ, P2 ;  /* 0x000000ff0f0f7207 */ /* 0x000fe40001000000 */
[----:B------:R-:W-:-:S03]  /*18af0*/  SEL R161, RZ, 0x1, P2 ;  /* 0x00000001ffa17807 */ /* 0x000fc60001000000 */
[----:B------:R-:W-:Y:S01]  /*18b00*/  IMAD.MOV.U32 R160, RZ, RZ, R15 ;  /* 0x000000ffffa07224 */ /* 0x000fe200078e000f */
[----:B------:R-:W-:Y:S01]  /*18b10*/  LOP3.LUT R161, R20, R161, RZ, 0x3c, !PT ;  /* 0x000000a114a17212 */ /* 0x000fe200078e3cff */
[----:B------:R-:W-:Y:S06]  /*18b20*/  @!P0 BRA `(.L_x_1553) ;  /* 0x0000000000048947 */ /* 0x000fec0003800000 */
[----:B------:R-:W-:Y:S01]  /*18b30*/  BPT.TRAP 0x1 ;  /* 0x000000040000795c */ /* 0x000fe20000300000 */
.L_x_1553:
[----:B------:R-:W-:Y:S01]  /*18b40*/  IMAD R10, R160, 0x8, R18 ;  /* 0x00000008a00a7824 */ /* 0x000fe200078e0212 */
[----:B------:R-:W-:-:S04]  /*18b50*/  SHF.L.U32 R11, R161, 0x1f, RZ ;  /* 0x0000001fa10b7819 */ /* 0x000fc800000006ff */
[----:B------:R0:W1:Y:S01]  /*18b60*/  SYNCS.PHASECHK.TRANS64.TRYWAIT P2, [R10+URZ+0x2a830], R11 ;  /* 0x02a8300b0a0075a7 */ /* 0x000062000804017f */
[----:B------:R-:W-:Y:S05]  /*18b70*/  @!P0 BRA `(.L_x_1554) ;  /* 0x0000000000048947 */ /* 0x000fea0003800000 */
[----:B------:R-:W-:Y:S01]  /*18b80*/  BPT.TRAP 0x1 ;  /* 0x000000040000795c */ /* 0x000fe20000300000 */
.L_x_1554:
[----:B------:R-:W-:Y:S01]  /*18b90*/  BSSY B2, `(.L_x_1555) ;  /* 0x0000006000027945 */ /* 0x000fe20003800000 */
[----:B------:R-:W-:Y:S02]  /*18ba0*/  IMAD R6, R160, 0x900, R5 ;  /* 0x00000900a0067824 */ /* 0x000fe400078e0205 */
[----:B------:R-:W-:Y:S01]  /*18bb0*/  IMAD.MOV.U32 R7, RZ, RZ, 0x40000040 ;  /* 0x40000040ff077424 */ /* 0x000fe200078e00ff */
[----:B-1----:R-:W-:Y:S06]  /*18bc0*/  @P2 BRA `(.L_x_1556) ;  /* 0x0000000000082947 */ /* 0x002fec0003800000 */
[----:B------:R-:W1:Y:S02]  /*18bd0*/  SYNCS.PHASECHK.TRANS64.TRYWAIT P2, [R10+URZ+0x2a830], R11 ;  /* 0x02a8300b0a0075a7 */ /* 0x000e64000804017f */
[----:B-1----:R-:W-:Y:S05]  /*18be0*/  @!P2 BRA `(.L_x_1557) ;  /* 0x000000fc0040a947 */ /* 0x002fea0003800000 */
.L_x_1556:
[----:B------:R-:W-:Y:S05]  /*18bf0*/  BSYNC B2 ;  /* 0x0000000000027941 */ /* 0x000fea0003800000 */
.L_x_1555:
        /* <DEDUP_REMOVED lines=179> */
.L_x_1558:
[----:B------:R-:W-:Y:S01]  /*19730*/  SHF.L.U32 R7, R20, 0x1f, RZ ;  /* 0x0000001f14077819 */ /* 0x000fe200000006ff */
[----:B------:R-:W-:-:S04]  /*19740*/  IMAD R20, R21, 0x8, R18 ;  /* 0x0000000815147824 */ /* 0x000fc800078e0212 */
[----:B------:R0:W1:Y:S01]  /*19750*/  SYNCS.PHASECHK.TRANS64.TRYWAIT P2, [R20+URZ+0x2a850], R7 ;  /* 0x02a85007140075a7 */ /* 0x000062000804017f */
[----:B------:R-:W-:Y:S05]  /*19760*/  @!P0 BRA `(.L_x_1559) ;  /* 0x0000000000048947 */ /* 0x000fea0003800000 */
[----:B------:R-:W-:Y:S01]  /*19770*/  BPT.TRAP 0x1 ;  /* 0x000000040000795c */ /* 0x000fe20000300000 */
.L_x_1559:
[----:B------:R-:W-:Y:S04]  /*19780*/  BSSY B2, `(.L_x_1560) ;  /* 0x0000004000027945 */ /* 0x000fe80003800000 */
[----:B-1----:R-:W-:Y:S05]  /*19790*/  @P2 BRA `(.L_x_1561) ;  /* 0x0000000000082947 */ /* 0x002fea0003800000 */
[----:B------:R-:W1:Y:S02]  /*197a0*/  SYNCS.PHASECHK.TRANS64.TRYWAIT P2, [R20+URZ+0x2a850], R7 ;  /* 0x02a85007140075a7 */ /* 0x000e64000804017f */
[----:B-1----:R-:W-:Y:S05]  /*197b0*/  @!P2 BRA `(.L_x_1562) ;  /* 0x000000f00060a947 */ /* 0x002fea0003800000 */
.L_x_1561:
[----:B------:R-:W-:Y:S05]  /*197c0*/  BSYNC B2 ;  /* 0x0000000000027941 */ /* 0x000fea0003800000 */
.L_x_1560:
[----:B------:R-:W-:Y:S01]  /*197d0*/  VIADD R0, R18, 0x400 ;  /* 0x0000040012007836 */ /* 0x000fe20000000000 */
[----:B------:R-:W-:Y:S01]  /*197e0*/  MOV R11, 0x40000040 ;  /* 0x40000040000b7802 */ /* 0x000fe20000000f00 */
[----:B------:R-:W-:Y:S01]  /*197f0*/  WARPGROUP.ARRIVE ;  /* 0x00000000000079c5 */ /* 0x000fe20000000000 */
[----:B01----:R-:W-:Y:S02]  /*19800*/  IMAD.MOV.U32 R7, RZ, RZ, 0x40000040 ;  /* 0x40000040ff077424 */ /* 0x003fe400078e00ff */
[----:B------:R-:W-:Y:S01]  /*19810*/  FMUL.FTZ R2, R88, UR51 ;  /* 0x0000003358027c20 */ /* 0x000fe20008410000 */
[----:B------:R-:W-:Y:S01]  /*19820*/  SHF.R.U32.HI R0, RZ, 0x4, R0 ;  /* 0x00000004ff007819 */ /* 0x000fe20000011600 */
[----:B------:R-:W-:Y:S01]  /*19830*/  FMUL.FTZ R192, R89, UR51 ;  /* 0x0000003359c07c20 */ /* 0x000fe20008410000 */
[----:B------:R-:W-:Y:S01]  /*19840*/  R2UR UR7, R11 ;  /* 0x000000000b0772ca */ /* 0x000fe200000e0000 */
        /* <DEDUP_REMOVED lines=9> */
[----:B------:R-:W-:Y:S01]  /*198e0*/  FMUL.FTZ R212, R108, UR51 ;  /* 0x000000336cd47c20 */ /* 0x000fe20008410000 */
[----:B------:R-:W-:Y:S01]  /*198f0*/  IMAD R10, R21, 0x600, R0 ;  /* 0x00000600150a7824 */ /* 0x000fe200078e0200 */
[----:B------:R-:W1:Y:S01]  /*19900*/  MUFU.TANH R192, R192 ;  /* 0x000000c000c07308 */ /* 0x000e620000002400 */
[----:B------:R-:W-:Y:S01]  /*19910*/  FMUL.FTZ R214, R109, UR51 ;  /* 0x000000336dd67c20 */ /* 0x000fe20008410000 */
[----:B------:R-:W-:Y:S01]  /*19920*/  FMUL.FTZ R112, R112, UR51 ;  /* 0x0000003370707c20 */ /* 0x000fe20008410000 */
[C---:B------:R-:W-:Y:S01]  /*19930*/  VIADD R6, R10.reuse, 0x80 ;  /* 0x000000800a067836 */ /* 0x040fe20000000000 */
[----:B------:R-:W-:Y:S01]  /*19940*/  R2UR UR6, R10 ;  /* 0x000000000a0672ca */ /* 0x000fe200000e0000 */
[----:B------:R-:W-:Y:S01]  /*19950*/  FMUL.FTZ R216, R113, UR51 ;  /* 0x0000003371d87c20 */ /* 0x000fe20008410000 */
[----:B------:R-:W-:Y:S01]  /*19960*/  FMUL.FTZ R116, R116, UR51 ;  /* 0x0000003374747c20 */ /* 0x000fe20008410000 */
        /* <DEDUP_REMOVED lines=12> */
[----:B------:R-:W-:Y:S01]  /*19a30*/  VIADD R6, R10, 0x100 ;  /* 0x000001000a067836 */ /* 0x000fe20000000000 */
[----:B------:R-:W-:Y:S01]  /*19a40*/  R2UR UR7, R7 ;  /* 0x00000000070772ca */ /* 0x000fe200000e0000 */
[----:B------:R-:W-:Y:S01]  /*19a50*/  FMUL.FTZ R222, R133, UR51 ;  /* 0x0000003385de7c20 */ /* 0x000fe20008410000 */
[----:B-1----:R-:W-:Y:S01]  /*19a60*/  FMNMX.FTZ R11, R192, R11, !PT ;  /* 0x0000000bc00b7209 */ /* 0x002fe20007810000 */
[----:B------:R-:W-:Y:S01]  /*19a70*/  FMUL.FTZ R108, R111, UR51 ;  /* 0x000000336f6c7c20 */ /* 0x000fe20008410000 */
[----:B------:R-:W1:Y:S01]  /*19a80*/  MUFU.TANH R204, R204 ;  /* 0x000000cc00cc7308 */ /* 0x000e620000002400 */
[----:B------:R-:W-:Y:S01]  /*19a90*/  MOV R7, 0x40000040 ;  /* 0x4000004000077802 */ /* 0x000fe20000000f00 */
[----:B------:R-:W-:Y:S01]  /*19aa0*/  FMUL.FTZ R88, R90, UR51 ;  /* 0x000000335a587c20 */ /* 0x000fe20008410000 */
[----:B--2---:R-:W-:Y:S01]  /*19ab0*/  FMNMX.FTZ R11, R92, R11, !PT ;  /* 0x0000000b5c0b7209 */ /* 0x004fe20007810000 */
[----:B------:R-:W-:Y:S01]  /*19ac0*/  FMUL.FTZ R90, R91, UR51 ;  /* 0x000000335b5a7c20 */ /* 0x000fe20008410000 */
[----:B------:R-:W-:-:S02]  /*19ad0*/  IMAD.MOV.U32 R93, RZ, RZ, 0x40000040 ;  /* 0x40000040ff5d7424 */ /* 0x000fc400078e00ff */
        /* <DEDUP_REMOVED lines=11> */
[----:B-1----:R-:W-:Y:S01]  /*19b90*/  FMNMX.FTZ R11, R204, R11, !PT ;  /* 0x0000000bcc0b7209 */ /* 0x002fe20007810000 */
        /* <DEDUP_REMOVED lines=11> */
[C---:B------:R-:W-:Y:S01]  /*19c50*/  ISETP.GT.AND P2, PT, R8.reuse, R14, PT ;  /* 0x0000000e0800720c */ /* 0x040fe20003f44270 */
[----:B------:R-:W-:-:S02]  /*19c60*/  VIADD R8, R8, 0xffffffff ;  /* 0xffffffff08087836 */ /* 0x000fc40000000000 */
        /* <DEDUP_REMOVED lines=21> */
[----:B------:R-:W-:Y:S02]  /*19dc0*/  R2UR UR6, R6 ;  /* 0x00000000060672ca */ /* 0x000fe400000e0000 */
[----:B------:R-:W-:Y:S02]  /*19dd0*/  R2UR UR7, R7 ;  /* 0x00000000070772ca */ /* 0x000fe400000e0000 */
        /* <DEDUP_REMOVED lines=29> */
[----:B------:R-:W-:Y:S01]  /*19fb0*/  FMUL.FTZ R154, R121, UR51 ;  /* 0x00000033799a7c20 */ /* 0x000fe20008410000 */
[----:B------:R-:W-:-:S04]  /*19fc0*/  WARPGROUP.ARRIVE ;  /* 0x00000000000079c5 */ /* 0x000fc80000000000 */
[----:B------:R-:W0:Y:S02]  /*19fd0*/  MUFU.TANH R152, R0 ;  /* 0x0000000000987308 */ /* 0x000e240000002400 */
[----:B------:R-:W-:Y:S01]  /*19fe0*/  HGMMA.64x128x16.F32 R24, R148, gdesc[UR4].tnspB, R24, gsb0 ;  /* 0x41e0000494187df0 */ /* 0x000fe20008000818 */
[----:B------:R-:W-:Y:S01]  /*19ff0*/  R2UR UR7, R93 ;  /* 0x000000005d0772ca */ /* 0x000fe200000e0000 */
[----:B------:R-:W-:-:S04]  /*1a000*/  IMAD.MOV.U32 R93, RZ, RZ, 0x40000040 ;  /* 0x40000040ff5d7424 */ /* 0x000fc800078e00ff */
        /* <DEDUP_REMOVED lines=11> */
[----:B------:R-:W-:-:S04]  /*1a0c0*/  FMNMX.FTZ R11, R224, R11, !PT ;  /* 0x0000000be00b7209 */ /* 0x000fc80007810000 */
[----:B------:R-:W-:-:S05]  /*1a0d0*/  FMNMX.FTZ R11, R222, R11, !PT ;  /* 0x0000000bde0b7209 */ /* 0x000fca0007810000 */
[----:B------:R-:W0:Y:S02]  /*1a0e0*/  SHFL.BFLY PT, R0, R11, 0x2, 0x1f ;  /* 0x0c401f000b007f89 */ /* 0x000e2400000e0000 */
[----:B0-----:R-:W-:Y:S01]  /*1a0f0*/  FMNMX.FTZ R0, R11, R0, !PT ;  /* 0x000000000b007209 */ /* 0x001fe20007810000 */
[----:B------:R-:W-:-:S04]  /*1a100*/  IMAD.U32 R11, RZ, RZ, UR42 ;  /* 0x0000002aff0b7e24 */ /* 0x000fc8000f8e00ff */
[----:B------:R-:W0:Y:S02]  /*1a110*/  SHFL.BFLY PT, R7, R0, 0x1, 0x1f ;  /* 0x0c201f0000077f89 */ /* 0x000e2400000e0000 */
[----:B0-----:R-:W-:Y:S02]  /*1a120*/  FMNMX.FTZ R6, R0, R7, !PT ;  /* 0x0000000700067209 */ /* 0x001fe40007810000 */
[----:B------:R-:W-:-:S03]  /*1a130*/  FMNMX.FTZ R7, R88, R13, !PT ;  /* 0x0000000d58077209 */ /* 0x000fc60007810000 */
[----:B------:R-:W-:Y:S01]  /*1a140*/  FMUL.FTZ R111, R6, R11 ;  /* 0x0000000b066f7220 */ /* 0x000fe20000410000 */
[----:B------:R-:W-:Y:S01]  /*1a150*/  FMNMX.FTZ R7, R90, R7, !PT ;  /* 0x000000075a077209 */ /* 0x000fe20007810000 */
[----:B------:R-:W-:Y:S01]  /*1a160*/  FADD.FTZ R0, -R6, R12 ;  /* 0x0000000c06007221 */ /* 0x000fe20000010100 */
[----:B------:R-:W-:Y:S02]  /*1a170*/  VIADD R12, R10, 0x280 ;  /* 0x000002800a0c7836 */ /* 0x000fe40000000000 */
[--C-:B------:R-:W-:Y:S01]  /*1a180*/  FFMA.FTZ R91, R92, R11, -R111.reuse ;  /* 0x0000000b5c5b7223 */ /* 0x100fe2000001086f */
[----:B------:R-:W-:Y:S01]  /*1a190*/  VIADD R92, R10, 0x180 ;  /* 0x000001800a5c7836 */ /* 0x000fe20000000000 */
[----:B------:R-:W-:Y:S01]  /*1a1a0*/  FMNMX.FTZ R7, R94, R7, !PT ;  /* 0x000000075e077209 */ /* 0x000fe20007810000 */
[-CC-:B------:R-:W-:Y:S01]  /*1a1b0*/  FFMA.FTZ R89, R2, R11.reuse, -R111.reuse ;  /* 0x0000000b02597223 */ /* 0x180fe2000001086f */
[-CC-:B------:R-:W-:Y:S01]  /*1a1c0*/  FFMA.FTZ R21, R204, R11.reuse, -R111.reuse ;  /* 0x0000000bcc157223 */ /* 0x180fe2000001086f */
[-CC-:B------:R-:W-:Y:S01]  /*1a1d0*/  FFMA.FTZ R99, R208, R11.reuse, -R111.reuse ;  /* 0x0000000bd0637223 */ /* 0x180fe2000001086f */
[----:B------:R-:W-:Y:S01]  /*1a1e0*/  R2UR UR6, R92 ;  /* 0x000000005c0672ca */ /* 0x000fe200000e0000 */
[--C-:B------:R-:W-:Y:S01]  /*1a1f0*/  FFMA.FTZ R204, R206, R11, -R111.reuse ;  /* 0x0000000bcecc7223 */ /* 0x100fe2000001086f */
[----:B------:R-:W-:Y:S01]  /*1a200*/  FMNMX.FTZ R7, R170, R7, !PT ;  /* 0x00000007aa077209 */ /* 0x000fe20007810000 */
[-CC-:B------:R-:W-:Y:S01]  /*1a210*/  FFMA.FTZ R208, R210, R11.reuse, -R111.reuse ;  /* 0x0000000bd2d07223 */ /* 0x180fe2000001086f */
[----:B------:R-:W-:Y:S01]  /*1a220*/  IADD3 R92, R10, 0x200, RZ ;  /* 0x000002000a5c7810 */ /* 0x000fe20007ffe0ff */
        /* <DEDUP_REMOVED lines=15> */
[-C--:B------:R-:W-:Y:S01]  /*1a320*/  FFMA.FTZ R120, R222, R11.reuse, -R111 ;  /* 0x0000000bde787223 */ /* 0x080fe2000001086f */
[----:B------:R-:W-:Y:S01]  /*1a330*/  FMUL.FTZ R0, R0, R11 ;  /* 0x0000000b00007220 */ /* 0x000fe20000410000 */
[----:B------:R-:W-:-:S02]  /*1a340*/  WARPGROUP.DEPBAR.LE gsb0, 0x0 ;  /* 0x00008000000079c5 */ /* 0x000fc40000010000 */
[----:B------:R-:W-:Y:S01]  /*1a350*/  WARPGROUP.ARRIVE ;  /* 0x00000000000079c5 */ /* 0x000fe20000000000 */
[----:B------:R-:W-:Y:S01]  /*1a360*/  FMNMX.FTZ R7, R104, R7, !PT ;  /* 0x0000000768077209 */ /* 0x000fe20007810000 */
[----:B------:R-:W-:Y:S01]  /*1a370*/  FMUL.FTZ R148, R123, UR51 ;  /* 0x000000337b947c20 */ /* 0x000fe20008410000 */
[----:B------:R-:W-:Y:S01]  /*1a380*/  FMUL.FTZ R150, R127, UR51 ;  /* 0x000000337f967c20 */ /* 0x000fe20008410000 */
[----:B------:R-:W-:Y:S01]  /*1a390*/  MUFU.EX2 R0, R0 ;  /* 0x0000000000007308 */ /* 0x000fe20000000800 */
[----:B------:R-:W-:Y:S01]  /*1a3a0*/  FMNMX.FTZ R7, R106, R7, !PT ;  /* 0x000000076a077209 */ /* 0x000fe20007810000 */
[----:B------:R-:W-:Y:S01]  /*1a3b0*/  HGMMA.64x128x16.F32 R24, R144, gdesc[UR4].tnspB, R24, gsb0 ;  /* 0x41e0000490187df0 */ /* 0x000fe20008000818 */
[----:B------:R-:W-:Y:S01]  /*1a3c0*/  R2UR UR6, R92 ;  /* 0x000000005c0672ca */ /* 0x000fe200000e0000 */
[--C-:B------:R-:W-:Y:S01]  /*1a3d0*/  FFMA.FTZ R92, R124, R11, -R111.reuse ;  /* 0x0000000b7c5c7223 */ /* 0x100fe2000001086f */
[----:B------:R-:W-:Y:S02]  /*1a3e0*/  FMNMX.FTZ R7, R110, R7, !PT ;  /* 0x000000076e077209 */ /* 0x000fe40007810000 */
[----:B------:R-:W-:Y:S01]  /*1a3f0*/  R2UR UR7, R93 ;  /* 0x000000005d0772ca */ /* 0x000fe200000e0000 */
[----:B------:R-:W0:Y:S01]  /*1a400*/  MUFU.TANH R148, R148 ;  /* 0x0000009400947308 */ /* 0x000e220000002400 */
[----:B------:R-:W-:Y:S01]  /*1a410*/  FMNMX.FTZ R7, R108, R7, !PT ;  /* 0x000000076c077209 */ /* 0x000fe20007810000 */
[----:B------:R-:W-:-:S03]  /*1a420*/  FFMA.FTZ R93, R128, R11, -R111 ;  /* 0x0000000b805d7223 */ /* 0x000fc6000001086f */
[----:B------:R-:W-:-:S03]  /*1a430*/  FMNMX.FTZ R7, R114, R7, !PT ;  /* 0x0000000772077209 */ /* 0x000fc60007810000 */
[----:B------:R-:W1:Y:S01]  /*1a440*/  MUFU.TANH R150, R150 ;  /* 0x0000009600967308 */ /* 0x000e620000002400 */
[----:B------:R-:W-:-:S04]  /*1a450*/  FMNMX.FTZ R7, R132, R7, !PT ;  /* 0x0000000784077209 */ /* 0x000fc80007810000 */
[----:B------:R-:W-:-:S03]  /*1a460*/  FMNMX.FTZ R7, R118, R7, !PT ;  /* 0x0000000776077209 */ /* 0x000fc60007810000 */
[----:B------:R-:W-:Y:S01]  /*1a470*/  MUFU.EX2 R89, R89 ;  /* 0x0000005900597308 */ /* 0x000fe20000000800 */
[----:B------:R-:W-:-:S04]  /*1a480*/  FMNMX.FTZ R7, R226, R7, !PT ;  /* 0x00000007e2077209 */ /* 0x000fc80007810000 */
[----:B------:R-:W-:-:S03]  /*1a490*/  FMNMX.FTZ R7, R122, R7, !PT ;  /* 0x000000077a077209 */ /* 0x000fc60007810000 */
[----:B------:R-:W2:Y:S01]  /*1a4a0*/  MUFU.EX2 R192, R192 ;  /* 0x000000c000c07308 */ /* 0x000ea20000000800 */
[----:B0-----:R-:W-:-:S04]  /*1a4b0*/  FMNMX.FTZ R7, R148, R7, !PT ;  /* 0x0000000794077209 */ /* 0x001fc80007810000 */
[----:B------:R-:W-:-:S03]  /*1a4c0*/  FMNMX.FTZ R7, R126, R7, !PT ;  /* 0x000000077e077209 */ /* 0x000fc60007810000 */
[----:B------:R-:W-:Y:S01]  /*1a4d0*/  MUFU.EX2 R91, R91 ;  /* 0x0000005b005b7308 */ /* 0x000fe20000000800 */
[----:B-1----:R-:W-:-:S04]  /*1a4e0*/  FMNMX.FTZ R7, R150, R7, !PT ;  /* 0x0000000796077209 */ /* 0x002fc80007810000 */
[----:B------:R-:W-:-:S03]  /*1a4f0*/  FMNMX.FTZ R7, R130, R7, !PT ;  /* 0x0000000782077209 */ /* 0x000fc60007810000 */
[----:B------:R-:W0:Y:S01]  /*1a500*/  MUFU.EX2 R202, R202 ;  /* 0x000000ca00ca7308 */ /* 0x000e220000000800 */
[----:B------:R-:W-:Y:S02]  /*1a510*/  FMNMX.FTZ R7, R228, R7, !PT ;  /* 0x00000007e4077209 */ /* 0x000fe40007810000 */
[----:B--2---:R-:W-:Y:S02]  /*1a520*/  F2FP.F16.F32.PACK_AB R156, R192, R89 ;  /* 0x00000059c09c723e */ /* 0x004fe400000000ff */
[----:B------:R-:W-:-:S03]  /*1a530*/  FMNMX.FTZ R7, R134, R7, !PT ;  /* 0x0000000786077209 */ /* 0x000fc60007810000 */
[----:B------:R-:W-:Y:S01]  /*1a540*/  MUFU.EX2 R21, R21 ;  /* 0x0000001500157308 */ /* 0x000fe20000000800 */
[----:B------:R-:W-:-:S05]  /*1a550*/  FMNMX.FTZ R7, R230, R7, !PT ;  /* 0x00000007e6077209 */ /* 0x000fca0007810000 */
[----:B------:R-:W1:Y:S02]  /*1a560*/  SHFL.BFLY PT, R2, R7, 0x2, 0x1f ;  /* 0x0c401f0007027f89 */ /* 0x000e6400000e0000 */
[----:B------:R-:W2:Y:S01]  /*1a570*/  MUFU.EX2 R204, R204 ;  /* 0x000000cc00cc7308 */ /* 0x000ea20000000800 */
[----:B0-----:R-:W-:-:S07]  /*1a580*/  F2FP.F16.F32.PACK_AB R158, R202, R91 ;  /* 0x0000005bca9e723e */ /* 0x001fce00000000ff */
[----:B------:R-:W-:Y:S08]  /*1a590*/  MUFU.EX2 R101, R101 ;  /* 0x0000006500657308 */ /* 0x000ff00000000800 */
[----:B------:R-:W-:Y:S01]  /*1a5a0*/  MUFU.EX2 R206, R206 ;  /* 0x000000ce00ce7308 */ /* 0x000fe20000000800 */
[----:B--2---:R-:W-:Y:S02]  /*1a5b0*/  F2FP.F16.F32.PACK_AB R152, R204, R21 ;  /* 0x00000015cc98723e */ /* 0x004fe400000000ff */
[----:B-1----:R-:W-:-:S05]  /*1a5c0*/  FMNMX.FTZ R2, R7, R2, !PT ;  /* 0x0000000207027209 */ /* 0x002fca0007810000 */
[----:B------:R-:W-:Y:S01]  /*1a5d0*/  MUFU.EX2 R99, R99 ;  /* 0x0000006300637308 */ /* 0x000fe20000000800 */
[----:B------:R-:W0:Y:S07]  /*1a5e0*/  SHFL.BFLY PT, R7, R2, 0x1, 0x1f ;  /* 0x0c201f0002077f89 */ /* 0x000e2e00000e0000 */
[----:B------:R-:W-:Y:S08]  /*1a5f0*/  MUFU.EX2 R208, R208 ;  /* 0x000000d000d07308 */ /* 0x000ff00000000800 */
[----:B------:R-:W-:Y:S08]  /*1a600*/  MUFU.EX2 R97, R97 ;  /* 0x0000006100617308 */ /* 0x000ff00000000800 */
[----:B------:R-:W-:Y:S01]  /*1a610*/  MUFU.EX2 R210, R210 ;  /* 0x000000d200d27308 */ /* 0x000fe20000000800 */
[----:B0-----:R-:W-:-:S05]  /*1a620*/  FMNMX.FTZ R7, R2, R7, !PT ;  /* 0x0000000702077209 */ /* 0x001fca0007810000 */
[----:B------:R-:W-:Y:S01]  /*1a630*/  FADD.FTZ R2, -R7, R13 ;  /* 0x0000000d07027221 */ /* 0x000fe20000010100 */
[----:B------:R-:W-:Y:S01]  /*1a640*/  IMAD.MOV.U32 R13, RZ, RZ, 0x40000040 ;  /* 0x40000040ff0d7424 */ /* 0x000fe200078e00ff */
[----:B------:R-:W-:Y:S02]  /*1a650*/  MUFU.EX2 R103, R103 ;  /* 0x0000006700677308 */ /* 0x000fe40000000800 */
[----:B------:R-:W-:-:S06]  /*1a660*/  FMUL.FTZ R2, R2, R11 ;  /* 0x0000000b02027220 */ /* 0x000fcc0000410000 */
[----:B------:R-:W-:Y:S08]  /*1a670*/  MUFU.EX2 R2, R2 ;  /* 0x0000000200027308 */ /* 0x000ff00000000800 */
[----:B------:R-:W-:Y:S01]  /*1a680*/  MUFU.EX2 R105, R105 ;  /* 0x0000006900697308 */ /* 0x000fe20000000800 */
[----:B------:R-:W-:Y:S02]  /*1a690*/  WARPGROUP.DEPBAR.LE gsb0, 0x0 ;  /* 0x00008000000079c5 */ /* 0x000fe40000010000 */
[----:B------:R-:W-:Y:S01]  /*1a6a0*/  WARPGROUP.ARRIVE ;  /* 0x00000000000079c5 */ /* 0x000fe20000000000 */
[-CC-:B------:R-:W-:Y:S01]  /*1a6b0*/  FFMA.FTZ R144, R112, R11.reuse, -R111.reuse ;  /* 0x0000000b70907223 */ /* 0x180fe2000001086f */
[-CC-:B------:R-:W-:Y:S01]  /*1a6c0*/  FFMA.FTZ R146, R116, R11.reuse, -R111.reuse ;  /* 0x0000000b74927223 */ /* 0x180fe2000001086f */
[-CC-:B------:R-:W-:Y:S01]  /*1a6d0*/  FFMA.FTZ R112, R154, R11.reuse, -R111.reuse ;  /* 0x0000000b9a707223 */ /* 0x180fe2000001086f */
[-C--:B------:R-:W-:Y:S01]  /*1a6e0*/  FFMA.FTZ R116, R220, R11.reuse, -R111 ;  /* 0x0000000bdc747223 */ /* 0x080fe2000001086f */
[-C--:B------:R-:W-:Y:S01]  /*1a6f0*/  FMUL.FTZ R111, R7, R11.reuse ;  /* 0x0000000b076f7220 */ /* 0x080fe20000410000 */
[----:B------:R-:W-:Y:S01]  /*1a700*/  HGMMA.64x128x16.F32 R24, R140, gdesc[UR4].tnspB, R24, gsb0 ;  /* 0x41e000048c187df0 */ /* 0x000fe20008000818 */
[----:B------:R-:W-:Y:S01]  /*1a710*/  R2UR UR6, R12 ;  /* 0x000000000c0672ca */ /* 0x000fe200000e0000 */
[----:B------:R-:W-:Y:S01]  /*1a720*/  MUFU.EX2 R144, R144 ;  /* 0x0000009000907308 */ /* 0x000fe20000000800 */
[----:B------:R-:W-:Y:S01]  /*1a730*/  R2UR UR7, R13 ;  /* 0x000000000d0772ca */ /* 0x000fe200000e0000 */
[-CC-:B------:R-:W-:Y:S01]  /*1a740*/  FFMA.FTZ R157, R88, R11.reuse, -R111.reuse ;  /* 0x0000000b589d7223 */ /* 0x180fe2000001086f */
[-CC-:B------:R-:W-:Y:S01]  /*1a750*/  FFMA.FTZ R88, R90, R11.reuse, -R111.reuse ;  /* 0x0000000b5a587223 */ /* 0x180fe2000001086f */
[-CC-:B------:R-:W-:Y:S01]  /*1a760*/  FFMA.FTZ R159, R94, R11.reuse, -R111.reuse ;  /* 0x0000000b5e9f7223 */ /* 0x180fe2000001086f */
[----:B------:R-:W-:Y:S01]  /*1a770*/  @!P1 LEA R12, R15, R18, 0x3 ;  /* 0x000000120f0c9211 */ /* 0x000fe200078e18ff */
[-CC-:B------:R-:W-:Y:S01]  /*1a780*/  FFMA.FTZ R90, R170, R11.reuse, -R111.reuse ;  /* 0x0000000baa5a7223 */ /* 0x180fe2000001086f */
[-CC-:B------:R-:W-:Y:S01]  /*1a790*/  FFMA.FTZ R153, R96, R11.reuse, -R111.reuse ;  /* 0x0000000b60997223 */ /* 0x180fe2000001086f */
[----:B------:R-:W0:Y:S01]  /*1a7a0*/  MUFU.EX2 R157, R157 ;  /* 0x0000009d009d7308 */ /* 0x000e220000000800 */
[----:B------:R-:W-:Y:S01]  /*1a7b0*/  FFMA.FTZ R94, R98, R11, -R111 ;  /* 0x0000000b625e7223 */ /* 0x000fe2000001086f */
[----:B------:R-:W-:-:S02]  /*1a7c0*/  @!P1 VIADD R12, R12, 0x2a840 ;  /* 0x0002a8400c0c9836 */ /* 0x000fc40000000000 */
[----:B------:R-:W-:Y:S01]  /*1a7d0*/  FFMA.FTZ R15, R0, R4, R89 ;  /* 0x00000004000f7223 */ /* 0x000fe20000010059 */
[-CC-:B------:R-:W-:Y:S01]  /*1a7e0*/  FFMA.FTZ R155, R100, R11.reuse, -R111.reuse ;  /* 0x0000000b649b7223 */ /* 0x180fe2000001086f */
[-CC-:B------:R-:W-:Y:S01]  /*1a7f0*/  FFMA.FTZ R96, R102, R11.reuse, -R111.reuse ;  /* 0x0000000b66607223 */ /* 0x180fe2000001086f */
[-C--:B------:R-:W-:Y:S01]  /*1a800*/  FFMA.FTZ R149, R104, R11.reuse, -R111 ;  /* 0x0000000b68957223 */ /* 0x080fe2000001086f */
[----:B------:R-:W-:Y:S01]  /*1a810*/  @!P1 PRMT R13, RZ, 0x654, R12 ;  /* 0x00000654ff0d9816 */ /* 0x000fe2000000000c */
[----:B------:R-:W1:Y:S01]  /*1a820*/  MUFU.EX2 R88, R88 ;  /* 0x0000005800587308 */ /* 0x000e620000000800 */
[----:B------:R-:W-:Y:S01]  /*1a830*/  FADD.FTZ R4, R192, R15 ;  /* 0x0000000fc0047221 */ /* 0x000fe20000010000 */
[-CC-:B------:R-:W-:Y:S01]  /*1a840*/  FFMA.FTZ R98, R106, R11.reuse, -R111.reuse ;  /* 0x0000000b6a627223 */ /* 0x180fe2000001086f */
[-CC-:B------:R-:W-:Y:S01]  /*1a850*/  FFMA.FTZ R151, R110, R11.reuse, -R111.reuse ;  /* 0x0000000b6e977223 */ /* 0x180fe2000001086f */
        /* <DEDUP_REMOVED lines=8> */
[-CC-:B------:R-:W-:Y:S01]  /*1a8e0*/  FFMA.FTZ R130, R130, R11.reuse, -R111.reuse ;  /* 0x0000000b82827223 */ /* 0x180fe2000001086f */
[-CC-:B------:R-:W-:Y:S01]  /*1a8f0*/  FFMA.FTZ R228, R228, R11.reuse, -R111.reuse ;  /* 0x0000000be4e47223 */ /* 0x180fe2000001086f */
[----:B------:R-:W-:Y:S01]  /*1a900*/  FFMA.FTZ R134, R134, R11, -R111 ;  /* 0x0000000b86867223 */ /* 0x000fe2000001086f */
[----:B------:R-:W-:Y:S01]  /*1a910*/  F2FP.F16.F32.PACK_AB R154, R206, R101 ;  /* 0x00000065ce9a723e */ /* 0x000fe200000000ff */
        /* <DEDUP_REMOVED lines=18> */
[----:B------:R-:W0:Y:S01]  /*1aa40*/  MUFU.EX2 R112, R112 ;  /* 0x0000007000707308 */ /* 0x000e220000000800 */
[----:B------:R-:W-:Y:S07]  /*1aa50*/  HGMMA.64x128x16.F32 R24, R136, gdesc[UR4].tnspB, R24, gsb0 ;  /* 0x41e0000488187df0 */ /* 0x000fee0008000818 */
[----:B------:R-:W-:Y:S08]  /*1aa60*/  MUFU.EX2 R141, R141 ;  /* 0x0000008d008d7308 */ /* 0x000ff00000000800 */
[----:B------:R-:W-:Y:S01]  /*1aa70*/  MUFU.EX2 R107, R107 ;  /* 0x0000006b006b7308 */ /* 0x000fe20000000800 */
[----:B0-----:R-:W-:-:S07]  /*1aa80*/  F2FP.F16.F32.PACK_AB R140, R112, R95 ;  /* 0x0000005f708c723e */ /* 0x001fce00000000ff */
[----:B------:R-:W-:Y:S08]  /*1aa90*/  MUFU.EX2 R126, R126 ;  /* 0x0000007e007e7308 */ /* 0x000ff00000000800 */
[----:B------:R-:W0:Y:S08]  /*1aaa0*/  MUFU.EX2 R92, R92 ;  /* 0x0000005c005c7308 */ /* 0x000e300000000800 */
[----:B------:R1:W-:Y:S08]  /*1aab0*/  MUFU.EX2 R143, R150 ;  /* 0x00000096008f7308 */ /* 0x0003f00000000800 */
[----:B------:R-:W-:Y:S01]  /*1aac0*/  MUFU.EX2 R93, R93 ;  /* 0x0000005d005d7308 */ /* 0x000fe20000000800 */
[----:B-1----:R-:W-:-:S02]  /*1aad0*/  F2FP.F16.F32.PACK_AB R150, R210, R97 ;  /* 0x00000061d296723e */ /* 0x002fc400000000ff */
[----:B0-----:R-:W-:-:S05]  /*1aae0*/  F2FP.F16.F32.PACK_AB R142, R92, R107 ;  /* 0x0000006b5c8e723e */ /* 0x001fca00000000ff */
[----:B------:R-:W-:Y:S08]  /*1aaf0*/  MUFU.EX2 R130, R130 ;  /* 0x0000008200827308 */ /* 0x000ff00000000800 */
[----:B------:R-:W0:Y:S08]  /*1ab00*/  MUFU.EX2 R116, R116 ;  /* 0x0000007400747308 */ /* 0x000e300000000800 */
[----:B------:R-:W-:Y:S08]  /*1ab10*/  MUFU.EX2 R109, R109 ;  /* 0x0000006d006d7308 */ /* 0x000ff00000000800 */
[----:B------:R-:W-:Y:S08]  /*1ab20*/  MUFU.EX2 R134, R134 ;  /* 0x0000008600867308 */ /* 0x000ff00000000800 */
[----:B------:R-:W1:Y:S01]  /*1ab30*/  MUFU.EX2 R120, R120 ;  /* 0x0000007800787308 */ /* 0x000e620000000800 */
[----:B------:R-:W-:-:S02]  /*1ab40*/  WARPGROUP.DEPBAR.LE gsb0, 0x0 ;  /* 0x00008000000079c5 */ /* 0x000fc40000010000 */
[----:B------:R2:W-:Y:S05]  /*1ab50*/  @!P1 SYNCS.ARRIVE.TRANS64.RED.A1T0 RZ, [R13+URZ], RZ ;  /* 0x000000ff0dff99a7 */ /* 0x0005ea000810043f */
[----:B------:R-:W-:Y:S01]  /*1ab60*/  MUFU.EX2 R137, R228 ;  /* 0x000000e400897308 */ /* 0x000fe20000000800 */
[----:B0-----:R-:W-:Y:S02]  /*1ab70*/  F2FP.F16.F32.PACK_AB R136, R116, R93 ;  /* 0x0000005d7488723e */ /* 0x001fe400000000ff */
[----:B-1----:R-:W-:Y:S01]  /*1ab80*/  F2FP.F16.F32.PACK_AB R138, R120, R109 ;  /* 0x0000006d788a723e */ /* 0x002fe200000000ff */
[----:B--2---:R-:W-:Y:S02]  /*1ab90*/  @!P1 VIADD R13, R20, 0x2a860 ;  /* 0x0002a860140d9836 */ /* 0x004fe40000000000 */
[----:B------:R-:W-:Y:S01]  /*1aba0*/  FADD.FTZ R20, R88, R3 ;  /* 0x0000000358147221 */ /* 0x000fe20000010000 */
[----:B------:R-:W-:Y:S01]  /*1abb0*/  FADD.FTZ R3, R91, R4 ;  /* 0x000000045b037221 */ /* 0x000fe20000010000 */
[----:B------:R-:W-:Y:S01]  /*1abc0*/  FFMA.FTZ R4, R226, R11, -R111 ;  /* 0x0000000be2047223 */ /* 0x000fe2000001086f */
[----:B------:R-:W-:Y:S01]  /*1abd0*/  @!P1 PRMT R15, RZ, 0x654, R13 ;  /* 0x00000654ff0f9816 */ /* 0x000fe2000000000d */
[----:B------:R-:W-:Y:S01]  /*1abe0*/  FADD.FTZ R13, R159, R20 ;  /* 0x000000149f0d7221 */ /* 0x000fe20000010000 */
[----:B------:R-:W-:Y:S01]  /*1abf0*/  FADD.FTZ R20, R202, R3 ;  /* 0x00000003ca147221 */ /* 0x000fe20000010000 */
[----:B------:R-:W-:-:S02]  /*1ac00*/  F2FP.F16.F32.PACK_AB R159, R90, R159 ;  /* 0x0000009f5a9f723e */ /* 0x000fc400000000ff */
[----:B------:R-:W0:Y:S01]  /*1ac10*/  MUFU.EX2 R4, R4 ;  /* 0x0000000400047308 */ /* 0x000e220000000800 */
[----:B------:R-:W-:Y:S01]  /*1ac20*/  FADD.FTZ R100, R90, R13 ;  /* 0x0000000d5a647221 */ /* 0x000fe20000010000 */
[----:B------:R-:W-:Y:S01]  /*1ac30*/  FADD.FTZ R3, R21, R20 ;  /* 0x0000001415037221 */ /* 0x000fe20000010000 */
[-CC-:B------:R-:W-:Y:S01]  /*1ac40*/  FFMA.FTZ R20, R148, R11.reuse, -R111.reuse ;  /* 0x0000000b94147223 */ /* 0x180fe2000001086f */
[----:B------:R-:W-:Y:S01]  /*1ac50*/  FFMA.FTZ R111, R230, R11, -R111 ;  /* 0x0000000be66f7223 */ /* 0x000fe2000001086f */
[----:B------:R-:W-:Y:S01]  /*1ac60*/  FADD.FTZ R13, R153, R100 ;  /* 0x00000064990d7221 */ /* 0x000fe20000010000 */
[----:B------:R-:W-:Y:S01]  /*1ac70*/  FADD.FTZ R100, R204, R3 ;  /* 0x00000003cc647221 */ /* 0x000fe20000010000 */
[----:B------:R1:W-:Y:S01]  /*1ac80*/  @!P1 SYNCS.ARRIVE.TRANS64.RED.A1T0 RZ, [R15+URZ], RZ ;  /* 0x000000ff0fff99a7 */ /* 0x0003e2000810043f */
[C---:B------:R-:W-:Y:S01]  /*1ac90*/  F2FP.F16.F32.PACK_AB R153, R94.reuse, R153 ;  /* 0x000000995e99723e */ /* 0x040fe200000000ff */
[----:B------:R-:W-:Y:S01]  /*1aca0*/  FADD.FTZ R102, R94, R13 ;  /* 0x0000000d5e667221 */ /* 0x000fe20000010000 */
[----:B------:R-:W-:Y:S01]  /*1acb0*/  FADD.FTZ R3, R101, R100 ;  /* 0x0000006465037221 */ /* 0x000fe20000010000 */
[----:B------:R-:W-:Y:S01]  /*1acc0*/  MUFU.EX2 R20, R20 ;  /* 0x0000001400147308 */ /* 0x000fe20000000800 */
[----:B------:R-:W-:Y:S01]  /*1acd0*/  F2FP.F16.F32.PACK_AB R148, R208, R99 ;  /* 0x00000063d094723e */ /* 0x000fe200000000ff */
[----:B------:R-:W-:Y:S01]  /*1ace0*/  FADD.FTZ R13, R155, R102 ;  /* 0x000000669b0d7221 */ /* 0x000fe20000010000 */
[----:B------:R-:W-:Y:S01]  /*1acf0*/  FADD.FTZ R100, R206, R3 ;  /* 0x00000003ce647221 */ /* 0x000fe20000010000 */
[----:B------:R-:W-:Y:S01]  /*1ad00*/  F2FP.F16.F32.PACK_AB R155, R96, R155 ;  /* 0x0000009b609b723e */ /* 0x000fe200000000ff */
[----:B------:R-:W-:-:S02]  /*1ad10*/  IMAD.MOV.U32 R21, RZ, RZ, R160 ;  /* 0x000000ffff157224 */ /* 0x000fc400078e00a0 */
[----:B------:R-:W-:Y:S01]  /*1ad20*/  FADD.FTZ R102, R96, R13 ;  /* 0x0000000d60667221 */ /* 0x000fe20000010000 */
[----:B------:R-:W-:Y:S01]  /*1ad30*/  FADD.FTZ R3, R99, R100 ;  /* 0x0000006463037221 */ /* 0x000fe20000010000 */
[----:B------:R-:W2:Y:S02]  /*1ad40*/  MUFU.EX2 R111, R111 ;  /* 0x0000006f006f7308 */ /* 0x000ea40000000800 */
        /* <DEDUP_REMOVED lines=16> */
[----:B------:R-:W-:Y:S01]  /*1ae50*/  F2FP.F16.F32.PACK_AB R146, R105, R146 ;  /* 0x000000926992723e */ /* 0x000fe200000000ff */
[----:B------:R-:W-:Y:S02]  /*1ae60*/  IMAD.MOV.U32 R12, RZ, RZ, R6 ;  /* 0x000000ffff0c7224 */ /* 0x000fe400078e0006 */
[----:B------:R-:W-:Y:S01]  /*1ae70*/  FADD.FTZ R3, R147, R88 ;  /* 0x0000005893037221 */ /* 0x000fe20000010000 */
[----:B------:R-:W-:Y:S01]  /*1ae80*/  FADD.FTZ R90, R105, R90 ;  /* 0x0000005a695a7221 */ /* 0x000fe20000010000 */
[C---:B0-----:R-:W-:Y:S02]  /*1ae90*/  F2FP.F16.F32.PACK_AB R147, R4.reuse, R147 ;  /* 0x000000930493723e */ /* 0x041fe400000000ff */
[----:B------:R-:W-:Y:S01]  /*1aea0*/  FADD.FTZ R88, R4, R3 ;  /* 0x0000000304587221 */ /* 0x000fe20000010000 */
[----:B------:R-:W-:Y:S01]  /*1aeb0*/  FADD.FTZ R3, R95, R90 ;  /* 0x0000005a5f037221 */ /* 0x000fe20000010000 */
[----:B--2---:R-:W-:-:S02]  /*1aec0*/  F2FP.F16.F32.PACK_AB R139, R111, R134 ;  /* 0x000000866f8b723e */ /* 0x004fc400000000ff */
[----:B------:R-:W-:Y:S01]  /*1aed0*/  FADD.FTZ R13, R141, R88 ;  /* 0x000000588d0d7221 */ /* 0x000fe20000010000 */
[----:B------:R-:W-:Y:S01]  /*1aee0*/  FADD.FTZ R10, R112, R3 ;  /* 0x00000003700a7221 */ /* 0x000fe20000010000 */
[C---:B------:R-:W-:Y:S02]  /*1aef0*/  F2FP.F16.F32.PACK_AB R141, R20.reuse, R141 ;  /* 0x0000008d148d723e */ /* 0x040fe400000000ff */
[----:B------:R-:W-:Y:S01]  /*1af00*/  FADD.FTZ R13, R20, R13 ;  /* 0x0000000d140d7221 */ /* 0x000fe20000010000 */
[----:B------:R-:W-:Y:S01]  /*1af10*/  FADD.FTZ R3, R107, R10 ;  /* 0x0000000a6b037221 */ /* 0x000fe20000010000 */
[----:B------:R-:W-:Y:S02]  /*1af20*/  MOV R20, R161 ;  /* 0x000000a100147202 */ /* 0x000fe40000000f00 */
[----:B------:R-:W-:Y:S01]  /*1af30*/  FADD.FTZ R13, R126, R13 ;  /* 0x0000000d7e0d7221 */ /* 0x000fe20000010000 */
[----:B------:R-:W-:-:S03]  /*1af40*/  FADD.FTZ R10, R92, R3 ;  /* 0x000000035c0a7221 */ /* 0x000fc60000010000 */
[----:B------:R-:W-:Y:S01]  /*1af50*/  FADD.FTZ R13, R143, R13 ;  /* 0x0000000d8f0d7221 */ /* 0x000fe20000010000 */
[----:B------:R-:W-:Y:S01]  /*1af60*/  FADD.FTZ R3, R93, R10 ;  /* 0x0000000a5d037221 */ /* 0x000fe20000010000 */
[----:B------:R-:W-:Y:S02]  /*1af70*/  F2FP.F16.F32.PACK_AB R143, R143, R126 ;  /* 0x0000007e8f8f723e */ /* 0x000fe400000000ff */
        /* <DEDUP_REMOVED lines=8> */
[----:B------:R-:W-:Y:S01]  /*1b000*/  IMAD.MOV.U32 R13, RZ, RZ, R7 ;  /* 0x000000ffff0d7224 */ /* 0x000fe200078e0007 */
[----:B-1----:R-:W-:Y:S06]  /*1b010*/  @P2 BRA `(.L_x_1563) ;  /* 0xffffffd800a82947 */ /* 0x002fec000383ffff */
[----:B------:R-:W-:Y:S05]  /*1b020*/  BSYNC B1 ;  /* 0x0000000000017941 */ /* 0x000fea0003800000 */
.L_x_1552:
[----:B------:R-:W-:Y:S05]  /*1b030*/  BSYNC B0 ;  /* 0x0000000000007941 */ /* 0x000fea0003800000 */
.L_x_1551:
[----:B------:R-:W-:Y:S01]  /*1b040*/  ISETP.GE.AND P2, PT, R8, R168, PT ;  /* 0x000000a80800720c */ /* 0x000fe20003f46270 */
[----:B------:R-:W-:-:S12]  /*1b050*/  BSSY B0, `(.L_x_1564) ;  /* 0x0000373000007945 */ /* 0x000fd80003800000 */
[----:B------:R-:W-:Y:S05]  /*1b060*/  @!P2 BRA `(.L_x_1565) ;  /* 0x0000003400c4a947 */ /* 0x000fea0003800000 */
[----:B------:R-:W-:Y:S01]  /*1b070*/  LEA R14, R169, R179, 0x7 ;  /* 0x000000b3a90e7211 */ /* 0x000fe200078e38ff */
[----:B------:R-:W-:Y:S01]  /*1b080*/  IMAD.MOV.U32 R12, RZ, RZ, R7 ;  /* 0x000000ffff0c7224 */ /* 0x000fe200078e0007 */
[----:B------:R-:W-:Y:S01]  /*1b090*/  MOV R20, R161 ;  /* 0x000000a100147202 */ /* 0x000fe20000000f00 */
[----:B------:R-:W-:Y:S02]  /*1b0a0*/  IMAD.MOV.U32 R13, RZ, RZ, R6 ;  /* 0x000000ffff0d7224 */ /* 0x000fe400078e0006 */
[----:B------:R-:W-:Y:S02]  /*1b0b0*/  VIADD R14, R14, 0x8 ;  /* 0x000000080e0e7836 */ /* 0x000fe40000000000 */
[----:B------:R-:W-:-:S03]  /*1b0c0*/  IMAD.MOV.U32 R21, RZ, RZ, R160 ;  /* 0x000000ffff157224 */ /* 0x000fc600078e00a0 */
[----:B------:R-:W-:-:S07]  /*1b0d0*/  IADD3 R14, R14, R163, -R164 ;  /* 0x000000a30e0e7210 */ /* 0x000fce0007ffe8a4 */
.L_x_1584:
[----:B------:R-:W-:-:S05]  /*1b0e0*/  VIADD R6, R21, 0x1 ;  /* 0x0000000115067836 */ /* 0x000fca0000000000 */
[----:B------:R-:W-:-:S04]  /*1b0f0*/  ISETP.NE.AND P2, PT, R6, 0x2, PT ;  /* 0x000000020600780c */ /* 0x000fc80003f45270 */
[----:B------:R-:W-:Y:S02]  /*1b100*/  SEL R161, RZ, 0x1, P2 ;  /* 0x00000001ffa17807 */ /* 0x000fe40001000000 */
[----:B------:R-:W-:Y:S02]  /*1b110*/  SEL R160, R6, RZ, P2 ;  /* 0x000000ff06a07207 */ /* 0x000fe40001000000 */
[----:B------:R-:W-:Y:S01]  /*1b120*/  LOP3.LUT R161, R20, R161, RZ, 0x3c, !PT ;  /* 0x000000a114a17212 */ /* 0x000fe200078e3cff */
[----:B------:R-:W-:Y:S06]  /*1b130*/  @!P0 BRA `(.L_x_1566) ;  /* 0x0000000000048947 */ /* 0x000fec0003800000 */
[----:B------:R-:W-:Y:S01]  /*1b140*/  BPT.TRAP 0x1 ;  /* 0x000000040000795c */ /* 0x000fe20000300000 */
.L_x_1566:
[----:B------:R-:W-:Y:S01]  /*1b150*/  IMAD R15, R160, 0x8, R18 ;  /* 0x00000008a00f7824 */ /* 0x000fe200078e0212 */
[----:B------:R-:W-:-:S04]  /*1b160*/  SHF.L.U32 R10, R161, 0x1f, RZ ;  /* 0x0000001fa10a7819 */ /* 0x000fc800000006ff */
[----:B------:R0:W1:Y:S01]  /*1b170*/  SYNCS.PHASECHK.TRANS64.TRYWAIT P2, [R15+URZ+0x2a830], R10 ;  /* 0x02a8300a0f0075a7 */ /* 0x000062000804017f */
[----:B------:R-:W-:Y:S05]  /*1b180*/  @!P0 BRA `(.L_x_1567) ;  /* 0x0000000000048947 */ /* 0x000fea0003800000 */
[----:B------:R-:W-:Y:S01]  /*1b190*/  BPT.TRAP 0x1 ;  /* 0x000000040000795c */ /* 0x000fe20000300000 */
.L_x_1567:
[----:B------:R-:W-:Y:S01]  /*1b1a0*/  BSSY B1, `(.L_x_1568) ;  /* 0x0000006000017945 */ /* 0x000fe20003800000 */
[----:B------:R-:W-:Y:S01]  /*1b1b0*/  IMAD R6, R160, 0x900, R5 ;  /* 0x00000900a0067824 */ /* 0x000fe200078e0205 */
[----:B------:R-:W-:Y:S02]  /*1b1c0*/  MOV R7, 0x40000040 ;  /* 0x4000004000077802 */ /* 0x000fe40000000f00 */
[----:B-1----:R-:W-:Y:S05]  /*1b1d0*/  @P2 BRA `(.L_x_1569) ;  /* 0x0000000000082947 */ /* 0x002fea0003800000 */
[----:B------:R-:W1:Y:S02]  /*1b1e0*/  SYNCS.PHASECHK.TRANS64.TRYWAIT P2, [R15+URZ+0x2a830], R10 ;  /* 0x02a8300a0f0075a7 */ /* 0x000e64000804017f */
[----:B-1----:R-:W-:Y:S05]  /*1b1f0*/  @!P2 BRA `(.L_x_1570) ;  /* 0x000000d400e4a947 */ /* 0x002fea0003800000 */
.L_x_1569:
[----:B------:R-:W-:Y:S05]  /*1b200*/  BSYNC B1 ;  /* 0x0000000000017941 */ /* 0x000fea0003800000 */
.L_x_1568:
[----:B------:R-:W2:Y:S04]  /*1b210*/  LDL.64 R88, [R1+0x38] ;  /* 0x0000380001587983 */ /* 0x000ea80000100a00 */
[----:B------:R-:W3:Y:S04]  /*1b220*/  LDL.64 R210, [R1+0x30] ;  /* 0x0000300001d27983 */ /* 0x000ee80000100a00 */
[----:B------:R-:W4:Y:S01]  /*1b230*/  LDL.64 R208, [R1+0x28] ;  /* 0x0000280001d07983 */ /* 0x000f220000100a00 */
[----:B------:R-:W-:-:S03]  /*1b240*/  R2UR UR6, R6 ;  /* 0x00000000060672ca */ /* 0x000fc600000e0000 */
[----:B------:R-:W5:Y:S01]  /*1b250*/  LDL.64 R206, [R1+0x20] ;  /* 0x0000200001ce7983 */ /* 0x000f620000100a00 */
[----:B------:R-:W-:Y:S01]  /*1b260*/  R2UR UR7, R7 ;  /* 0x00000000070772ca */ /* 0x000fe200000e0000 */
[----:B01----:R-:W-:Y:S02]  /*1b270*/  VIADD R10, R6, 0x2 ;  /* 0x00000002060a7836 */ /* 0x003fe40000000000 */
[----:B------:R-:W-:Y:S01]  /*1b280*/  IMAD.MOV.U32 R11, RZ, RZ, 0x40000040 ;  /* 0x40000040ff0b7424 */ /* 0x000fe200078e00ff */
        /* <DEDUP_REMOVED lines=11> */
[----:B------:R-:W-:Y:S01]  /*1b340*/  VIADD R10, R6, 0x4 ;  /* 0x00000004060a7836 */ /* 0x000fe20000000000 */
[----:B------:R-:W-:Y:S01]  /*1b350*/  MOV R11, 0x40000040 ;  /* 0x40000040000b7802 */ /* 0x000fe20000000f00 */
[----:B------:R-:W-:-:S02]  /*1b360*/  WARPGROUP.DEPBAR.LE gsb0, 0x0 ;  /* 0x00008000000079c5 */ /* 0x000fc40000010000 */
[----:B------:R-:W-:-:S08]  /*1b370*/  WARPGROUP.ARRIVE ;  /* 0x00000000000079c5 */ /* 0x000fd00000000000 */
[----:B------:R-:W-:Y:S01]  /*1b380*/  HGMMA.64x96x16.F32 R88, gdesc[UR4], R88, gsb0 ;  /* 0x01600000045879f0 */ /* 0x000fe20008000858 */
[----:B------:R-:W-:Y:S02]  /*1b390*/  R2UR UR6, R10 ;  /* 0x000000000a0672ca */ /* 0x000fe400000e0000 */
[----:B------:R-:W-:Y:S02]  /*1b3a0*/  R2UR UR7, R11 ;  /* 0x000000000b0772ca */ /* 0x000fe400000e0000 */
[----:B----4-:R-:W-:Y:S02]  /*1b3b0*/  R2UR UR4, R208 ;  /* 0x00000000d00472ca */ /* 0x010fe400000e0000 */
        /* <DEDUP_REMOVED lines=8> */
[----:B-----5:R-:W-:Y:S02]  /*1b440*/  R2UR UR4, R206 ;  /* 0x00000000ce0472ca */ /* 0x020fe400000e0000 */
        /* <DEDUP_REMOVED lines=34> */
[----:B------:R-:W-:Y:S01]  /*1b670*/  R2UR UR7, R11 ;  /* 0x000000000b0772ca */ /* 0x000fe200000e0000 */
[----:B------:R-:W-:Y:S01]  /*1b680*/  UMOV UR4, UR52 ;  /* 0x0000003400047c82 */ /* 0x000fe20008000000 */
[----:B------:R-:W-:Y:S01]  /*1b690*/  UMOV UR5, UR53 ;  /* 0x0000003500057c82 */ /* 0x000fe20008000000 */
[----:B------:R-:W-:Y:S01]  /*1b6a0*/  VIADD R10, R6, 0x600 ;  /* 0x00000600060a7836 */ /* 0x000fe20000000000 */
[----:B------:R-:W-:Y:S01]  /*1b6b0*/  MOV R11, 0x40000040 ;  /* 0x40000040000b7802 */ /* 0x000fe20000000f00 */
        /* <DEDUP_REMOVED lines=104> */
.L_x_1571:
[----:B------:R-:W-:Y:S01]  /*1bd40*/  SHF.L.U32 R7, R20, 0x1f, RZ ;  /* 0x0000001f14077819 */ /* 0x000fe200000006ff */
[----:B------:R-:W-:-:S04]  /*1bd50*/  IMAD R10, R21, 0x8, R18 ;  /* 0x00000008150a7824 */ /* 0x000fc800078e0212 */
[----:B------:R0:W1:Y:S01]  /*1bd60*/  SYNCS.PHASECHK.TRANS64.TRYWAIT P2, [R10+URZ+0x2a850], R7 ;  /* 0x02a850070a0075a7 */ /* 0x000062000804017f */
[----:B------:R-:W-:Y:S05]  /*1bd70*/  @!P0 BRA `(.L_x_1572) ;  /* 0x0000000000048947 */ /* 0x000fea0003800000 */
[----:B------:R-:W-:Y:S01]  /*1bd80*/  BPT.TRAP 0x1 ;  /* 0x000000040000795c */ /* 0x000fe20000300000 */
.L_x_1572:
[----:B------:R-:W-:Y:S01]  /*1bd90*/  IADD3 R0, R18, 0x400, RZ ;  /* 0x0000040012007810 */ /* 0x000fe20007ffe0ff */
[----:B------:R-:W-:Y:S03]  /*1bda0*/  BSSY B1, `(.L_x_1573) ;  /* 0x0000008000017945 */ /* 0x000fe60003800000 */
[----:B------:R-:W-:-:S04]  /*1bdb0*/  SHF.R.U32.HI R0, RZ, 0x4, R0 ;  /* 0x00000004ff007819 */ /* 0x000fc80000011600 */
[----:B------:R-:W-:-:S04]  /*1bdc0*/  LOP3.LUT R0, R0, 0x3fff, RZ, 0xc0, !PT ;  /* 0x00003fff00007812 */ /* 0x000fc800078ec0ff */
[----:B------:R-:W-:-:S05]  /*1bdd0*/  LOP3.LUT R0, R0, 0x3000000, RZ, 0xfc, !PT ;  /* 0x0300000000007812 */ /* 0x000fca00078efcff */
[----:B------:R-:W-:Y:S01]  /*1bde0*/  IMAD R0, R21, 0x600, R0 ;  /* 0x0000060015007824 */ /* 0x000fe200078e0200 */
[----:B-1----:R-:W-:Y:S06]  /*1bdf0*/  @P2 BRA `(.L_x_1574) ;  /* 0x0000000000082947 */ /* 0x002fec0003800000 */
[----:B------:R-:W1:Y:S02]  /*1be00*/  SYNCS.PHASECHK.TRANS64.TRYWAIT P2, [R10+URZ+0x2a850], R7 ;  /* 0x02a850070a0075a7 */ /* 0x000e64000804017f */
[----:B-1----:R-:W-:Y:S05]  /*1be10*/  @!P2 BRA `(.L_x_1575) ;  /* 0x000000c800f0a947 */ /* 0x002fea0003800000 */
.L_x_1574:
[----:B------:R-:W-:Y:S05]  /*1be20*/  BSYNC B1 ;  /* 0x0000000000017941 */ /* 0x000fea0003800000 */
.L_x_1573:
[----:B------:R-:W-:Y:S01]  /*1be30*/  IMAD.MOV.U32 R6, RZ, RZ, R0 ;  /* 0x000000ffff067224 */ /* 0x000fe200078e0000 */
[----:B------:R-:W2:Y:S01]  /*1be40*/  LDL R2, [R1+0x4] ;  /* 0x0000040001027983 */ /* 0x000ea20000100800 */
[----:B01----:R-:W-:Y:S01]  /*1be50*/  IMAD.MOV.U32 R7, RZ, RZ, 0x40000040 ;  /* 0x40000040ff077424 */ /* 0x003fe200078e00ff */
[----:B------:R-:W-:Y:S01]  /*1be60*/  WARPGROUP.ARRIVE ;  /* 0x00000000000079c5 */ /* 0x000fe20000000000 */
[----:B------:R-:W-:Y:S01]  /*1be70*/  @!P1 VIADD R15, R15, 0x2a840 ;  /* 0x0002a8400f0f9836 */ /* 0x000fe20000000000 */
[----:B------:R-:W-:Y:S01]  /*1be80*/  R2UR UR6, R6 ;  /* 0x00000000060672ca */ /* 0x000fe200000e0000 */
[----:B------:R-:W-:Y:S01]  /*1be90*/  VIADD R6, R0, 0x80 ;  /* 0x0000008000067836 */ /* 0x000fe20000000000 */
[----:B------:R-:W-:Y:S01]  /*1bea0*/  R2UR UR7, R7 ;  /* 0x00000000070772ca */ /* 0x000fe200000e0000 */
[----:B------:R-:W-:Y:S01]  /*1beb0*/  FMUL.FTZ R11, R91, UR50 ;  /* 0x000000325b0b7c20 */ /* 0x000fe20008410000 */
[----:B------:R-:W-:Y:S01]  /*1bec0*/  MOV R7, 0x40000040 ;  /* 0x4000004000077802 */ /* 0x000fe20000000f00 */
        /* <DEDUP_REMOVED lines=12> */
[----:B------:R-:W-:Y:S01]  /*1bf90*/  VIADD R6, R0, 0x100 ;  /* 0x0000010000067836 */ /* 0x000fe20000000000 */
[----:B------:R-:W-:Y:S01]  /*1bfa0*/  R2UR UR7, R7 ;  /* 0x00000000070772ca */ /* 0x000fe200000e0000 */
[----:B------:R-:W-:-:S02]  /*1bfb0*/  IMAD.MOV.U32 R7, RZ, RZ, 0x40000040 ;  /* 0x40000040ff077424 */ /* 0x000fc400078e00ff */
[----:B------:R-:W-:Y:S01]  /*1bfc0*/  FMUL.FTZ R113, R116, UR50 ;  /* 0x0000003274717c20 */ /* 0x000fe20008410000 */
[----:B------:R-:W-:Y:S01]  /*1bfd0*/  FMUL.FTZ R125, R128, UR50 ;  /* 0x00000032807d7c20 */ /* 0x000fe20008410000 */
[----:B------:R-:W-:Y:S01]  /*1bfe0*/  FMUL.FTZ R118, R118, UR50 ;  /* 0x0000003276767c20 */ /* 0x000fe20008410000 */
[----:B------:R-:W-:Y:S01]  /*1bff0*/  FMUL.FTZ R134, R134, UR50 ;  /* 0x0000003286867c20 */ /* 0x000fe20008410000 */
[----:B------:R-:W-:Y:S01]  /*1c000*/  ISETP.GE.AND P2, PT, R9, 0x1, PT ;  /* 0x000000010900780c */ /* 0x000fe20003f46270 */
[----:B------:R-:W0:Y:S08]  /*1c010*/  MUFU.TANH R20, R20 ;  /* 0x0000001400147308 */ /* 0x000e300000002400 */
[----:B------:R-:W1:Y:S08]  /*1c020*/  MUFU.TANH R11, R11 ;  /* 0x0000000b000b7308 */ /* 0x000e700000002400 */
        /* <DEDUP_REMOVED lines=12> */
[----:B------:R-:W-:-:S06]  /*1c0f0*/  WARPGROUP.ARRIVE ;  /* 0x00000000000079c5 */ /* 0x000fcc0000000000 */
[----:B------:R-:W-:Y:S01]  /*1c100*/  HGMMA.64x128x16.F32 R24, R152, gdesc[UR4].tnspB, R24, gsb0 ;  /* 0x41e0000498187df0 */ /* 0x000fe20008000818 */
[----:B------:R-:W-:Y:S01]  /*1c110*/  R2UR UR6, R6 ;  /* 0x00000000060672ca */ /* 0x000fe200000e0000 */
[----:B------:R-:W-:Y:S01]  /*1c120*/  VIADD R6, R0, 0x180 ;  /* 0x0000018000067836 */ /* 0x000fe20000000000 */
[----:B------:R-:W-:Y:S02]  /*1c130*/  R2UR UR7, R7 ;  /* 0x00000000070772ca */ /* 0x000fe400000e0000 */
[----:B------:R-:W-:Y:S02]  /*1c140*/  MOV R7, 0x40000040 ;  /* 0x4000004000077802 */ /* 0x000fe40000000f00 */
[----:B--2---:R-:W-:Y:S01]  /*1c150*/  R2UR UR4, R2 ;  /* 0x00000000020472ca */ /* 0x004fe200000e0000 */
[----:B------:R-:W-:Y:S01]  /*1c160*/  FMUL.FTZ R2, R90, UR50 ;  /* 0x000000325a027c20 */ /* 0x000fe20008410000 */
[----:B------:R-:W-:Y:S01]  /*1c170*/  FMUL.FTZ R90, R99, UR50 ;  /* 0x00000032635a7c20 */ /* 0x000fe20008410000 */
[----:B------:R-:W-:Y:S01]  /*1c180*/  FMUL.FTZ R99, R119, UR50 ;  /* 0x0000003277637c20 */ /* 0x000fe20008410000 */
[----:B------:R-:W-:Y:S01]  /*1c190*/  FMUL.FTZ R119, R121, UR50 ;  /* 0x0000003279777c20 */ /* 0x000fe20008410000 */
[----:B------:R-:W-:-:S02]  /*1c1a0*/  FMUL.FTZ R121, R124, UR50 ;  /* 0x000000327c797c20 */ /* 0x000fc40008410000 */
[----:B------:R-:W2:Y:S01]  /*1c1b0*/  MUFU.TANH R2, R2 ;  /* 0x0000000200027308 */ /* 0x000ea20000002400 */
[----:B------:R-:W-:Y:S02]  /*1c1c0*/  WARPGROUP.DEPBAR.LE gsb0, 0x0 ;  /* 0x00008000000079c5 */ /* 0x000fe40000010000 */
[----:B------:R-:W-:Y:S01]  /*1c1d0*/  WARPGROUP.ARRIVE ;  /* 0x00000000000079c5 */ /* 0x000fe20000000000 */
[----:B------:R-:W-:-:S04]  /*1c1e0*/  IMAD R152, R8, -0x60, RZ ;  /* 0xffffffa008987824 */ /* 0x000fc800078e02ff */
[----:B------:R-:W0:Y:S01]  /*1c1f0*/  MUFU.TANH R90, R90 ;  /* 0x0000005a005a7308 */ /* 0x000e220000002400 */
[----:B------:R-:W-:Y:S01]  /*1c200*/  HGMMA.64x128x16.F32 R24, R148, gdesc[UR4].tnspB, R24, gsb0 ;  /* 0x41e0000494187df0 */ /* 0x000fe20008000818 */
[----:B------:R-:W-:Y:S01]  /*1c210*/  R2UR UR6, R6 ;  /* 0x00000000060672ca */ /* 0x000fe200000e0000 */
[----:B------:R-:W-:Y:S01]  /*1c220*/  VIADD R6, R0, 0x200 ;  /* 0x0000020000067836 */ /* 0x000fe20000000000 */
[----:B------:R-:W-:Y:S01]  /*1c230*/  R2UR UR7, R7 ;  /* 0x00000000070772ca */ /* 0x000fe200000e0000 */
[----:B------:R-:W-:-:S03]  /*1c240*/  IMAD.MOV.U32 R7, RZ, RZ, 0x40000040 ;  /* 0x40000040ff077424 */ /* 0x000fc600078e00ff */
        /* <DEDUP_REMOVED lines=14> */
[----:B------:R-:W-:Y:S01]  /*1c330*/  FMUL.FTZ R101, R122, UR50 ;  /* 0x000000327a657c20 */ /* 0x000fe20008410000 */
[----:B------:R-:W-:Y:S01]  /*1c340*/  MOV R7, 0x40000040 ;  /* 0x4000004000077802 */ /* 0x000fe20000000f00 */
[----:B------:R-:W-:Y:S01]  /*1c350*/  FMUL.FTZ R100, R131, UR50 ;  /* 0x0000003283647c20 */ /* 0x000fe20008410000 */
[----:B------:R-:W0:Y:S01]  /*1c360*/  MUFU.TANH R148, R148 ;  /* 0x0000009400947308 */ /* 0x000e220000002400 */
[----:B------:R-:W-:-:S07]  /*1c370*/  IMAD R131, R169, 0x80, R179 ;  /* 0x00000080a9837824 */ /* 0x000fce00078e02b3 */
[----:B------:R-:W0:Y:S08]  /*1c380*/  MUFU.TANH R149, R149 ;  /* 0x0000009500957308 */ /* 0x000e300000002400 */
[----:B------:R-:W0:Y:S08]  /*1c390*/  MUFU.TANH R150, R150 ;  /* 0x0000009600967308 */ /* 0x000e300000002400 */
        /* <DEDUP_REMOVED lines=19> */
[----:B------:R-:W-:Y:S01]  /*1c4d0*/  @!P1 PRMT R6, RZ, 0x654, R15 ;  /* 0x00000654ff069816 */ /* 0x000fe2000000000f */
[----:B------:R-:W-:Y:S01]  /*1c4e0*/  FMUL.FTZ R97, R114, UR50 ;  /* 0x0000003272617c20 */ /* 0x000fe20008410000 */
[----:B------:R-:W-:Y:S01]  /*1c4f0*/  IADD3 R7, R152, 0x1, R163 ;  /* 0x0000000198077810 */ /* 0x000fe20007ffe0a3 */
[----:B------:R-:W-:Y:S01]  /*1c500*/  FMUL.FTZ R117, R120, UR50 ;  /* 0x0000003278757c20 */ /* 0x000fe20008410000 */
        /* <DEDUP_REMOVED lines=14> */
[----:B------:R0:W0:Y:S08]  /*1c5f0*/  MUFU.TANH R15, R134 ;  /* 0x00000086000f7308 */ /* 0x0000300000002400 */
        /* <DEDUP_REMOVED lines=19> */
[----:B------:R5:W-:Y:S01]  /*1c730*/  @!P1 SYNCS.ARRIVE.TRANS64.RED.A1T0 RZ, [R6+URZ], RZ ;  /* 0x000000ff06ff99a7 */ /* 0x000be2000810043f */
[----:B------:R-:W-:-:S03]  /*1c740*/  IMAD R129, R173, -0x2, R152 ;  /* 0xfffffffead817824 */ /* 0x000fc600078e0298 */
[----:B------:R-:W0:Y:S01]  /*1c750*/  MUFU.TANH R136, R136 ;  /* 0x0000008800887308 */ /* 0x000e220000002400 */
[----:B-----5:R-:W-:-:S07]  /*1c760*/  IMAD.IADD R6, R7, 0x1, -R164 ;  /* 0x0000000107067824 */ /* 0x020fce00078e0aa4 */
[----:B------:R-:W0:Y:S01]  /*1c770*/  MUFU.TANH R138, R138 ;  /* 0x0000008a008a7308 */ /* 0x000e220000002400 */
[----:B------:R-:W-:-:S04]  /*1c780*/  IMAD R6, R173, -0x2, R6 ;  /* 0xfffffffead067824 */ /* 0x000fc800078e0206 */
[C---:B------:R-:W-:Y:S01]  /*1c790*/  VIADD R154, R6.reuse, UR4 ;  /* 0x00000004069a7c36 */ /* 0x040fe20008000000 */
[----:B------:R-:W-:-:S03]  /*1c7a0*/  IADD3 R156, R6, UR47, RZ ;  /* 0x0000002f069c7c10 */ /* 0x000fc6000fffe0ff */
[C---:B------:R-:W-:Y:S02]  /*1c7b0*/  IMAD.IADD R133, R131.reuse, 0x1, R154 ;  /* 0x0000000183857824 */ /* 0x040fe400078e029a */
[----:B------:R-:W-:Y:S01]  /*1c7c0*/  IMAD.IADD R135, R131, 0x1, R156 ;  /* 0x0000000183877824 */ /* 0x000fe200078e029c */
[----:B-1234-:R-:W-:Y:S06]  /*1c7d0*/  @!P2 BRA `(.L_x_1576) ;  /* 0x000000000058a947 */ /* 0x01efec0003800000 */
[----:B------:R-:W-:Y:S01]  /*1c7e0*/  IADD3 R108, R131, R163, -R164 ;  /* 0x000000a3836c7210 */ /* 0x000fe20007ffe8a4 */
[----:B------:R-:W-:Y:S03]  /*1c7f0*/  BSSY B1, `(.L_x_1577) ;  /* 0x0000011000017945 */ /* 0x000fe60003800000 */
[----:B------:R-:W-:-:S13]  /*1c800*/  ISETP.GT.AND P2, PT, R108, -0x1, PT ;  /* 0xffffffff6c00780c */ /* 0x000fda0003f44270 */
[----:B------:R-:W-:Y:S05]  /*1c810*/  @P2 BRA `(.L_x_1578) ;  /* 0x0000000000202947 */ /* 0x000fea0003800000 */
[----:B------:R-:W-:Y:S02]  /*1c820*/  MOV R110, UR39 ;  /* 0x00000027006e7c02 */ /* 0x000fe40008000f00 */
[----:B------:R-:W-:Y:S02]  /*1c830*/  LOP3.LUT R137, RZ, R108, RZ, 0x33, !PT ;  /* 0x0000006cff897212 */ /* 0x000fe400078e33ff */
[----:B------:R-:W-:-:S13]  /*1c840*/  ISETP.NE.AND P2, PT, R110, 0x1, PT ;  /* 0x000000016e00780c */ /* 0x000fda0003f45270 */
[----:B------:R-:W1:Y:S02]  /*1c850*/  @P2 LDC.64 R6, c[0x0][0x9e8] ;  /* 0x00027a00ff062b82 */ /* 0x000e640000000a00 */
[----:B-1----:R-:W-:-:S05]  /*1c860*/  @P2 IMAD.HI.U32 R6, R137, R6, RZ ;  /* 0x0000000689062227 */ /* 0x002fca00078e00ff */
[----:B------:R-:W-:-:S04]  /*1c870*/  @P2 SHF.R.U32.HI R137, RZ, R7, R6 ;  /* 0x00000007ff892219 */ /* 0x000fc80000011606 */
[----:B------:R-:W-:Y:S01]  /*1c880*/  LOP3.LUT R137, RZ, R137, RZ, 0x33, !PT ;  /* 0x00000089ff897212 */ /* 0x000fe200078e33ff */
[----:B------:R-:W-:Y:S06]  /*1c890*/  BRA `(.L_x_1579) ;  /* 0x0000000000187947 */ /* 0x000fec0003800000 */
.L_x_1578:
[----:B------:R-:W-:Y:S01]  /*1c8a0*/  IMAD.U32 R110, RZ, RZ, UR39 ;  /* 0x00000027ff6e7e24 */ /* 0x000fe2000f8e00ff */
[----:B------:R-:W-:-:S04]  /*1c8b0*/  IADD3 R137, R131, R163, -R164 ;  /* 0x000000a383897210 */ /* 0x000fc80007ffe8a4 */
[----:B------:R-:W-:-:S13]  /*1c8c0*/  ISETP.NE.AND P2, PT, R110, 0x1, PT ;  /* 0x000000016e00780c */ /* 0x000fda0003f45270 */
[----:B------:R-:W1:Y:S02]  /*1c8d0*/  @P2 LDC.64 R6, c[0x0][0x9e8] ;  /* 0x00027a00ff062b82 */ /* 0x000e640000000a00 */
[----:B-1----:R-:W-:-:S05]  /*1c8e0*/  @P2 IMAD.HI.U32 R6, R137, R6, RZ ;  /* 0x0000000689062227 */ /* 0x002fca00078e00ff */
[----:B------:R-:W-:-:S07]  /*1c8f0*/  @P2 SHF.R.U32.HI R137, RZ, R7, R6 ;  /* 0x00000007ff892219 */ /* 0x000fce0000011606 */
.L_x_1579:
[----:B------:R-:W-:Y:S05]  /*1c900*/  BSYNC B1 ;  /* 0x0000000000017941 */ /* 0x000fea0003800000 */
.L_x_1577:
[----:B------:R-:W-:-:S05]  /*1c910*/  IMAD R6, R137, R110, R129 ;  /* 0x0000006e89067224 */ /* 0x000fca00078e0281 */
[----:B------:R-:W-:Y:S02]  /*1c920*/  VIADDMNMX R135, R6, R110, R135, PT ;  /* 0x0000006e06877246 */ /* 0x000fe40003800187 */
[----:B------:R-:W-:-:S07]  /*1c930*/  VIMNMX R133, R133, R6, !PT ;  /* 0x0000000685857248 */ /* 0x000fce0007fe0100 */
.L_x_1576:
        /* <DEDUP_REMOVED lines=124> */
[----:B------:R-:W-:-:S03]  /*1d100*/  VIADD R131, R131, 0x8 ;  /* 0x0000000883837836 */ /* 0x000fc60000000000 */
[----:B------:R-:W-:Y:S02]  /*1d110*/  ISETP.NE.AND P6, PT, R125, 0x1, PT ;  /* 0x000000017d00780c */ /* 0x000fe40003fc5270 */
[----:B------:R-:W-:-:S04]  /*1d120*/  IADD3 R131, R131, R163, -R164 ;  /* 0x000000a383837210 */ /* 0x000fc80007ffe8a4 */
[----:B------:R-:W-:-:S07]  /*1d130*/  LOP3.LUT R131, RZ, R131, RZ, 0x33, !PT ;  /* 0x00000083ff837212 */ /* 0x000fce00078e33ff */
[----:B------:R-:W0:Y:S02]  /*1d140*/  @P6 LDC.64 R6, c[0x0][0x9e8] ;  /* 0x00027a00ff066b82 */ /* 0x000e240000000a00 */
[----:B0-----:R-:W-:-:S05]  /*1d150*/  @P6 IMAD.HI.U32 R6, R131, R6, RZ ;  /* 0x0000000683066227 */ /* 0x001fca00078e00ff */
[----:B------:R-:W-:-:S04]  /*1d160*/  @P6 SHF.R.U32.HI R131, RZ, R7, R6 ;  /* 0x00000007ff836219 */ /* 0x000fc80000011606 */
[----:B------:R-:W-:Y:S01]  /*1d170*/  LOP3.LUT R6, RZ, R131, RZ, 0x33, !PT ;  /* 0x00000083ff067212 */ /* 0x000fe200078e33ff */
[----:B------:R-:W-:Y:S06]  /*1d180*/  BRA `(.L_x_1583) ;  /* 0x0000000000187947 */ /* 0x000fec0003800000 */
.L_x_1582:
[----:B------:R-:W-:-:S04]  /*1d190*/  MOV R125, UR39 ;  /* 0x00000027007d7c02 */ /* 0x000fc80008000f00 */
[----:B------:R-:W-:-:S13]  /*1d1a0*/  ISETP.NE.AND P6, PT, R125, 0x1, PT ;  /* 0x000000017d00780c */ /* 0x000fda0003fc5270 */
[----:B------:R-:W0:Y:S02]  /*1d1b0*/  @P6 LDC.64 R6, c[0x0][0x9e8] ;  /* 0x00027a00ff066b82 */ /* 0x000e240000000a00 */
[----:B0-----:R-:W-:-:S04]  /*1d1c0*/  @P6 IMAD.HI.U32 R152, R14, R6, RZ ;  /* 0x000000060e986227 */ /* 0x001fc800078e00ff */
[----:B------:R-:W-:Y:S01]  /*1d1d0*/  IMAD.MOV.U32 R6, RZ, RZ, R14 ;  /* 0x000000ffff067224 */ /* 0x000fe200078e000e */
[----:B------:R-:W-:-:S07]  /*1d1e0*/  @P6 SHF.R.U32.HI R6, RZ, R7, R152 ;  /* 0x00000007ff066219 */ /* 0x000fce0000011698 */
.L_x_1583:
[----:B------:R-:W-:Y:S05]  /*1d1f0*/  BSYNC B1 ;  /* 0x0000000000017941 */ /* 0x000fea0003800000 */
.L_x_1581:
[----:B------:R-:W-:-:S05]  /*1d200*/  IMAD R6, R6, R125, R129 ;  /* 0x0000007d06067224 */ /* 0x000fca00078e0281 */
[----:B------:R-:W-:Y:S02]  /*1d210*/  VIADDMNMX R107, R6, R125, R107, PT ;  /* 0x0000007d066b7246 */ /* 0x000fe4000380016b */
[----:B------:R-:W-:-:S07]  /*1d220*/  VIMNMX R109, R109, R6, !PT ;  /* 0x000000066d6d7248 */ /* 0x000fce0007fe0100 */
.L_x_1580:
[----:B------:R-:W-:Y:S01]  /*1d230*/  ISETP.GT.AND P2, PT, R109, 0x1, !P2 ;  /* 0x000000016d00780c */ /* 0x000fe20005744270 */
[----:B------:R-:W-:Y:S01]  /*1d240*/  @!P1 VIADD R10, R10, 0x2a860 ;  /* 0x0002a8600a0a9836 */ /* 0x000fe20000000000 */
[----:B------:R-:W-:Y:S02]  /*1d250*/  ISETP.NE.AND P6, PT, R157, RZ, PT ;  /* 0x000000ff9d00720c */ /* 0x000fe40003fc5270 */
[----:B------:R-:W-:Y:S02]  /*1d260*/  ISETP.LT.OR P2, PT, R107, 0x2, P2 ;  /* 0x000000026b00780c */ /* 0x000fe40001741670 */
[----:B------:R-:W-:Y:S02]  /*1d270*/  ISETP.GT.AND P3, PT, R109, 0x8, !P3 ;  /* 0x000000086d00780c */ /* 0x000fe40005f64270 */
[----:B------:R-:W-:Y:S01]  /*1d280*/  FSEL R152, R11, -INF , !P2 ;  /* 0xff8000000b987808 */ /* 0x000fe20005000000 */
[----:B------:R-:W-:Y:S01]  /*1d290*/  IMAD.U32 R11, RZ, RZ, UR38 ;  /* 0x00000026ff0b7e24 */ /* 0x000fe2000f8e00ff */
[----:B------:R-:W-:-:S02]  /*1d2a0*/  ISETP.NE.AND P2, PT, R153, RZ, PT ;  /* 0x000000ff9900720c */ /* 0x000fc40003f45270 */
[----:B------:R-:W-:Y:S02]  /*1d2b0*/  ISETP.LT.OR P3, PT, R107, 0x9, P3 ;  /* 0x000000096b00780c */ /* 0x000fe40001f61670 */
[----:B------:R-:W-:Y:S02]  /*1d2c0*/  ISETP.GT.AND P2, PT, R109, 0x9, !P2 ;  /* 0x000000096d00780c */ /* 0x000fe40005744270 */
[----:B------:R-:W-:Y:S02]  /*1d2d0*/  FMNMX.FTZ R7, R214, R13, !PT ;  /* 0x0000000dd6077209 */ /* 0x000fe40007810000 */
[----:B------:R-:W-:Y:S02]  /*1d2e0*/  ISETP.LT.OR P2, PT, R107, 0xa, P2 ;  /* 0x0000000a6b00780c */ /* 0x000fe40001741670 */
[----:B------:R-:W-:Y:S02]  /*1d2f0*/  FSEL R154, R21, -INF , !P3 ;  /* 0xff800000159a7808 */ /* 0x000fe40005800000 */
[----:B------:R-:W-:-:S02]  /*1d300*/  FSEL R88, R88, -INF , !P2 ;  /* 0xff80000058587808 */ /* 0x000fc40005000000 */
[----:B------:R-:W-:Y:S02]  /*1d310*/  ISETP.NE.AND P2, PT, R137, RZ, PT ;  /* 0x000000ff8900720c */ /* 0x000fe40003f45270 */
[----:B------:R-:W-:Y:S02]  /*1d320*/  ISETP.NE.AND P3, PT, R155, RZ, PT ;  /* 0x000000ff9b00720c */ /* 0x000fe40003f65270 */
        /* <DEDUP_REMOVED lines=55> */
[----:B------:R-:W-:Y:S02]  /*1d6a0*/  ISETP.NE.AND P3, PT, R171, RZ, PT ;  /* 0x000000ffab00720c */ /* 0x000fe40003f65270 */
        /* <DEDUP_REMOVED lines=10> */
[----:B------:R-:W-:Y:S02]  /*1d750*/  ISETP.GT.AND P2, PT, R109, 0x38, !P2 ;  /* 0x000000386d00780c */ /* 0x000fe40005744270 */
[----:B------:R-:W-:Y:S02]  /*1d760*/  FSEL R100, R100, -INF , !P4 ;  /* 0xff80000064647808 */ /* 0x000fe40006000000 */
        /* <DEDUP_REMOVED lines=13> */
[----:B0-----:R-:W-:Y:S02]  /*1d840*/  FMNMX.FTZ R89, R0, R7, !PT ;  /* 0x0000000700597209 */ /* 0x001fe40007810000 */
        /* <DEDUP_REMOVED lines=22> */
[----:B------:R-:W-:Y:S02]  /*1d9b0*/  FSETP.NEU.FTZ.AND P2, PT, R6, -INF , PT ;  /* 0xff8000000600780b */ /* 0x000fe40003f5d000 */
        /* <DEDUP_REMOVED lines=14> */
[----:B------:R0:W-:Y:S01]  /*1daa0*/  MUFU.EX2 R89, R146 ;  /* 0x0000009200597308 */ /* 0x0001e20000000800 */
        /* <DEDUP_REMOVED lines=8> */
[-CC-:B0-----:R-:W-:Y:S01]  /*1db30*/  FFMA.FTZ R146, R122, R11.reuse, -R7.reuse ;  /* 0x0000000b7a927223 */ /* 0x181fe20000010807 */
[--C-:B------:R-:W-:Y:S01]  /*1db40*/  FFMA.FTZ R101, R128, R11, -R7.reuse ;  /* 0x0000000b80657223 */ /* 0x100fe20000010807 */
[----:B------:R-:W-:Y:S01]  /*1db50*/  FMNMX.FTZ R93, R92, R91, !PT ;  /* 0x0000005b5c5d7209 */ /* 0x000fe20007810000 */
[-CC-:B------:R-:W-:Y:S01]  /*1db60*/  FFMA.FTZ R142, R130, R11.reuse, -R7.reuse ;  /* 0x0000000b828e7223 */ /* 0x180fe20000010807 */
[----:B------:R0:W-:Y:S01]  /*1db70*/  MUFU.EX2 R91, R148 ;  /* 0x00000094005b7308 */ /* 0x0001e20000000800 */
[--C-:B------:R-:W-:Y:S01]  /*1db80*/  FFMA.FTZ R105, R134, R11, -R7.reuse ;  /* 0x0000000b86697223 */ /* 0x100fe20000010807 */
[----:B------:R-:W-:Y:S01]  /*1db90*/  FMNMX.FTZ R93, R170, R93, !PT ;  /* 0x0000005daa5d7209 */ /* 0x000fe20007810000 */
[-CC-:B------:R-:W-:Y:S01]  /*1dba0*/  FFMA.FTZ R136, R136, R11.reuse, -R7.reuse ;  /* 0x0000000b88887223 */ /* 0x180fe20000010807 */
[-CC-:B------:R-:W-:Y:S01]  /*1dbb0*/  FFMA.FTZ R138, R138, R11.reuse, -R7.reuse ;  /* 0x0000000b8a8a7223 */ /* 0x180fe20000010807 */
[----:B------:R-:W-:Y:S01]  /*1dbc0*/  FFMA.FTZ R109, R20, R11, -R7 ;  /* 0x0000000b146d7223 */ /* 0x000fe20000010807 */
[----:B------:R-:W-:-:S02]  /*1dbd0*/  FMNMX.FTZ R93, R94, R93, !PT ;  /* 0x0000005d5e5d7209 */ /* 0x000fc40007810000 */
[----:B------:R-:W-:Y:S01]  /*1dbe0*/  MUFU.EX2 R21, R21 ;  /* 0x0000001500157308 */ /* 0x000fe20000000800 */
[--C-:B0-----:R-:W-:Y:S01]  /*1dbf0*/  FFMA.FTZ R148, R114, R11, -R7.reuse ;  /* 0x0000000b72947223 */ /* 0x101fe20000010807 */
[----:B------:R-:W-:Y:S02]  /*1dc00*/  FMNMX.FTZ R93, R192, R93, !PT ;  /* 0x0000005dc05d7209 */ /* 0x000fe40007810000 */
[----:B------:R-:W-:Y:S01]  /*1dc10*/  FSEL R114, R15, -INF , !P5 ;  /* 0xff8000000f727808 */ /* 0x000fe20006800000 */
[--C-:B------:R-:W-:Y:S01]  /*1dc20*/  FFMA.FTZ R15, R116, R11, -R7.reuse ;  /* 0x0000000b740f7223 */ /* 0x100fe20000010807 */
[----:B------:R-:W-:Y:S01]  /*1dc30*/  FMNMX.FTZ R95, R202, R93, !PT ;  /* 0x0000005dca5f7209 */ /* 0x000fe20007810000 */
[----:B------:R-:W-:Y:S01]  /*1dc40*/  FFMA.FTZ R116, R120, R11, -R7 ;  /* 0x0000000b78747223 */ /* 0x000fe20000010807 */
        /* <DEDUP_REMOVED lines=19> */
[----:B------:R0:W-:Y:S03]  /*1dd80*/  MUFU.EX2 R97, R118 ;  /* 0x0000007600617308 */ /* 0x0001e60000000800 */
[----:B------:R-:W1:Y:S05]  /*1dd90*/  SHFL.BFLY PT, R103, R0, 0x2, 0x1f ;  /* 0x0c401f0000677f89 */ /* 0x000e6a00000e0000 */
[----:B------:R-:W-:Y:S01]  /*1dda0*/  MUFU.EX2 R148, R148 ;  /* 0x0000009400947308 */ /* 0x000fe20000000800 */
[----:B0-----:R-:W-:-:S05]  /*1ddb0*/  FSEL R118, R6, RZ, P2 ;  /* 0x000000ff06767208 */ /* 0x001fca0001000000 */
[----:B------:R-:W-:Y:S02]  /*1ddc0*/  FADD.FTZ R118, -R118, R13 ;  /* 0x0000000d76767221 */ /* 0x000fe40000010100 */
[----:B------:R0:W-:Y:S02]  /*1ddd0*/  MUFU.EX2 R13, R109 ;  /* 0x0000006d000d7308 */ /* 0x0001e40000000800 */
[----:B------:R-:W-:-:S06]  /*1dde0*/  FMUL.FTZ R118, R118, R11 ;  /* 0x0000000b76767220 */ /* 0x000fcc0000410000 */
[----:B------:R-:W-:Y:S01]  /*1ddf0*/  MUFU.EX2 R150, R150 ;  /* 0x0000009600967308 */ /* 0x000fe20000000800 */
[----:B-1----:R-:W-:Y:S01]  /*1de00*/  FMNMX.FTZ R107, R0, R103, !PT ;  /* 0x00000067006b7209 */ /* 0x002fe20007810000 */
[----:B------:R-:W-:-:S04]  /*1de10*/  FFMA.FTZ R103, R132, R11, -R7 ;  /* 0x0000000b84677223 */ /* 0x000fc80000010807 */
[----:B------:R-:W1:Y:S02]  /*1de20*/  SHFL.BFLY PT, R0, R107, 0x1, 0x1f ;  /* 0x0c201f006b007f89 */ /* 0x000e6400000e0000 */
[----:B------:R-:W-:Y:S08]  /*1de30*/  MUFU.EX2 R15, R15 ;  /* 0x0000000f000f7308 */ /* 0x000ff00000000800 */
[----:B------:R-:W-:Y:S08]  /*1de40*/  MUFU.EX2 R116, R116 ;  /* 0x0000007400747308 */ /* 0x000ff00000000800 */
[----:B------:R-:W-:Y:S01]  /*1de50*/  MUFU.EX2 R146, R146 ;  /* 0x0000009200927308 */ /* 0x000fe20000000800 */
[----:B-1----:R-:W-:-:S07]  /*1de60*/  FMNMX.FTZ R7, R107, R0, !PT ;  /* 0x000000006b077209 */ /* 0x002fce0007810000 */
[----:B------:R-:W-:Y:S01]  /*1de70*/  MUFU.EX2 R99, R99 ;  /* 0x0000006300637308 */ /* 0x000fe20000000800 */
[C---:B------:R-:W-:Y:S01]  /*1de80*/  FSETP.NEU.FTZ.AND P2, PT, R7.reuse, -INF , PT ;  /* 0xff8000000700780b */ /* 0x040fe20003f5d000 */
[----:B------:R-:W-:-:S03]  /*1de90*/  FMUL.FTZ R107, R7, R11 ;  /* 0x0000000b076b7220 */ /* 0x000fc60000410000 */
[----:B0-----:R-:W-:-:S03]  /*1dea0*/  FSEL R109, R7, RZ, P2 ;  /* 0x000000ff076d7208 */ /* 0x001fc60001000000 */
[----:B------:R-:W0:Y:S01]  /*1deb0*/  MUFU.EX2 R0, R118 ;  /* 0x0000007600007308 */ /* 0x000e220000000800 */
[----:B------:R-:W-:Y:S02]  /*1dec0*/  FSEL R107, R107, RZ, P2 ;  /* 0x000000ff6b6b7208 */ /* 0x000fe40001000000 */
[C---:B------:R-:W-:Y:S02]  /*1ded0*/  ISETP.GT.AND P2, PT, R8.reuse, R168, PT ;  /* 0x000000a80800720c */ /* 0x040fe40003f44270 */
[----:B------:R-:W-:Y:S01]  /*1dee0*/  IADD3 R8, R8, -0x1, RZ ;  /* 0xffffffff08087810 */ /* 0x000fe20007ffe0ff */
[-CC-:B------:R-:W-:Y:S01]  /*1def0*/  FFMA.FTZ R157, R2, R11.reuse, -R107.reuse ;  /* 0x0000000b029d7223 */ /* 0x180fe2000001086b */
        /* <DEDUP_REMOVED lines=9> */
[-C--:B------:R-:W-:Y:S01]  /*1df90*/  FFMA.FTZ R92, R92, R11.reuse, -R107 ;  /* 0x0000000b5c5c7223 */ /* 0x080fe2000001086b */
[----:B0-----:R-:W-:Y:S01]  /*1dfa0*/  FFMA.FTZ R109, R0, R4, R21 ;  /* 0x00000004006d7223 */ /* 0x001fe20000010015 */
[-CC-:B------:R-:W-:Y:S01]  /*1dfb0*/  FFMA.FTZ R149, R170, R11.reuse, -R107.reuse ;  /* 0x0000000baa957223 */ /* 0x180fe2000001086b */
[-C--:B------:R-:W-:Y:S01]  /*1dfc0*/  FFMA.FTZ R94, R94, R11.reuse, -R107 ;  /* 0x0000000b5e5e7223 */ /* 0x080fe2000001086b */
[----:B------:R-:W0:Y:S01]  /*1dfd0*/  MUFU.EX2 R2, R2 ;  /* 0x0000000200027308 */ /* 0x000e220000000800 */
[----:B------:R-:W-:Y:S01]  /*1dfe0*/  FADD.FTZ R4, R144, R109 ;  /* 0x0000006d90047221 */ /* 0x000fe20000010000 */
[-CC-:B------:R-:W-:Y:S01]  /*1dff0*/  FFMA.FTZ R151, R192, R11.reuse, -R107.reuse ;  /* 0x0000000bc0977223 */ /* 0x180fe2000001086b */
[-CC-:B------:R-:W-:Y:S01]  /*1e000*/  FFMA.FTZ R145, R96, R11.reuse, -R107.reuse ;  /* 0x0000000b60917223 */ /* 0x180fe2000001086b */
[-CC-:B------:R-:W-:Y:S01]  /*1e010*/  FFMA.FTZ R96, R98, R11.reuse, -R107.reuse ;  /* 0x0000000b62607223 */ /* 0x180fe2000001086b */
[----:B------:R-:W-:Y:S01]  /*1e020*/  FADD.FTZ R109, R89, R4 ;  /* 0x00000004596d7221 */ /* 0x000fe20000010000 */
[-CC-:B------:R-:W-:Y:S01]  /*1e030*/  FFMA.FTZ R202, R202, R11.reuse, -R107.reuse ;  /* 0x0000000bcaca7223 */ /* 0x180fe2000001086b */
[-C--:B------:R-:W-:Y:S01]  /*1e040*/  FFMA.FTZ R147, R204, R11.reuse, -R107 ;  /* 0x0000000bcc937223 */ /* 0x080fe2000001086b */
[----:B------:R-:W1:Y:S01]  /*1e050*/  MUFU.EX2 R20, R20 ;  /* 0x0000001400147308 */ /* 0x000e620000000800 */
[----:B------:R-:W-:Y:S01]  /*1e060*/  FADD.FTZ R4, R108, R109 ;  /* 0x0000006d6c047221 */ /* 0x000fe20000010000 */
[-CC-:B------:R-:W-:Y:S01]  /*1e070*/  FFMA.FTZ R141, R208, R11.reuse, -R107.reuse ;  /* 0x0000000bd08d7223 */ /* 0x180fe2000001086b */
[-CC-:B------:R-:W-:Y:S01]  /*1e080*/  FFMA.FTZ R143, R210, R11.reuse, -R107.reuse ;  /* 0x0000000bd28f7223 */ /* 0x180fe2000001086b */
[-CC-:B------:R-:W-:Y:S01]  /*1e090*/  FFMA.FTZ R104, R104, R11.reuse, -R107.reuse ;  /* 0x0000000b68687223 */ /* 0x180fe2000001086b */
[----:B------:R-:W-:Y:S01]  /*1e0a0*/  FADD.FTZ R109, R91, R4 ;  /* 0x000000045b6d7221 */ /* 0x000fe20000010000 */
[-CC-:B------:R-:W-:Y:S01]  /*1e0b0*/  FFMA.FTZ R212, R212, R11.reuse, -R107.reuse ;  /* 0x0000000bd4d47223 */ /* 0x180fe2000001086b */
[----:B------:R-:W-:Y:S01]  /*1e0c0*/  FFMA.FTZ R100, R100, R11, -R107 ;  /* 0x0000000b64647223 */ /* 0x000fe2000001086b */
[----:B------:R-:W2:Y:S01]  /*1e0d0*/  MUFU.EX2 R159, R159 ;  /* 0x0000009f009f7308 */ /* 0x000ea20000000800 */
[----:B0-----:R-:W-:Y:S01]  /*1e0e0*/  FFMA.FTZ R3, R2, R3, R157 ;  /* 0x0000000302037223 */ /* 0x001fe2000001009d */
[----:B------:R-:W-:Y:S01]  /*1e0f0*/  FADD.FTZ R98, R110, R109 ;  /* 0x0000006d6e627221 */ /* 0x000fe20000010000 */
[--C-:B------:R-:W-:Y:S01]  /*1e100*/  FFMA.FTZ R114, R114, R11, -R107.reuse ;  /* 0x0000000b72727223 */ /* 0x100fe2000001086b */
[----:B------:R-:W-:Y:S01]  /*1e110*/  F2FP.F16.F32.PACK_AB R156, R144, R21 ;  /* 0x00000015909c723e */ /* 0x000fe200000000ff */
[-CC-:B------:R-:W-:Y:S01]  /*1e120*/  FFMA.FTZ R106, R106, R11.reuse, -R107.reuse ;  /* 0x0000000b6a6a7223 */ /* 0x180fe2000001086b */
[----:B------:R-:W-:Y:S01]  /*1e130*/  FADD.FTZ R109, R93, R98 ;  /* 0x000000625d6d7221 */ /* 0x000fe20000010000 */
[----:B------:R-:W-:Y:S01]  /*1e140*/  FFMA.FTZ R98, R206, R11, -R107 ;  /* 0x0000000bce627223 */ /* 0x000fe2000001086b */
[----:B------:R-:W0:Y:S01]  /*1e150*/  MUFU.EX2 R88, R88 ;  /* 0x0000005800587308 */ /* 0x000e220000000800 */
[----:B-1----:R-:W-:Y:S01]  /*1e160*/  FADD.FTZ R4, R20, R3 ;  /* 0x0000000314047221 */ /* 0x002fe20000010000 */
[----:B------:R-:W-:Y:S01]  /*1e170*/  FADD.FTZ R109, R112, R109 ;  /* 0x0000006d706d7221 */ /* 0x000fe20000010000 */
[----:B------:R-:W-:Y:S01]  /*1e180*/  F2FP.F16.F32.PACK_AB R157, R20, R157 ;  /* 0x0000009d149d723e */ /* 0x000fe200000000ff */
[----:B------:R-:W-:Y:S01]  /*1e190*/  IMAD.MOV.U32 R20, RZ, RZ, R161 ;  /* 0x000000ffff147224 */ /* 0x000fe200078e00a1 */
[----:B------:R-:W-:Y:S01]  /*1e1a0*/  F2FP.F16.F32.PACK_AB R158, R108, R89 ;  /* 0x000000596c9e723e */ /* 0x000fe200000000ff */
[----:B------:R-:W-:Y:S01]  /*1e1b0*/  FADD.FTZ R118, R148, R109 ;  /* 0x0000006d94767221 */ /* 0x000fe20000010000 */
[----:B------:R-:W-:Y:S01]  /*1e1c0*/  F2FP.F16.F32.PACK_AB R152, R110, R91 ;  /* 0x0000005b6e98723e */ /* 0x000fe200000000ff */
[----:B------:R-:W1:Y:S01]  /*1e1d0*/  MUFU.EX2 R153, R153 ;  /* 0x0000009900997308 */ /* 0x000e620000000800 */
[----:B--2---:R-:W-:Y:S01]  /*1e1e0*/  FADD.FTZ R3, R159, R4 ;  /* 0x000000049f037221 */ /* 0x004fe20000010000 */
[----:B------:R-:W-:Y:S01]  /*1e1f0*/  FADD.FTZ R109, R95, R118 ;  /* 0x000000765f6d7221 */ /* 0x000fe20000010000 */
[----:B------:R-:W-:-:S02]  /*1e200*/  F2FP.F16.F32.PACK_AB R154, R112, R93 ;  /* 0x0000005d709a723e */ /* 0x000fc400000000ff */
[----:B------:R-:W-:Y:S01]  /*1e210*/  F2FP.F16.F32.PACK_AB R148, R95, R148 ;  /* 0x000000945f94723e */ /* 0x000fe200000000ff */
[----:B------:R-:W-:Y:S01]  /*1e220*/  FADD.FTZ R118, R150, R109 ;  /* 0x0000006d96767221 */ /* 0x000fe20000010000 */
[----:B------:R-:W-:Y:S01]  /*1e230*/  @!P1 PRMT R109, RZ, 0x654, R10 ;  /* 0x00000654ff6d9816 */ /* 0x000fe2000000000a */
[----:B------:R-:W2:Y:S01]  /*1e240*/  MUFU.EX2 R90, R90 ;  /* 0x0000005a005a7308 */ /* 0x000ea20000000800 */
[----:B0-----:R-:W-:Y:S01]  /*1e250*/  FADD.FTZ R4, R88, R3 ;  /* 0x0000000358047221 */ /* 0x001fe20000010000 */
[C---:B------:R-:W-:Y:S01]  /*1e260*/  FADD.FTZ R118, R15.reuse, R118 ;  /* 0x000000760f767221 */ /* 0x040fe20000010000 */
[----:B------:R-:W-:Y:S01]  /*1e270*/  FFMA.FTZ R10, R102, R11, -R107 ;  /* 0x0000000b660a7223 */ /* 0x000fe2000001086b */
[----:B------:R0:W-:Y:S01]  /*1e280*/  @!P1 SYNCS.ARRIVE.TRANS64.RED.A1T0 RZ, [R109+URZ], RZ ;  /* 0x000000ff6dff99a7 */ /* 0x0001e2000810043f */
[----:B------:R-:W-:Y:S02]  /*1e290*/  F2FP.F16.F32.PACK_AB R150, R15, R150 ;  /* 0x000000960f96723e */ /* 0x000fe400000000ff */
[----:B------:R-:W-:Y:S01]  /*1e2a0*/  F2FP.F16.F32.PACK_AB R144, R116, R97 ;  /* 0x000000617490723e */ /* 0x000fe200000000ff */
[----:B------:R-:W3:Y:S01]  /*1e2b0*/  MUFU.EX2 R155, R155 ;  /* 0x0000009b009b7308 */ /* 0x000ee20000000800 */
[----:B-1----:R-:W-:Y:S01]  /*1e2c0*/  FADD.FTZ R3, R153, R4 ;  /* 0x0000000499037221 */ /* 0x002fe20000010000 */
[----:B------:R-:W-:Y:S01]  /*1e2d0*/  F2FP.F16.F32.PACK_AB R159, R88, R159 ;  /* 0x0000009f589f723e */ /* 0x000fe200000000ff */
[----:B0-----:R-:W-:-:S05]  /*1e2e0*/  FADD.FTZ R109, R97, R118 ;  /* 0x00000076616d7221 */ /* 0x001fca0000010000 */
[----:B------:R-:W0:Y:S01]  /*1e2f0*/  MUFU.EX2 R92, R92 ;  /* 0x0000005c005c7308 */ /* 0x000e220000000800 */
[----:B--2---:R-:W-:Y:S01]  /*1e300*/  FADD.FTZ R4, R90, R3 ;  /* 0x000000035a047221 */ /* 0x004fe20000010000 */
[----:B------:R-:W-:Y:S01]  /*1e310*/  FADD.FTZ R109, R116, R109 ;  /* 0x0000006d746d7221 */ /* 0x000fe20000010000 */
[----:B------:R-:W-:-:S03]  /*1e320*/  F2FP.F16.F32.PACK_AB R153, R90, R153 ;  /* 0x000000995a99723e */ /* 0x000fc600000000ff */
[----:B------:R-:W-:Y:S01]  /*1e330*/  FADD.FTZ R102, R146, R109 ;  /* 0x0000006d92667221 */ /* 0x000fe20000010000 */
[----:B------:R-:W-:Y:S01]  /*1e340*/  F2FP.F16.F32.PACK_AB R146, R99, R146 ;  /* 0x000000926392723e */ /* 0x000fe200000000ff */
[----:B------:R-:W1:Y:S01]  /*1e350*/  MUFU.EX2 R149, R149 ;  /* 0x0000009500957308 */ /* 0x000e620000000800 */
[----:B---3--:R-:W-:Y:S01]  /*1e360*/  FADD.FTZ R3, R155, R4 ;  /* 0x000000049b037221 */ /* 0x008fe20000010000 */
[----:B------:R-:W-:-:S06]  /*1e370*/  FADD.FTZ R109, R99, R102 ;  /* 0x00000066636d7221 */ /* 0x000fcc0000010000 */
        /* <DEDUP_REMOVED lines=12> */
[----:B------:R-:W-:Y:S02]  /*1e440*/  F2FP.F16.F32.PACK_AB R151, R12, R151 ;  /* 0x000000970c97723e */ /* 0x000fe400000000ff */
[----:B------:R-:W-:-:S04]  /*1e450*/  MOV R12, R7 ;  /* 0x00000007000c7202 */ /* 0x000fc80000000f00 */
        /* <DEDUP_REMOVED lines=16> */
[----:B------:R-:W-:-:S06]  /*1e560*/  F2FP.F16.F32.PACK_AB R140, R101, R140 ;  /* 0x0000008c658c723e */ /* 0x000fcc00000000ff */
[----:B------:R-:W2:Y:S01]  /*1e570*/  MUFU.EX2 R143, R143 ;  /* 0x0000008f008f7308 */ /* 0x000ea20000000800 */
[C---:B0-----:R-:W-:Y:S01]  /*1e580*/  FADD.FTZ R4, R10.reuse, R3 ;  /* 0x000000030a047221 */ /* 0x041fe20000010000 */
[----:B------:R-:W-:-:S06]  /*1e590*/  F2FP.F16.F32.PACK_AB R141, R10, R141 ;  /* 0x0000008d0a8d723e */ /* 0x000fcc00000000ff */
[----:B------:R-:W0:Y:S01]  /*1e5a0*/  MUFU.EX2 R103, R103 ;  /* 0x0000006700677308 */ /* 0x000e220000000800 */
[----:B-1----:R-:W-:Y:S01]  /*1e5b0*/  FADD.FTZ R102, R142, R21 ;  /* 0x000000158e667221 */ /* 0x002fe20000010000 */
[----:B------:R-:W-:-:S06]  /*1e5c0*/  IMAD.MOV.U32 R21, RZ, RZ, R160 ;  /* 0x000000ffff157224 */ /* 0x000fcc00078e00a0 */
[----:B------:R-:W1:Y:S01]  /*1e5d0*/  MUFU.EX2 R104, R104 ;  /* 0x0000006800687308 */ /* 0x000e620000000800 */
[----:B--2---:R-:W-:-:S07]  /*1e5e0*/  FADD.FTZ R3, R143, R4 ;  /* 0x000000048f037221 */ /* 0x004fce0000010000 */
[----:B------:R-:W2:Y:S01]  /*1e5f0*/  MUFU.EX2 R105, R105 ;  /* 0x0000006900697308 */ /* 0x000ea20000000800 */
[C---:B0-----:R-:W-:Y:S01]  /*1e600*/  FADD.FTZ R102, R103.reuse, R102 ;  /* 0x0000006667667221 */ /* 0x041fe20000010000 */
[----:B------:R-:W-:-:S06]  /*1e610*/  F2FP.F16.F32.PACK_AB R142, R103, R142 ;  /* 0x0000008e678e723e */ /* 0x000fcc00000000ff */
        /* <DEDUP_REMOVED lines=10> */
[----:B------:R-:W1:Y:S01]  /*1e6c0*/  MUFU.EX2 R114, R114 ;  /* 0x0000007200727308 */ /* 0x000e620000000800 */
[C---:B--2---:R-:W-:Y:S01]  /*1e6d0*/  FADD.FTZ R3, R100.reuse, R3 ;  /* 0x0000000364037221 */ /* 0x044fe20000010000 */
[----:B------:R-:W-:-:S06]  /*1e6e0*/  F2FP.F16.F32.PACK_AB R137, R100, R212 ;  /* 0x000000d46489723e */ /* 0x000fcc00000000ff */
[----:B------:R-:W2:Y:S01]  /*1e6f0*/  MUFU.EX2 R106, R106 ;  /* 0x0000006a006a7308 */ /* 0x000ea20000000800 */
[----:B0-----:R-:W-:Y:S01]  /*1e700*/  FADD.FTZ R102, R138, R15 ;  /* 0x0000000f8a667221 */ /* 0x001fe20000010000 */
[----:B------:R-:W-:-:S03]  /*1e710*/  F2FP.F16.F32.PACK_AB R138, R13, R138 ;  /* 0x0000008a0d8a723e */ /* 0x000fc600000000ff */
[----:B------:R-:W-:Y:S01]  /*1e720*/  FADD.FTZ R4, R13, R102 ;  /* 0x000000660d047221 */ /* 0x000fe20000010000 */
[----:B------:R-:W-:Y:S02]  /*1e730*/  IMAD.MOV.U32 R13, RZ, RZ, R6 ;  /* 0x000000ffff0d7224 */ /* 0x000fe400078e0006 */
[----:B-1----:R-:W-:-:S04]  /*1e740*/  FADD.FTZ R3, R114, R3 ;  /* 0x0000000372037221 */ /* 0x002fc80000010000 */
[C---:B--2---:R-:W-:Y:S01]  /*1e750*/  FADD.FTZ R3, R106.reuse, R3 ;  /* 0x000000036a037221 */ /* 0x044fe20000010000 */
[----:B------:R-:W-:Y:S01]  /*1e760*/  F2FP.F16.F32.PACK_AB R139, R106, R114 ;  /* 0x000000726a8b723e */ /* 0x000fe200000000ff */
[----:B------:R-:W-:Y:S06]  /*1e770*/  @P2 BRA `(.L_x_1584) ;  /* 0xffffffc800582947 */ /* 0x000fec000383ffff */
.L_x_1565:
[----:B------:R-:W-:Y:S05]  /*1e780*/  BSYNC B0 ;  /* 0x0000000000007941 */ /* 0x000fea0003800000 */
.L_x_1564:
        /* <DEDUP_REMOVED lines=67> */
.L_x_1585:
[----:B------:R-:W-:Y:S01]  /*1ebc0*/  IMAD R13, R160, 0x8, R18 ;  /* 0x00000008a00d7824 */ /* 0x000fe200078e0212 */
[----:B------:R-:W-:-:S04]  /*1ebd0*/  SHF.L.U32 R0, R161, 0x1f, RZ ;  /* 0x0000001fa1007819 */ /* 0x000fc800000006ff */
[----:B------:R0:W1:Y:S01]  /*1ebe0*/  SYNCS.PHASECHK.TRANS64.TRYWAIT P2, [R13+URZ+0x2a850], R0 ;  /* 0x02a850000d0075a7 */ /* 0x000062000804017f */
[----:B------:R-:W-:Y:S05]  /*1ebf0*/  @!P0 BRA `(.L_x_1586) ;  /* 0x0000000000048947 */ /* 0x000fea0003800000 */
[----:B------:R-:W-:Y:S01]  /*1ec00*/  BPT.TRAP 0x1 ;  /* 0x000000040000795c */ /* 0x000fe20000300000 */
.L_x_1586:
        /* <DEDUP_REMOVED lines=9> */
.L_x_1588:
[----:B------:R-:W-:Y:S05]  /*1eca0*/  BSYNC B0 ;  /* 0x0000000000007941 */ /* 0x000fea0003800000 */
.L_x_1587:
[----:B------:R-:W-:Y:S01]  /*1ecb0*/  IMAD.MOV.U32 R9, RZ, RZ, 0x40000040 ;  /* 0x40000040ff097424 */ /* 0x000fe200078e00ff */
[C---:B------:R-:W-:Y:S01]  /*1ecc0*/  R2UR UR6, R8.reuse ;  /* 0x00000000080672ca */ /* 0x040fe200000e0000 */
[----:B------:R-:W-:Y:S01]  /*1ecd0*/  WARPGROUP.ARRIVE ;  /* 0x00000000000079c5 */ /* 0x000fe20000000000 */
[----:B------:R-:W-:Y:S01]  /*1ece0*/  IMAD.MOV.U32 R15, RZ, RZ, 0x40000040 ;  /* 0x40000040ff0f7424 */ /* 0x000fe200078e00ff */
[----:B------:R-:W-:Y:S01]  /*1ecf0*/  IADD3 R14, R8, 0x80, RZ ;  /* 0x00000080080e7810 */ /* 0x000fe20007ffe0ff */
[----:B------:R-:W2:Y:S01]  /*1ed00*/  SHFL.BFLY PT, R5, R4, 0x2, 0x1f ;  /* 0x0c401f0004057f89 */ /* 0x000ea200000e0000 */
[----:B------:R-:W-:Y:S01]  /*1ed10*/  R2UR UR7, R9 ;  /* 0x00000000090772ca */ /* 0x000fe200000e0000 */
[----:B------:R-:W-:Y:S01]  /*1ed20*/  IMAD.MOV.U32 R9, RZ, RZ, 0x40000040 ;  /* 0x40000040ff097424 */ /* 0x000fe200078e00ff */
[----:B------:R-:W-:Y:S01]  /*1ed30*/  @!P1 IADD3 R12, R13, 0x2a860, RZ ;  /* 0x0002a8600d0c9810 */ /* 0x000fe20007ffe0ff */
[----:B01----:R-:W0:Y:S01]  /*1ed40*/  SHFL.BFLY PT, R0, R3, 0x2, 0x1f ;  /* 0x0c401f0003007f89 */ /* 0x003e2200000e0000 */
[----:B------:R-:W-:Y:S01]  /*1ed50*/  VIADD R160, R160, 0x1 ;  /* 0x00000001a0a07836 */ /* 0x000fe20000000000 */
[----:B------:R-:W-:-:S02]  /*1ed60*/  IADD3 R184, R184, 0x1, RZ ;  /* 0x00000001b8b87810 */ /* 0x000fc40007ffe0ff */
[----:B------:R-:W-:Y:S02]  /*1ed70*/  @!P1 PRMT R12, RZ, 0x654, R12 ;  /* 0x00000654ff0c9816 */ /* 0x000fe4000000000c */
[----:B------:R-:W-:-:S04]  /*1ed80*/  ISETP.NE.AND P2, PT, R160, 0x2, PT ;  /* 0x00000002a000780c */ /* 0x000fc80003f45270 */
[----:B------:R-:W-:Y:S01]  /*1ed90*/  HGMMA.64x128x16.F32 R24, R156, gdesc[UR4].tnspB, R24, gsb0 ;  /* 0x41e000049c187df0 */ /* 0x000fe20008000818 */
[----:B------:R-:W-:Y:S01]  /*1eda0*/  R2UR UR6, R14 ;  /* 0x000000000e0672ca */ /* 0x000fe200000e0000 */
[----:B------:R-:W-:Y:S01]  /*1edb0*/  VIADD R14, R8, 0x100 ;  /* 0x00000100080e7836 */ /* 0x000fe20000000000 */
[----:B------:R-:W-:Y:S01]  /*1edc0*/  R2UR UR7, R15 ;  /* 0x000000000f0772ca */ /* 0x000fe200000e0000 */
[----:B------:R-:W-:Y:S01]  /*1edd0*/  IMAD.MOV.U32 R15, RZ, RZ, 0x40000040 ;  /* 0x40000040ff0f7424 */ /* 0x000fe200078e00ff */
[----:B------:R-:W-:Y:S01]  /*1ede0*/  SEL R160, R160, RZ, P2 ;  /* 0x000000ffa0a07207 */ /* 0x000fe20001000000 */
[----:B--2---:R-:W-:Y:S01]  /*1edf0*/  FADD.FTZ R5, R5, R4 ;  /* 0x0000000405057221 */ /* 0x004fe20000010000 */
[----:B------:R-:W-:Y:S02]  /*1ee00*/  IMAD.MOV.U32 R4, RZ, RZ, RZ ;  /* 0x000000ffff047224 */ /* 0x000fe400078e00ff */
[----:B0-----:R-:W-:Y:S01]  /*1ee10*/  FADD.FTZ R2, R0, R3 ;  /* 0x0000000300027221 */ /* 0x001fe20000010000 */
[----:B------:R-:W-:Y:S01]  /*1ee20*/  IMAD.MOV.U32 R3, RZ, RZ, -0x800000 ;  /* 0xff800000ff037424 */ /* 0x000fe200078e00ff */
[----:B------:R-:W0:Y:S01]  /*1ee30*/  SHFL.BFLY PT, R0, R5, 0x1, 0x1f ;  /* 0x0c201f0005007f89 */ /* 0x000e2200000e0000 */
[----:B------:R-:W-:-:S02]  /*1ee40*/  WARPGROUP.DEPBAR.LE gsb0, 0x0 ;  /* 0x00008000000079c5 */ /* 0x000fc40000010000 */
        /* <DEDUP_REMOVED lines=10> */
[C---:B------:R-:W-:Y:S01]  /*1eef0*/  VIADD R14, R8.reuse, 0x200 ;  /* 0x00000200080e7836 */ /* 0x040fe20000000000 */
[----:B------:R-:W-:Y:S01]  /*1ef00*/  R2UR UR7, R15 ;  /* 0x000000000f0772ca */ /* 0x000fe200000e0000 */
[----:B------:R-:W-:Y:S01]  /*1ef10*/  IMAD.MOV.U32 R15, RZ, RZ, 0x40000040 ;  /* 0x40000040ff0f7424 */ /* 0x000fe200078e00ff */
[----:B------:R-:W-:Y:S01]  /*1ef20*/  IADD3 R8, R8, 0x280, RZ ;  /* 0x0000028008087810 */ /* 0x000fe20007ffe0ff */
[----:B------:R-:W-:Y:S02]  /*1ef30*/  WARPGROUP.DEPBAR.LE gsb0, 0x0 ;  /* 0x00008000000079c5 */ /* 0x000fe40000010000 */
[----:B------:R-:W-:-:S08]  /*1ef40*/  WARPGROUP.ARRIVE ;  /* 0x00000000000079c5 */ /* 0x000fd00000000000 */
[----:B------:R-:W-:Y:S01]  /*1ef50*/  HGMMA.64x128x16.F32 R24, R144, gdesc[UR4].tnspB, R24, gsb0 ;  /* 0x41e0000490187df0 */ /* 0x000fe20008000818 */
[----:B------:R-:W-:Y:S01]  /*1ef60*/  R2UR UR6, R14 ;  /* 0x000000000e0672ca */ /* 0x000fe200000e0000 */
[----:B0-----:R-:W-:Y:S01]  /*1ef70*/  FADD.FTZ R14, R5, R0 ;  /* 0x00000000050e7221 */ /* 0x001fe20000010000 */
[----:B------:R-:W-:Y:S02]  /*1ef80*/  R2UR UR7, R15 ;  /* 0x000000000f0772ca */ /* 0x000fe400000e0000 */
[----:B------:R-:W-:Y:S02]  /*1ef90*/  SEL R0, RZ, 0x1, P2 ;  /* 0x00000001ff007807 */ /* 0x000fe40001000000 */
[----:B------:R-:W-:Y:S02]  /*1efa0*/  FSETP.NE.FTZ.AND P0, PT, R14, RZ, PT ;  /* 0x000000ff0e00720b */ /* 0x000fe40003f15000 */
[----:B------:R-:W-:Y:S01]  /*1efb0*/  LOP3.LUT R161, R161, R0, RZ, 0x3c, !PT ;  /* 0x00000000a1a17212 */ /* 0x000fe200078e3cff */
[----:B------:R-:W-:-:S10]  /*1efc0*/  IMAD.MOV.U32 R0, RZ, RZ, -0x800000 ;  /* 0xff800000ff007424 */ /* 0x000fd400078e00ff */
[----:B------:R-:W-:Y:S01]  /*1efd0*/  @P0 MUFU.RCP R4, R14 ;  /* 0x0000000e00040308 */ /* 0x000fe20000001000 */
[----:B------:R-:W-:Y:S01]  /*1efe0*/  @P0 FMUL.FTZ R5, R11, 0.69314718246459960938 ;  /* 0x3f3172180b050820 */ /* 0x000fe20000410000 */
[----:B------:R-:W-:Y:S02]  /*1eff0*/  WARPGROUP.DEPBAR.LE gsb0, 0x0 ;  /* 0x00008000000079c5 */ /* 0x000fe40000010000 */
[----:B------:R-:W-:-:S06]  /*1f000*/  WARPGROUP.ARRIVE ;  /* 0x00000000000079c5 */ /* 0x000fcc0000000000 */
[----:B------:R-:W-:Y:S01]  /*1f010*/  HGMMA.64x128x16.F32 R24, R140, gdesc[UR4].tnspB, R24, gsb0 ;  /* 0x41e000048c187df0 */ /* 0x000fe20008000818 */
[----:B------:R-:W-:Y:S02]  /*1f020*/  R2UR UR6, R8 ;  /* 0x00000000080672ca */ /* 0x000fe400000e0000 */
[----:B------:R-:W-:Y:S01]  /*1f030*/  R2UR UR7, R9 ;  /* 0x00000000090772ca */ /* 0x000fe200000e0000 */
[----:B------:R-:W0:Y:S01]  /*1f040*/  @P0 MUFU.LG2 R8, R14 ;  /* 0x0000000e00080308 */ /* 0x000e220000000c00 */
[----:B------:R-:W1:Y:S01]  /*1f050*/  SHFL.BFLY PT, R9, R2, 0x1, 0x1f ;  /* 0x0c201f0002097f89 */ /* 0x000e6200000e0000 */
[----:B0-----:R-:W-:-:S04]  /*1f060*/  @P0 FMUL.FTZ R8, R8, 0.69314718246459960938 ;  /* 0x3f31721808080820 */ /* 0x001fc80000410000 */
[----:B------:R-:W-:Y:S01]  /*1f070*/  @P0 FFMA.FTZ R0, R5, R6, R8 ;  /* 0x0000000605000223 */ /* 0x000fe20000010008 */
[----:B------:R-:W-:Y:S01]  /*1f080*/  PLOP3.LUT P0, PT, PT, PT, PT, 0x8, 0x0 ;  /* 0x000000000000781c */ /* 0x000fe20003f0e170 */
[----:B-1----:R-:W-:Y:S01]  /*1f090*/  FADD.FTZ R15, R2, R9 ;  /* 0x00000009020f7221 */ /* 0x002fe20000010000 */
[----:B------:R-:W-:-:S04]  /*1f0a0*/  IMAD.MOV.U32 R2, RZ, RZ, RZ ;  /* 0x000000ffff027224 */ /* 0x000fc800078e00ff */
[----:B------:R-:W-:-:S13]  /*1f0b0*/  FSETP.NE.FTZ.AND P3, PT, R15, RZ, PT ;  /* 0x000000ff0f00720b */ /* 0x000fda0003f75000 */
[----:B------:R-:W0:Y:S01]  /*1f0c0*/  @P3 MUFU.LG2 R9, R15 ;  /* 0x0000000f00093308 */ /* 0x000e220000000c00 */
[----:B------:R-:W-:-:S07]  /*1f0d0*/  @P3 FMUL.FTZ R11, R11, 0.69314718246459960938 ;  /* 0x3f3172180b0b3820 */ /* 0x000fce0000410000 */
[----:B------:R-:W1:Y:S01]  /*1f0e0*/  @P3 MUFU.RCP R2, R15 ;  /* 0x0000000f00023308 */ /* 0x000e620000001000 */
[----:B0-----:R-:W-:-:S04]  /*1f0f0*/  @P3 FMUL.FTZ R10, R9, 0.69314718246459960938 ;  /* 0x3f317218090a3820 */ /* 0x001fc80000410000 */
[----:B------:R-:W-:Y:S01]  /*1f100*/  @P3 FFMA.FTZ R3, R11, R7, R10 ;  /* 0x000000070b033223 */ /* 0x000fe2000001000a */
[----:B------:R-:W-:Y:S02]  /*1f110*/  WARPGROUP.DEPBAR.LE gsb0, 0x0 ;  /* 0x00008000000079c5 */ /* 0x000fe40000010000 */
[----:B------:R-:W-:-:S06]  /*1f120*/  WARPGROUP.ARRIVE ;  /* 0x00000000000079c5 */ /* 0x000fcc0000000000 */
[----:B------:R-:W-:Y:S03]  /*1f130*/  HGMMA.64x128x16.F32 R24, R136, gdesc[UR4].tnspB, R24, gsb0 ;  /* 0x41e0000488187df0 */ /* 0x000fe60008000818 */
[----:B------:R-:W-:Y:S02]  /*1f140*/  WARPGROUP.DEPBAR.LE gsb0, 0x0 ;  /* 0x00008000000079c5 */ /* 0x000fe40000010000 */
[----:B------:R0:W-:Y:S01]  /*1f150*/  @!P1 SYNCS.ARRIVE.TRANS64.RED.A1T0 RZ, [R12+URZ], RZ ;  /* 0x000000ff0cff99a7 */ /* 0x0001e2000810043f */
[-C--:B-1----:R-:W-:Y:S01]  /*1f160*/  FMUL.FTZ R95, R26, R2.reuse ;  /* 0x000000021a5f7220 */ /* 0x082fe20000410000 */
[----:B------:R-:W-:Y:S01]  /*1f170*/  FMUL.FTZ R93, R30, R2 ;  /* 0x000000021e5d7220 */ /* 0x000fe20000410000 */
[-C--:B------:R-:W-:Y:S01]  /*1f180*/  FMUL.FTZ R6, R28, R4.reuse ;  /* 0x000000041c067220 */ /* 0x080fe20000410000 */
[----:B------:R-:W-:Y:S01]  /*1f190*/  FMUL.FTZ R88, R32, R4 ;  /* 0x0000000420587220 */ /* 0x000fe20000410000 */
        /* <DEDUP_REMOVED lines=59> */
[----:B0-----:R-:W-:-:S07]  /*1f550*/  FMUL.FTZ R87, R87, R2 ;  /* 0x0000000257577220 */ /* 0x001fce0000410000 */
.L_x_1438:
        /* <DEDUP_REMOVED lines=10> */
[----:B------:R-:W-:Y:S01]  /*1f600*/  ULDC.64 UR4, c[0x0][0xbd8] ;  /* 0x0002f60000047ab9 */ /* 0x000fe20000000a00 */
[----:B------:R-:W-:Y:S01]  /*1f610*/  F2FP.F16.F32.PACK_AB R6, R7, R6 ;  /* 0x000000060706723e */ /* 0x000fe200000000ff */
[----:B------:R-:W-:Y:S01]  /*1f620*/  ULDC.64 UR6, c[0x0][0x208] ;  /* 0x0000820000067ab9 */ /* 0x000fe20000000a00 */
        /* <DEDUP_REMOVED lines=9> */
[C---:B------:R-:W-:Y:S02]  /*1f6c0*/  IADD3 R105, P0, R4.reuse, 0x4060, RZ ;  /* 0x0000406004697810 */ /* 0x040fe40007f1e0ff */
[----:B------:R-:W-:Y:S01]  /*1f6d0*/  SHF.R.U64 R15, R15, 0x3, RZ ;  /* 0x000000030f0f7819 */ /* 0x000fe200000012ff */
[----:B------:R-:W-:Y:S01]  /*1f6e0*/  IMAD.X R9, RZ, RZ, R5, P6 ;  /* 0x000000ffff097224 */ /* 0x000fe200030e0605 */
[C---:B------:R-:W-:Y:S02]  /*1f6f0*/  IADD3 R79, P5, R4.reuse, 0x40, RZ ;  /* 0x00000040044f7810 */ /* 0x040fe40007fbe0ff */
[----:B------:R-:W-:-:S02]  /*1f700*/  IADD3 R97, P4, R4, 0x60, RZ ;  /* 0x0000006004617810 */ /* 0x000fc40007f9e0ff */
[C---:B------:R-:W-:Y:S01]  /*1f710*/  IADD3 R99, P3, R4.reuse, 0x4000, RZ ;  /* 0x0000400004637810 */ /* 0x040fe20007f7e0ff */
[--C-:B------:R-:W-:Y:S01]  /*1f720*/  IMAD.X R11, RZ, RZ, R5.reuse, P5 ;  /* 0x000000ffff0b7224 */ /* 0x100fe200028e0605 */
[C---:B------:R-:W-:Y:S02]  /*1f730*/  IADD3 R101, P2, R4.reuse, 0x4020, RZ ;  /* 0x0000402004657810 */ /* 0x040fe40007f5e0ff */
[----:B------:R-:W-:Y:S02]  /*1f740*/  IADD3 R103, P1, R4, 0x4040, RZ ;  /* 0x0000404004677810 */ /* 0x000fe40007f3e0ff */
[----:B------:R-:W-:Y:S01]  /*1f750*/  LOP3.LUT R2, R71, 0x380, RZ, 0xc0, !PT ;  /* 0x0000038047027812 */ /* 0x000fe200078ec0ff */
[--C-:B------:R-:W-:Y:S01]  /*1f760*/  IMAD.X R25, RZ, RZ, R5.reuse, P2 ;  /* 0x000000ffff197224 */ /* 0x100fe200010e0605 */
[----:B------:R-:W-:Y:S01]  /*1f770*/  LOP3.LUT R4, R15, R4, RZ, 0x3c, !PT ;  /* 0x000000040f047212 */ /* 0x000fe200078e3cff */
[--C-:B------:R-:W-:Y:S01]  /*1f780*/  IMAD.X R15, RZ, RZ, R5.reuse, P3 ;  /* 0x000000ffff0f7224 */ /* 0x100fe200018e0605 */
[----:B------:R-:W-:Y:S01]  /*1f790*/  IADD3.X R29, RZ, R5, RZ, P0, !PT ;  /* 0x00000005ff1d7210 */ /* 0x000fe200007fe4ff */
[----:B------:R-:W-:Y:S01]  /*1f7a0*/  IMAD.X R27, RZ, RZ, R5, P1 ;  /* 0x000000ffff1b7224 */ /* 0x000fe200008e0605 */
[----:B------:R-:W-:-:S02]  /*1f7b0*/  ISETP.NE.U32.AND P0, PT, RZ, UR4, PT ;  /* 0x00000004ff007c0c */ /* 0x000fc4000bf05070 */
[----:B------:R-:W-:Y:S02]  /*1f7c0*/  SHF.R.U64 R2, R2, 0x3, RZ ;  /* 0x0000000302027819 */ /* 0x000fe400000012ff */
[-C--:B------:R-:W-:Y:S02]  /*1f7d0*/  IADD3.X R13, RZ, R5.reuse, RZ, P4, !PT ;  /* 0x00000005ff0d7210 */ /* 0x080fe400027fe4ff */
[----:B------:R-:W-:Y:S02]  /*1f7e0*/  LOP3.LUT R10, R79, 0x380, RZ, 0xc0, !PT ;  /* 0x000003804f0a7812 */ /* 0x000fe400078ec0ff */
[----:B------:R-:W-:Y:S02]  /*1f7f0*/  MOV R92, R4 ;  /* 0x00000004005c7202 */ /* 0x000fe40000000f00 */
[----:B------:R-:W-:Y:S02]  /*1f800*/  F2FP.F16.F32.PACK_AB R5, R28, R95 ;  /* 0x0000005f1c05723e */ /* 0x000fe400000000ff */
[----:B------:R-:W-:Y:S01]  /*1f810*/  ISETP.NE.AND.EX P0, PT, RZ, UR5, PT, P0 ;  /* 0x00000005ff007c0c */ /* 0x000fe2000bf05300 */
[----:B------:R-:W-:Y:S01]  /*1f820*/  ULDC.64 UR4, c[0x0][0xbe0] ;  /* 0x0002f80000047ab9 */ /* 0x000fe20000000a00 */
[----:B------:R-:W-:-:S02]  /*1f830*/  LOP3.LUT R28, R103, 0x380, RZ, 0xc0, !PT ;  /* 0x00000380671c7812 */ /* 0x000fc400078ec0ff */
[----:B------:R-:W-:Y:S02]  /*1f840*/  LOP3.LUT R12, R97, 0x380, RZ, 0xc0, !PT ;  /* 0x00000380610c7812 */ /* 0x000fe400078ec0ff */
[----:B------:R-:W-:Y:S02]  /*1f850*/  LOP3.LUT R14, R99, 0x380, RZ, 0xc0, !PT ;  /* 0x00000380630e7812 */ /* 0x000fe400078ec0ff */
[----:B------:R-:W-:Y:S02]  /*1f860*/  LOP3.LUT R8, R2, R71, RZ, 0x3c, !PT ;  /* 0x0000004702087212 */ /* 0x000fe400078e3cff */
[----:B------:R-:W-:Y:S02]  /*1f870*/  LOP3.LUT R34, R105, 0x380, RZ, 0xc0, !PT ;  /* 0x0000038069227812 */ /* 0x000fe400078ec0ff */
[----:B------:R-:W-:Y:S02]  /*1f880*/  SHF.R.U64 R10, R10, 0x3, RZ ;  /* 0x000000030a0a7819 */ /* 0x000fe400000012ff */
[----:B------:R-:W-:-:S02]  /*1f890*/  LOP3.LUT R2, R101, 0x380, RZ, 0xc0, !PT ;  /* 0x0000038065027812 */ /* 0x000fc400078ec0ff */
[----:B------:R-:W-:Y:S02]  /*1f8a0*/  ISETP.NE.U32.AND P1, PT, RZ, UR4, PT ;  /* 0x00000004ff007c0c */ /* 0x000fe4000bf25070 */
[----:B------:R-:W-:Y:S02]  /*1f8b0*/  SHF.R.U64 R28, R28, 0x3, RZ ;  /* 0x000000031c1c7819 */ /* 0x000fe400000012ff */
[----:B------:R-:W-:Y:S02]  /*1f8c0*/  SHF.R.U64 R12, R12, 0x3, RZ ;  /* 0x000000030c0c7819 */ /* 0x000fe400000012ff */
[----:B------:R-:W-:Y:S02]  /*1f8d0*/  SHF.R.U64 R14, R14, 0x3, RZ ;  /* 0x000000030e0e7819 */ /* 0x000fe400000012ff */
[----:B------:R-:W-:Y:S02]  /*1f8e0*/  SHF.R.U64 R34, R34, 0x3, RZ ;  /* 0x0000000322227819 */ /* 0x000fe400000012ff */
[----:B------:R-:W-:-:S02]  /*1f8f0*/  LOP3.LUT R10, R10, R79, RZ, 0x3c, !PT ;  /* 0x0000004f0a0a7212 */ /* 0x000fc400078e3cff */
[----:B------:R-:W-:Y:S01]  /*1f900*/  F2FP.F16.F32.PACK_AB R4, R89, R24 ;  /* 0x000000185904723e */ /* 0x000fe200000000ff */
[----:B------:R-:W-:Y:S01]  /*1f910*/  BAR.SYNC.DEFER_BLOCKING 0x1, 0x100 ;  /* 0x0044000000007b1d */ /* 0x000fe20000010000 */
[----:B------:R-:W-:Y:S02]  /*1f920*/  SHF.R.U64 R2, R2, 0x3, RZ ;  /* 0x0000000302027819 */ /* 0x000fe400000012ff */
[----:B------:R-:W-:Y:S02]  /*1f930*/  ISETP.NE.AND.EX P1, PT, RZ, UR5, PT, P1 ;  /* 0x00000005ff007c0c */ /* 0x000fe4000bf25310 */
[----:B------:R-:W-:Y:S02]  /*1f940*/  LOP3.LUT R26, R28, R103, RZ, 0x3c, !PT ;  /* 0x000000671c1a7212 */ /* 0x000fe400078e3cff */
[----:B------:R-:W-:Y:S02]  /*1f950*/  LOP3.LUT R12, R12, R97, RZ, 0x3c, !PT ;  /* 0x000000610c0c7212 */ /* 0x000fe400078e3cff */
[----:B------:R-:W-:-:S02]  /*1f960*/  LOP3.LUT R14, R14, R99, RZ, 0x3c, !PT ;  /* 0x000000630e0e7212 */ /* 0x000fc400078e3cff */
[----:B------:R-:W-:Y:S02]  /*1f970*/  LOP3.LUT R28, R34, R105, RZ, 0x3c, !PT ;  /* 0x00000069221c7212 */ /* 0x000fe400078e3cff */
[----:B------:R-:W-:Y:S02]  /*1f980*/  LOP3.LUT R24, R2, R101, RZ, 0x3c, !PT ;  /* 0x0000006502187212 */ /* 0x000fe400078e3cff */
[----:B------:R-:W-:Y:S02]  /*1f990*/  MOV R34, R8 ;  /* 0x0000000800227202 */ /* 0x000fe40000000f00 */
[----:B------:R-:W-:Y:S02]  /*1f9a0*/  MOV R90, R10 ;  /* 0x0000000a005a7202 */ /* 0x000fe40000000f00 */
[----:B------:R-:W-:Y:S02]  /*1f9b0*/  F2FP.F16.F32.PACK_AB R8, R33, R88 ;  /* 0x000000582108723e */ /* 0x000fe400000000ff */
[----:B------:R-:W-:-:S02]  /*1f9c0*/  F2FP.F16.F32.PACK_AB R9, R30, R91 ;  /* 0x0000005b1e09723e */ /* 0x000fc400000000ff */
[----:B------:R-:W-:Y:S01]  /*1f9d0*/  F2FP.F16.F32.PACK_AB R10, R37, R36 ;  /* 0x00000024250a723e */ /* 0x000fe200000000ff */
[----:B------:R2:W-:Y:S01]  /*1f9e0*/  STSM.16.M88.4 [R92], R4 ;  /* 0x000000045c007844 */ /* 0x0005e20000000200 */
[----:B------:R-:W-:Y:S01]  /*1f9f0*/  F2FP.F16.F32.PACK_AB R11, R39, R38 ;  /* 0x00000026270b723e */ /* 0x000fe200000000ff */
[----:B------:R-:W3:Y:S01]  /*1fa00*/  LDC.64 R36, c[0x0][0xbd8] ;  /* 0x0002f600ff247b82 */ /* 0x000ee20000000a00 */
[----:B------:R-:W-:Y:S02]  /*1fa10*/  MOV R89, R12 ;  /* 0x0000000c00597202 */ /* 0x000fe40000000f00 */
[----:B------:R-:W-:Y:S01]  /*1fa20*/  MOV R79, R14 ;  /* 0x0000000e004f7202 */ /* 0x000fe20000000f00 */
[----:B------:R4:W-:Y:S01]  /*1fa30*/  STSM.16.M88.4 [R34], R8 ;  /* 0x0000000822007844 */ /* 0x0009e20000000200 */
[----:B------:R-:W-:Y:S02]  /*1fa40*/  MOV R72, R24 ;  /* 0x0000001800487202 */ /* 0x000fe40000000f00 */
[----:B------:R-:W-:-:S02]  /*1fa50*/  MOV R71, R26 ;  /* 0x0000001a00477202 */ /* 0x000fc40000000f00 */
[----:B------:R-:W-:Y:S01]  /*1fa60*/  F2FP.F16.F32.PACK_AB R12, R49, R48 ;  /* 0x00000030310c723e */ /* 0x000fe200000000ff */
[----:B------:R-:W-:Y:S01]  /*1fa70*/  ULDC UR4, c[0x0][0xa88] ;  /* 0x0002a20000047ab9 */ /* 0x000fe20000000800 */
[----:B------:R-:W-:Y:S01]  /*1fa80*/  F2FP.F16.F32.PACK_AB R13, R51, R50 ;  /* 0x00000032330d723e */ /* 0x000fe200000000ff */
[----:B------:R-:W-:Y:S01]  /*1fa90*/  IMAD.MOV.U32 R49, RZ, RZ, RZ ;  /* 0x000000ffff317224 */ /* 0x000fe200078e00ff */
[----:B------:R-:W-:Y:S02]  /*1faa0*/  F2FP.F16.F32.PACK_AB R14, R53, R52 ;  /* 0x00000034350e723e */ /* 0x000fe400000000ff */
[----:B--2---:R-:W-:Y:S02]  /*1fab0*/  F2FP.F16.F32.PACK_AB R4, R41, R40 ;  /* 0x000000282904723e */ /* 0x004fe400000000ff */
[----:B------:R-:W-:Y:S02]  /*1fac0*/  F2FP.F16.F32.PACK_AB R5, R43, R42 ;  /* 0x0000002a2b05723e */ /* 0x000fe400000000ff */
[----:B------:R-:W-:Y:S01]  /*1fad0*/  F2FP.F16.F32.PACK_AB R6, R45, R44 ;  /* 0x0000002c2d06723e */ /* 0x000fe200000000ff */
[----:B----4-:R-:W2:Y:S01]  /*1fae0*/  @P1 LDC.64 R8, c[0x0][0xbe0] ;  /* 0x0002f800ff081b82 */ /* 0x010ea20000000a00 */
[----:B------:R-:W-:-:S02]  /*1faf0*/  F2FP.F16.F32.PACK_AB R7, R47, R46 ;  /* 0x0000002e2f07723e */ /* 0x000fc400000000ff */
[----:B------:R-:W-:Y:S01]  /*1fb00*/  F2FP.F16.F32.PACK_AB R15, R55, R54 ;  /* 0x00000036370f723e */ /* 0x000fe200000000ff */
[----:B---3--:R-:W-:Y:S01]  /*1fb10*/  IMAD.WIDE R36, R183, 0x4, R36 ;  /* 0x00000004b7247825 */ /* 0x008fe200078e0224 */
[----:B------:R-:W-:Y:S01]  /*1fb20*/  MOV R2, R28 ;  /* 0x0000001c00027202 */ /* 0x000fe20000000f00 */
[----:B------:R3:W-:Y:S01]  /*1fb30*/  STSM.16.M88.4 [R90], R4 ;  /* 0x000000045a007844 */ /* 0x0007e20000000200 */
[----:B------:R-:W-:Y:S02]  /*1fb40*/  F2FP.F16.F32.PACK_AB R24, R57, R56 ;  /* 0x000000383918723e */ /* 0x000fe400000000ff */
[----:B------:R-:W-:Y:S01]  /*1fb50*/  F2FP.F16.F32.PACK_AB R25, R59, R58 ;  /* 0x0000003a3b19723e */ /* 0x000fe200000000ff */
[----:B------:R-:W-:Y:S01]  /*1fb60*/  STSM.16.M88.4 [R89], R12 ;  /* 0x0000000c59007844 */ /* 0x000fe20000000200 */
[----:B------:R-:W-:Y:S02]  /*1fb70*/  F2FP.F16.F32.PACK_AB R26, R61, R60 ;  /* 0x0000003c3d1a723e */ /* 0x000fe400000000ff */
[----:B------:R-:W-:-:S02]  /*1fb80*/  F2FP.F16.F32.PACK_AB R27, R63, R62 ;  /* 0x0000003e3f1b723e */ /* 0x000fc400000000ff */
[----:B------:R-:W-:Y:S02]  /*1fb90*/  F2FP.F16.F32.PACK_AB R28, R65, R64 ;  /* 0x00000040411c723e */ /* 0x000fe400000000ff */
[----:B------:R-:W-:Y:S01]  /*1fba0*/  F2FP.F16.F32.PACK_AB R29, R67, R66 ;  /* 0x00000042431d723e */ /* 0x000fe200000000ff */
[----:B------:R-:W-:Y:S01]  /*1fbb0*/  STSM.16.M88.4 [R79], R24 ;  /* 0x000000184f007844 */ /* 0x000fe20000000200 */
[----:B------:R-:W-:Y:S02]  /*1fbc0*/  F2FP.F16.F32.PACK_AB R30, R69, R68 ;  /* 0x00000044451e723e */ /* 0x000fe400000000ff */
[----:B------:R-:W-:Y:S02]  /*1fbd0*/  F2FP.F16.F32.PACK_AB R33, R75, R74 ;  /* 0x0000004a4b21723e */ /* 0x000fe400000000ff */
[----:B------:R-:W-:Y:S01]  /*1fbe0*/  F2FP.F16.F32.PACK_AB R34, R77, R76 ;  /* 0x0000004c4d22723e */ /* 0x000fe200000000ff */
[----:B------:R-:W-:Y:S01]  /*1fbf0*/  STSM.16.M88.4 [R72], R28 ;  /* 0x0000001c48007844 */ /* 0x000fe20000000200 */
[----:B---3--:R-:W-:-:S02]  /*1fc00*/  F2FP.F16.F32.PACK_AB R4, R81, R80 ;  /* 0x000000505104723e */ /* 0x008fc400000000ff */
[----:B------:R-:W-:Y:S01]  /*1fc10*/  F2FP.F16.F32.PACK_AB R5, R83, R82 ;  /* 0x000000525305723e */ /* 0x000fe200000000ff */
[----:B------:R-:W-:Y:S01]  /*1fc20*/  STSM.16.M88.4 [R71], R32 ;  /* 0x0000002047007844 */ /* 0x000fe20000000200 */
[----:B------:R-:W-:Y:S02]  /*1fc30*/  F2FP.F16.F32.PACK_AB R6, R85, R84 ;  /* 0x000000545506723e */ /* 0x000fe400000000ff */
[----:B------:R-:W-:-:S05]  /*1fc40*/  F2FP.F16.F32.PACK_AB R7, R87, R86 ;  /* 0x000000565707723e */ /* 0x000fca00000000ff */
[----:B------:R3:W-:Y:S01]  /*1fc50*/  STSM.16.M88.4 [R2], R4 ;  /* 0x0000000402007844 */ /* 0x0007e20000000200 */
[----:B------:R-:W-:Y:S01]  /*1fc60*/  BAR.SYNC.DEFER_BLOCKING 0x1, 0x100 ;  /* 0x0044000000007b1d */ /* 0x000fe20000010000 */
[----:B------:R-:W-:Y:S02]  /*1fc70*/  IMAD.U32 R48, RZ, RZ, UR4 ;  /* 0x00000004ff307e24 */ /* 0x000fe4000f8e00ff */
[----:B--2---:R-:W-:-:S04]  /*1fc80*/  @P1 IMAD.WIDE R8, R183, 0x4, R8 ;  /* 0x00000004b7081825 */ /* 0x004fc800078e0208 */
[----:B------:R-:W-:-:S04]  /*1fc90*/  IMAD R11, R180, 0x40, R178 ;  /* 0x00000040b40b7824 */ /* 0x000fc800078e02b2 */
[----:B---3--:R-:W-:Y:S01]  /*1fca0*/  IMAD.WIDE R4, R11, 0x2, R20 ;  /* 0x000000020b047825 */ /* 0x008fe200078e0214 */
[----:B------:R2:W5:Y:S04]  /*1fcb0*/  @P0 LDG.E R49, desc[UR6][R36.64] ;  /* 0x0000000624310981 */ /* 0x000568000c1e1900 */
[----:B------:R2:W5:Y:S01]  /*1fcc0*/  @P1 LDG.E R48, desc[UR6][R8.64] ;  /* 0x0000000608301981 */ /* 0x000562000c1e1900 */
[----:B------:R-:W-:Y:S05]  /*1fcd0*/  @P1 BRA `(.L_x_1592) ;  /* 0x0000000000141947 */ /* 0x000fea0003800000 */
[----:B------:R-:W-:Y:S05]  /*1fce0*/  @!P0 BRA `(.L_x_1592) ;  /* 0x0000000000108947 */ /* 0x000fea0003800000 */
[----:B------:R-:W-:Y:S02]  /*1fcf0*/  ULDC.64 UR4, c[0x0][0x208] ;  /* 0x0000820000047ab9 */ /* 0x000fe40000000a00 */
[----:B------:R-:W3:Y:S04]  /*1fd00*/  LDG.E R7, desc[UR4][R36.64] ;  /* 0x0000000424077981 */ /* 0x000ee8000c1e1900 */
[----:B-----5:R-:W3:Y:S02]  /*1fd10*/  LDG.E R48, desc[UR4][R36.64+0x4] ;  /* 0x0000040424307981 */ /* 0x020ee4000c1e1900 */
[----:B---3--:R-:W-:-:S07]  /*1fd20*/  IADD3 R48, -R7, R48, RZ ;  /* 0x0000003007307210 */ /* 0x008fce0007ffe1ff */
.L_x_1592:
[----:B------:R-:W-:Y:S01]  /*1fd30*/  SHF.R.S32.HI R50, RZ, 0x1f, R182 ;  /* 0x0000001fff327819 */ /* 0x000fe200000114b6 */
[----:B------:R-:W-:Y:S01]  /*1fd40*/  ULDC.64 UR4, c[0x0][0xb70] ;  /* 0x0002dc0000047ab9 */ /* 0x000fe20000000a00 */
[--C-:B-----5:R-:W-:Y:S01]  /*1fd50*/  SHF.R.S32.HI R21, RZ, 0x1f, R49.reuse ;  /* 0x0000001fff157819 */ /* 0x120fe20000011431 */
[----:B------:R-:W-:Y:S01]  /*1fd60*/  IMAD.MOV.U32 R20, RZ, RZ, R49 ;  /* 0x000000ffff147224 */ /* 0x000fe200078e0031 */
[----:B------:R-:W-:Y:S01]  /*1fd70*/  SHF.R.S32.HI R2, RZ, 0x1f, R183 ;  /* 0x0000001fff027819 */ /* 0x000fe200000114b7 */
[----:B------:R-:W-:Y:S01]  /*1fd80*/  IMAD R7, R50, UR4, RZ ;  /* 0x0000000432077c24 */ /* 0x000fe2000f8e02ff */
[----:B------:R-:W-:Y:S01]  /*1fd90*/  SEL R51, R183, RZ, !P0 ;  /* 0x000000ffb7337207 */ /* 0x000fe20004000000 */
[----:B------:R-:W-:Y:S01]  /*1fda0*/  IMAD R11, R187, 0x80, R179 ;  /* 0x00000080bb0b7824 */ /* 0x000fe200078e02b3 */
[----:B------:R-:W-:Y:S01]  /*1fdb0*/  SEL R52, R2, RZ, !P0 ;  /* 0x000000ff02347207 */ /* 0x000fe20004000000 */
[----:B--2---:R-:W-:Y:S01]  /*1fdc0*/  IMAD R9, R182, UR5, R7 ;  /* 0x00000005b6097c24 */ /* 0x004fe2000f8e0207 */
[----:B------:R-:W-:Y:S01]  /*1fdd0*/  IADD3 R37, P1, R4, 0x1000, RZ ;  /* 0x0000100004257810 */ /* 0x000fe20007f3e0ff */
[----:B------:R-:W-:Y:S01]  /*1fde0*/  IMAD.WIDE.U32 R6, R182, UR4, R20 ;  /* 0x00000004b6067c25 */ /* 0x000fe2000f8e0014 */
[----:B------:R-:W-:Y:S01]  /*1fdf0*/  ULDC.64 UR4, c[0x0][0xb78] ;  /* 0x0002de0000047ab9 */ /* 0x000fe20000000a00 */
[----:B------:R-:W-:Y:S01]  /*1fe00*/  IADD3 R33, P2, R4, 0x2000, RZ ;  /* 0x0000200004217810 */ /* 0x000fe20007f5e0ff */
[----:B------:R-:W-:Y:S01]  /*1fe10*/  ULDC.64 UR6, c[0x0][0x208] ;  /* 0x0000820000067ab9 */ /* 0x000fe20000000a00 */
[----:B------:R-:W-:Y:S01]  /*1fe20*/  IMAD.IADD R7, R7, 0x1, R9 ;  /* 0x0000000107077824 */ /* 0x000fe200078e0209 */
[----:B------:R-:W-:Y:S01]  /*1fe30*/  SHF.R.S32.HI R9, RZ, 0x1f, R11 ;  /* 0x0000001fff097819 */ /* 0x000fe2000001140b */
[----:B------:R-:W-:Y:S01]  /*1fe40*/  IMAD R2, R52, UR4, RZ ;  /* 0x0000000434027c24 */ /* 0x000fe2000f8e02ff */
[----:B------:R-:W-:Y:S01]  /*1fe50*/  LOP3.LUT R36, R37, 0x380, RZ, 0xc0, !PT ;  /* 0x0000038025247812 */ /* 0x000fe200078ec0ff */
[----:B------:R-:W-:Y:S01]  /*1fe60*/  IMAD.WIDE.U32 R6, R51, UR4, R6 ;  /* 0x0000000433067c25 */ /* 0x000fe2000f8e0006 */
[----:B------:R-:W-:-:S02]  /*1fe70*/  LOP3.LUT R32, R33, 0x380, RZ, 0xc0, !PT ;  /* 0x0000038021207812 */ /* 0x000fc400078ec0ff */
[----:B------:R-:W-:Y:S01]  /*1fe80*/  SHF.R.U64 R36, R36, 0x3, RZ ;  /* 0x0000000324247819 */ /* 0x000fe200000012ff */
[----:B------:R-:W-:Y:S01]  /*1fe90*/  IMAD R8, R51, UR5, R2 ;  /* 0x0000000533087c24 */ /* 0x000fe2000f8e0202 */
[----:B------:R-:W-:Y:S01]  /*1fea0*/  IADD3 R2, P0, R11, R6, RZ ;  /* 0x000000060b027210 */ /* 0x000fe20007f1e0ff */
[----:B------:R-:W-:Y:S01]  /*1feb0*/  ULDC.64 UR4, c[0x0][0xb40] ;  /* 0x0002d00000047ab9 */ /* 0x000fe20000000a00 */
[----:B------:R-:W-:Y:S02]  /*1fec0*/  SHF.R.U64 R32, R32, 0x3, RZ ;  /* 0x0000000320207819 */ /* 0x000fe400000012ff */
[----:B------:R-:W-:Y:S02]  /*1fed0*/  IADD3.X R7, R9, R7, R8, P0, !PT ;  /* 0x0000000709077210 */ /* 0x000fe400007fe408 */
[----:B------:R-:W-:Y:S02]  /*1fee0*/  LEA R46, P0, R2, UR4, 0x2 ;  /* 0x00000004022e7c11 */ /* 0x000fe4000f8010ff */
[----:B------:R-:W-:-:S02]  /*1fef0*/  LOP3.LUT R36, R36, R37, RZ, 0x3c, !PT ;  /* 0x0000002524247212 */ /* 0x000fc400078e3cff */
[----:B------:R-:W-:Y:S01]  /*1ff00*/  LEA.HI.X R47, R2, UR5, R7, 0x2, P0 ;  /* 0x00000005022f7c11 */ /* 0x000fe200080f1407 */
[----:B------:R-:W-:Y:S01]  /*1ff10*/  VIADD R7, R11, 0x8 ;  /* 0x000000080b077836 */ /* 0x000fe20000000000 */
[----:B------:R-:W-:Y:S01]  /*1ff20*/  LOP3.LUT P0, RZ, R191, 0x3, RZ, 0xc0, !PT ;  /* 0x00000003bfff7812 */ /* 0x000fe2000780c0ff */
[----:B------:R-:W-:Y:S01]  /*1ff30*/  ULDC.64 UR4, c[0x0][0xaa0] ;  /* 0x0002a80000047ab9 */ /* 0x000fe20000000a00 */
[----:B------:R-:W-:Y:S01]  /*1ff40*/  LOP3.LUT R32, R32, R33, RZ, 0x3c, !PT ;  /* 0x0000002120207212 */ /* 0x000fe200078e3cff */
[----:B------:R-:W-:Y:S01]  /*1ff50*/  IMAD.X R33, RZ, RZ, R5, P2 ;  /* 0x000000ffff217224 */ /* 0x000fe200010e0605 */
[----:B------:R-:W-:Y:S02]  /*1ff60*/  IADD3.X R37, RZ, R5, RZ, P1, !PT ;  /* 0x00000005ff257210 */ /* 0x000fe40000ffe4ff */
[C---:B------:R-:W-:Y:S02]  /*1ff70*/  IADD3 R29, P6, R4.reuse, 0x3000, RZ ;  /* 0x00003000041d7810 */ /* 0x040fe40007fde0ff */
[----:B------:R-:W-:-:S02]  /*1ff80*/  IADD3 R25, P5, R4, 0x4000, RZ ;  /* 0x0000400004197810 */ /* 0x000fc40007fbe0ff */
[C---:B------:R-:W-:Y:S02]  /*1ff90*/  IADD3 R13, P4, R4.reuse, 0x5000, RZ ;  /* 0x00005000040d7810 */ /* 0x040fe40007f9e0ff */
[C---:B------:R-:W-:Y:S02]  /*1ffa0*/  IADD3 R9, P3, R4.reuse, 0x6000, RZ ;  /* 0x0000600004097810 */ /* 0x040fe40007f7e0ff */
[----:B------:R-:W-:Y:S02]  /*1ffb0*/  ISETP.GE.OR P1, PT, R11, R48, P0 ;  /* 0x000000300b00720c */ /* 0x000fe40000726670 */
[----:B------:R-:W-:Y:S02]  /*1ffc0*/  IADD3 R11, P2, R4, 0x7000, RZ ;  /* 0x00007000040b7810 */ /* 0x000fe40007f5e0ff */
[----:B------:R-:W-:Y:S02]  /*1ffd0*/  LOP3.LUT R28, R29, 0x380, RZ, 0xc0, !PT ;  /* 0x000003801d1c7812 */ /* 0x000fe400078ec0ff */
[----:B------:R-:W-:-:S02]  /*1ffe0*/  LOP3.LUT R24, R25, 0x380, RZ, 0xc0, !PT ;  /* 0x0000038019187812 */ /* 0x000fc400078ec0ff */
[----:B------:R-:W-:Y:S02]  /*1fff0*/  LOP3.LUT R12, R13, 0x380, RZ, 0xc0, !PT ;  /* 0x000003800d0c7812 */ /* 0x000fe400078ec0ff */
[----:B------:R-:W-:Y:S02]  /*20000*/  LOP3.LUT R8, R9, 0x380, RZ, 0xc0, !PT ;  /* 0x0000038009087812 */ /* 0x000fe400078ec0ff */
[----:B------:R-:W-:Y:S01]  /*20010*/  LOP3.LUT R41, R4, 0x380, RZ, 0xc0, !PT ;  /* 0x0000038004297812 */ /* 0x000fe200078ec0ff */
[----:B------:R2:W-:Y:S01]  /*20020*/  @!P1 STG.E desc[UR6][R46.64], R0 ;  /* 0x000000002e009986 */ /* 0x0005e2000c101906 */
[----:B------:R-:W-:Y:S01]  /*20030*/  ISETP.GE.OR P0, PT, R7, R48, P0 ;  /* 0x000000300700720c */ /* 0x000fe20000706670 */
[----:B------:R-:W-:Y:S01]  /*20040*/  IMAD.X R7, RZ, RZ, R5, P2 ;  /* 0x000000ffff077224 */ /* 0x000fe200010e0605 */
[----:B------:R-:W-:Y:S02]  /*20050*/  LOP3.LUT R2, R11, 0x380, RZ, 0xc0, !PT ;  /* 0x000003800b027812 */ /* 0x000fe400078ec0ff */
[----:B------:R-:W-:-:S02]  /*20060*/  SHF.R.U64 R28, R28, 0x3, RZ ;  /* 0x000000031c1c7819 */ /* 0x000fc400000012ff */
[----:B------:R-:W-:Y:S02]  /*20070*/  SHF.R.U64 R24, R24, 0x3, RZ ;  /* 0x0000000318187819 */ /* 0x000fe400000012ff */
[----:B------:R-:W-:Y:S02]  /*20080*/  SHF.R.U64 R12, R12, 0x3, RZ ;  /* 0x000000030c0c7819 */ /* 0x000fe400000012ff */
[----:B------:R-:W-:Y:S02]  /*20090*/  SHF.R.U64 R8, R8, 0x3, RZ ;  /* 0x0000000308087819 */ /* 0x000fe400000012ff */
[----:B------:R-:W-:Y:S01]  /*200a0*/  SHF.R.U64 R41, R41, 0x3, RZ ;  /* 0x0000000329297819 */ /* 0x000fe200000012ff */
[----:B------:R3:W-:Y:S01]  /*200b0*/  @!P0 STG.E desc[UR6][R46.64+0x20], R3 ;  /* 0x000020032e008986 */ /* 0x0007e2000c101906 */
[----:B------:R-:W-:Y:S02]  /*200c0*/  SHF.R.U64 R2, R2, 0x3, RZ ;  /* 0x0000000302027819 */ /* 0x000fe400000012ff */
[----:B------:R-:W-:Y:S01]  /*200d0*/  LOP3.LUT R28, R28, R29, RZ, 0x3c, !PT ;  /* 0x0000001d1c1c7212 */ /* 0x000fe200078e3cff */
[--C-:B------:R-:W-:Y:S01]  /*200e0*/  IMAD.X R29, RZ, RZ, R5.reuse, P6 ;  /* 0x000000ffff1d7224 */ /* 0x100fe200030e0605 */
[----:B------:R-:W-:Y:S01]  /*200f0*/  LOP3.LUT R24, R24, R25, RZ, 0x3c, !PT ;  /* 0x0000001918187212 */ /* 0x000fe200078e3cff */
[----:B------:R-:W5:Y:S01]  /*20100*/  LD.E.128 R36, desc[UR6][R36.64] ;  /* 0x0000000624247980 */ /* 0x000f62000c101d00 */
[----:B------:R-:W-:Y:S01]  /*20110*/  LOP3.LUT R12, R12, R13, RZ, 0x3c, !PT ;  /* 0x0000000d0c0c7212 */ /* 0x000fe200078e3cff */
[--C-:B------:R-:W-:Y:S01]  /*20120*/  IMAD.X R13, RZ, RZ, R5.reuse, P4 ;  /* 0x000000ffff0d7224 */ /* 0x100fe200020e0605 */
[----:B------:R-:W-:Y:S01]  /*20130*/  LOP3.LUT R8, R8, R9, RZ, 0x3c, !PT ;  /* 0x0000000908087212 */ /* 0x000fe200078e3cff */
[----:B------:R-:W-:Y:S01]  /*20140*/  IMAD.X R9, RZ, RZ, R5, P3 ;  /* 0x000000ffff097224 */ /* 0x000fe200018e0605 */
[----:B------:R-:W-:Y:S01]  /*20150*/  LOP3.LUT R40, R41, R4, RZ, 0x3c, !PT ;  /* 0x0000000429287212 */ /* 0x000fe200078e3cff */
[----:B------:R-:W5:Y:S01]  /*20160*/  LD.E.128 R32, desc[UR6][R32.64] ;  /* 0x0000000620207980 */ /* 0x000f62000c101d00 */
[----:B------:R-:W-:-:S02]  /*20170*/  IADD3.X R25, RZ, R5, RZ, P5, !PT ;  /* 0x00000005ff197210 */ /* 0x000fc40002ffe4ff */
[----:B------:R-:W-:Y:S01]  /*20180*/  MOV R41, R5 ;  /* 0x0000000500297202 */ /* 0x000fe20000000f00 */
[----:B------:R-:W5:Y:S01]  /*20190*/  LD.E.128 R28, desc[UR6][R28.64] ;  /* 0x000000061c1c7980 */ /* 0x000f62000c101d00 */
[----:B------:R-:W-:Y:S01]  /*201a0*/  LOP3.LUT R6, R2, R11, RZ, 0x3c, !PT ;  /* 0x0000000b02067212 */ /* 0x000fe200078e3cff */
[--C-:B------:R-:W-:Y:S01]  /*201b0*/  IMAD.MOV.U32 R44, RZ, RZ, R178.reuse ;  /* 0x000000ffff2c7224 */ /* 0x100fe200078e00b2 */
[----:B------:R-:W-:Y:S01]  /*201c0*/  SHF.R.S32.HI R45, RZ, 0x1f, R178 ;  /* 0x0000001fff2d7819 */ /* 0x000fe200000114b2 */
[----:B------:R-:W5:Y:S01]  /*201d0*/  LD.E.128 R24, desc[UR6][R24.64] ;  /* 0x0000000618187980 */ /* 0x000f62000c101d00 */
[----:B--2---:R-:W-:-:S03]  /*201e0*/  IMAD R0, R21, UR4, RZ ;  /* 0x0000000415007c24 */ /* 0x004fc6000f8e02ff */
[----:B------:R-:W5:Y:S04]  /*201f0*/  LD.E.128 R40, desc[UR6][R40.64] ;  /* 0x0000000628287980 */ /* 0x000f68000c101d00 */
[----:B------:R-:W5:Y:S04]  /*20200*/  LD.E.128 R12, desc[UR6][R12.64] ;  /* 0x000000060c0c7980 */ /* 0x000f68000c101d00 */
[----:B------:R-:W5:Y:S04]  /*20210*/  LD.E.128 R8, desc[UR6][R8.64] ;  /* 0x0000000608087980 */ /* 0x000f68000c101d00 */
[----:B------:R-:W5:Y:S01]  /*20220*/  LD.E.128 R4, desc[UR6][R6.64] ;  /* 0x0000000606047980 */ /* 0x000f62000c101d00 */
[----:B------:R-:W-:Y:S01]  /*20230*/  @!PT LDS RZ, [RZ] ;  /* 0x00000000fffff984 */ /* 0x000fe20000000800 */
[----:B------:R-:W-:Y:S01]  /*20240*/  @!PT LDS RZ, [RZ] ;  /* 0x00000000fffff984 */ /* 0x000fe20000000800 */
[----:B------:R-:W-:Y:S01]  /*20250*/  @!PT LDS RZ, [RZ] ;  /* 0x00000000fffff984 */ /* 0x000fe20000000800 */
[----:B------:R-:W-:Y:S01]  /*20260*/  @!PT LDS RZ, [RZ] ;  /* 0x00000000fffff984 */ /* 0x000fe20000000800 */
[----:B------:R2:W-:Y:S06]  /*20270*/  MEMBAR.ALL.CTA ;  /* 0x0000000000007992 */ /* 0x0005ec0000008000 */
[----:B--2---:R-:W2:Y:S01]  /*20280*/  FENCE.VIEW.ASYNC.S ;  /* 0x00000000000073c6 */ /* 0x004ea20000000000 */
[----:B---3--:R-:W-:-:S04]  /*20290*/  IMAD.WIDE.U32 R2, R49, UR4, R44 ;  /* 0x0000000431027c25 */ /* 0x008fc8000f8e002c */
[----:B------:R-:W-:Y:S01]  /*202a0*/  IMAD R49, R49, UR5, R0 ;  /* 0x0000000531317c24 */ /* 0x000fe2000f8e0200 */
[----:B------:R-:W-:Y:S01]  /*202b0*/  ULDC.64 UR4, c[0x0][0xae0] ;  /* 0x0002b80000047ab9 */ /* 0x000fe20000000a00 */
[----:B------:R-:W-:Y:S02]  /*202c0*/  IMAD R47, R187, -0x80, R48 ;  /* 0xffffff80bb2f7824 */ /* 0x000fe400078e0230 */
[----:B------:R-:W-:Y:S02]  /*202d0*/  VIADD R0, R180, 0x20 ;  /* 0x00000020b4007836 */ /* 0x000fe40000000000 */
[----:B------:R-:W-:Y:S02]  /*202e0*/  IMAD.IADD R3, R3, 0x1, R49 ;  /* 0x0000000103037824 */ /* 0x000fe400078e0231 */
[----:B------:R-:W-:Y:S01]  /*202f0*/  IMAD R45, R50, UR4, RZ ;  /* 0x00000004322d7c24 */ /* 0x000fe2000f8e02ff */
[----:B------:R-:W-:Y:S01]  /*20300*/  ISETP.GE.AND P2, PT, R180, R47, PT ;  /* 0x0000002fb400720c */ /* 0x000fe20003f46270 */
[----:B------:R-:W-:Y:S01]  /*20310*/  IMAD.WIDE.U32 R2, R182, UR4, R2 ;  /* 0x00000004b6027c25 */ /* 0x000fe2000f8e0002 */
[----:B------:R-:W-:-:S02]  /*20320*/  IADD3 R20, R180, 0x40, RZ ;  /* 0x00000040b4147810 */ /* 0x000fc40007ffe0ff */
[-C--:B------:R-:W-:Y:S01]  /*20330*/  ISETP.GE.AND P4, PT, R0, R47.reuse, PT ;  /* 0x0000002f0000720c */ /* 0x080fe20003f86270 */
[----:B------:R-:W-:Y:S01]  /*20340*/  IMAD R45, R182, UR5, R45 ;  /* 0x00000005b62d7c24 */ /* 0x000fe2000f8e022d */
[----:B------:R-:W-:Y:S01]  /*20350*/  ULDC.64 UR4, c[0x0][0xae8] ;  /* 0x0002ba0000047ab9 */ /* 0x000fe20000000a00 */
[----:B------:R-:W-:Y:S01]  /*20360*/  VIADD R0, R18, 0x2a820 ;  /* 0x0002a82012007836 */ /* 0x000fe20000000000 */
[-C--:B------:R-:W-:Y:S01]  /*20370*/  ISETP.GE.AND P0, PT, R20, R47.reuse, PT ;  /* 0x0000002f1400720c */ /* 0x080fe20003f06270 */
[----:B------:R-:W-:Y:S02]  /*20380*/  VIADD R21, R180, 0x60 ;  /* 0x00000060b4157836 */ /* 0x000fe40000000000 */
[----:B------:R-:W-:Y:S02]  /*20390*/  IMAD.IADD R3, R3, 0x1, R45 ;  /* 0x0000000103037824 */ /* 0x000fe400078e022d */
[----:B------:R-:W-:Y:S01]  /*203a0*/  IMAD R20, R52, UR4, RZ ;  /* 0x0000000434147c24 */ /* 0x000fe2000f8e02ff */
[----:B------:R-:W-:Y:S01]  /*203b0*/  PRMT R0, RZ, 0x654, R0 ;  /* 0x00000654ff007816 */ /* 0x000fe20000000000 */
[----:B------:R-:W-:Y:S01]  /*203c0*/  IMAD.WIDE.U32 R44, R51, UR4, R2 ;  /* 0x00000004332c7c25 */ /* 0x000fe2000f8e0002 */
[----:B------:R-:W-:-:S02]  /*203d0*/  ISETP.GE.AND P1, PT, R21, R47, PT ;  /* 0x0000002f1500720c */ /* 0x000fc40003f26270 */
[----:B------:R-:W-:Y:S01]  /*203e0*/  SHF.R.S32.HI R181, RZ, 0x1f, R180 ;  /* 0x0000001fffb57819 */ /* 0x000fe200000114b4 */
[----:B------:R-:W-:Y:S01]  /*203f0*/  IMAD R47, R51, UR5, R20 ;  /* 0x00000005332f7c24 */ /* 0x000fe2000f8e0214 */
[----:B--2---:R2:W-:Y:S01]  /*20400*/  SYNCS.ARRIVE.TRANS64.RED.A1T0 RZ, [R0+URZ], RZ ;  /* 0x000000ff00ff79a7 */ /* 0x0045e2000810043f */
[----:B------:R-:W-:Y:S01]  /*20410*/  BSSY B1, `(.L_x_1593) ;  /* 0x0000015000017945 */ /* 0x000fe20003800000 */
[----:B------:R-:W-:Y:S02]  /*20420*/  IMAD.WIDE R20, R187, 0x80, R180 ;  /* 0x00000080bb147825 */ /* 0x000fe400078e02b4 */
[----:B------:R-:W-:Y:S01]  /*20430*/  IADD3 R49, R45, R47, RZ ;  /* 0x0000002f2d317210 */ /* 0x000fe20007ffe0ff */
[----:B------:R-:W-:Y:S06]  /*20440*/  @P2 BRA `(.L_x_1594) ;  /* 0x0000000000442947 */ /* 0x000fec0003800000 */
[----:B------:R-:W-:Y:S01]  /*20450*/  ULDC.64 UR4, c[0x0][0xad8] ;  /* 0x0002b60000047ab9 */ /* 0x000fe20000000a00 */
[C---:B--2---:R-:W-:Y:S01]  /*20460*/  VIADD R0, R178.reuse, 0x40 ;  /* 0x00000040b2007836 */ /* 0x044fe20000000000 */
        /* <DEDUP_REMOVED lines=9> */
[----:B------:R-:W-:-:S02]  /*20500*/  ULDC.64 UR4, c[0x0][0xa80] ;  /* 0x0002a00000047ab9 */ /* 0x000fc40000000a00 */
[----:B------:R-:W-:Y:S02]  /*20510*/  LEA R46, P5, R2, UR4, 0x1 ;  /* 0x00000004022e7c11 */ /* 0x000fe4000f8a08ff */
[----:B------:R-:W-:-:S04]  /*20520*/  IADD3 R3, R3, R47, RZ ;  /* 0x0000002f03037210 */ /* 0x000fc80007ffe0ff */
[----:B------:R-:W-:-:S05]  /*20530*/  LEA.HI.X R47, R2, UR5, R3, 0x1, P5 ;  /* 0x00000005022f7c11 */ /* 0x000fca000a8f0c03 */
[----:B-----5:R3:W-:Y:S04]  /*20540*/  @!P2 STG.E.128 desc[UR8][R46.64], R40 ;  /* 0x000000282e00a986 */ /* 0x0207e8000c101d08 */
[----:B------:R3:W-:Y:S02]  /*20550*/  @!P3 STG.E.128 desc[UR8][R46.64+0x80], R24 ;  /* 0x000080182e00b986 */ /* 0x0007e4000c101d08 */
.L_x_1594:
[----:B------:R-:W-:Y:S05]  /*20560*/  BSYNC B1 ;  /* 0x0000000000017941 */ /* 0x000fea0003800000 */
.L_x_1593:
[----:B------:R-:W-:Y:S04]  /*20570*/  BSSY B1, `(.L_x_1595) ;  /* 0x0000015000017945 */ /* 0x000fe80003800000 */
[----:B------:R-:W-:Y:S05]  /*20580*/  @P4 BRA `(.L_x_1596) ;  /* 0x00000000004c4947 */ /* 0x000fea0003800000 */
[----:B---3-5:R-:W-:Y:S01]  /*20590*/  IADD3 R25, P2, R20, 0x20, RZ ;  /* 0x0000002014197810 */ /* 0x028fe20007f5e0ff */
[----:B------:R-:W-:Y:S01]  /*205a0*/  ULDC.64 UR4, c[0x0][0xad8] ;  /* 0x0002b60000047ab9 */ /* 0x000fe20000000a00 */
[----:B------:R-:W-:Y:S01]  /*205b0*/  MOV R3, R49 ;  /* 0x0000003100037202 */ /* 0x000fe20000000f00 */
[----:B------:R-:W-:Y:S01]  /*205c0*/  IMAD.MOV.U32 R2, RZ, RZ, R44 ;  /* 0x000000ffff027224 */ /* 0x000fe200078e002c */
[----:B------:R-:W-:Y:S01]  /*205d0*/  ULDC UR6, c[0x0][0xa8c] ;  /* 0x0002a30000067ab9 */ /* 0x000fe20000000800 */
[----:B--2---:R-:W-:Y:S01]  /*205e0*/  IMAD.X R0, RZ, RZ, R21, P2 ;  /* 0x000000ffff007224 */ /* 0x004fe200010e0615 */
        /* <DEDUP_REMOVED lines=11> */
[----:B------:R4:W-:Y:S04]  /*206a0*/  @!P3 STG.E.128 desc[UR8][R24.64], R36 ;  /* 0x000000241800b986 */ /* 0x0009e8000c101d08 */
[----:B------:R4:W-:Y:S02]  /*206b0*/  @!P4 STG.E.128 desc[UR8][R24.64+0x80], R12 ;  /* 0x0000800c1800c986 */ /* 0x0009e4000c101d08 */
.L_x_1596:
[----:B------:R-:W-:Y:S05]  /*206c0*/  BSYNC B1 ;  /* 0x0000000000017941 */ /* 0x000fea0003800000 */
.L_x_1595:
[----:B------:R-:W-:Y:S04]  /*206d0*/  BSSY B1, `(.L_x_1597) ;  /* 0x0000015000017945 */ /* 0x000fe80003800000 */
[----:B------:R-:W-:Y:S05]  /*206e0*/  @P0 BRA `(.L_x_1598) ;  /* 0x00000000004c0947 */ /* 0x000fea0003800000 */
[----:B----45:R-:W-:Y:S01]  /*206f0*/  IADD3 R13, P0, R20, 0x40, RZ ;  /* 0x00000040140d7810 */ /* 0x030fe20007f1e0ff */
        /* <DEDUP_REMOVED lines=18> */
.L_x_1598:
[----:B------:R-:W-:Y:S05]  /*20820*/  BSYNC B1 ;  /* 0x0000000000017941 */ /* 0x000fea0003800000 */
.L_x_1597:
[----:B------:R-:W-:Y:S05]  /*20830*/  @P1 BRA `(.L_x_1599) ;  /* 0x0000000800f81947 */ /* 0x000fea0003800000 */
[----:B--2--5:R-:W-:Y:S01]  /*20840*/  IADD3 R9, P0, R20, 0x60, RZ ;  /* 0x0000006014097810 */ /* 0x024fe20007f1e0ff */
[----:B------:R-:W-:Y:S01]  /*20850*/  ULDC.64 UR4, c[0x0][0xad8] ;  /* 0x0002b60000047ab9 */ /* 0x000fe20000000a00 */
[----:B------:R-:W-:Y:S01]  /*20860*/  MOV R2, R44 ;  /* 0x0000002c00027202 */ /* 0x000fe20000000f00 */
[----:B------:R-:W-:Y:S01]  /*20870*/  IMAD.MOV.U32 R3, RZ, RZ, R49 ;  /* 0x000000ffff037224 */ /* 0x000fe200078e0031 */
[----:B------:R-:W-:Y:S01]  /*20880*/  ULDC UR6, c[0x0][0xa8c] ;  /* 0x0002a30000067ab9 */ /* 0x000fe20000000800 */
[----:B------:R-:W-:Y:S01]  /*20890*/  IMAD.X R20, RZ, RZ, R21, P0 ;  /* 0x000000ffff147224 */ /* 0x000fe200000e0615 */
[----:B------:R-:W-:Y:S01]  /*208a0*/  ISETP.GE.AND P1, PT, R178, UR6, PT ;  /* 0x00000006b2007c0c */ /* 0x000fe2000bf26270 */
[----:B------:R-:W-:Y:S01]  /*208b0*/  IMAD.WIDE.U32 R2, R9, UR4, R2 ;  /* 0x0000000409027c25 */ /* 0x000fe2000f8e0002 */
[----:B------:R-:W-:-:S03]  /*208c0*/  ULDC.64 UR8, c[0x0][0x208] ;  /* 0x0000820000087ab9 */ /* 0x000fc60000000a00 */
        /* <DEDUP_REMOVED lines=13> */
.L_x_1591:
[----:B------:R-:W-:Y:S01]  /*209a0*/  ULDC.64 UR4, c[0x0][0xbd8] ;  /* 0x0002f60000047ab9 */ /* 0x000fe20000000a00 */
[----:B------:R-:W2:Y:S01]  /*209b0*/  LDC.64 R2, c[0x0][0xbd8] ;  /* 0x0002f600ff027b82 */ /* 0x000ea20000000a00 */
[----:B------:R-:W-:Y:S01]  /*209c0*/  ISETP.NE.U32.AND P0, PT, RZ, UR4, PT ;  /* 0x00000004ff007c0c */ /* 0x000fe2000bf05070 */
[----:B------:R-:W-:Y:S01]  /*209d0*/  ULDC.64 UR6, c[0x0][0x208] ;  /* 0x0000820000067ab9 */ /* 0x000fe20000000a00 */
[----:B------:R-:W-:Y:S02]  /*209e0*/  MOV R7, RZ ;  /* 0x000000ff00077202 */ /* 0x000fe40000000f00 */
[----:B------:R-:W-:Y:S01]  /*209f0*/  ISETP.NE.AND.EX P0, PT, RZ, UR5, PT, P0 ;  /* 0x00000005ff007c0c */ /* 0x000fe2000bf05300 */
[----:B------:R-:W-:Y:S02]  /*20a00*/  ULDC.64 UR4, c[0x0][0xbe0] ;  /* 0x0002f80000047ab9 */ /* 0x000fe40000000a00 */
[----:B------:R-:W-:-:S04]  /*20a10*/  ISETP.NE.U32.AND P1, PT, RZ, UR4, PT ;  /* 0x00000004ff007c0c */ /* 0x000fc8000bf25070 */
[----:B------:R-:W-:Y:S01]  /*20a20*/  ISETP.NE.AND.EX P1, PT, RZ, UR5, PT, P1 ;  /* 0x00000005ff007c0c */ /* 0x000fe2000bf25310 */
[----:B------:R-:W3:Y:S01]  /*20a30*/  S2R R8, SR_TID.X ;  /* 0x0000000000087919 */ /* 0x000ee20000002100 */
[----:B--2---:R-:W-:-:S11]  /*20a40*/  IMAD.WIDE R2, R183, 0x4, R2 ;  /* 0x00000004b7027825 */ /* 0x004fd600078e0202 */
[----:B------:R-:W2:Y:S01]  /*20a50*/  @P1 LDC.64 R4, c[0x0][0xbe0] ;  /* 0x0002f800ff041b82 */ /* 0x000ea20000000a00 */
[----:B------:R-:W-:Y:S02]  /*20a60*/  ULDC UR4, c[0x0][0xa88] ;  /* 0x0002a20000047ab9 */ /* 0x000fe40000000800 */
[----:B------:R-:W-:Y:S01]  /*20a70*/  IMAD.U32 R0, RZ, RZ, UR4 ;  /* 0x00000004ff007e24 */ /* 0x000fe2000f8e00ff */
[----:B------:R4:W5:Y:S01]  /*20a80*/  @P0 LDG.E R7, desc[UR6][R2.64] ;  /* 0x0000000602070981 */ /* 0x000962000c1e1900 */
[----:B---3--:R-:W-:Y:S02]  /*20a90*/  VIADD R6, R8, 0xffffff80 ;  /* 0xffffff8008067836 */ /* 0x008fe40000000000 */
[----:B--2---:R-:W-:-:S03]  /*20aa0*/  @P1 IMAD.WIDE R4, R183, 0x4, R4 ;  /* 0x00000004b7041825 */ /* 0x004fc600078e0204 */
[----:B------:R-:W-:Y:S02]  /*20ab0*/  ISETP.GT.AND P2, PT, R6, 0x7f, PT ;  /* 0x0000007f0600780c */ /* 0x000fe40003f44270 */
[----:B------:R4:W5:Y:S01]  /*20ac0*/  @P1 LDG.E R0, desc[UR6][R4.64] ;  /* 0x0000000604001981 */ /* 0x000962000c1e1900 */
[----:B------:R-:W-:Y:S10]  /*20ad0*/  @P1 BRA `(.L_x_1600) ;  /* 0x0000000000141947 */ /* 0x000ff40003800000 */
[----:B------:R-:W-:Y:S05]  /*20ae0*/  @!P0 BRA `(.L_x_1600) ;  /* 0x0000000000108947 */ /* 0x000fea0003800000 */
[----:B------:R-:W-:Y:S02]  /*20af0*/  ULDC.64 UR4, c[0x0][0x208] ;  /* 0x0000820000047ab9 */ /* 0x000fe40000000a00 */
[----:B----4-:R-:W2:Y:S04]  /*20b00*/  LDG.E R5, desc[UR4][R2.64] ;  /* 0x0000000402057981 */ /* 0x010ea8000c1e1900 */
[----:B-----5:R-:W2:Y:S02]  /*20b10*/  LDG.E R0, desc[UR4][R2.64+0x4] ;  /* 0x0000040402007981 */ /* 0x020ea4000c1e1900 */
[----:B--2---:R-:W-:-:S07]  /*20b20*/  IMAD.IADD R0, R0, 0x1, -R5 ;  /* 0x0000000100007824 */ /* 0x004fce00078e0a05 */
.L_x_1600:
[----:B----4-:R-:W-:Y:S01]  /*20b30*/  SHF.R.S32.HI R2, RZ, 0x1f, R183 ;  /* 0x0000001fff027819 */ /* 0x010fe200000114b7 */
[----:B------:R-:W-:Y:S01]  /*20b40*/  BSSY B1, `(.L_x_1601) ;  /* 0x000001d000017945 */ /* 0x000fe20003800000 */
[----:B------:R-:W-:Y:S02]  /*20b50*/  SHF.R.S32.HI R9, RZ, 0x1f, R182 ;  /* 0x0000001fff097819 */ /* 0x000fe400000114b6 */
[----:B------:R-:W-:Y:S02]  /*20b60*/  SHF.R.S32.HI R13, RZ, 0x1f, R178 ;  /* 0x0000001fff0d7819 */ /* 0x000fe400000114b2 */
[----:B------:R-:W-:Y:S02]  /*20b70*/  SEL R11, R183, RZ, !P0 ;  /* 0x000000ffb70b7207 */ /* 0x000fe40004000000 */
[----:B------:R-:W-:Y:S02]  /*20b80*/  SEL R10, R2, RZ, !P0 ;  /* 0x000000ff020a7207 */ /* 0x000fe40004000000 */
[----:B-----5:R-:W-:Y:S01]  /*20b90*/  SHF.R.S32.HI R6, RZ, 0x1f, R7 ;  /* 0x0000001fff067819 */ /* 0x020fe20000011407 */
[----:B------:R-:W-:Y:S06]  /*20ba0*/  @P2 BRA `(.L_x_1602) ;  /* 0x0000000000582947 */ /* 0x000fec0003800000 */
[----:B------:R-:W-:-:S05]  /*20bb0*/  LEA R2, R187, R8, 0x7 ;  /* 0x00000008bb027211 */ /* 0x000fca00078e38ff */
        /* <DEDUP_REMOVED lines=21> */
.L_x_1602:
[----:B------:R-:W-:Y:S05]  /*20d10*/  BSYNC B1 ;  /* 0x0000000000017941 */ /* 0x000fea0003800000 */
.L_x_1601:
[----:B------:R-:W-:Y:S01]  /*20d20*/  ULDC.64 UR4, c[0x0][0xaa0] ;  /* 0x0002a80000047ab9 */ /* 0x000fe20000000a00 */
[----:B------:R-:W-:Y:S01]  /*20d30*/  IMAD.MOV.U32 R2, RZ, RZ, R178 ;  /* 0x000000ffff027224 */ /* 0x000fe200078e00b2 */
[----:B------:R-:W-:Y:S01]  /*20d40*/  BSSY B1, `(.L_x_1603) ;  /* 0x000002d000017945 */ /* 0x000fe20003800000 */
[----:B--2---:R-:W-:Y:S02]  /*20d50*/  IMAD.MOV.U32 R3, RZ, RZ, R13 ;  /* 0x000000ffff037224 */ /* 0x004fe400078e000d */
[----:B------:R-:W-:Y:S01]  /*20d60*/  IMAD R4, R6, UR4, RZ ;  /* 0x0000000406047c24 */ /* 0x000fe2000f8e02ff */
[----:B------:R-:W-:Y:S01]  /*20d70*/  MOV R6, R180 ;  /* 0x000000b400067202 */ /* 0x000fe20000000f00 */
[----:B------:R-:W-:-:S04]  /*20d80*/  IMAD.WIDE.U32 R2, R7, UR4, R2 ;  /* 0x0000000407027c25 */ /* 0x000fc8000f8e0002 */
[----:B------:R-:W-:Y:S01]  /*20d90*/  IMAD R7, R7, UR5, R4 ;  /* 0x0000000507077c24 */ /* 0x000fe2000f8e0204 */
[----:B------:R-:W-:Y:S01]  /*20da0*/  ULDC.64 UR4, c[0x0][0xae0] ;  /* 0x0002b80000047ab9 */ /* 0x000fe20000000a00 */
[C---:B------:R-:W-:Y:S01]  /*20db0*/  IADD3 R4, R180.reuse, 0x20, RZ ;  /* 0x00000020b4047810 */ /* 0x040fe20007ffe0ff */
[----:B------:R-:W-:Y:S02]  /*20dc0*/  IMAD R5, R9, UR4, RZ ;  /* 0x0000000409057c24 */ /* 0x000fe4000f8e02ff */
[----:B------:R-:W-:Y:S02]  /*20dd0*/  IMAD.IADD R3, R3, 0x1, R7 ;  /* 0x0000000103037824 */ /* 0x000fe400078e0207 */
[----:B------:R-:W-:Y:S02]  /*20de0*/  IMAD R7, R187, -0x80, R0 ;  /* 0xffffff80bb077824 */ /* 0x000fe400078e0200 */
[----:B------:R-:W-:Y:S02]  /*20df0*/  VIADD R0, R180, 0x40 ;  /* 0x00000040b4007836 */ /* 0x000fe40000000000 */
[----:B------:R-:W-:Y:S01]  /*20e00*/  IMAD R5, R182, UR5, R5 ;  /* 0x00000005b6057c24 */ /* 0x000fe2000f8e0205 */
[-C--:B------:R-:W-:Y:S01]  /*20e10*/  ISETP.GE.AND P2, PT, R180, R7.reuse, PT ;  /* 0x00000007b400720c */ /* 0x080fe20003f46270 */
[----:B------:R-:W-:Y:S01]  /*20e20*/  IMAD.WIDE.U32 R2, R182, UR4, R2 ;  /* 0x00000004b6027c25 */ /* 0x000fe2000f8e0002 */
[-C--:B------:R-:W-:Y:S01]  /*20e30*/  ISETP.GE.AND P3, PT, R4, R7.reuse, PT ;  /* 0x000000070400720c */ /* 0x080fe20003f66270 */
[----:B------:R-:W-:Y:S01]  /*20e40*/  ULDC.64 UR4, c[0x0][0xae8] ;  /* 0x0002ba0000047ab9 */ /* 0x000fe20000000a00 */
[----:B------:R-:W-:Y:S01]  /*20e50*/  ISETP.GE.AND P1, PT, R0, R7, PT ;  /* 0x000000070000720c */ /* 0x000fe20003f26270 */
[----:B------:R-:W-:-:S02]  /*20e60*/  VIADD R4, R180, 0x60 ;  /* 0x00000060b4047836 */ /* 0x000fc40000000000 */
[----:B------:R-:W-:Y:S02]  /*20e70*/  IMAD.IADD R3, R3, 0x1, R5 ;  /* 0x0000000103037824 */ /* 0x000fe400078e0205 */
[----:B------:R-:W-:Y:S01]  /*20e80*/  IMAD R0, R10, UR4, RZ ;  /* 0x000000040a007c24 */ /* 0x000fe2000f8e02ff */
[----:B------:R-:W-:Y:S01]  /*20e90*/  ISETP.GE.AND P0, PT, R4, R7, PT ;  /* 0x000000070400720c */ /* 0x000fe20003f06270 */
[----:B------:R-:W-:Y:S01]  /*20ea0*/  IMAD.WIDE.U32 R4, R11, UR4, R2 ;  /* 0x000000040b047c25 */ /* 0x000fe2000f8e0002 */
[----:B------:R-:W-:-:S03]  /*20eb0*/  SHF.R.S32.HI R7, RZ, 0x1f, R180 ;  /* 0x0000001fff077819 */ /* 0x000fc600000114b4 */
[----:B------:R-:W-:Y:S02]  /*20ec0*/  IMAD R9, R11, UR5, R0 ;  /* 0x000000050b097c24 */ /* 0x000fe4000f8e0200 */
[----:B------:R-:W-:-:S04]  /*20ed0*/  IMAD.WIDE R6, R187, 0x80, R6 ;  /* 0x00000080bb067825 */ /* 0x000fc800078e0206 */
[----:B------:R-:W-:Y:S01]  /*20ee0*/  IMAD.IADD R11, R5, 0x1, R9 ;  /* 0x00000001050b7824 */ /* 0x000fe200078e0209 */
[----:B------:R-:W-:Y:S06]  /*20ef0*/  @P2 BRA `(.L_x_1604) ;  /* 0x0000000000442947 */ /* 0x000fec0003800000 */
[----:B------:R-:W-:Y:S01]  /*20f00*/  ULDC.64 UR4, c[0x0][0xad8] ;  /* 0x0002b60000047ab9 */ /* 0x000fe20000000a00 */
[----:B------:R-:W-:Y:S01]  /*20f10*/  MOV R3, R11 ;  /* 0x0000000b00037202 */ /* 0x000fe20000000f00 */
[----:B------:R-:W-:Y:S01]  /*20f20*/  IMAD R9, R7, UR4, RZ ;  /* 0x0000000407097c24 */ /* 0x000fe2000f8e02ff */
[----:B------:R-:W-:Y:S01]  /*20f30*/  ULDC UR6, c[0x0][0xa8c] ;  /* 0x0002a30000067ab9 */ /* 0x000fe20000000800 */
[C---:B------:R-:W-:Y:S01]  /*20f40*/  VIADD R0, R178.reuse, 0x40 ;  /* 0x00000040b2007836 */ /* 0x040fe20000000000 */
[----:B------:R-:W-:Y:S01]  /*20f50*/  ISETP.GE.AND P4, PT, R178, UR6, PT ;  /* 0x00000006b2007c0c */ /* 0x000fe2000bf86270 */
[----:B------:R-:W-:Y:S01]  /*20f60*/  IMAD.MOV.U32 R2, RZ, RZ, R4 ;  /* 0x000000ffff027224 */ /* 0x000fe200078e0004 */
[----:B------:R-:W-:Y:S01]  /*20f70*/  ULDC.64 UR8, c[0x0][0x208] ;  /* 0x0000820000087ab9 */ /* 0x000fe20000000a00 */
[----:B------:R-:W-:Y:S01]  /*20f80*/  IMAD R9, R6, UR5, R9 ;  /* 0x0000000506097c24 */ /* 0x000fe2000f8e0209 */
[----:B------:R-:W-:Y:S01]  /*20f90*/  ISETP.GE.AND P5, PT, R0, UR6, PT ;  /* 0x0000000600007c0c */ /* 0x000fe2000bfa6270 */
[----:B------:R-:W-:Y:S01]  /*20fa0*/  IMAD.WIDE.U32 R2, R6, UR4, R2 ;  /* 0x0000000406027c25 */ /* 0x000fe2000f8e0002 */
[----:B------:R-:W-:-:S03]  /*20fb0*/  ULDC.64 UR4, c[0x0][0xa80] ;  /* 0x0002a00000047ab9 */ /* 0x000fc60000000a00 */
[----:B------:R-:W-:Y:S01]  /*20fc0*/  IMAD.IADD R3, R3, 0x1, R9 ;  /* 0x0000000103037824 */ /* 0x000fe200078e0209 */
[----:B------:R-:W-:-:S04]  /*20fd0*/  LEA R8, P2, R2, UR4, 0x1 ;  /* 0x0000000402087c11 */ /* 0x000fc8000f8408ff */
[----:B------:R-:W-:-:S05]  /*20fe0*/  LEA.HI.X R9, R2, UR5, R3, 0x1, P2 ;  /* 0x0000000502097c11 */ /* 0x000fca00090f0c03 */
[----:B------:R2:W-:Y:S04]  /*20ff0*/  @!P4 STG.E.128 desc[UR8][R8.64], RZ ;  /* 0x000000ff0800c986 */ /* 0x0005e8000c101d08 */
[----:B------:R2:W-:Y:S02]  /*21000*/  @!P5 STG.E.128 desc[UR8][R8.64+0x80], RZ ;  /* 0x000080ff0800d986 */ /* 0x0005e4000c101d08 */
.L_x_1604:
[----:B------:R-:W-:Y:S05]  /*21010*/  BSYNC B1 ;  /* 0x0000000000017941 */ /* 0x000fea0003800000 */
.L_x_1603:
[----:B------:R-:W-:Y:S04]  /*21020*/  BSSY B1, `(.L_x_1605) ;  /* 0x0000015000017945 */ /* 0x000fe80003800000 */
[----:B------:R-:W-:Y:S05]  /*21030*/  @P3 BRA `(.L_x_1606) ;  /* 0x00000000004c3947 */ /* 0x000fea0003800000 */
[----:B--2---:R-:W-:Y:S01]  /*21040*/  IADD3 R9, P2, R6, 0x20, RZ ;  /* 0x0000002006097810 */ /* 0x004fe20007f5e0ff */
        /* <DEDUP_REMOVED lines=18> */
.L_x_1606:
[----:B------:R-:W-:Y:S05]  /*21170*/  BSYNC B1 ;  /* 0x0000000000017941 */ /* 0x000fea0003800000 */
.L_x_1605:
[----:B------:R-:W-:Y:S04]  /*21180*/  BSSY B1, `(.L_x_1607) ;  /* 0x0000015000017945 */ /* 0x000fe80003800000 */
[----:B------:R-:W-:Y:S05]  /*21190*/  @P1 BRA `(.L_x_1608) ;  /* 0x00000000004c1947 */ /* 0x000fea0003800000 */
[----:B--23--:R-:W-:Y:S01]  /*211a0*/  IADD3 R9, P1, R6, 0x40, RZ ;  /* 0x0000004006097810 */ /* 0x00cfe20007f3e0ff */
[----:B------:R-:W-:Y:S01]  /*211b0*/  ULDC.64 UR4, c[0x0][0xad8] ;  /* 0x0002b60000047ab9 */ /* 0x000fe20000000a00 */
[----:B------:R-:W-:Y:S01]  /*211c0*/  IMAD.MOV.U32 R2, RZ, RZ, R4 ;  /* 0x000000ffff027224 */ /* 0x000fe200078e0004 */
[C---:B------:R-:W-:Y:S01]  /*211d0*/  IADD3 R8, R178.reuse, 0x40, RZ ;  /* 0x00000040b2087810 */ /* 0x040fe20007ffe0ff */
[----:B------:R-:W-:Y:S01]  /*211e0*/  IMAD.MOV.U32 R3, RZ, RZ, R11 ;  /* 0x000000ffff037224 */ /* 0x000fe200078e000b */
[----:B------:R-:W-:Y:S01]  /*211f0*/  ULDC UR6, c[0x0][0xa8c] ;  /* 0x0002a30000067ab9 */ /* 0x000fe20000000800 */
[----:B------:R-:W-:Y:S01]  /*21200*/  IMAD.X R0, RZ, RZ, R7, P1 ;  /* 0x000000ffff007224 */ /* 0x000fe200008e0607 */
[----:B------:R-:W-:Y:S01]  /*21210*/  ISETP.GE.AND P2, PT, R178, UR6, PT ;  /* 0x00000006b2007c0c */ /* 0x000fe2000bf46270 */
[----:B------:R-:W-:Y:S01]  /*21220*/  IMAD.WIDE.U32 R2, R9, UR4, R2 ;  /* 0x0000000409027c25 */ /* 0x000fe2000f8e0002 */
[----:B------:R-:W-:Y:S01]  /*21230*/  ISETP.GE.AND P3, PT, R8, UR6, PT ;  /* 0x0000000608007c0c */ /* 0x000fe2000bf66270 */
[----:B------:R-:W-:-:S02]  /*21240*/  ULDC.64 UR8, c[0x0][0x208] ;  /* 0x0000820000087ab9 */ /* 0x000fc40000000a00 */
[----:B------:R-:W-:-:S04]  /*21250*/  IMAD R0, R0, UR4, RZ ;  /* 0x0000000400007c24 */ /* 0x000fc8000f8e02ff */
[----:B------:R-:W-:Y:S01]  /*21260*/  IMAD R9, R9, UR5, R0 ;  /* 0x0000000509097c24 */ /* 0x000fe2000f8e0200 */
[----:B------:R-:W-:Y:S02]  /*21270*/  ULDC.64 UR4, c[0x0][0xa80] ;  /* 0x0002a00000047ab9 */ /* 0x000fe40000000a00 */
[----:B------:R-:W-:Y:S01]  /*21280*/  LEA R8, P1, R2, UR4, 0x1 ;  /* 0x0000000402087c11 */ /* 0x000fe2000f8208ff */
[----:B------:R-:W-:-:S05]  /*21290*/  IMAD.IADD R3, R3, 0x1, R9 ;  /* 0x0000000103037824 */ /* 0x000fca00078e0209 */
[----:B------:R-:W-:-:S05]  /*212a0*/  LEA.HI.X R9, R2, UR5, R3, 0x1, P1 ;  /* 0x0000000502097c11 */ /* 0x000fca00088f0c03 */
[----:B------:R4:W-:Y:S04]  /*212b0*/  @!P2 STG.E.128 desc[UR8][R8.64], RZ ;  /* 0x000000ff0800a986 */ /* 0x0009e8000c101d08 */
[----:B------:R4:W-:Y:S02]  /*212c0*/  @!P3 STG.E.128 desc[UR8][R8.64+0x80], RZ ;  /* 0x000080ff0800b986 */ /* 0x0009e4000c101d08 */
.L_x_1608:
[----:B------:R-:W-:Y:S05]  /*212d0*/  BSYNC B1 ;  /* 0x0000000000017941 */ /* 0x000fea0003800000 */
.L_x_1607:
[----:B------:R-:W-:Y:S05]  /*212e0*/  @P0 BRA `(.L_x_1599) ;  /* 0x00000000004c0947 */ /* 0x000fea0003800000 */
[----:B------:R-:W-:Y:S01]  /*212f0*/  IADD3 R5, P0, R6, 0x60, RZ ;  /* 0x0000006006057810 */ /* 0x000fe20007f1e0ff */
[----:B------:R-:W-:Y:S01]  /*21300*/  ULDC.64 UR4, c[0x0][0xad8] ;  /* 0x0002b60000047ab9 */ /* 0x000fe20000000a00 */
[----:B------:R-:W-:Y:S01]  /*21310*/  IMAD.MOV.U32 R2, RZ, RZ, R4 ;  /* 0x000000ffff027224 */ /* 0x000fe200078e0004 */
[----:B------:R-:W-:Y:S01]  /*21320*/  ULDC UR6, c[0x0][0xa8c] ;  /* 0x0002a30000067ab9 */ /* 0x000fe20000000800 */
[----:B------:R-:W-:Y:S01]  /*21330*/  IADD3.X R6, RZ, R7, RZ, P0, !PT ;  /* 0x00000007ff067210 */ /* 0x000fe200007fe4ff */
[----:B------:R-:W-:Y:S01]  /*21340*/  IMAD.MOV.U32 R3, RZ, RZ, R11 ;  /* 0x000000ffff037224 */ /* 0x000fe200078e000b */
        /* <DEDUP_REMOVED lines=8> */
[----:B------:R-:W-:Y:S02]  /*213d0*/  LEA R4, P0, R2, UR4, 0x1 ;  /* 0x0000000402047c11 */ /* 0x000fe4000f8008ff */
[----:B------:R-:W-:-:S04]  /*213e0*/  IADD3 R3, R3, R5, RZ ;  /* 0x0000000503037210 */ /* 0x000fc80007ffe0ff */
[----:B------:R-:W-:-:S05]  /*213f0*/  LEA.HI.X R5, R2, UR5, R3, 0x1, P0 ;  /* 0x0000000502057c11 */ /* 0x000fca00080f0c03 */
[----:B------:R0:W-:Y:S04]  /*21400*/  @!P1 STG.E.128 desc[UR8][R4.64], RZ ;  /* 0x000000ff04009986 */ /* 0x0001e8000c101d08 */
[----:B------:R0:W-:Y:S02]  /*21410*/  @!P2 STG.E.128 desc[UR8][R4.64+0x80], RZ ;  /* 0x000080ff0400a986 */ /* 0x0001e4000c101d08 */
.L_x_1599:
[----:B------:R-:W-:Y:S05]  /*21420*/  BSYNC B0 ;  /* 0x0000000000007941 */ /* 0x000fea0003800000 */
.L_x_1590:
[----:B------:R-:W-:Y:S02]  /*21430*/  ULDC UR4, c[0x0][0xc14] ;  /* 0x0003050000047ab9 */ /* 0x000fe40000000800 */
[----:B-1----:R-:W-:-:S13]  /*21440*/  ISETP.GE.AND P0, PT, R171, UR4, PT ;  /* 0x00000004ab007c0c */ /* 0x002fda000bf06270 */
[----:B------:R-:W-:Y:S05]  /*21450*/  @!P0 BRA `(.L_x_1609) ;  /* 0xfffffdfc00488947 */ /* 0x000fea000383ffff */
[----:B------:R-:W-:Y:S05]  /*21460*/  BRA `(.L_x_1311) ;  /* 0x0000006400e47947 */ /* 0x000fea0003800000 */
.L_x_1309:
[----:B------:R-:W-:-:S08]  /*21470*/  NOP ;  /* 0x0000000000007918 */ /* 0x000fd00000000000 */
[----:B------:R-:W0:-:S00]  /*21480*/  USETMAXREG.DEALLOC.CTAPOOL 0x18 ;  /* 0x00000018000079c8 */ /* 0x000e0000080e0500 */
[----:B0-----:R-:W-:-:S06]  /*21490*/  LOP3.LUT R0, R0, 0x3, RZ, 0xc0, !PT ;  /* 0x0000000300007812 */ /* 0x001fcc00078ec0ff */
[----:B------:R-:W0:Y:S02]  /*214a0*/  SHFL.IDX PT, R0, R0, RZ, 0x1f ;  /* 0x00001fff00007589 */ /* 0x000e2400000e0000 */
[----:B0-----:R-:W-:-:S13]  /*214b0*/  ISETP.NE.AND P0, PT, R0, RZ, PT ;  /* 0x000000ff0000720c */ /* 0x001fda0003f05270 */
[----:B------:R-:W-:Y:S05]  /*214c0*/  @P0 BRA `(.L_x_1311) ;  /* 0x0000006400cc0947 */ /* 0x000fea0003800000 */
[----:B------:R-:W2:Y:S01]  /*214d0*/  LDL.LU R6, [R1] ;  /* 0x0000000001067983 */ /* 0x000ea20000300800 */
[----:B------:R-:W-:Y:S01]  /*214e0*/  LOP3.LUT R7, R4, 0x1f, RZ, 0xc0, !PT ;  /* 0x0000001f04077812 */ /* 0x000fe200078ec0ff */
[----:B------:R-:W-:Y:S01]  /*214f0*/  ULDC UR5, c[0x0][0xc14] ;  /* 0x0003050000057ab9 */ /* 0x000fe20000000800 */
[----:B------:R-:W-:Y:S01]  /*21500*/  CS2R R16, SRZ ;  /* 0x0000000000107805 */ /* 0x000fe2000001ff00 */
[----:B------:R-:W-:Y:S01]  /*21510*/  ULDC.64 UR6, c[0x0][0x208] ;  /* 0x0000820000067ab9 */ /* 0x000fe20000000a00 */
[----:B------:R-:W-:Y:S01]  /*21520*/  ISETP.NE.AND P0, PT, R7, 0x1f, PT ;  /* 0x0000001f0700780c */ /* 0x000fe20003f05270 */
[----:B------:R-:W-:Y:S01]  /*21530*/  ULDC UR4, c[0x0][0xc10] ;  /* 0x0003040000047ab9 */ /* 0x000fe20000000800 */
[----:B--2---:R-:W-:-:S11]  /*21540*/  LOP3.LUT R6, R6, 0xffffffdf, RZ, 0xc0, !PT ;  /* 0xffffffdf06067812 */ /* 0x004fd600078ec0ff */
        /* <DEDUP_REMOVED lines=9> */
[----:B------:R-:W-:-:S09]  /*215e0*/  LOP3.LUT R6, R6, 0xfffffffe, RZ, 0xc0, !PT ;  /* 0xfffffffe06067812 */ /* 0x000fd200078ec0ff */
[----:B------:R-:W-:-:S04]  /*215f0*/  @P1 LOP3.LUT R6, R6, 0x1, RZ, 0xfc, !PT ;  /* 0x0000000106061812 */ /* 0x000fc800078efcff */
[----:B------:R-:W-:-:S04]  /*21600*/  LOP3.LUT R6, R6, 0xffffffef, RZ, 0xc0, !PT ;  /* 0xffffffef06067812 */ /* 0x000fc800078ec0ff */
[----:B------:R-:W-:-:S04]  /*21610*/  @P0 LOP3.LUT R6, R6, 0x10, RZ, 0xfc, !PT ;  /* 0x0000001006060812 */ /* 0x000fc800078efcff */
[----:B------:R-:W-:Y:S01]  /*21620*/  LOP3.LUT R6, R6, 0xfffffff7, RZ, 0xc0, !PT ;  /* 0xfffffff706067812 */ /* 0x000fe200078ec0ff */
[----:B--2---:R-:W1:Y:S02]  /*21630*/  SHFL.UP PT, R0, R17, 0x1, RZ ;  /* 0x0420000011007989 */ /* 0x004e6400000e00ff */
[----:B-1----:R-:W-:-:S05]  /*21640*/  SEL R0, R0, RZ, P1 ;  /* 0x000000ff00007207 */ /* 0x002fca0000800000 */
[----:B------:R-:W-:-:S05]  /*21650*/  IMAD.IADD R0, R17, 0x1, R0 ;  /* 0x0000000111007824 */ /* 0x000fca00078e0200 */
        /* <DEDUP_REMOVED lines=17> */
[----:B------:R-:W-:-:S05]  /*21770*/  @P0 LOP3.LUT R6, R6, 0x2, RZ, 0xfc, !PT ;  /* 0x0000000206060812 */ /* 0x000fca00078efcff */
[----:B------:R-:W-:Y:S01]  /*21780*/  STL [R1], R6 ;  /* 0x0000000601007387 */ /* 0x000fe20000100800 */
[----:B-1----:R-:W-:-:S05]  /*21790*/  SEL R0, R0, RZ, P0 ;  /* 0x000000ff00007207 */ /* 0x002fca0000000000 */
[----:B------:R-:W-:-:S05]  /*217a0*/  IMAD.IADD R0, R3, 0x1, R0 ;  /* 0x0000000103007824 */ /* 0x000fca00078e0200 */
        /* <DEDUP_REMOVED lines=10> */
.L_x_1614:
[----:B------:R-:W-:Y:S02]  /*21850*/  VIADD R0, R19, 0x1f ;  /* 0x0000001f13007836 */ /* 0x000fe40000000000 */
[----:B------:R-:W-:-:S03]  /*21860*/  IMAD.U32 R19, RZ, RZ, UR7 ;  /* 0x00000007ff137e24 */ /* 0x000fc6000f8e00ff */
[----:B------:R-:W-:-:S13]  /*21870*/  ISETP.GE.AND P0, PT, R0, UR5, PT ;  /* 0x0000000500007c0c */ /* 0x000fda000bf06270 */
[----:B------:R-:W-:Y:S05]  /*21880*/  @P0 BRA `(.L_x_1611) ;  /* 0x0000000400d00947 */ /* 0x000fea0003800000 */
[----:B------:R-:W0:Y:S01]  /*21890*/  S2R R6, SR_TID.X ;  /* 0x0000000000067919 */ /* 0x000e220000002100 */
[----:B------:R-:W-:Y:S01]  /*218a0*/  MOV R19, R0 ;  /* 0x0000000000137202 */ /* 0x000fe20000000f00 */
        /* <DEDUP_REMOVED lines=11> */
.L_x_1613:
[----:B------:R-:W-:Y:S05]  /*21960*/  BSYNC B0 ;  /* 0x0000000000007941 */ /* 0x000fea0003800000 */
.L_x_1612:
        /* <DEDUP_REMOVED lines=25> */
.L_x_1610:
        /* <DEDUP_REMOVED lines=19> */
[----:B------:R-:W-:-:S05]  /*21c30*/  IADD3 R7, R4, -0x1, RZ ;  /* 0xffffffff04077810 */ /* 0x000fca0007ffe0ff */
[----:B------:R2:W3:Y:S02]  /*21c40*/  SHFL.IDX PT, R16, R0, R7, 0x1f ;  /* 0x00001f0700107589 */ /* 0x0004e400000e0000 */
.L_x_1615:
[----:B-12---:R-:W-:Y:S02]  /*21c50*/  IMAD.MOV R0, RZ, RZ, -R3 ;  /* 0x000000ffff007224 */ /* 0x006fe400078e0a03 */
[----:B---3--:R-:W-:Y:S02]  /*21c60*/  IMAD R16, R16, UR4, R5 ;  /* 0x0000000410107c24 */ /* 0x008fe4000f8e0205 */
[----:B------:R-:W-:Y:S01]  /*21c70*/  IMAD R5, R0, R9, RZ ;  /* 0x0000000900057224 */ /* 0x000fe200078e02ff */
[----:B------:R-:W-:Y:S01]  /*21c80*/  IABS R0, R6 ;  /* 0x0000000600007213 */ /* 0x000fe20000000000 */
[----:B------:R-:W-:-:S04]  /*21c90*/  IMAD.MOV.U32 R2, RZ, RZ, RZ ;  /* 0x000000ffff027224 */ /* 0x000fc800078e00ff */
[----:B------:R-:W-:Y:S01]  /*21ca0*/  IMAD.HI.U32 R2, R3, R5, R2 ;  /* 0x0000000503027227 */ /* 0x000fe200078e0002 */
[----:B------:R-:W-:-:S03]  /*21cb0*/  IADD3 R5, -R16, UR6, RZ ;  /* 0x0000000610057c10 */ /* 0x000fc6000fffe1ff */
[----:B------:R-:W-:Y:S01]  /*21cc0*/  IMAD.MOV R0, RZ, RZ, -R0 ;  /* 0x000000ffff007224 */ /* 0x000fe200078e0a00 */
[----:B------:R-:W-:-:S05]  /*21cd0*/  IABS R3, R5 ;  /* 0x0000000500037213 */ /* 0x000fca0000000000 */
        /* <DEDUP_REMOVED lines=13> */
[----:B------:R-:W-:-:S03]  /*21db0*/  IMAD.MOV R2, RZ, RZ, -R2 ;  /* 0x000000ffff027224 */ /* 0x000fc600078e0a02 */
[----:B------:R-:W-:Y:S01]  /*21dc0*/  IADD3 R3, -R0, RZ, RZ ;  /* 0x000000ff00037210 */ /* 0x000fe20007ffe1ff */
[----:B------:R-:W-:Y:S01]  /*21dd0*/  IMAD R5, R6, R2, R5 ;  /* 0x0000000206057224 */ /* 0x000fe200078e0205 */
[----:B------:R-:W-:Y:S02]  /*21de0*/  MOV R2, RZ ;  /* 0x000000ff00027202 */ /* 0x000fe40000000f00 */
[----:B------:R-:W-:-:S04]  /*21df0*/  VIADDMNMX R8, R3, UR4, R8, PT ;  /* 0x0000000403087c46 */ /* 0x000fc8000b800108 */
[-C--:B------:R-:W-:Y:S02]  /*21e00*/  IABS R4, R8.reuse ;  /* 0x0000000800047213 */ /* 0x080fe40000000000 */
[----:B------:R-:W-:Y:S02]  /*21e10*/  IABS R6, R8 ;  /* 0x0000000800067213 */ /* 0x000fe40000000000 */
[----:B------:R-:W1:Y:S08]  /*21e20*/  I2F.RP R7, R4 ;  /* 0x0000000400077306 */ /* 0x000e700000209400 */
[----:B-1----:R-:W1:Y:S02]  /*21e30*/  MUFU.RCP R7, R7 ;  /* 0x0000000700077308 */ /* 0x002e640000001000 */
[----:B-1----:R-:W-:Y:S01]  /*21e40*/  VIADD R3, R7, 0xffffffe ;  /* 0x0ffffffe07037836 */ /* 0x002fe20000000000 */
[----:B------:R-:W-:-:S05]  /*21e50*/  IABS R7, R5 ;  /* 0x0000000500077213 */ /* 0x000fca0000000000 */
[----:B------:R-:W1:Y:S02]  /*21e60*/  F2I.FTZ.U32.TRUNC.NTZ R3, R3 ;  /* 0x0000000300037305 */ /* 0x000e64000021f000 */
[----:B-1----:R-:W-:-:S04]  /*21e70*/  IMAD.MOV R9, RZ, RZ, -R3 ;  /* 0x000000ffff097224 */ /* 0x002fc800078e0a03 */
[----:B------:R-:W-:-:S04]  /*21e80*/  IMAD R9, R9, R4, RZ ;  /* 0x0000000409097224 */ /* 0x000fc800078e02ff */
[----:B------:R-:W-:-:S04]  /*21e90*/  IMAD.HI.U32 R2, R3, R9, R2 ;  /* 0x0000000903027227 */ /* 0x000fc800078e0002 */
[----:B------:R-:W-:Y:S02]  /*21ea0*/  IMAD.MOV R3, RZ, RZ, -R6 ;  /* 0x000000ffff037224 */ /* 0x000fe400078e0a06 */
[----:B------:R-:W-:-:S04]  /*21eb0*/  IMAD.HI.U32 R2, R2, R7, RZ ;  /* 0x0000000702027227 */ /* 0x000fc800078e00ff */
[----:B------:R-:W-:-:S05]  /*21ec0*/  IMAD R3, R2, R3, R7 ;  /* 0x0000000302037224 */ /* 0x000fca00078e0207 */
[----:B------:R-:W-:-:S13]  /*21ed0*/  ISETP.GT.U32.AND P0, PT, R4, R3, PT ;  /* 0x000000030400720c */ /* 0x000fda0003f04070 */
[----:B------:R-:W-:Y:S02]  /*21ee0*/  @!P0 IMAD.IADD R3, R3, 0x1, -R4 ;  /* 0x0000000103038824 */ /* 0x000fe400078e0a04 */
[----:B------:R-:W-:-:S03]  /*21ef0*/  @!P0 VIADD R2, R2, 0x1 ;  /* 0x0000000102028836 */ /* 0x000fc60000000000 */
[----:B------:R-:W-:Y:S02]  /*21f00*/  ISETP.GE.U32.AND P0, PT, R3, R4, PT ;  /* 0x000000040300720c */ /* 0x000fe40003f06070 */
[C---:B------:R-:W-:Y:S01]  /*21f10*/  LOP3.LUT R3, R5.reuse, R8, RZ, 0x3c, !PT ;  /* 0x0000000805037212 */ /* 0x040fe200078e3cff */
[----:B------:R-:W-:-:S10]  /*21f20*/  IMAD.IADD R5, R5, 0x1, R0 ;  /* 0x0000000105057824 */ /* 0x000fd400078e0200 */
[----:B------:R-:W-:Y:S02]  /*21f30*/  @P0 IADD3 R2, R2, 0x1, RZ ;  /* 0x0000000102020810 */ /* 0x000fe40007ffe0ff */
[----:B------:R-:W-:-:S13]  /*21f40*/  ISETP.GE.AND P0, PT, R3, RZ, PT ;  /* 0x000000ff0300720c */ /* 0x000fda0003f06270 */
[----:B------:R-:W-:Y:S01]  /*21f50*/  @!P0 IMAD.MOV R2, RZ, RZ, -R2 ;  /* 0x000000ffff028224 */ /* 0x000fe200078e0a02 */
[----:B------:R-:W-:-:S13]  /*21f60*/  ISETP.NE.AND P0, PT, R8, RZ, PT ;  /* 0x000000ff0800720c */ /* 0x000fda0003f05270 */
[----:B------:R-:W-:Y:S01]  /*21f70*/  @!P0 LOP3.LUT R2, RZ, R8, RZ, 0x33, !PT ;  /* 0x00000008ff028212 */ /* 0x000fe200078e33ff */
[----:B------:R-:W-:-:S04]  /*21f80*/  IMAD.MOV R8, RZ, RZ, -R8 ;  /* 0x000000ffff087224 */ /* 0x000fc800078e0a08 */
[----:B------:R-:W-:Y:S01]  /*21f90*/  IMAD R18, R2, R8, R5 ;  /* 0x0000000802127224 */ /* 0x000fe200078e0205 */
[----:B------:R-:W-:-:S04]  /*21fa0*/  LOP3.LUT R2, RZ, R2, RZ, 0x33, !PT ;  /* 0x00000002ff027212 */ /* 0x000fc800078e33ff */
[----:B------:R-:W-:Y:S01]  /*21fb0*/  IADD3 R17, R17, R2, RZ ;  /* 0x0000000211117210 */ /* 0x000fe20007ffe0ff */
[----:B------:R-:W-:Y:S06]  /*21fc0*/  BRA `(.L_x_1616) ;  /* 0x00000000000c7947 */ /* 0x000fec0003800000 */
.L_x_1611:
[----:B------:R-:W-:Y:S02]  /*21fd0*/  IMAD.MOV.U32 R17, RZ, RZ, RZ ;  /* 0x000000ffff117224 */ /* 0x000fe400078e00ff */
[----:B------:R-:W-:Y:S02]  /*21fe0*/  IMAD.U32 R16, RZ, RZ, UR6 ;  /* 0x00000006ff107e24 */ /* 0x000fe4000f8e00ff */
[----:B------:R-:W-:-:S07]  /*21ff0*/  IMAD.MOV.U32 R18, RZ, RZ, RZ ;  /* 0x000000ffff127224 */ /* 0x000fce00078e00ff */
.L_x_1616:
        /* <DEDUP_REMOVED lines=9> */
[----:B------:R-:W-:Y:S02]  /*22090*/  ISETP.GE.AND P0, PT, R19, UR5, PT ;  /* 0x0000000513007c0c */ /* 0x000fe4000bf06270 */
[----:B-1----:R-:W-:-:S05]  /*220a0*/  MOV R0, 0x1 ;  /* 0x0000000100007802 */ /* 0x002fca0000000f00 */
[----:B------:R1:W-:Y:S04]  /*220b0*/  STL [R1+0xc], R0 ;  /* 0x00000c0001007387 */ /* 0x0003e80000100800 */
[----:B------:R1:W-:Y:S02]  /*220c0*/  STL [R1+0x24], RZ ;  /* 0x000024ff01007387 */ /* 0x0003e40000100800 */
[----:B------:R-:W-:Y:S05]  /*220d0*/  @P0 BRA `(.L_x_1617) ;  /* 0x0000005400e00947 */ /* 0x000fea0003800000 */
[----:B-1----:R-:W-:Y:S01]  /*220e0*/  IMAD.MOV.U32 R0, RZ, RZ, 0x1 ;  /* 0x00000001ff007424 */ /* 0x002fe200078e00ff */
[----:B------:R1:W-:Y:S01]  /*220f0*/  STL [R1+0x24], RZ ;  /* 0x000024ff01007387 */ /* 0x0003e20000100800 */
[----:B------:R-:W-:Y:S01]  /*22100*/  ULDC.64 UR38, c[0x0][0x198] ;  /* 0x0000660000267ab9 */ /* 0x000fe20000000a00 */
[----:B------:R-:W-:Y:S02]  /*22110*/  ULDC UR36, c[0x0][0xc] ;  /* 0x0000030000247ab9 */ /* 0x000fe40000000800 */
[----:B------:R1:W-:Y:S04]  /*22120*/  STL [R1+0x10], R0 ;  /* 0x0000100001007387 */ /* 0x0003e80000100800 */
[----:B------:R1:W-:Y:S04]  /*22130*/  STL [R1+0x4], RZ ;  /* 0x000004ff01007387 */ /* 0x0003e80000100800 */
[----:B------:R1:W-:Y:S04]  /*22140*/  STL [R1], RZ ;  /* 0x000000ff01007387 */ /* 0x0003e80000100800 */
[----:B------:R1:W-:Y:S02]  /*22150*/  STL [R1+0xc], R0 ;  /* 0x00000c0001007387 */ /* 0x0003e40000100800 */
.L_x_1719:
[----:B------:R-:W-:Y:S05]  /*22160*/  YIELD ;  /* 0x0000000000007946 */ /* 0x000fea0003800000 */
[----:B------:R-:W-:Y:S01]  /*22170*/  ULDC.64 UR4, c[0x0][0xa28] ;  /* 0x00028a0000047ab9 */ /* 0x000fe20000000a00 */
[----:B--2---:R-:W-:Y:S01]  /*22180*/  IMAD.MOV.U32 R9, RZ, RZ, RZ ;  /* 0x000000ffff097224 */ /* 0x004fe200078e00ff */
[----:B------:R-:W-:Y:S01]  /*22190*/  ISETP.NE.U32.AND P0, PT, RZ, UR4, PT ;  /* 0x00000004ff007c0c */ /* 0x000fe2000bf05070 */
[----:B------:R-:W-:Y:S01]  /*221a0*/  ULDC.64 UR6, c[0x0][0x208] ;  /* 0x0000820000067ab9 */ /* 0x000fe20000000a00 */
[----:B-1----:R-:W-:Y:S01]  /*221b0*/  IMAD.MOV.U32 R0, RZ, RZ, RZ ;  /* 0x000000ffff007224 */ /* 0x002fe200078e00ff */
[----:B------:R-:W-:Y:S01]  /*221c0*/  ULDC.64 UR8, c[0x0][0xa08] ;  /* 0x0002820000087ab9 */ /* 0x000fe20000000a00 */
[----:B------:R-:W-:Y:S01]  /*221d0*/  ISETP.NE.AND.EX P0, PT, RZ, UR5, PT, P0 ;  /* 0x00000005ff007c0c */ /* 0x000fe2000bf05300 */
[----:B------:R-:W-:Y:S01]  /*221e0*/  ULDC.64 UR4, c[0x0][0xa00] ;  /* 0x0002800000047ab9 */ /* 0x000fe20000000a00 */
[----:B------:R-:W-:-:S11]  /*221f0*/  ULDC.64 UR10, c[0x0][0xa10] ;  /* 0x00028400000a7ab9 */ /* 0x000fd60000000a00 */
[----:B---3--:R-:W1:Y:S01]  /*22200*/  @P0 LDC.64 R2, c[0x0][0xa28] ;  /* 0x00028a00ff020b82 */ /* 0x008e620000000a00 */
[----:B------:R-:W-:Y:S01]  /*22210*/  ISETP.NE.U32.AND P2, PT, RZ, UR4, PT ;  /* 0x00000004ff007c0c */ /* 0x000fe2000bf45070 */
[----:B-1----:R-:W-:-:S05]  /*22220*/  @P0 IMAD.WIDE R2, R19, 0x4, R2 ;  /* 0x0000000413020825 */ /* 0x002fca00078e0202 */
[----:B------:R1:W5:Y:S01]  /*22230*/  @P0 LDG.E R9, desc[UR6][R2.64] ;  /* 0x0000000602090981 */ /* 0x000362000c1e1900 */
[----:B------:R-:W-:Y:S01]  /*22240*/  ISETP.NE.AND.EX P2, PT, RZ, UR5, PT, P2 ;  /* 0x00000005ff007c0c */ /* 0x000fe2000bf45320 */
[----:B------:R-:W-:Y:S01]  /*22250*/  ULDC.64 UR4, c[0x0][0xa18] ;  /* 0x0002860000047ab9 */ /* 0x000fe20000000a00 */
[----:B-1----:R-:W1:Y:S02]  /*22260*/  LDC.64 R2, c[0x0][0xa00] ;  /* 0x00028000ff027b82 */ /* 0x002e640000000a00 */
[----:B-1----:R-:W-:-:S09]  /*22270*/  IMAD.WIDE R2, R19, 0x4, R2 ;  /* 0x0000000413027825 */ /* 0x002fd200078e0202 */
[----:B------:R-:W2:Y:S01]  /*22280*/  @P2 LDG.E R0, desc[UR6][R2.64] ;  /* 0x0000000602002981 */ /* 0x000ea2000c1e1900 */
[----:B------:R-:W-:Y:S01]  /*22290*/  ISETP.NE.U32.AND P0, PT, RZ, UR4, PT ;  /* 0x00000004ff007c0c */ /* 0x000fe2000bf05070 */
[----:B------:R-:W-:-:S03]  /*222a0*/  ULDC UR4, c[0x0][0x288] ;  /* 0x0000a20000047ab9 */ /* 0x000fc60000000800 */
[----:B------:R-:W-:-:S13]  /*222b0*/  ISETP.NE.AND.EX P0, PT, RZ, UR5, PT, P0 ;  /* 0x00000005ff007c0c */ /* 0x000fda000bf05300 */
[----:B------:R-:W1:Y:S01]  /*222c0*/  @P0 LDC.64 R4, c[0x0][0xa18] ;  /* 0x00028600ff040b82 */ /* 0x000e620000000a00 */
[----:B------:R-:W-:-:S04]  /*222d0*/  ISETP.NE.U32.AND P1, PT, RZ, UR8, PT ;  /* 0x00000008ff007c0c */ /* 0x000fc8000bf25070 */
[----:B------:R-:W-:Y:S02]  /*222e0*/  ISETP.NE.AND.EX P3, PT, RZ, UR9, PT, P1 ;  /* 0x00000009ff007c0c */ /* 0x000fe4000bf65310 */
[----:B------:R-:W-:-:S04]  /*222f0*/  ISETP.NE.U32.AND P1, PT, RZ, UR10, PT ;  /* 0x0000000aff007c0c */ /* 0x000fc8000bf25070 */
[----:B------:R-:W-:Y:S01]  /*22300*/  ISETP.NE.AND.EX P1, PT, RZ, UR11, PT, P1 ;  /* 0x0000000bff007c0c */ /* 0x000fe2000bf25310 */
[----:B-1----:R-:W-:Y:S01]  /*22310*/  @P0 IMAD.WIDE R4, R19, 0x4, R4 ;  /* 0x0000000413040825 */ /* 0x002fe200078e0204 */
[----:B--2---:R1:W-:Y:S02]  /*22320*/  STL [R1+0x28], R0 ;  /* 0x0000280001007387 */ /* 0x0043e40000100800 */
[----:B-1----:R-:W-:Y:S01]  /*22330*/  MOV R0, UR4 ;  /* 0x0000000400007c02 */ /* 0x002fe20008000f00 */
[----:B------:R-:W-:Y:S02]  /*22340*/  ULDC.64 UR4, c[0x0][0x3f8] ;  /* 0x0000fe0000047ab9 */ /* 0x000fe40000000a00 */
[----:B------:R-:W-:-:S03]  /*22350*/  UISETP.NE.U32.AND UP0, UPT, UR4, URZ, UPT ;  /* 0x0000003f0400728c */ /* 0x000fc6000bf05070 */
[----:B------:R-:W-:Y:S01]  /*22360*/  ULDC UR4, c[0x0][0x404] ;  /* 0x0001010000047ab9 */ /* 0x000fe20000000800 */
[----:B------:R-:W-:Y:S01]  /*22370*/  UISETP.NE.AND.EX UP0, UPT, UR5, URZ, UPT, UP0 ;  /* 0x0000003f0500728c */ /* 0x000fe2000bf05300 */
[----:B------:R1:W5:Y:S01]  /*22380*/  @P0 LDG.E R0, desc[UR6][R4.64] ;  /* 0x0000000604000981 */ /* 0x000362000c1e1900 */
[----:B------:R-:W-:Y:S01]  /*22390*/  ULDC UR6, c[0x0][0x338] ;  /* 0x0000ce0000067ab9 */ /* 0x000fe20000000800 */
[----:B------:R-:W-:Y:S01]  /*223a0*/  ULDC UR5, c[0x0][0x2e0] ;  /* 0x0000b80000057ab9 */ /* 0x000fe20000000800 */
[----:B------:R-:W-:Y:S01]  /*223b0*/  USEL UR4, UR4, 0x1, UP0 ;  /* 0x0000000104047887 */ /* 0x000fe20008000000 */
[----:B------:R-:W-:-:S03]  /*223c0*/  IMAD.U32 R10, RZ, RZ, UR6 ;  /* 0x00000006ff0a7e24 */ /* 0x000fc6000f8e00ff */
[----:B------:R-:W-:-:S06]  /*223d0*/  UIMAD UR4, UR4, UR5, URZ ;  /* 0x00000005040472a4 */ /* 0x000fcc000f8e023f */
[----:B-1----:R-:W-:Y:S01]  /*223e0*/  IMAD.U32 R4, RZ, RZ, UR4 ;  /* 0x00000004ff047e24 */ /* 0x002fe2000f8e00ff */
[----:B------:R-:W-:Y:S06]  /*223f0*/  @P0 BRA `(.L_x_1618) ;  /* 0x0000000000140947 */ /* 0x000fec0003800000 */
[----:B------:R-:W-:Y:S05]  /*22400*/  @!P2 BRA `(.L_x_1618) ;  /* 0x000000000010a947 */ /* 0x000fea0003800000 */
[----:B------:R-:W-:Y:S02]  /*22410*/  ULDC.64 UR4, c[0x0][0x208] ;  /* 0x0000820000047ab9 */ /* 0x000fe40000000a00 */
[----:B------:R-:W2:Y:S04]  /*22420*/  LDG.E R5, desc[UR4][R2.64] ;  /* 0x0000000402057981 */ /* 0x000ea8000c1e1900 */
[----:B-----5:R-:W2:Y:S02]  /*22430*/  LDG.E R0, desc[UR4][R2.64+0x4] ;  /* 0x0000040402007981 */ /* 0x020ea4000c1e1900 */
[----:B--2---:R-:W-:-:S07]  /*22440*/  IMAD.IADD R0, R0, 0x1, -R5 ;  /* 0x0000000100007824 */ /* 0x004fce00078e0a05 */
.L_x_1618:
[----:B------:R-:W1:Y:S01]  /*22450*/  LDC.64 R6, c[0x0][0xa08] ;  /* 0x00028200ff067b82 */ /* 0x000e620000000a00 */
[----:B------:R-:W-:Y:S01]  /*22460*/  MOV R8, RZ ;  /* 0x000000ff00087202 */ /* 0x000fe20000000f00 */
[----:B------:R-:W-:-:S06]  /*22470*/  ULDC.64 UR4, c[0x0][0x208] ;  /* 0x0000820000047ab9 */ /* 0x000fcc0000000a00 */
[----:B------:R-:W2:Y:S01]  /*22480*/  LDC.64 R2, c[0x0][0xa10] ;  /* 0x00028400ff027b82 */ /* 0x000ea20000000a00 */
[----:B-1----:R-:W-:-:S05]  /*22490*/  IMAD.WIDE R6, R19, 0x4, R6 ;  /* 0x0000000413067825 */ /* 0x002fca00078e0206 */
[----:B------:R-:W3:Y:S01]  /*224a0*/  @P3 LDG.E R8, desc[UR4][R6.64] ;  /* 0x0000000406083981 */ /* 0x000ee2000c1e1900 */
[----:B------:R-:W-:Y:S02]  /*224b0*/  IMAD.MOV.U32 R5, RZ, RZ, RZ ;  /* 0x000000ffff057224 */ /* 0x000fe400078e00ff */
[----:B--2---:R-:W-:-:S05]  /*224c0*/  IMAD.WIDE R2, R19, 0x4, R2 ;  /* 0x0000000413027825 */ /* 0x004fca00078e0202 */
[----:B------:R1:W5:Y:S01]  /*224d0*/  @P1 LDG.E R5, desc[UR4][R2.64] ;  /* 0x0000000402051981 */ /* 0x000362000c1e1900 */
[----:B------:R-:W-:Y:S02]  /*224e0*/  ULDC.64 UR4, c[0x0][0xa20] ;  /* 0x0002880000047ab9 */ /* 0x000fe40000000a00 */
[----:B------:R-:W-:-:S04]  /*224f0*/  ISETP.NE.U32.AND P0, PT, RZ, UR4, PT ;  /* 0x00000004ff007c0c */ /* 0x000fc8000bf05070 */
[----:B------:R-:W-:Y:S01]  /*22500*/  ISETP.NE.AND.EX P0, PT, RZ, UR5, PT, P0 ;  /* 0x00000005ff007c0c */ /* 0x000fe2000bf05300 */
[----:B---3-5:R-:W-:-:S05]  /*22510*/  IMAD.IADD R8, R8, 0x1, R9 ;  /* 0x0000000108087824 */ /* 0x028fca00078e0209 */
[----:B------:R1:W-:Y:S07]  /*22520*/  STL [R1+0x8], R8 ;  /* 0x0000080801007387 */ /* 0x0003ee0000100800 */
[----:B------:R-:W-:Y:S05]  /*22530*/  @!P0 BRA `(.L_x_1619) ;  /* 0x0000000000148947 */ /* 0x000fea0003800000 */
[----:B------:R-:W2:Y:S01]  /*22540*/  LDC.64 R6, c[0x0][0xa20] ;  /* 0x00028800ff067b82 */ /* 0x000ea20000000a00 */
[----:B------:R-:W-:Y:S01]  /*22550*/  ULDC.64 UR4, c[0x0][0x208] ;  /* 0x0000820000047ab9 */ /* 0x000fe20000000a00 */
[----:B--2---:R-:W-:-:S05]  /*22560*/  IMAD.WIDE R6, R19, 0x4, R6 ;  /* 0x0000000413067825 */ /* 0x004fca00078e0206 */
[----:B------:R2:W5:Y:S01]  /*22570*/  LDG.E R4, desc[UR4][R6.64] ;  /* 0x0000000406047981 */ /* 0x000562000c1e1900 */
[----:B------:R-:W-:Y:S05]  /*22580*/  BRA `(.L_x_1620) ;  /* 0x0000000000147947 */ /* 0x000fea0003800000 */
.L_x_1619:
[----:B------:R-:W-:Y:S05]  /*22590*/  @!P3 BRA `(.L_x_1620) ;  /* 0x000000000010b947 */ /* 0x000fea0003800000 */
[----:B------:R-:W-:Y:S02]  /*225a0*/  ULDC.64 UR4, c[0x0][0x208] ;  /* 0x0000820000047ab9 */ /* 0x000fe40000000a00 */
[----:B------:R-:W2:Y:S04]  /*225b0*/  LDG.E R4, desc[UR4][R6.64] ;  /* 0x0000000406047981 */ /* 0x000ea8000c1e1900 */
[----:B------:R-:W2:Y:S02]  /*225c0*/  LDG.E R6, desc[UR4][R6.64+0x4] ;  /* 0x0000040406067981 */ /* 0x000ea4000c1e1900 */
[----:B--2---:R-:W-:-:S07]  /*225d0*/  IMAD.IADD R4, R6, 0x1, -R4 ;  /* 0x0000000106047824 */ /* 0x004fce00078e0a04 */
.L_x_1620:
[----:B------:R-:W-:Y:S02]  /*225e0*/  ULDC.64 UR4, c[0x0][0x208] ;  /* 0x0000820000047ab9 */ /* 0x000fe40000000a00 */
[----:B--2---:R-:W2:Y:S04]  /*225f0*/  @P1 LDG.E R6, desc[UR4][R2.64] ;  /* 0x0000000402061981 */ /* 0x004ea8000c1e1900 */
[----:B------:R1:W2:Y:S01]  /*22600*/  @P1 LDG.E R7, desc[UR4][R2.64+0x4] ;  /* 0x0000040402071981 */ /* 0x0002a2000c1e1900 */
[----:B-----5:R-:W-:Y:S01]  /*22610*/  IMAD.IADD R9, R4, 0x1, -R9 ;  /* 0x0000000104097824 */ /* 0x020fe200078e0a09 */
[----:B-1----:R-:W1:Y:S02]  /*22620*/  LDC.64 R2, c[0x0][0x9e0] ;  /* 0x00027800ff027b82 */ /* 0x002e640000000a00 */
[----:B-1----:R-:W-:-:S02]  /*22630*/  ISETP.GE.AND P2, PT, R3, 0x1, PT ;  /* 0x000000010300780c */ /* 0x002fc40003f46270 */
[----:B--2---:R-:W-:-:S05]  /*22640*/  @P1 IADD3 R10, -R6, R7, RZ ;  /* 0x00000007060a1210 */ /* 0x004fca0007ffe1ff */
[----:B------:R-:W-:-:S04]  /*22650*/  IMAD.IADD R8, R9, 0x1, R10 ;  /* 0x0000000109087824 */ /* 0x000fc800078e020a */
[----:B------:R-:W-:-:S04]  /*22660*/  VIADD R4, R8, 0x5f ;  /* 0x0000005f08047836 */ /* 0x000fc80000000000 */
[----:B------:R-:W-:-:S05]  /*22670*/  IMAD.HI R4, R4, 0x2aaaaaab, RZ ;  /* 0x2aaaaaab04047827 */ /* 0x000fca00078e02ff */
[----:B------:R-:W-:-:S04]  /*22680*/  SHF.R.U32.HI R7, RZ, 0x1f, R4 ;  /* 0x0000001fff077819 */ /* 0x000fc80000011604 */
[----:B------:R-:W-:Y:S02]  /*22690*/  LEA.HI.SX32 R20, R4, R7, 0x1c ;  /* 0x0000000704147211 */ /* 0x000fe400078fe2ff */
[----:B------:R-:W-:-:S04]  /*226a0*/  LEA R4, R17, 0x80, 0x7 ;  /* 0x0000008011047811 */ /* 0x000fc800078e38ff */
[----:B------:R-:W-:-:S04]  /*226b0*/  IADD3 R4, R8, R4, -R0 ;  /* 0x0000000408047210 */ /* 0x000fc80007ffe800 */
[----:B------:R-:W-:Y:S01]  /*226c0*/  IADD3 R2, R4, R2, RZ ;  /* 0x0000000204027210 */ /* 0x000fe20007ffe0ff */
[----:B------:R-:W-:Y:S06]  /*226d0*/  @!P2 BRA `(.L_x_1621) ;  /* 0x000000000048a947 */ /* 0x000fec0003800000 */
[C---:B------:R-:W-:Y:S01]  /*226e0*/  ISETP.GT.AND P0, PT, R4.reuse, RZ, PT ;  /* 0x000000ff0400720c */ /* 0x040fe20003f04270 */
[----:B------:R-:W-:Y:S01]  /*226f0*/  BSSY B0, `(.L_x_1622) ;  /* 0x000000e000007945 */ /* 0x000fe20003800000 */
[----:B0-----:R-:W-:-:S11]  /*22700*/  VIADD R11, R4, 0xffffffff ;  /* 0xffffffff040b7836 */ /* 0x001fd60000000000 */
        /* <DEDUP_REMOVED lines=8> */
.L_x_1623:
[----:B------:R-:W-:-:S13]  /*22790*/  ISETP.NE.AND P0, PT, R3, 0x1, PT ;  /* 0x000000010300780c */ /* 0x000fda0003f05270 */
[----:B------:R-:W0:Y:S02]  /*227a0*/  @P0 LDC.64 R6, c[0x0][0x9e8] ;  /* 0x00027a00ff060b82 */ /* 0x000e240000000a00 */
[----:B0-----:R-:W-:-:S05]  /*227b0*/  @P0 IMAD.HI.U32 R6, R11, R6, RZ ;  /* 0x000000060b060227 */ /* 0x001fca00078e00ff */
[----:B------:R-:W-:-:S07]  /*227c0*/  @P0 SHF.R.U32.HI R11, RZ, R7, R6 ;  /* 0x00000007ff0b0219 */ /* 0x000fce0000011606 */
.L_x_1624:
[----:B------:R-:W-:Y:S05]  /*227d0*/  BSYNC B0 ;  /* 0x0000000000007941 */ /* 0x000fea0003800000 */
.L_x_1622:
[----:B------:R-:W-:-:S05]  /*227e0*/  IMAD R11, R11, R3, R3 ;  /* 0x000000030b0b7224 */ /* 0x000fca00078e0203 */
[----:B------:R-:W-:-:S07]  /*227f0*/  VIMNMX R2, R2, R11, PT ;  /* 0x0000000b02027248 */ /* 0x000fce0003fe0100 */
.L_x_1621:
[----:B------:R-:W-:Y:S01]  /*22800*/  IMAD R0, R17, 0x80, -R0 ;  /* 0x0000008011007824 */ /* 0x000fe200078e0a00 */
[----:B------:R-:W-:-:S04]  /*22810*/  ULDC UR4, c[0x0][0x9dc] ;  /* 0x0002770000047ab9 */ /* 0x000fc80000000800 */
[----:B------:R-:W-:-:S05]  /*22820*/  IADD3 R0, R8, R0, RZ ;  /* 0x0000000008007210 */ /* 0x000fca0007ffe0ff */
[----:B------:R-:W-:Y:S01]  /*22830*/  VIADD R8, R0, -UR4 ;  /* 0x8000000400087c36 */ /* 0x000fe20008000000 */
[----:B------:R-:W-:Y:S06]  /*22840*/  @!P2 BRA `(.L_x_1625) ;  /* 0x000000000048a947 */ /* 0x000fec0003800000 */
[----:B------:R-:W-:Y:S01]  /*22850*/  ISETP.GT.AND P0, PT, R0, -0x1, PT ;  /* 0xffffffff0000780c */ /* 0x000fe20003f04270 */
[----:B------:R-:W-:-:S12]  /*22860*/  BSSY B0, `(.L_x_1626) ;  /* 0x000000e000007945 */ /* 0x000fd80003800000 */
[----:B------:R-:W-:Y:S05]  /*22870*/  @P0 BRA `(.L_x_1627) ;  /* 0x00000000001c0947 */ /* 0x000fea0003800000 */
[----:B------:R-:W-:Y:S02]  /*22880*/  ISETP.NE.AND P0, PT, R3, 0x1, PT ;  /* 0x000000010300780c */ /* 0x000fe40003f05270 */
[----:B0-----:R-:W-:-:S11]  /*22890*/  LOP3.LUT R11, RZ, R0, RZ, 0x33, !PT ;  /* 0x00000000ff0b7212 */ /* 0x001fd600078e33ff */
[----:B------:R-:W0:Y:S02]  /*228a0*/  @P0 LDC.64 R6, c[0x0][0x9e8] ;  /* 0x00027a00ff060b82 */ /* 0x000e240000000a00 */
[----:B0-----:R-:W-:-:S05]  /*228b0*/  @P0 IMAD.HI.U32 R6, R11, R6, RZ ;  /* 0x000000060b060227 */ /* 0x001fca00078e00ff */
[----:B------:R-:W-:-:S04]  /*228c0*/  @P0 SHF.R.U32.HI R11, RZ, R7, R6 ;  /* 0x00000007ff0b0219 */ /* 0x000fc80000011606 */
[----:B------:R-:W-:Y:S01]  /*228d0*/  LOP3.LUT R11, RZ, R11, RZ, 0x33, !PT ;  /* 0x0000000bff0b7212 */ /* 0x000fe200078e33ff */
[----:B------:R-:W-:Y:S06]  /*228e0*/  BRA `(.L_x_1628) ;  /* 0x0000000000147947 */ /* 0x000fec0003800000 */
.L_x_1627:
[----:B------:R-:W-:Y:S01]  /*228f0*/  ISETP.NE.AND P0, PT, R3, 0x1, PT ;  /* 0x000000010300780c */ /* 0x000fe20003f05270 */
[----:B0-----:R-:W-:-:S12]  /*22900*/  IMAD.MOV.U32 R11, RZ, RZ, R0 ;  /* 0x000000ffff0b7224 */ /* 0x001fd800078e0000 */
[----:B------:R-:W0:Y:S02]  /*22910*/  @P0 LDC.64 R6, c[0x0][0x9e8] ;  /* 0x00027a00ff060b82 */ /* 0x000e240000000a00 */
[----:B0-----:R-:W-:-:S05]  /*22920*/  @P0 IMAD.HI.U32 R6, R0, R6, RZ ;  /* 0x0000000600060227 */ /* 0x001fca00078e00ff */
[----:B------:R-:W-:-:S07]  /*22930*/  @P0 SHF.R.U32.HI R11, RZ, R7, R6 ;  /* 0x00000007ff0b0219 */ /* 0x000fce0000011606 */
.L_x_1628:
[----:B------:R-:W-:Y:S05]  /*22940*/  BSYNC B0 ;  /* 0x0000000000007941 */ /* 0x000fea0003800000 */
.L_x_1626:
[----:B------:R-:W-:-:S05]  /*22950*/  IMAD R3, R11, R3, RZ ;  /* 0x000000030b037224 */ /* 0x000fca00078e02ff */
[----:B------:R-:W-:-:S07]  /*22960*/  VIMNMX R8, R8, R3, !PT ;  /* 0x0000000308087248 */ /* 0x000fce0007fe0100 */
.L_x_1625:
[----:B------:R-:W-:Y:S01]  /*22970*/  VIADD R2, R2, 0x5f ;  /* 0x0000005f02027836 */ /* 0x000fe20000000000 */
[----:B------:R-:W-:Y:S01]  /*22980*/  BSSY B0, `(.L_x_1629) ;  /* 0x00000e9000007945 */ /* 0x000fe20003800000 */
[----:B------:R-:W-:Y:S01]  /*22990*/  IMAD.HI R8, R8, 0x2aaaaaab, RZ ;  /* 0x2aaaaaab08087827 */ /* 0x000fe200078e02ff */
[----:B------:R-:W-:-:S03]  /*229a0*/  PLOP3.LUT P2, PT, PT, PT, PT, 0x80, 0x0 ;  /* 0x000000000000781c */ /* 0x000fc60003f4f070 */
[----:B------:R-:W-:-:S05]  /*229b0*/  IMAD.HI R2, R2, 0x2aaaaaab, RZ ;  /* 0x2aaaaaab02027827 */ /* 0x000fca00078e02ff */
[----:B------:R-:W-:-:S04]  /*229c0*/  SHF.R.U32.HI R3, RZ, 0x1f, R2 ;  /* 0x0000001fff037819 */ /* 0x000fc80000011602 */
[----:B------:R-:W-:Y:S02]  /*229d0*/  LEA.HI.SX32 R3, R2, R3, 0x1c ;  /* 0x0000000302037211 */ /* 0x000fe400078fe2ff */
[----:B------:R-:W-:Y:S02]  /*229e0*/  SHF.R.U32.HI R2, RZ, 0x1f, R8 ;  /* 0x0000001fff027819 */ /* 0x000fe40000011608 */
[----:B------:R-:W-:Y:S02]  /*229f0*/  VIMNMX R3, R20, R3, PT ;  /* 0x0000000314037248 */ /* 0x000fe40003fe0100 */
[----:B------:R-:W-:-:S03]  /*22a00*/  LEA.HI.SX32 R2, R8, R2, 0x1c ;  /* 0x0000000208027211 */ /* 0x000fc600078fe2ff */
[----:B------:R-:W-:Y:S01]  /*22a10*/  IMAD R3, R3, 0x60, -R9 ;  /* 0x0000006003037824 */ /* 0x000fe200078e0a09 */
[----:B------:R-:W-:-:S04]  /*22a20*/  VIMNMX R2, RZ, R2, !PT ;  /* 0x00000002ff027248 */ /* 0x000fc80007fe0100 */
[----:B------:R-:W-:Y:S01]  /*22a30*/  VIMNMX R10, R3, R10, PT ;  /* 0x0000000a030a7248 */ /* 0x000fe20003fe0100 */
[----:B------:R-:W-:-:S05]  /*22a40*/  IMAD R2, R2, 0x60, -R9 ;  /* 0x0000006002027824 */ /* 0x000fca00078e0a09 */
[----:B------:R-:W-:-:S04]  /*22a50*/  VIMNMX R6, RZ, R2, !PT ;  /* 0x00000002ff067248 */ /* 0x000fc80007fe0100 */
[----:B------:R-:W-:Y:S01]  /*22a60*/  ISETP.GT.AND P0, PT, R10, R6, PT ;  /* 0x000000060a00720c */ /* 0x000fe20003f04270 */
[----:B------:R-:W-:-:S05]  /*22a70*/  IMAD.WIDE.U32 R2, R6, -0x55555555, RZ ;  /* 0xaaaaaaab06027825 */ /* 0x000fca00078e00ff */
[----:B------:R-:W-:-:S05]  /*22a80*/  SHF.R.U32.HI R2, RZ, 0x6, R3 ;  /* 0x00000006ff027819 */ /* 0x000fca0000011603 */
[----:B------:R-:W-:Y:S02]  /*22a90*/  IMAD.MOV.U32 R7, RZ, RZ, R2 ;  /* 0x000000ffff077224 */ /* 0x000fe400078e0002 */
[----:B------:R-:W-:-:S05]  /*22aa0*/  @P0 IADD3 R3, R10, 0x5f, RZ ;  /* 0x0000005f0a030810 */ /* 0x000fca0007ffe0ff */
[----:B------:R-:W-:-:S05]  /*22ab0*/  @P0 IMAD.HI R3, R3, 0x2aaaaaab, RZ ;  /* 0x2aaaaaab03030827 */ /* 0x000fca00078e02ff */
[----:B------:R-:W-:-:S04]  /*22ac0*/  @P0 SHF.R.U32.HI R6, RZ, 0x1f, R3 ;  /* 0x0000001fff060819 */ /* 0x000fc80000011603 */
[----:B------:R-:W-:-:S04]  /*22ad0*/  @P0 LEA.HI.SX32 R7, R3, R6, 0x1c ;  /* 0x0000000603070211 */ /* 0x000fc800078fe2ff */
[----:B------:R-:W-:-:S13]  /*22ae0*/  ISETP.GT.AND P0, PT, R7, R2, PT ;  /* 0x000000020700720c */ /* 0x000fda0003f04270 */
[----:B------:R-:W-:Y:S05]  /*22af0*/  @!P0 BRA `(.L_x_1630) ;  /* 0x0000000c00448947 */ /* 0x000fea0003800000 */
[----:B------:R-:W1:Y:S01]  /*22b00*/  LDC R3, c[0x0][0x428] ;  /* 0x00010a00ff037b82 */ /* 0x000e620000000800 */
[----:B------:R-:W-:Y:S01]  /*22b10*/  UMOV UR4, 0xffffffff ;  /* 0xffffffff00047882 */ /* 0x000fe20000000000 */
[----:B-1----:R-:W-:Y:S01]  /*22b20*/  ISETP.NE.AND P0, PT, R3, 0x1, PT ;  /* 0x000000010300780c */ /* 0x002fe20003f05270 */
[----:B------:R-:W-:-:S12]  /*22b30*/  IMAD.MOV.U32 R3, RZ, RZ, R18 ;  /* 0x000000ffff037224 */ /* 0x000fd800078e0012 */
[----:B------:R-:W1:Y:S08]  /*22b40*/  @P0 LDC R8, c[0x0][0x42c] ;  /* 0x00010b00ff080b82 */ /* 0x000e700000000800 */
[----:B------:R-:W2:Y:S01]  /*22b50*/  @P0 LDC R6, c[0x0][0x430] ;  /* 0x00010c00ff060b82 */ /* 0x000ea20000000800 */
[----:B-1----:R-:W-:-:S05]  /*22b60*/  @P0 IMAD.HI.U32 R8, R18, R8, RZ ;  /* 0x0000000812080227 */ /* 0x002fca00078e00ff */
[----:B--2---:R-:W-:Y:S02]  /*22b70*/  @P0 SHF.R.U32.HI R3, RZ, R6, R8 ;  /* 0x00000006ff030219 */ /* 0x004fe40000011608 */
[----:B------:R-:W-:Y:S01]  /*22b80*/  SEL R6, R19, RZ, !P1 ;  /* 0x000000ff13067207 */ /* 0x000fe20004800000 */
[----:B------:R-:W-:Y:S06]  /*22b90*/  BRA.DIV UR4, `(.L_x_1631) ;  /* 0x0000005e04b87947 */ /* 0x000fec000b800000 */
.L_x_1786:
[----:B------:R-:W-:-:S03]  /*22ba0*/  UMOV UR4, 0xffffffff ;  /* 0xffffffff00047882 */ /* 0x000fc60000000000 */
[----:B------:R-:W-:Y:S05]  /*22bb0*/  BRA.DIV UR4, `(.L_x_1632) ;  /* 0x0000005e04e47947 */ /* 0x000fea000b800000 */
[----:B------:R-:W-:-:S13]  /*22bc0*/  ELECT P6, URZ, PT ;  /* 0x00000000003f782f */ /* 0x000fda00038c0000 */
.L_x_1789:
[----:B------:R-:W2:Y:S01]  /*22bd0*/  LDL R8, [R1+0x24] ;  /* 0x0000240001087983 */ /* 0x000ea20000100800 */
[----:B------:R-:W-:Y:S01]  /*22be0*/  MOV R10, 0x400 ;  /* 0x00000400000a7802 */ /* 0x000fe20000000f00 */
[----:B------:R-:W-:Y:S01]  /*22bf0*/  BSSY B1, `(.L_x_1633) ;  /* 0x000000a000017945 */ /* 0x000fe20003800000 */
[----:B--2---:R-:W-:-:S05]  /*22c00*/  VIADD R9, R8, 0x1 ;  /* 0x0000000108097836 */ /* 0x004fca0000000000 */
[----:B------:R-:W-:-:S04]  /*22c10*/  LEA.HI R8, R9, R9, RZ, 0x1 ;  /* 0x0000000909087211 */ /* 0x000fc800078f08ff */
[----:B------:R-:W-:-:S04]  /*22c20*/  LOP3.LUT R8, R8, 0xfffffffe, RZ, 0xc0, !PT ;  /* 0xfffffffe08087812 */ /* 0x000fc800078ec0ff */
[----:B------:R-:W-:Y:S02]  /*22c30*/  IADD3 R9, R9, -R8, RZ ;  /* 0x8000000809097210 */ /* 0x000fe40007ffe0ff */
[----:B------:R-:W1:Y:S02]  /*22c40*/  S2R R8, SR_CgaCtaId ;  /* 0x0000000000087919 */ /* 0x000e640000008800 */
[----:B------:R-:W-:Y:S02]  /*22c50*/  SHF.L.U32 R9, R9, 0x1f, RZ ;  /* 0x0000001f09097819 */ /* 0x000fe400000006ff */
[----:B-1----:R-:W-:-:S04]  /*22c60*/  LEA R8, R8, R10, 0x18 ;  /* 0x0000000a08087211 */ /* 0x002fc800078ec0ff */
[----:B------:R-:W1:Y:S02]  /*22c70*/  SYNCS.PHASECHK.TRANS64.TRYWAIT P0, [R8+URZ+0x2a820], R9 ;  /* 0x02a82009080075a7 */ /* 0x000e64000800017f */
[----:B-1----:R-:W-:Y:S05]  /*22c80*/  @!P0 BRA `(.L_x_1634) ;  /* 0x0000005c00d08947 */ /* 0x002fea0003800000 */
.L_x_1790:
[----:B------:R-:W-:Y:S05]  /*22c90*/  BSYNC B1 ;  /* 0x0000000000017941 */ /* 0x000fea0003800000 */
.L_x_1633:
[----:B------:R-:W-:Y:S04]  /*22ca0*/  BSSY B1, `(.L_x_1635) ;  /* 0x000004e000017945 */ /* 0x000fe80003800000 */
[----:B------:R-:W-:Y:S05]  /*22cb0*/  @!P6 BRA `(.L_x_1636) ;  /* 0x000000040030e947 */ /* 0x000fea0003800000 */
[----:B0-----:R-:W1:Y:S04]  /*22cc0*/  LDL R11, [R1+0x4] ;  /* 0x00000400010b7983 */ /* 0x001e680000100800 */
[----:B------:R-:W2:Y:S01]  /*22cd0*/  LDL R10, [R1+0x10] ;  /* 0x00001000010a7983 */ /* 0x000ea20000100800 */
[----:B-1----:R-:W-:Y:S01]  /*22ce0*/  IMAD R9, R11, 0x8, R8 ;  /* 0x000000080b097824 */ /* 0x002fe200078e0208 */
[----:B--2---:R-:W-:-:S04]  /*22cf0*/  SHF.L.U32 R11, R10, 0x1f, RZ ;  /* 0x0000001f0a0b7819 */ /* 0x004fc800000006ff */
[----:B------:R-:W0:Y:S02]  /*22d00*/  SYNCS.PHASECHK.TRANS64.TRYWAIT P0, [R9+URZ+0x2a8a0], R11 ;  /* 0x02a8a00b090075a7 */ /* 0x000e24000800017f */
[----:B0-----:R-:W-:Y:S05]  /*22d10*/  @!P0 BRA `(.L_x_1637) ;  /* 0x0000005c00c08947 */ /* 0x001fea0003800000 */
.L_x_1791:
        /* <DEDUP_REMOVED lines=11> */
.L_x_1638:
        /* <DEDUP_REMOVED lines=13> */
[----:B------:R-:W-:-:S04]  /*22ea0*/  IMAD R10, R7, 0x60, R5 ;  /* 0x00000060070a7824 */ /* 0x000fc800078e0205 */
[----:B------:R-:W-:-:S05]  /*22eb0*/  VIADD R10, R10, 0xffffffa0 ;  /* 0xffffffa00a0a7836 */ /* 0x000fca0000000000 */
        /* <DEDUP_REMOVED lines=15> */
.L_x_1792:
        /* <DEDUP_REMOVED lines=8> */
.L_x_1640:
[----:B01----:R-:W2:Y:S01]  /*23030*/  LDL R11, [R1+0x4] ;  /* 0x00000400010b7983 */ /* 0x003ea20000100800 */
        /* <DEDUP_REMOVED lines=8> */
[----:B------:R-:W-:-:S05]  /*230c0*/  UMOV UR15, 0x40 ;  /* 0x00000040000f7882 */ /* 0x000fca0000000000 */
[----:B------:R-:W-:Y:S01]  /*230d0*/  UIADD3 UR9, UR9, 0x2a8b0, URZ ;  /* 0x0002a8b009097890 */ /* 0x000fe2000fffe03f */
[----:B--2---:R-:W-:-:S05]  /*230e0*/  IMAD R9, R11, 0x6000, R8 ;  /* 0x000060000b097824 */ /* 0x004fca00078e0208 */
[----:B------:R-:W-:-:S13]  /*230f0*/  R2UR UR6, R9 ;  /* 0x00000000090672ca */ /* 0x000fda00000e0000 */
[----:B------:R-:W-:Y:S02]  /*23100*/  UIADD3 UR8, UR6, 0x400, URZ ;  /* 0x0000040006087890 */ /* 0x000fe4000fffe03f */
[----:B------:R-:W-:-:S03]  /*23110*/  UIADD3 UR14, UR6, 0x3400, URZ ;  /* 0x00003400060e7890 */ /* 0x000fc6000fffe03f */
[----:B------:R-:W-:-:S04]  /*23120*/  UMOV UR6, 0x0 ;  /* 0x0000000000067882 */ /* 0x000fc80000000000 */
[----:B------:R0:W-:Y:S02]  /*23130*/  UTMALDG.4D [UR8], [UR4], desc[UR6] ;  /* 0x00000608040075b4 */ /* 0x0001e40008019000 */
[----:B0-----:R-:W-:Y:S01]  /*23140*/  UMOV UR8, UR14 ;  /* 0x0000000e00087c82 */ /* 0x001fe20008000000 */
[----:B------:R-:W-:Y:S02]  /*23150*/  UMOV UR10, UR15 ;  /* 0x0000000f000a7c82 */ /* 0x000fe40008000000 */
[----:B------:R2:W-:Y:S02]  /*23160*/  UTMALDG.4D [UR8], [UR4], desc[UR6] ;  /* 0x00000608040075b4 */ /* 0x0005e40008019000 */
[----:B--2---:R-:W-:Y:S01]  /*23170*/  NOP ;  /* 0x0000000000007918 */ /* 0x004fe20000000000 */
.L_x_1636:
[----:B------:R-:W-:Y:S05]  /*23180*/  BSYNC B1 ;  /* 0x0000000000017941 */ /* 0x000fea0003800000 */
.L_x_1635:
[----:B-1----:R-:W2:Y:S04]  /*23190*/  LDL.LU R9, [R1+0x4] ;  /* 0x0000040001097983 */ /* 0x002ea80000300800 */
[----:B0-----:R-:W3:Y:S01]  /*231a0*/  LDL.LU R11, [R1+0x10] ;  /* 0x00001000010b7983 */ /* 0x001ee20000300800 */
[----:B------:R-:W-:Y:S01]  /*231b0*/  VIADD R7, R7, 0xfffffffe ;  /* 0xfffffffe07077836 */ /* 0x000fe20000000000 */
[----:B------:R-:W-:Y:S01]  /*231c0*/  PLOP3.LUT P2, PT, PT, PT, PT, 0x8, 0x0 ;  /* 0x000000000000781c */ /* 0x000fe20003f4e170 */
[----:B--2---:R-:W-:-:S05]  /*231d0*/  VIADD R9, R9, 0x1 ;  /* 0x0000000109097836 */ /* 0x004fca0000000000 */
[----:B------:R-:W-:-:S04]  /*231e0*/  ISETP.NE.AND P0, PT, R9, 0x2, PT ;  /* 0x000000020900780c */ /* 0x000fc80003f05270 */
[----:B------:R-:W-:Y:S02]  /*231f0*/  SEL R10, RZ, 0x1, P0 ;  /* 0x00000001ff0a7807 */ /* 0x000fe40000000000 */
[----:B------:R-:W-:Y:S02]  /*23200*/  SEL R9, R9, RZ, P0 ;  /* 0x000000ff09097207 */ /* 0x000fe40000000000 */
[----:B---3--:R-:W-:Y:S02]  /*23210*/  LOP3.LUT R11, R11, R10, RZ, 0x3c, !PT ;  /* 0x0000000a0b0b7212 */ /* 0x008fe400078e3cff */
[----:B------:R-:W-:-:S03]  /*23220*/  ISETP.GE.AND P0, PT, R7, R2, PT ;  /* 0x000000020700720c */ /* 0x000fc60003f06270 */
[----:B------:R1:W-:Y:S04]  /*23230*/  STL [R1+0x10], R11 ;  /* 0x0000100b01007387 */ /* 0x0003e80000100800 */
[----:B------:R1:W-:Y:S06]  /*23240*/  STL [R1+0x4], R9 ;  /* 0x0000040901007387 */ /* 0x0003ec0000100800 */
[----:B------:R-:W-:Y:S05]  /*23250*/  @!P0 BRA `(.L_x_1630) ;  /* 0x00000004006c8947 */ /* 0x000fea0003800000 */
.L_x_1647:
[----:B------:R-:W-:Y:S05]  /*23260*/  YIELD ;  /* 0x0000000000007946 */ /* 0x000fea0003800000 */
[----:B------:R-:W-:Y:S04]  /*23270*/  BSSY B1, `(.L_x_1641) ;  /* 0x000004d000017945 */ /* 0x000fe80003800000 */
[----:B--2---:R-:W-:Y:S05]  /*23280*/  @!P6 BRA `(.L_x_1642) ;  /* 0x00000004002ce947 */ /* 0x004fea0003800000 */
[----:B-1----:R-:W2:Y:S04]  /*23290*/  LDL R9, [R1+0x4] ;  /* 0x0000040001097983 */ /* 0x002ea80000100800 */
[----:B------:R-:W3:Y:S01]  /*232a0*/  LDL R10, [R1+0x10] ;  /* 0x00001000010a7983 */ /* 0x000ee20000100800 */
[----:B--2---:R-:W-:Y:S01]  /*232b0*/  IMAD R9, R9, 0x8, R8 ;  /* 0x0000000809097824 */ /* 0x004fe200078e0208 */
[----:B---3--:R-:W-:-:S04]  /*232c0*/  SHF.L.U32 R10, R10, 0x1f, RZ ;  /* 0x0000001f0a0a7819 */ /* 0x008fc800000006ff */
[----:B------:R-:W0:Y:S02]  /*232d0*/  SYNCS.PHASECHK.TRANS64.TRYWAIT P0, [R9+URZ+0x2a8a0], R10 ;  /* 0x02a8a00a090075a7 */ /* 0x000e24000800017f */
[----:B0-----:R-:W-:Y:S05]  /*232e0*/  @!P0 BRA `(.L_x_1643) ;  /* 0x0000005800748947 */ /* 0x001fea0003800000 */
.L_x_1793:
        /* <DEDUP_REMOVED lines=11> */
.L_x_1644:
        /* <DEDUP_REMOVED lines=13> */
[----:B------:R-:W-:-:S05]  /*23470*/  IMAD R11, R7, 0x60, R5 ;  /* 0x00000060070b7824 */ /* 0x000fca00078e0205 */
[----:B------:R-:W-:-:S07]  /*23480*/  R2UR UR11, R11 ;  /* 0x000000000b0b72ca */ /* 0x000fce00000e0000 */
        /* <DEDUP_REMOVED lines=14> */
.L_x_1794:
        /* <DEDUP_REMOVED lines=8> */
.L_x_1646:
        /* <DEDUP_REMOVED lines=21> */
.L_x_1642:
[----:B------:R-:W-:Y:S05]  /*23740*/  BSYNC B1 ;  /* 0x0000000000017941 */ /* 0x000fea0003800000 */
.L_x_1641:
[----:B-1----:R-:W2:Y:S04]  /*23750*/  LDL.LU R9, [R1+0x4] ;  /* 0x0000040001097983 */ /* 0x002ea80000300800 */
[----:B------:R-:W3:Y:S01]  /*23760*/  LDL.LU R11, [R1+0x10] ;  /* 0x00001000010b7983 */ /* 0x000ee20000300800 */
[----:B--2---:R-:W-:-:S05]  /*23770*/  VIADD R9, R9, 0x1 ;  /* 0x0000000109097836 */ /* 0x004fca0000000000 */
[----:B------:R-:W-:-:S04]  /*23780*/  ISETP.NE.AND P0, PT, R9, 0x2, PT ;  /* 0x000000020900780c */ /* 0x000fc80003f05270 */
[----:B------:R-:W-:Y:S02]  /*23790*/  SEL R10, RZ, 0x1, P0 ;  /* 0x00000001ff0a7807 */ /* 0x000fe40000000000 */
[----:B------:R-:W-:Y:S02]  /*237a0*/  SEL R9, R9, RZ, P0 ;  /* 0x000000ff09097207 */ /* 0x000fe40000000000 */
[----:B---3--:R-:W-:Y:S02]  /*237b0*/  LOP3.LUT R11, R11, R10, RZ, 0x3c, !PT ;  /* 0x0000000a0b0b7212 */ /* 0x008fe400078e3cff */
[C---:B------:R-:W-:Y:S01]  /*237c0*/  ISETP.GT.AND P0, PT, R7.reuse, R2, PT ;  /* 0x000000020700720c */ /* 0x040fe20003f04270 */
[----:B------:R-:W-:Y:S02]  /*237d0*/  VIADD R7, R7, 0xffffffff ;  /* 0xffffffff07077836 */ /* 0x000fe40000000000 */
[----:B------:R2:W-:Y:S04]  /*237e0*/  STL [R1+0x10], R11 ;  /* 0x0000100b01007387 */ /* 0x0005e80000100800 */
[----:B------:R2:W-:Y:S06]  /*237f0*/  STL [R1+0x4], R9 ;  /* 0x0000040901007387 */ /* 0x0005ec0000100800 */
[----:B------:R-:W-:Y:S05]  /*23800*/  @P0 BRA `(.L_x_1647) ;  /* 0xfffffff800940947 */ /* 0x000fea000383ffff */
.L_x_1630:
[----:B------:R-:W-:Y:S05]  /*23810*/  BSYNC B0 ;  /* 0x0000000000007941 */ /* 0x000fea0003800000 */
.L_x_1629:
[----:B------:R-:W3:Y:S01]  /*23820*/  LDC.64 R2, c[0x0][0x9e0] ;  /* 0x00027800ff027b82 */ /* 0x000ee20000000a00 */
[----:B------:R-:W-:Y:S07]  /*23830*/  @!P2 WARPSYNC.ALL ;  /* 0x000000000000a948 */ /* 0x000fee0003800000 */
[----:B------:R-:W-:Y:S01]  /*23840*/  @!P2 BAR.SYNC.DEFER_BLOCKING 0xc, 0x120 ;  /* 0x030480000000ab1d */ /* 0x000fe20000010000 */
[----:B---3--:R-:W-:Y:S02]  /*23850*/  ISETP.GE.AND P0, PT, R3, 0x1, PT ;  /* 0x000000010300780c */ /* 0x008fe40003f06270 */
[----:B------:R-:W-:-:S11]  /*23860*/  IADD3 R2, R4, R2, RZ ;  /* 0x0000000204027210 */ /* 0x000fd60007ffe0ff */
[----:B------:R-:W-:Y:S05]  /*23870*/  @!P0 BRA `(.L_x_1648) ;  /* 0x0000000000488947 */ /* 0x000fea0003800000 */
[C---:B------:R-:W-:Y:S01]  /*23880*/  ISETP.GT.AND P1, PT, R4.reuse, RZ, PT ;  /* 0x000000ff0400720c */ /* 0x040fe20003f24270 */
[----:B------:R-:W-:Y:S01]  /*23890*/  BSSY B0, `(.L_x_1649) ;  /* 0x000000e000007945 */ /* 0x000fe20003800000 */
[----:B------:R-:W-:-:S11]  /*238a0*/  VIADD R6, R4, 0xffffffff ;  /* 0xffffffff04067836 */ /* 0x000fd60000000000 */
[----:B------:R-:W-:Y:S05]  /*238b0*/  @P1 BRA `(.L_x_1650) ;  /* 0x00000000001c1947 */ /* 0x000fea0003800000 */
[----:B------:R-:W-:Y:S01]  /*238c0*/  ISETP.NE.AND P1, PT, R3, 0x1, PT ;  /* 0x000000010300780c */ /* 0x000fe20003f25270 */
[----:B------:R-:W-:-:S12]  /*238d0*/  IMAD.MOV R5, RZ, RZ, -R4 ;  /* 0x000000ffff057224 */ /* 0x000fd800078e0a04 */
[----:B------:R-:W3:Y:S02]  /*238e0*/  @P1 LDC.64 R6, c[0x0][0x9e8] ;  /* 0x00027a00ff061b82 */ /* 0x000ee40000000a00 */
[----:B---3--:R-:W-:-:S05]  /*238f0*/  @P1 IMAD.HI.U32 R6, R5, R6, RZ ;  /* 0x0000000605061227 */ /* 0x008fca00078e00ff */
[----:B------:R-:W-:-:S04]  /*23900*/  @P1 SHF.R.U32.HI R5, RZ, R7, R6 ;  /* 0x00000007ff051219 */ /* 0x000fc80000011606 */
[----:B------:R-:W-:Y:S01]  /*23910*/  LOP3.LUT R6, RZ, R5, RZ, 0x33, !PT ;  /* 0x00000005ff067212 */ /* 0x000fe200078e33ff */
[----:B------:R-:W-:Y:S06]  /*23920*/  BRA `(.L_x_1651) ;  /* 0x0000000000107947 */ /* 0x000fec0003800000 */
.L_x_1650:
[----:B------:R-:W-:-:S13]  /*23930*/  ISETP.NE.AND P1, PT, R3, 0x1, PT ;  /* 0x000000010300780c */ /* 0x000fda0003f25270 */
[----:B------:R-:W3:Y:S02]  /*23940*/  @P1 LDC.64 R4, c[0x0][0x9e8] ;  /* 0x00027a00ff041b82 */ /* 0x000ee40000000a00 */
[----:B---3--:R-:W-:-:S05]  /*23950*/  @P1 IMAD.HI.U32 R4, R6, R4, RZ ;  /* 0x0000000406041227 */ /* 0x008fca00078e00ff */
[----:B------:R-:W-:-:S07]  /*23960*/  @P1 SHF.R.U32.HI R6, RZ, R5, R4 ;  /* 0x00000005ff061219 */ /* 0x000fce0000011604 */
.L_x_1651:
[----:B------:R-:W-:Y:S05]  /*23970*/  BSYNC B0 ;  /* 0x0000000000007941 */ /* 0x000fea0003800000 */
.L_x_1649:
[----:B------:R-:W-:-:S05]  /*23980*/  IMAD R5, R6, R3, R3 ;  /* 0x0000000306057224 */ /* 0x000fca00078e0203 */
[----:B------:R-:W-:-:S07]  /*23990*/  VIMNMX R2, R2, R5, PT ;  /* 0x0000000502027248 */ /* 0x000fce0003fe0100 */
.L_x_1648:
[----:B------:R-:W-:Y:S01]  /*239a0*/  VIADD R2, R2, 0x5f ;  /* 0x0000005f02027836 */ /* 0x000fe20000000000 */
[----:B------:R-:W-:-:S03]  /*239b0*/  ULDC UR4, c[0x0][0x9dc] ;  /* 0x0002770000047ab9 */ /* 0x000fc60000000800 */
[----:B------:R-:W-:-:S05]  /*239c0*/  IMAD.HI R2, R2, 0x2aaaaaab, RZ ;  /* 0x2aaaaaab02027827 */ /* 0x000fca00078e02ff */
[----:B------:R-:W-:-:S04]  /*239d0*/  SHF.R.U32.HI R5, RZ, 0x1f, R2 ;  /* 0x0000001fff057819 */ /* 0x000fc80000011602 */
[----:B------:R-:W-:Y:S02]  /*239e0*/  LEA.HI.SX32 R5, R2, R5, 0x1c ;  /* 0x0000000502057211 */ /* 0x000fe400078fe2ff */
[----:B------:R-:W-:Y:S02]  /*239f0*/  IADD3 R2, R0, -UR4, RZ ;  /* 0x8000000400027c10 */ /* 0x000fe4000fffe0ff */
[----:B------:R-:W-:-:S05]  /*23a00*/  VIMNMX R6, R20, R5, PT ;  /* 0x0000000514067248 */ /* 0x000fca0003fe0100 */
[----:B------:R3:W-:Y:S01]  /*23a10*/  STL [R1+0x20], R6 ;  /* 0x0000200601007387 */ /* 0x0007e20000100800 */
[----:B------:R-:W-:Y:S05]  /*23a20*/  @!P0 BRA `(.L_x_1652) ;  /* 0x0000000000448947 */ /* 0x000fea0003800000 */
[----:B------:R-:W-:Y:S01]  /*23a30*/  ISETP.GT.AND P0, PT, R0, -0x1, PT ;  /* 0xffffffff0000780c */ /* 0x000fe20003f04270 */
[----:B------:R-:W-:-:S12]  /*23a40*/  BSSY B0, `(.L_x_1653) ;  /* 0x000000d000007945 */ /* 0x000fd80003800000 */
[----:B------:R-:W-:Y:S05]  /*23a50*/  @P0 BRA `(.L_x_1654) ;  /* 0x00000000001c0947 */ /* 0x000fea0003800000 */
[----:B------:R-:W-:Y:S02]  /*23a60*/  ISETP.NE.AND P0, PT, R3, 0x1, PT ;  /* 0x000000010300780c */ /* 0x000fe40003f05270 */
[----:B------:R-:W-:-:S11]  /*23a70*/  LOP3.LUT R7, RZ, R0, RZ, 0x33, !PT ;  /* 0x00000000ff077212 */ /* 0x000fd600078e33ff */
[----:B------:R-:W4:Y:S02]  /*23a80*/  @P0 LDC.64 R4, c[0x0][0x9e8] ;  /* 0x00027a00ff040b82 */ /* 0x000f240000000a00 */
[----:B----4-:R-:W-:-:S05]  /*23a90*/  @P0 IMAD.HI.U32 R4, R7, R4, RZ ;  /* 0x0000000407040227 */ /* 0x010fca00078e00ff */
[----:B------:R-:W-:-:S04]  /*23aa0*/  @P0 SHF.R.U32.HI R7, RZ, R5, R4 ;  /* 0x00000005ff070219 */ /* 0x000fc80000011604 */
[----:B------:R-:W-:Y:S01]  /*23ab0*/  LOP3.LUT R0, RZ, R7, RZ, 0x33, !PT ;  /* 0x00000007ff007212 */ /* 0x000fe200078e33ff */
[----:B------:R-:W-:Y:S06]  /*23ac0*/  BRA `(.L_x_1655) ;  /* 0x0000000000107947 */ /* 0x000fec0003800000 */
.L_x_1654:
[----:B------:R-:W-:-:S13]  /*23ad0*/  ISETP.NE.AND P0, PT, R3, 0x1, PT ;  /* 0x000000010300780c */ /* 0x000fda0003f05270 */
[----:B------:R-:W4:Y:S02]  /*23ae0*/  @P0 LDC.64 R4, c[0x0][0x9e8] ;  /* 0x00027a00ff040b82 */ /* 0x000f240000000a00 */
[----:B----4-:R-:W-:-:S05]  /*23af0*/  @P0 IMAD.HI.U32 R4, R0, R4, RZ ;  /* 0x0000000400040227 */ /* 0x010fca00078e00ff */
[----:B------:R-:W-:-:S07]  /*23b00*/  @P0 SHF.R.U32.HI R0, RZ, R5, R4 ;  /* 0x00000005ff000219 */ /* 0x000fce0000011604 */
.L_x_1655:
[----:B------:R-:W-:Y:S05]  /*23b10*/  BSYNC B0 ;  /* 0x0000000000007941 */ /* 0x000fea0003800000 */
.L_x_1653:
[----:B------:R-:W-:-:S05]  /*23b20*/  IMAD R3, R0, R3, RZ ;  /* 0x0000000300037224 */ /* 0x000fca00078e02ff */
[----:B------:R-:W-:-:S07]  /*23b30*/  VIMNMX R2, R2, R3, !PT ;  /* 0x0000000302027248 */ /* 0x000fce0007fe0100 */
.L_x_1652:
[----:B------:R-:W-:Y:S01]  /*23b40*/  IMAD.HI R2, R2, 0x2aaaaaab, RZ ;  /* 0x2aaaaaab02027827 */ /* 0x000fe200078e02ff */
[----:B------:R-:W-:Y:S04]  /*23b50*/  BSSY B6, `(.L_x_1656) ;  /* 0x000030c000067945 */ /* 0x000fe80003800000 */
[----:B------:R-:W-:-:S04]  /*23b60*/  SHF.R.U32.HI R3, RZ, 0x1f, R2 ;  /* 0x0000001fff037819 */ /* 0x000fc80000011602 */
[----:B------:R-:W-:-:S04]  /*23b70*/  LEA.HI.SX32 R3, R2, R3, 0x1c ;  /* 0x0000000302037211 */ /* 0x000fc800078fe2ff */
[----:B------:R-:W-:-:S04]  /*23b80*/  VIMNMX R0, RZ, R3, !PT ;  /* 0x00000003ff007248 */ /* 0x000fc80007fe0100 */
[----:B------:R-:W-:Y:S01]  /*23b90*/  ISETP.GT.AND P0, PT, R6, R0, PT ;  /* 0x000000000600720c */ /* 0x000fe20003f04270 */
[----:B------:R4:W-:-:S12]  /*23ba0*/  STL [R1+0x1c], R0 ;  /* 0x00001c0001007387 */ /* 0x0009d80000100800 */
[----:B----4-:R-:W-:Y:S05]  /*23bb0*/  @P0 BRA `(.L_x_1657) ;  /* 0x0000000000480947 */ /* 0x010fea0003800000 */
[----:B------:R-:W4:Y:S02]  /*23bc0*/  S2R R0, SR_TID.X ;  /* 0x0000000000007919 */ /* 0x000f240000002100 */
[----:B----4-:R-:W-:-:S04]  /*23bd0*/  LOP3.LUT R0, R0, 0x1f, RZ, 0xc0, !PT ;  /* 0x0000001f00007812 */ /* 0x010fc800078ec0ff */
[----:B------:R-:W-:-:S13]  /*23be0*/  ISETP.NE.AND P1, PT, R0, RZ, PT ;  /* 0x000000ff0000720c */ /* 0x000fda0003f25270 */
[----:B------:R-:W-:Y:S05]  /*23bf0*/  @P1 BRA `(.L_x_1658) ;  /* 0x0000003000041947 */ /* 0x000fea0003800000 */
[----:B------:R-:W4:Y:S01]  /*23c00*/  S2R R7, SR_LANEID ;  /* 0x0000000000077919 */ /* 0x000f220000000000 */
[----:B------:R-:W-:Y:S01]  /*23c10*/  VOTEU.ANY UR4, UPT, PT ;  /* 0x0000000000047886 */ /* 0x000fe200038e0100 */
[----:B------:R-:W5:Y:S01]  /*23c20*/  LDC.64 R2, c[0x0][0xc38] ;  /* 0x00030e00ff027b82 */ /* 0x000f620000000a00 */
[----:B------:R-:W4:Y:S01]  /*23c30*/  FLO.U32 R0, UR4 ;  /* 0x0000000400007d00 */ /* 0x000f2200080e0000 */
[----:B------:R-:W-:-:S07]  /*23c40*/  ULDC.64 UR6, c[0x0][0x208] ;  /* 0x0000820000067ab9 */ /* 0x000fce0000000a00 */
[----:B------:R-:W5:Y:S01]  /*23c50*/  POPC R5, UR4 ;  /* 0x0000000400057d09 */ /* 0x000f620008000000 */
[----:B----4-:R-:W-:-:S13]  /*23c60*/  ISETP.EQ.U32.AND P0, PT, R0, R7, PT ;  /* 0x000000070000720c */ /* 0x010fda0003f02070 */
[----:B-----5:R-:W4:Y:S01]  /*23c70*/  @P0 ATOMG.E.ADD.STRONG.GPU PT, R3, desc[UR6][R2.64], R5 ;  /* 0x00000005020309a8 */ /* 0x020f2200081ee1c6 */
[----:B------:R-:W5:Y:S02]  /*23c80*/  S2R R4, SR_LTMASK ;  /* 0x0000000000047919 */ /* 0x000f640000003900 */
[----:B-----5:R-:W-:-:S04]  /*23c90*/  LOP3.LUT R4, R4, UR4, RZ, 0xc0, !PT ;  /* 0x0000000404047c12 */ /* 0x020fc8000f8ec0ff */
[----:B------:R-:W5:Y:S01]  /*23ca0*/  POPC R7, R4 ;  /* 0x0000000400077309 */ /* 0x000f620000000000 */
[----:B----4-:R-:W5:Y:S02]  /*23cb0*/  SHFL.IDX PT, R0, R3, R0, 0x1f ;  /* 0x00001f0003007589 */ /* 0x010f6400000e0000 */
[----:B-----5:R-:W-:Y:S01]  /*23cc0*/  IADD3 R16, R0, UR36, R7 ;  /* 0x0000002400107c10 */ /* 0x020fe2000fffe007 */
[----:B------:R-:W-:Y:S06]  /*23cd0*/  BRA `(.L_x_1658) ;  /* 0x0000002c00cc7947 */ /* 0x000fec0003800000 */
.L_x_1657:
[----:B------:R-:W4:Y:S01]  /*23ce0*/  S2R R3, SR_CgaCtaId ;  /* 0x0000000000037919 */ /* 0x000f220000008800 */
[----:B------:R-:W-:-:S04]  /*23cf0*/  MOV R0, 0x400 ;  /* 0x0000040000007802 */ /* 0x000fc80000000f00 */
[----:B----4-:R-:W-:-:S05]  /*23d00*/  LEA R2, R3, R0, 0x18 ;  /* 0x0000000003027211 */ /* 0x010fca00078ec0ff */
[----:B------:R4:W-:Y:S01]  /*23d10*/  STL [R1+0x14], R2 ;  /* 0x0000140201007387 */ /* 0x0009e20000100800 */
[----:B------:R-:W-:-:S05]  /*23d20*/  VIADD R0, R2, 0x18400 ;  /* 0x0001840002007836 */ /* 0x000fca0000000000 */
[----:B------:R-:W-:-:S13]  /*23d30*/  LOP3.LUT P0, RZ, R0, 0x3ff, RZ, 0xc0, !PT ;  /* 0x000003ff00ff7812 */ /* 0x000fda000780c0ff */
[----:B----4-:R-:W-:Y:S05]  /*23d40*/  @!P0 BRA `(.L_x_1659) ;  /* 0x0000000000408947 */ /* 0x010fea0003800000 */
[----:B------:R-:W-:Y:S01]  /*23d50*/  MOV R2, 0x0 ;  /* 0x0000000000027802 */ /* 0x000fe20000000f00 */
[----:B------:R-:W-:Y:S01]  /*23d60*/  ULDC.64 UR6, c[0x4][0xb8] ;  /* 0x01002e0000067ab9 */ /* 0x000fe20000000a00 */
[----:B------:R-:W-:Y:S01]  /*23d70*/  ULDC.64 UR8, c[0x4][0xc0] ;  /* 0x0100300000087ab9 */ /* 0x000fe20000000a00 */
[----:B------:R-:W-:Y:S01]  /*23d80*/  ULDC.64 UR4, c[0x4][0x38] ;  /* 0x01000e0000047ab9 */ /* 0x000fe20000000a00 */
[----:B------:R-:W-:Y:S01]  /*23d90*/  IMAD.U32 R4, RZ, RZ, UR6 ;  /* 0x00000006ff047e24 */ /* 0x000fe2000f8e00ff */
[----:B---3--:R-:W-:Y:S01]  /*23da0*/  MOV R6, UR8 ;  /* 0x0000000800067c02 */ /* 0x008fe20008000f00 */
[----:B------:R-:W3:Y:S01]  /*23db0*/  LDC.64 R2, c[0x4][R2] ;  /* 0x0100000002027b82 */ /* 0x000ee20000000a00 */
[----:B------:R-:W-:Y:S01]  /*23dc0*/  IMAD.U32 R5, RZ, RZ, UR7 ;  /* 0x00000007ff057e24 */ /* 0x000fe2000f8e00ff */
[----:B------:R-:W-:Y:S01]  /*23dd0*/  MOV R8, 0x70 ;  /* 0x0000007000087802 */ /* 0x000fe20000000f00 */
[----:B------:R-:W-:Y:S02]  /*23de0*/  IMAD.U32 R7, RZ, RZ, UR9 ;  /* 0x00000009ff077e24 */ /* 0x000fe4000f8e00ff */
[----:B------:R-:W-:-:S02]  /*23df0*/  IMAD.U32 R10, RZ, RZ, UR4 ;  /* 0x00000004ff0a7e24 */ /* 0x000fc4000f8e00ff */
[----:B012---:R-:W-:Y:S02]  /*23e00*/  IMAD.U32 R11, RZ, RZ, UR5 ;  /* 0x00000005ff0b7e24 */ /* 0x007fe4000f8e00ff */
[----:B------:R-:W-:Y:S02]  /*23e10*/  IMAD.MOV.U32 R12, RZ, RZ, 0x1 ;  /* 0x00000001ff0c7424 */ /* 0x000fe400078e00ff */
[----:B------:R-:W-:-:S07]  /*23e20*/  IMAD.MOV.U32 R13, RZ, RZ, RZ ;  /* 0x000000ffff0d7224 */ /* 0x000fce00078e00ff */
[----:B------:R-:W-:-:S07]  /*23e30*/  LEPC R20, `(.L_x_1659) ;  /* 0x000000001014794e */ /* 0x000fce0000000000 */
[----:B---3--:R-:W-:Y:S05]  /*23e40*/  CALL.ABS.NOINC R2 ;  /* 0x0000000002007343 */ /* 0x008fea0003c00000 */
.L_x_1659:
[----:B------:R-:W4:Y:S02]  /*23e50*/  LDL R2, [R1+0x14] ;  /* 0x0000140001027983 */ /* 0x000f240000100800 */
[----:B----4-:R-:W-:-:S05]  /*23e60*/  VIADD R0, R2, 0x400 ;  /* 0x0000040002007836 */ /* 0x010fca0000000000 */
[----:B------:R-:W-:-:S13]  /*23e70*/  LOP3.LUT P0, RZ, R0, 0x3ff, RZ, 0xc0, !PT ;  /* 0x000003ff00ff7812 */ /* 0x000fda000780c0ff */
[----:B------:R-:W-:Y:S05]  /*23e80*/  @!P0 BRA `(.L_x_1660) ;  /* 0x0000000000808947 */ /* 0x000fea0003800000 */
[----:B------:R-:W-:Y:S01]  /*23e90*/  MOV R0, 0x0 ;  /* 0x0000000000007802 */ /* 0x000fe20000000f00 */
[----:B------:R-:W-:Y:S01]  /*23ea0*/  ULDC.64 UR6, c[0x4][0xb8] ;  /* 0x01002e0000067ab9 */ /* 0x000fe20000000a00 */
[----:B------:R-:W-:Y:S01]  /*23eb0*/  ULDC.64 UR8, c[0x4][0xc0] ;  /* 0x0100300000087ab9 */ /* 0x000fe20000000a00 */
[----:B------:R-:W-:Y:S01]  /*23ec0*/  ULDC.64 UR4, c[0x4][0x40] ;  /* 0x0100100000047ab9 */ /* 0x000fe20000000a00 */
[----:B------:R4:W4:Y:S01]  /*23ed0*/  LDC.64 R2, c[0x4][R0] ;  /* 0x0100000000027b82 */ /* 0x0009220000000a00 */
[----:B------:R-:W-:Y:S01]  /*23ee0*/  MOV R4, UR6 ;  /* 0x0000000600047c02 */ /* 0x000fe20008000f00 */
[----:B------:R-:W-:Y:S01]  /*23ef0*/  IMAD.U32 R5, RZ, RZ, UR7 ;  /* 0x00000007ff057e24 */ /* 0x000fe2000f8e00ff */
[----:B------:R-:W-:Y:S01]  /*23f00*/  MOV R10, UR4 ;  /* 0x00000004000a7c02 */ /* 0x000fe20008000f00 */
[----:B---3--:R-:W-:Y:S01]  /*23f10*/  IMAD.U32 R6, RZ, RZ, UR8 ;  /* 0x00000008ff067e24 */ /* 0x008fe2000f8e00ff */
[----:B------:R-:W-:Y:S01]  /*23f20*/  MOV R13, RZ ;  /* 0x000000ff000d7202 */ /* 0x000fe20000000f00 */
[----:B------:R-:W-:-:S02]  /*23f30*/  IMAD.U32 R7, RZ, RZ, UR9 ;  /* 0x00000009ff077e24 */ /* 0x000fc4000f8e00ff */
[----:B012---:R-:W-:Y:S02]  /*23f40*/  IMAD.U32 R11, RZ, RZ, UR5 ;  /* 0x00000005ff0b7e24 */ /* 0x007fe4000f8e00ff */
[----:B------:R-:W-:Y:S02]  /*23f50*/  IMAD.MOV.U32 R8, RZ, RZ, 0x70 ;  /* 0x00000070ff087424 */ /* 0x000fe400078e00ff */
[----:B------:R-:W-:-:S07]  /*23f60*/  IMAD.MOV.U32 R12, RZ, RZ, 0x1 ;  /* 0x00000001ff0c7424 */ /* 0x000fce00078e00ff */
[----:B------:R-:W-:-:S07]  /*23f70*/  LEPC R20, `(.L_x_1661) ;  /* 0x000000001014794e */ /* 0x000fce0000000000 */
[----:B----4-:R-:W-:Y:S05]  /*23f80*/  CALL.ABS.NOINC R2 ;  /* 0x0000000002007343 */ /* 0x010fea0003c00000 */
.L_x_1661:
        /* <DEDUP_REMOVED lines=8> */
[----:B------:R-:W-:Y:S01]  /*24010*/  MOV R12, 0x1 ;  /* 0x00000001000c7802 */ /* 0x000fe20000000f00 */
[----:B------:R-:W-:Y:S02]  /*24020*/  IMAD.U32 R6, RZ, RZ, UR6 ;  /* 0x00000006ff067e24 */ /* 0x000fe4000f8e00ff */
[----:B------:R-:W-:-:S02]  /*24030*/  IMAD.U32 R10, RZ, RZ, UR8 ;  /* 0x00000008ff0a7e24 */ /* 0x000fc4000f8e00ff */
[----:B------:R-:W-:Y:S02]  /*24040*/  IMAD.U32 R11, RZ, RZ, UR9 ;  /* 0x00000009ff0b7e24 */ /* 0x000fe4000f8e00ff */
[----:B------:R-:W-:Y:S02]  /*24050*/  IMAD.MOV.U32 R8, RZ, RZ, 0x70 ;  /* 0x00000070ff087424 */ /* 0x000fe400078e00ff */
[----:B------:R-:W-:-:S07]  /*24060*/  IMAD.MOV.U32 R13, RZ, RZ, RZ ;  /* 0x000000ffff0d7224 */ /* 0x000fce00078e00ff */
[----:B------:R-:W-:-:S07]  /*24070*/  LEPC R20, `(.L_x_1660) ;  /* 0x000000001014794e */ /* 0x000fce0000000000 */
[----:B0-----:R-:W-:Y:S05]  /*24080*/  CALL.ABS.NOINC R2 ;  /* 0x0000000002007343 */ /* 0x001fea0003c00000 */
.L_x_1660:
[----:B------:R-:W4:Y:S01]  /*24090*/  LDL.LU R4, [R1+0x28] ;  /* 0x0000280001047983 */ /* 0x000f220000300800 */
[----:B------:R-:W0:Y:S01]  /*240a0*/  LDC R0, c[0x0][0x428] ;  /* 0x00010a00ff007b82 */ /* 0x000e220000000800 */
[----:B------:R-:W-:Y:S01]  /*240b0*/  ULDC.64 UR4, c[0x0][0x9f8] ;  /* 0x00027e0000047ab9 */ /* 0x000fe20000000a00 */
[----:B------:R-:W-:Y:S01]  /*240c0*/  ULDC.64 UR6, c[0x0][0x208] ;  /* 0x0000820000067ab9 */ /* 0x000fe20000000a00 */
[----:B------:R-:W1:Y:S01]  /*240d0*/  S2R R5, SR_TID.X ;  /* 0x0000000000057919 */ /* 0x000e620000002100 */
[----:B0-----:R-:W-:Y:S01]  /*240e0*/  ISETP.NE.AND P0, PT, R0, 0x1, PT ;  /* 0x000000010000780c */ /* 0x001fe20003f05270 */
[----:B------:R-:W-:Y:S01]  /*240f0*/  IMAD.MOV.U32 R0, RZ, RZ, R18 ;  /* 0x000000ffff007224 */ /* 0x000fe200078e0012 */
[----:B-1----:R-:W-:-:S11]  /*24100*/  LOP3.LUT R5, R5, 0x1f, RZ, 0xc0, !PT ;  /* 0x0000001f05057812 */ /* 0x002fd600078ec0ff */
[----:B------:R-:W0:Y:S08]  /*24110*/  @P0 LDC R3, c[0x0][0x42c] ;  /* 0x00010b00ff030b82 */ /* 0x000e300000000800 */
[----:B------:R-:W1:Y:S01]  /*24120*/  @P0 LDC R2, c[0x0][0x430] ;  /* 0x00010c00ff020b82 */ /* 0x000e620000000800 */
[----:B0-----:R-:W-:-:S05]  /*24130*/  @P0 IMAD.HI.U32 R3, R18, R3, RZ ;  /* 0x0000000312030227 */ /* 0x001fca00078e00ff */
[----:B-1----:R-:W-:Y:S02]  /*24140*/  @P0 SHF.R.U32.HI R0, RZ, R2, R3 ;  /* 0x00000002ff000219 */ /* 0x002fe40000011603 */
[----:B------:R-:W-:-:S04]  /*24150*/  ISETP.NE.U32.AND P0, PT, RZ, UR4, PT ;  /* 0x00000004ff007c0c */ /* 0x000fc8000bf05070 */
[----:B------:R-:W-:Y:S01]  /*24160*/  ISETP.NE.AND.EX P0, PT, RZ, UR5, PT, P0 ;  /* 0x00000005ff007c0c */ /* 0x000fe2000bf05300 */
[----:B------:R-:W-:-:S12]  /*24170*/  ULDC.64 UR4, c[0x0][0xa00] ;  /* 0x0002800000047ab9 */ /* 0x000fd80000000a00 */
[----:B---3--:R-:W0:Y:S01]  /*24180*/  @P0 LDC.64 R6, c[0x0][0x9f8] ;  /* 0x00027e00ff060b82 */ /* 0x008e220000000a00 */
[----:B------:R-:W-:-:S04]  /*24190*/  ISETP.NE.AND P6, PT, R5, RZ, PT ;  /* 0x000000ff0500720c */ /* 0x000fc80003fc5270 */
[----:B------:R-:W-:-:S09]  /*241a0*/  PLOP3.LUT P1, PT, P6, PT, PT, 0x8, 0x0 ;  /* 0x000000000000781c */ /* 0x000fd2000372e170 */
[----:B------:R-:W-:Y:S01]  /*241b0*/  VOTEU.ALL UP1, P6 ;  /* 0x00000000003f7886 */ /* 0x000fe20003020000 */
[----:B0-----:R-:W-:-:S04]  /*241c0*/  @P0 IMAD.WIDE R6, R19, 0x4, R6 ;  /* 0x0000000413060825 */ /* 0x001fc800078e0206 */
[----:B------:R-:W-:-:S04]  /*241d0*/  @!UP1 UIADD3 UR8, UP0, UR38, 0x270, URZ ;  /* 0x0000027026089890 */ /* 0x000fc8000ff1e03f */
[----:B------:R-:W-:-:S03]  /*241e0*/  @!UP1 UIADD3.X UR9, URZ, UR39, URZ, UP0, !UPT ;  /* 0x000000273f099290 */ /* 0x000fc600087fe43f */
[----:B------:R-:W-:Y:S01]  /*241f0*/  VOTEU.ALL UP0, P6 ;  /* 0x00000000003f7886 */ /* 0x000fe20003000000 */
[----:B----4-:R-:W-:Y:S01]  /*24200*/  IMAD R2, R17, 0x80, R4 ;  /* 0x0000008011027824 */ /* 0x010fe200078e0204 */
[----:B------:R-:W-:-:S06]  /*24210*/  MOV R4, R19 ;  /* 0x0000001300047202 */ /* 0x000fcc0000000f00 */
[----:B------:R0:W5:Y:S01]  /*24220*/  @P0 LDG.E R4, desc[UR6][R6.64] ;  /* 0x0000000606040981 */ /* 0x000162000c1e1900 */
[----:B------:R-:W-:-:S04]  /*24230*/  ISETP.NE.U32.AND P0, PT, RZ, UR4, PT ;  /* 0x00000004ff007c0c */ /* 0x000fc8000bf05070 */
[----:B------:R-:W-:-:S04]  /*24240*/  ISETP.NE.AND.EX P0, PT, RZ, UR5, PT, P0 ;  /* 0x00000005ff007c0c */ /* 0x000fc8000bf05300 */
[----:B------:R-:W-:-:S09]  /*24250*/  SEL R3, R19, RZ, !P0 ;  /* 0x000000ff13037207 */ /* 0x000fd20004000000 */
.L_x_1662:
        /* <DEDUP_REMOVED lines=16> */
.L_x_1663:
        /* <DEDUP_REMOVED lines=15> */
.L_x_1664:
        /* <DEDUP_REMOVED lines=9> */
[----:B------:R-:W3:Y:S01]  /*244e0*/  LDL R5, [R1+0x20] ;  /* 0x0000200001057983 */ /* 0x000ee20000100800 */
[----:B--2---:R-:W1:Y:S01]  /*244f0*/  LDC.64 R8, c[0x0][0x3f8] ;  /* 0x0000fe00ff087b82 */ /* 0x004e620000000a00 */
[----:B------:R-:W-:Y:S02]  /*24500*/  ULDC.64 UR4, c[0x0][0xa08] ;  /* 0x0002820000047ab9 */ /* 0x000fe40000000a00 */
[----:B-1----:R-:W-:Y:S01]  /*24510*/  LOP3.LUT P0, RZ, R8, UR4, RZ, 0xfc, !PT ;  /* 0x0000000408ff7c12 */ /* 0x002fe2000f80fcff */
[----:B------:R-:W-:-:S03]  /*24520*/  UMOV UR4, 0xffffffff ;  /* 0xffffffff00047882 */ /* 0x000fc60000000000 */
[----:B------:R-:W-:-:S04]  /*24530*/  LOP3.LUT P0, RZ, R9, UR5, RZ, 0xfc, P0 ;  /* 0x0000000509ff7c12 */ /* 0x000fc8000800fcff */
[----:B0----5:R-:W-:Y:S01]  /*24540*/  SEL R6, R4, RZ, !P0 ;  /* 0x000000ff04067207 */ /* 0x021fe20004000000 */
[----:B---3--:R-:W-:Y:S01]  /*24550*/  VIADD R5, R5, 0xffffffff ;  /* 0xffffffff05057836 */ /* 0x008fe20000000000 */
[----:B------:R-:W-:Y:S07]  /*24560*/  BRA.DIV UR4, `(.L_x_1665) ;  /* 0x0000004604fc7947 */ /* 0x000fee000b800000 */
.L_x_1797:
[----:B------:R-:W-:Y:S01]  /*24570*/  UMOV UR4, 0xffffffff ;  /* 0xffffffff00047882 */ /* 0x000fe20000000000 */
[----:B------:R-:W-:Y:S02]  /*24580*/  SHF.R.S32.HI R17, RZ, 0x1f, R4 ;  /* 0x0000001fff117819 */ /* 0x000fe40000011404 */
[----:B------:R-:W-:Y:S05]  /*24590*/  BRA.DIV UR4, `(.L_x_1666) ;  /* 0x0000004a04247947 */ /* 0x000fea000b800000 */
[----:B------:R-:W-:-:S13]  /*245a0*/  ELECT P6, URZ, PT ;  /* 0x00000000003f782f */ /* 0x000fda00038c0000 */
.L_x_1800:
[----:B------:R-:W-:Y:S05]  /*245b0*/  @!P6 BRA `(.L_x_1667) ;  /* 0x000000040028e947 */ /* 0x000fea0003800000 */
[----:B------:R-:W-:-:S04]  /*245c0*/  ISETP.NE.U32.AND P0, PT, R8, RZ, PT ;  /* 0x000000ff0800720c */ /* 0x000fc80003f05070 */
        /* <DEDUP_REMOVED lines=17> */
[----:B------:R-:W-:-:S04]  /*246e0*/  LEA R10, P0, R6, R8, 0x2 ;  /* 0x00000008060a7211 */ /* 0x000fc800078010ff */
[----:B------:R-:W-:-:S05]  /*246f0*/  LEA.HI.X R11, R6, R9, R7, 0x2, P0 ;  /* 0x00000009060b7211 */ /* 0x000fca00000f1407 */
[----:B------:R0:W5:Y:S04]  /*24700*/  LDG.E R6, desc[UR6][R10.64] ;  /* 0x000000060a067981 */ /* 0x000168000c1e1900 */
.L_x_1668:
        /* <DEDUP_REMOVED lines=9> */
.L_x_1801:
        /* <DEDUP_REMOVED lines=11> */
.L_x_1670:
        /* <DEDUP_REMOVED lines=33> */
.L_x_1667:
[----:B------:R-:W2:Y:S01]  /*24a60*/  LDL.LU R12, [R1+0x24] ;  /* 0x00002400010c7983 */ /* 0x000ea20000300800 */
[----:B------:R-:W-:Y:S01]  /*24a70*/  MOV R10, 0x400 ;  /* 0x00000400000a7802 */ /* 0x000fe20000000f00 */
[----:B------:R-:W-:Y:S05]  /*24a80*/  WARPSYNC.ALL ;  /* 0x0000000000007948 */ /* 0x000fea0003800000 */
[----:B------:R-:W0:Y:S01]  /*24a90*/  S2R R11, SR_CgaCtaId ;  /* 0x00000000000b7919 */ /* 0x000e220000008800 */
[----:B------:R-:W-:-:S13]  /*24aa0*/  ELECT P0, URZ, PT ;  /* 0x00000000003f782f */ /* 0x000fda0003800000 */
[C---:B------:R-:W-:Y:S01]  /*24ab0*/  @P0 R2UR UR13, R3.reuse ;  /* 0x00000000030d02ca */ /* 0x040fe200000e0000 */
        /* <DEDUP_REMOVED lines=41> */
.L_x_1802:
[----:B------:R-:W-:Y:S05]  /*24d50*/  BSYNC B0 ;  /* 0x0000000000007941 */ /* 0x000fea0003800000 */
.L_x_1671:
[----:B0-----:R-:W2:Y:S04]  /*24d60*/  LDL R3, [R1+0x20] ;  /* 0x0000200001037983 */ /* 0x001ea80000100800 */
[----:B------:R-:W3:Y:S01]  /*24d70*/  LDL R10, [R1+0x1c] ;  /* 0x00001c00010a7983 */ /* 0x000ee20000100800 */
[----:B------:R-:W-:Y:S01]  /*24d80*/  BSSY B0, `(.L_x_1673) ;  /* 0x000019a000007945 */ /* 0x000fe20003800000 */
[----:B--2---:R-:W-:-:S05]  /*24d90*/  VIADD R7, R3, 0xfffffffe ;  /* 0xfffffffe03077836 */ /* 0x004fca0000000000 */
[----:B---3--:R-:W-:-:S13]  /*24da0*/  ISETP.GE.AND P0, PT, R7, R10, PT ;  /* 0x0000000a0700720c */ /* 0x008fda0003f06270 */
[----:B------:R-:W-:Y:S05]  /*24db0*/  @!P0 BRA `(.L_x_1674) ;  /* 0x0000001800588947 */ /* 0x000fea0003800000 */
[----:B------:R-:W-:Y:S01]  /*24dc0*/  IMAD.MOV R13, RZ, RZ, -R3 ;  /* 0x000000ffff0d7224 */ /* 0x000fe200078e0a03 */
[----:B------:R-:W-:Y:S01]  /*24dd0*/  LOP3.LUT R2, RZ, R10, RZ, 0x33, !PT ;  /* 0x0000000aff027212 */ /* 0x000fe200078e33ff */
[----:B------:R-:W-:Y:S03]  /*24de0*/  BSSY B1, `(.L_x_1675) ;  /* 0x000008d000017945 */ /* 0x000fe60003800000 */
[----:B------:R-:W-:-:S04]  /*24df0*/  VIADDMNMX R13, R13, 0x1, R2, !PT ;  /* 0x000000010d0d7846 */ /* 0x000fc80007800102 */
[----:B------:R-:W-:-:S04]  /*24e00*/  IADD3 R2, R3, R13, RZ ;  /* 0x0000000d03027210 */ /* 0x000fc80007ffe0ff */
        /* <DEDUP_REMOVED lines=34> */
.L_x_1679:
[----:B0-----:R-:W0:Y:S01]  /*25030*/  S2R R8, SR_CgaCtaId ;  /* 0x0000000000087919 */ /* 0x001e220000008800 */
[----:B------:R-:W-:-:S04]  /*25040*/  MOV R3, 0x400 ;  /* 0x0000040000037802 */ /* 0x000fc80000000f00 */
[----:B0-----:R-:W-:Y:S02]  /*25050*/  LEA R3, R8, R3, 0x18 ;  /* 0x0000000308037211 */ /* 0x001fe400078ec0ff */
[----:B------:R-:W-:-:S03]  /*25060*/  SHF.L.U32 R8, R14, 0x1f, RZ ;  /* 0x0000001f0e087819 */ /* 0x000fc600000006ff */
[----:B------:R-:W-:-:S04]  /*25070*/  IMAD R3, R12, 0x8, R3 ;  /* 0x000000080c037824 */ /* 0x000fc800078e0203 */
[----:B------:R-:W0:Y:S02]  /*25080*/  SYNCS.PHASECHK.TRANS64.TRYWAIT P0, [R3+URZ+0x2a840], R8 ;  /* 0x02a84008030075a7 */ /* 0x000e24000800017f */
[----:B0-----:R-:W-:Y:S05]  /*25090*/  @!P0 BRA `(.L_x_1680) ;  /* 0x0000003c00b88947 */ /* 0x001fea0003800000 */
.L_x_1803:
        /* <DEDUP_REMOVED lines=11> */
.L_x_1681:
        /* <DEDUP_REMOVED lines=37> */
.L_x_1804:
        /* <DEDUP_REMOVED lines=8> */
[----:B---3--:R-:W-:-:S05]  /*25420*/  LEA R10, R11, R10, 0x18 ;  /* 0x0000000a0b0a7211 */ /* 0x008fca00078ec0ff */
[----:B--2---:R-:W-:-:S04]  /*25430*/  IMAD R3, R9, 0x8, R10 ;  /* 0x0000000809037824 */ /* 0x004fc800078e020a */
[----:B------:R1:W-:Y:S02]  /*25440*/  SYNCS.ARRIVE.TRANS64 RZ, [R3+URZ+0x2a850], R8 ;  /* 0x02a8500803ff79a7 */ /* 0x0003e4000800003f */
[----:B------:R-:W-:Y:S05]  /*25450*/  @!P0 BRA `(.L_x_1683) ;  /* 0x0000000000048947 */ /* 0x000fea0003800000 */
[----:B------:R-:W-:Y:S01]  /*25460*/  BPT.TRAP 0x1 ;  /* 0x000000040000795c */ /* 0x000fe20000300000 */
.L_x_1683:
        /* <DEDUP_REMOVED lines=13> */
[----:B------:R-:W-:Y:S01]  /*25540*/  IMAD.MOV.U32 R5, RZ, RZ, R7 ;  /* 0x000000ffff057224 */ /* 0x000fe200078e0007 */
[----:B--2---:R-:W-:-:S05]  /*25550*/  MOV R9, R3 ;  /* 0x0000000300097202 */ /* 0x004fca0000000f00 */
        /* <DEDUP_REMOVED lines=16> */
.L_x_1678:
[----:B------:R-:W-:Y:S05]  /*25660*/  BSYNC B2 ;  /* 0x0000000000027941 */ /* 0x000fea0003800000 */
.L_x_1677:
[----:B------:R-:W2:Y:S04]  /*25670*/  LDL R2, [R1+0x20] ;  /* 0x0000200001027983 */ /* 0x000ea80000100800 */
[----:B------:R0:W-:Y:S04]  /*25680*/  STL [R1], R12 ;  /* 0x0000000c01007387 */ /* 0x0001e80000100800 */
[----:B------:R0:W-:Y:S02]  /*25690*/  STL [R1+0xc], R14 ;  /* 0x00000c0e01007387 */ /* 0x0001e40000100800 */
[----:B0-2---:R-:W-:-:S07]  /*256a0*/  IADD3 R7, R2, -0x3, RZ ;  /* 0xfffffffd02077810 */ /* 0x005fce0007ffe0ff */
.L_x_1676:
[----:B------:R-:W-:Y:S05]  /*256b0*/  BSYNC B1 ;  /* 0x0000000000017941 */ /* 0x000fea0003800000 */
.L_x_1675:
[----:B------:R-:W2:Y:S01]  /*256c0*/  LDL.LU R2, [R1+0x20] ;  /* 0x0000200001027983 */ /* 0x000ea20000300800 */
[----:B------:R-:W-:Y:S01]  /*256d0*/  VIADD R13, R13, 0xfffffffe ;  /* 0xfffffffe0d0d7836 */ /* 0x000fe20000000000 */
[----:B--2---:R-:W-:-:S04]  /*256e0*/  LOP3.LUT R2, RZ, R2, RZ, 0x33, !PT ;  /* 0x00000002ff027212 */ /* 0x004fc800078e33ff */
[----:B------:R-:W-:-:S13]  /*256f0*/  ISETP.NE.AND P0, PT, R13, R2, PT ;  /* 0x000000020d00720c */ /* 0x000fda0003f05270 */
[----:B------:R-:W-:Y:S05]  /*25700*/  @!P0 BRA `(.L_x_1674) ;  /* 0x0000001000048947 */ /* 0x000fea0003800000 */
[----:B------:R-:W-:-:S07]  /*25710*/  IMAD.MOV.U32 R13, RZ, RZ, R6 ;  /* 0x000000ffff0d7224 */ /* 0x000fce00078e0006 */
.L_x_1698:
        /* <DEDUP_REMOVED lines=11> */
[----:B------:R-:W-:Y:S02]  /*257d0*/  MOV R12, R7 ;  /* 0x00000007000c7202 */ /* 0x000fe40000000f00 */
        /* <DEDUP_REMOVED lines=12> */
[--C-:B------:R-:W-:Y:S01]  /*258a0*/  SHF.R.S32.HI R3, RZ, 0x1f, R2.reuse ;  /* 0x0000001fff037819 */ /* 0x100fe20000011402 */
[----:B------:R-:W-:Y:S02]  /*258b0*/  IMAD.MOV R12, RZ, RZ, -R2 ;  /* 0x000000ffff0c7224 */ /* 0x000fe400078e0a02 */
[C---:B------:R-:W-:Y:S02]  /*258c0*/  IMAD R10, R4.reuse, UR7, R10 ;  /* 0x00000007040a7c24 */ /* 0x040fe4000f8e020a */
[----:B------:R-:W-:-:S04]  /*258d0*/  IMAD.WIDE.U32 R2, R4, UR6, R2 ;  /* 0x0000000604027c25 */ /* 0x000fc8000f8e0002 */
[----:B------:R-:W-:Y:S01]  /*258e0*/  IMAD.IADD R3, R10, 0x1, R3 ;  /* 0x000000010a037824 */ /* 0x000fe200078e0203 */
[----:B------:R-:W-:Y:S01]  /*258f0*/  LEA R10, P0, R2, UR4, 0x2 ;  /* 0x00000004020a7c11 */ /* 0x000fe2000f8010ff */
[----:B------:R-:W-:-:S03]  /*25900*/  IMAD R12, R11, R12, R7 ;  /* 0x0000000c0b0c7224 */ /* 0x000fc600078e0207 */
[----:B------:R-:W-:-:S05]  /*25910*/  LEA.HI.X R11, R2, UR5, R3, 0x2, P0 ;  /* 0x00000005020b7c11 */ /* 0x000fca00080f1403 */
[----:B------:R0:W5:Y:S04]  /*25920*/  LDG.E R13, desc[UR8][R10.64] ;  /* 0x000000080a0d7981 */ /* 0x000168000c1e1900 */
.L_x_1686:
[----:B------:R-:W1:Y:S01]  /*25930*/  S2R R3, SR_CgaCtaId ;  /* 0x0000000000037919 */ /* 0x000e620000008800 */
[----:B------:R-:W-:-:S04]  /*25940*/  MOV R2, 0x400 ;  /* 0x0000040000027802 */ /* 0x000fc80000000f00 */
[----:B-1----:R-:W-:Y:S02]  /*25950*/  LEA R2, R3, R2, 0x18 ;  /* 0x0000000203027211 */ /* 0x002fe400078ec0ff */
[----:B------:R-:W-:Y:S02]  /*25960*/  SHF.L.U32 R3, R9, 0x1f, RZ ;  /* 0x0000001f09037819 */ /* 0x000fe400000006ff */
[----:B------:R-:W-:-:S04]  /*25970*/  LEA R2, R8, R2, 0x3 ;  /* 0x0000000208027211 */ /* 0x000fc800078e18ff */
[----:B------:R-:W1:Y:S02]  /*25980*/  SYNCS.PHASECHK.TRANS64.TRYWAIT P0, [R2+URZ+0x2a840], R3 ;  /* 0x02a84003020075a7 */ /* 0x000e64000800017f */
[----:B-1----:R-:W-:Y:S05]  /*25990*/  @!P0 BRA `(.L_x_1687) ;  /* 0x0000003400a08947 */ /* 0x002fea0003800000 */
.L_x_1805:
        /* <DEDUP_REMOVED lines=11> */
.L_x_1688:
        /* <DEDUP_REMOVED lines=37> */
.L_x_1806:
        /* <DEDUP_REMOVED lines=8> */
.L_x_1690:
        /* <DEDUP_REMOVED lines=29> */
.L_x_1685:
[----:B------:R-:W-:Y:S05]  /*25ef0*/  BSYNC B1 ;  /* 0x0000000000017941 */ /* 0x000fea0003800000 */
.L_x_1684:
[----:B------:R-:W-:Y:S01]  /*25f00*/  VIADD R3, R8, 0x1 ;  /* 0x0000000108037836 */ /* 0x000fe20000000000 */
[----:B------:R-:W-:Y:S01]  /*25f10*/  BSSY B1, `(.L_x_1691) ;  /* 0x000007c000017945 */ /* 0x000fe20003800000 */
[----:B------:R-:W-:-:S03]  /*25f20*/  IADD3 R11, R7, -0x1, RZ ;  /* 0xffffffff070b7810 */ /* 0x000fc60007ffe0ff */
        /* <DEDUP_REMOVED lines=28> */
[----:B------:R-:W-:-:S06]  /*260f0*/  LEA.HI.X R13, R2, UR5, R3, 0x2, P0 ;  /* 0x00000005020d7c11 */ /* 0x000fcc00080f1403 */
[----:B------:R1:W5:Y:S03]  /*26100*/  LDG.E R13, desc[UR8][R12.64] ;  /* 0x000000080c0d7981 */ /* 0x000366000c1e1900 */
.L_x_1693:
[----:B------:R-:W2:Y:S01]  /*26110*/  S2R R3, SR_CgaCtaId ;  /* 0x0000000000037919 */ /* 0x000ea20000008800 */
[----:B------:R-:W-:-:S04]  /*26120*/  MOV R2, 0x400 ;  /* 0x0000040000027802 */ /* 0x000fc80000000f00 */
[----:B--2---:R-:W-:Y:S02]  /*26130*/  LEA R2, R3, R2, 0x18 ;  /* 0x0000000203027211 */ /* 0x004fe400078ec0ff */
[----:B------:R-:W-:-:S03]  /*26140*/  SHF.L.U32 R3, R14, 0x1f, RZ ;  /* 0x0000001f0e037819 */ /* 0x000fc600000006ff */
[----:B------:R-:W-:-:S04]  /*26150*/  IMAD R2, R15, 0x8, R2 ;  /* 0x000000080f027824 */ /* 0x000fc800078e0202 */
[----:B------:R-:W2:Y:S02]  /*26160*/  SYNCS.PHASECHK.TRANS64.TRYWAIT P0, [R2+URZ+0x2a840], R3 ;  /* 0x02a84003020075a7 */ /* 0x000ea4000800017f */
[----:B--2---:R-:W-:Y:S05]  /*26170*/  @!P0 BRA `(.L_x_1694) ;  /* 0x0000002c00d08947 */ /* 0x004fea0003800000 */
.L_x_1807:
        /* <DEDUP_REMOVED lines=11> */
.L_x_1695:
        /* <DEDUP_REMOVED lines=38> */
.L_x_1808:
        /* <DEDUP_REMOVED lines=8> */
.L_x_1697:
        /* <DEDUP_REMOVED lines=18> */
[----:B------:R-:W-:Y:S01]  /*26630*/  IMAD.MOV.U32 R5, RZ, RZ, R10 ;  /* 0x000000ffff057224 */ /* 0x000fe200078e000a */
[----:B------:R-:W-:Y:S02]  /*26640*/  MOV R6, R13 ;  /* 0x0000000d00067202 */ /* 0x000fe40000000f00 */
        /* <DEDUP_REMOVED lines=8> */
.L_x_1692:
[----:B------:R-:W-:Y:S05]  /*266d0*/  BSYNC B1 ;  /* 0x0000000000017941 */ /* 0x000fea0003800000 */
.L_x_1691:
[----:B------:R-:W2:Y:S01]  /*266e0*/  LDL R2, [R1+0x1c] ;  /* 0x00001c0001027983 */ /* 0x000ea20000100800 */
[----:B------:R-:W-:Y:S01]  /*266f0*/  VIADD R7, R7, 0xfffffffe ;  /* 0xfffffffe07077836 */ /* 0x000fe20000000000 */
[----:B--2---:R-:W-:-:S13]  /*26700*/  ISETP.GT.AND P0, PT, R11, R2, PT ;  /* 0x000000020b00720c */ /* 0x004fda0003f04270 */
[----:B------:R-:W-:Y:S05]  /*26710*/  @P0 BRA `(.L_x_1698) ;  /* 0xfffffff000000947 */ /* 0x000fea000383ffff */
.L_x_1674:
[----:B------:R-:W-:Y:S05]  /*26720*/  BSYNC B0 ;  /* 0x0000000000007941 */ /* 0x000fea0003800000 */
.L_x_1673:
        /* <DEDUP_REMOVED lines=9> */
[----:B------:R-:W-:Y:S01]  /*267c0*/  ULDC.64 UR6, c[0x0][0x208] ;  /* 0x0000820000067ab9 */ /* 0x000fe20000000a00 */
        /* <DEDUP_REMOVED lines=8> */
.L_x_1700:
[----:B------:R-:W-:Y:S05]  /*26850*/  BSYNC B0 ;  /* 0x0000000000007941 */ /* 0x000fea0003800000 */
.L_x_1699:
        /* <DEDUP_REMOVED lines=11> */
.L_x_1809:
        /* <DEDUP_REMOVED lines=11> */
.L_x_1704:
        /* <DEDUP_REMOVED lines=27> */
.L_x_1702:
[----:B------:R-:W-:Y:S05]  /*26b70*/  BSYNC B0 ;  /* 0x0000000000007941 */ /* 0x000fea0003800000 */
.L_x_1701:
[----:B------:R-:W2:Y:S04]  /*26b80*/  LDL.LU R0, [R1] ;  /* 0x0000000001007983 */ /* 0x000ea80000300800 */
[----:B------:R-:W3:Y:S01]  /*26b90*/  LDL.LU R3, [R1+0xc] ;  /* 0x00000c0001037983 */ /* 0x000ee20000300800 */
[----:B--2---:R-:W-:-:S04]  /*26ba0*/  IADD3 R0, R0, 0x1, RZ ;  /* 0x0000000100007810 */ /* 0x004fc80007ffe0ff */
[----:B------:R-:W-:-:S04]  /*26bb0*/  ISETP.NE.AND P0, PT, R0, 0x2, PT ;  /* 0x000000020000780c */ /* 0x000fc80003f05270 */
[----:B------:R-:W-:Y:S02]  /*26bc0*/  SEL R2, RZ, 0x1, P0 ;  /* 0x00000001ff027807 */ /* 0x000fe40000000000 */
[----:B------:R-:W-:Y:S02]  /*26bd0*/  SEL R0, R0, RZ, P0 ;  /* 0x000000ff00007207 */ /* 0x000fe40000000000 */
[----:B---3--:R-:W-:-:S05]  /*26be0*/  LOP3.LUT R3, R3, R2, RZ, 0x3c, !PT ;  /* 0x0000000203037212 */ /* 0x008fca00078e3cff */
[----:B------:R1:W-:Y:S04]  /*26bf0*/  STL [R1+0xc], R3 ;  /* 0x00000c0301007387 */ /* 0x0003e80000100800 */
[----:B------:R1:W-:Y:S02]  /*26c00*/  STL [R1], R0 ;  /* 0x0000000001007387 */ /* 0x0003e40000100800 */
.L_x_1658:
[----:B------:R-:W-:Y:S05]  /*26c10*/  BSYNC B6 ;  /* 0x0000000000067941 */ /* 0x000fea0003800000 */
.L_x_1656:
[----:B------:R-:W-:-:S03]  /*26c20*/  UMOV UR4, 0xffffffff ;  /* 0xffffffff00047882 */ /* 0x000fc60000000000 */
[----:B------:R-:W-:Y:S05]  /*26c30*/  BRA.DIV UR4, `(.L_x_1705) ;  /* 0x00000026045c7947 */ /* 0x000fea000b800000 */
[----:B------:R4:W0:Y:S04]  /*26c40*/  SHFL.IDX PT, R4, R16, RZ, 0x1f ;  /* 0x00001fff10047589 */ /* 0x00082800000e0000 */
[----:B------:R-:W0:Y:S02]  /*26c50*/  SHFL.IDX PT, R16, R16, 0x1, 0x1f ;  /* 0x00201f0010107f89 */ /* 0x000e2400000e0000 */
.L_x_1813:
[----:B------:R-:W5:Y:S01]  /*26c60*/  S2R R7, SR_TID.X ;  /* 0x0000000000077919 */ /* 0x000f620000002100 */
[----:B------:R-:W-:Y:S01]  /*26c70*/  ULDC UR4, c[0x0][0xc14] ;  /* 0x0003050000047ab9 */ /* 0x000fe20000000800 */
[----:B------:R-:W-:Y:S01]  /*26c80*/  BSSY B0, `(.L_x_1706) ;  /* 0x000000c000007945 */ /* 0x000fe20003800000 */
[----:B-1----:R-:W-:Y:S02]  /*26c90*/  IMAD.U32 R0, RZ, RZ, UR4 ;  /* 0x00000004ff007e24 */ /* 0x002fe4000f8e00ff */
[----:B------:R-:W-:Y:S01]  /*26ca0*/  IMAD.MOV.U32 R17, RZ, RZ, RZ ;  /* 0x000000ffff117224 */ /* 0x000fe200078e00ff */
[----:B-----5:R-:W-:-:S04]  /*26cb0*/  LOP3.LUT R7, R7, 0x1f, RZ, 0xc0, !PT ;  /* 0x0000001f07077812 */ /* 0x020fc800078ec0ff */
        /* <DEDUP_REMOVED lines=8> */
.L_x_1707:
[----:B------:R-:W-:Y:S05]  /*26d40*/  BSYNC B0 ;  /* 0x0000000000007941 */ /* 0x000fea0003800000 */
.L_x_1706:
[----:B------:R-:W-:-:S03]  /*26d50*/  UMOV UR4, 0xffffffff ;  /* 0xffffffff00047882 */ /* 0x000fc60000000000 */
[----:B------:R-:W-:Y:S05]  /*26d60*/  BRA.DIV UR4, `(.L_x_1708) ;  /* 0x00000026045c7947 */ /* 0x000fea000b800000 */
[----:B0----5:R-:W0:Y:S01]  /*26d70*/  SHFL.UP PT, R14, R17, 0x1, RZ ;  /* 0x04200000110e7989 */ /* 0x021e2200000e00ff */
[C---:B------:R-:W-:Y:S02]  /*26d80*/  ISETP.NE.AND P0, PT, R7.reuse, RZ, PT ;  /* 0x000000ff0700720c */ /* 0x040fe40003f05270 */
[C---:B------:R-:W-:Y:S02]  /*26d90*/  ISETP.GE.U32.AND P1, PT, R7.reuse, 0x2, PT ;  /* 0x000000020700780c */ /* 0x040fe40003f26070 */
[----:B0-----:R-:W-:Y:S02]  /*26da0*/  SEL R14, R14, RZ, P0 ;  /* 0x000000ff0e0e7207 */ /* 0x001fe40000000000 */
[----:B------:R-:W-:Y:S02]  /*26db0*/  ISETP.GE.U32.AND P0, PT, R7, 0x4, PT ;  /* 0x000000040700780c */ /* 0x000fe40003f06070 */
[----:B------:R-:W-:-:S05]  /*26dc0*/  IADD3 R13, R17, R14, RZ ;  /* 0x0000000e110d7210 */ /* 0x000fca0007ffe0ff */
[----:B------:R-:W0:Y:S02]  /*26dd0*/  SHFL.UP PT, R14, R13, 0x2, RZ ;  /* 0x044000000d0e7989 */ /* 0x000e2400000e00ff */
[----:B0-----:R-:W-:Y:S02]  /*26de0*/  SEL R14, R14, RZ, P1 ;  /* 0x000000ff0e0e7207 */ /* 0x001fe40000800000 */
[----:B------:R-:W-:-:S03]  /*26df0*/  ISETP.GE.U32.AND P1, PT, R7, 0x8, PT ;  /* 0x000000080700780c */ /* 0x000fc60003f26070 */
[----:B-1----:R-:W-:-:S05]  /*26e00*/  IMAD.IADD R3, R13, 0x1, R14 ;  /* 0x000000010d037824 */ /* 0x002fca00078e020e */
[----:B------:R-:W0:Y:S02]  /*26e10*/  SHFL.UP PT, R14, R3, 0x4, RZ ;  /* 0x04800000030e7989 */ /* 0x000e2400000e00ff */
[----:B0-----:R-:W-:Y:S02]  /*26e20*/  SEL R14, R14, RZ, P0 ;  /* 0x000000ff0e0e7207 */ /* 0x001fe40000000000 */
[----:B------:R-:W-:-:S03]  /*26e30*/  ISETP.GE.U32.AND P0, PT, R7, 0x10, PT ;  /* 0x000000100700780c */ /* 0x000fc60003f06070 */
[----:B------:R-:W-:-:S05]  /*26e40*/  IMAD.IADD R5, R3, 0x1, R14 ;  /* 0x0000000103057824 */ /* 0x000fca00078e020e */
[----:B------:R-:W3:Y:S02]  /*26e50*/  SHFL.UP PT, R14, R5, 0x8, RZ ;  /* 0x05000000050e7989 */ /* 0x000ee400000e00ff */
[----:B---3--:R-:W-:-:S05]  /*26e60*/  SEL R6, R14, RZ, P1 ;  /* 0x000000ff0e067207 */ /* 0x008fca0000800000 */
[----:B------:R-:W-:-:S05]  /*26e70*/  IMAD.IADD R6, R5, 0x1, R6 ;  /* 0x0000000105067824 */ /* 0x000fca00078e0206 */
[----:B------:R-:W0:Y:S02]  /*26e80*/  SHFL.UP PT, R14, R6, 0x10, RZ ;  /* 0x06000000060e7989 */ /* 0x000e2400000e00ff */
[----:B0-----:R-:W-:-:S04]  /*26e90*/  SEL R7, R14, RZ, P0 ;  /* 0x000000ff0e077207 */ /* 0x001fc80000000000 */
[----:B------:R-:W-:-:S05]  /*26ea0*/  IADD3 R2, R6, R7, RZ ;  /* 0x0000000706027210 */ /* 0x000fca0007ffe0ff */
[----:B------:R0:W1:Y:S02]  /*26eb0*/  SHFL.IDX PT, R14, R2, 0x1f, 0x1f ;  /* 0x03e01f00020e7f89 */ /* 0x00006400000e0000 */
.L_x_1821:
[----:B------:R-:W-:Y:S02]  /*26ec0*/  ULDC UR4, c[0x0][0xc10] ;  /* 0x0003040000047ab9 */ /* 0x000fe40000000800 */
[----:B------:R-:W-:-:S04]  /*26ed0*/  IMAD.U32 R5, RZ, RZ, UR4 ;  /* 0x00000004ff057e24 */ /* 0x000fc8000f8e00ff */
[----:B-1----:R-:W-:-:S04]  /*26ee0*/  IMAD R3, R14, R5, RZ ;  /* 0x000000050e037224 */ /* 0x002fc800078e02ff */
[----:B----4-:R-:W-:-:S05]  /*26ef0*/  IMAD.IADD R16, R16, 0x1, R3 ;  /* 0x0000000110107824 */ /* 0x010fca00078e0203 */
[----:B------:R-:W-:-:S13]  /*26f00*/  ISETP.GT.AND P0, PT, R16, R4, PT ;  /* 0x000000041000720c */ /* 0x000fda0003f04270 */
[----:B------:R-:W-:Y:S05]  /*26f10*/  @P0 BRA `(.L_x_1709) ;  /* 0x0000000000b80947 */ /* 0x000fea0003800000 */
[----:B------:R-:W1:Y:S02]  /*26f20*/  LDC R0, c[0x0][0xc14] ;  /* 0x00030500ff007b82 */ /* 0x000e640000000800 */
.L_x_1714:
[----:B------:R-:W-:-:S05]  /*26f30*/  VIADD R19, R19, 0x1f ;  /* 0x0000001f13137836 */ /* 0x000fca0000000000 */
[----:B-1----:R-:W-:-:S13]  /*26f40*/  ISETP.GE.AND P0, PT, R19, R0, PT ;  /* 0x000000001300720c */ /* 0x002fda0003f06270 */
[----:B------:R-:W-:Y:S05]  /*26f50*/  @P0 BRA `(.L_x_1710) ;  /* 0x0000000400f40947 */ /* 0x000fea0003800000 */
[----:B------:R-:W1:Y:S01]  /*26f60*/  S2R R6, SR_TID.X ;  /* 0x0000000000067919 */ /* 0x000e620000002100 */
[----:B------:R-:W-:Y:S01]  /*26f70*/  BSSY B0, `(.L_x_1711) ;  /* 0x000000b000007945 */ /* 0x000fe20003800000 */
[----:B------:R-:W-:Y:S01]  /*26f80*/  IMAD.MOV.U32 R17, RZ, RZ, RZ ;  /* 0x000000ffff117224 */ /* 0x000fe200078e00ff */
[----:B-1----:R-:W-:-:S04]  /*26f90*/  LOP3.LUT R6, R6, 0x1f, RZ, 0xc0, !PT ;  /* 0x0000001f06067812 */ /* 0x002fc800078ec0ff */
[C---:B------:R-:W-:Y:S02]  /*26fa0*/  ISETP.NE.AND P1, PT, R6.reuse, 0x1f, PT ;  /* 0x0000001f0600780c */ /* 0x040fe40003f25270 */
[----:B------:R-:W-:-:S04]  /*26fb0*/  IADD3 R5, R6, R19, RZ ;  /* 0x0000001306057210 */ /* 0x000fc80007ffe0ff */
[----:B------:R-:W-:-:S13]  /*26fc0*/  ISETP.GE.OR P0, PT, R5, R0, !P1 ;  /* 0x000000000500720c */ /* 0x000fda0004f06670 */
[----:B------:R-:W-:Y:S05]  /*26fd0*/  @P0 BRA `(.L_x_1712) ;  /* 0x0000000000100947 */ /* 0x000fea0003800000 */
[----:B0-----:R-:W0:Y:S01]  /*26fe0*/  LDC.64 R2, c[0x0][0xc58] ;  /* 0x00031600ff027b82 */ /* 0x001e220000000a00 */
[----:B------:R-:W-:Y:S01]  /*26ff0*/  ULDC.64 UR4, c[0x0][0x208] ;  /* 0x0000820000047ab9 */ /* 0x000fe20000000a00 */
[----:B0-----:R-:W-:-:S05]  /*27000*/  IMAD.WIDE R2, R5, 0x4, R2 ;  /* 0x0000000405027825 */ /* 0x001fca00078e0202 */
[----:B------:R1:W5:Y:S02]  /*27010*/  LDG.E R17, desc[UR4][R2.64] ;  /* 0x0000000402117981 */ /* 0x000364000c1e1900 */
.L_x_1712:
[----:B------:R-:W-:Y:S05]  /*27020*/  BSYNC B0 ;  /* 0x0000000000007941 */ /* 0x000fea0003800000 */
.L_x_1711:
[----:B------:R-:W-:-:S03]  /*27030*/  UMOV UR4, 0xffffffff ;  /* 0xffffffff00047882 */ /* 0x000fc60000000000 */
[----:B------:R-:W-:Y:S05]  /*27040*/  BRA.DIV UR4, `(.L_x_1713) ;  /* 0x0000002604747947 */ /* 0x000fea000b800000 */
[----:B-----5:R-:W3:Y:S01]  /*27050*/  SHFL.UP PT, R14, R17, 0x1, RZ ;  /* 0x04200000110e7989 */ /* 0x020ee200000e00ff */
[C---:B------:R-:W-:Y:S02]  /*27060*/  ISETP.NE.AND P0, PT, R6.reuse, RZ, PT ;  /* 0x000000ff0600720c */ /* 0x040fe40003f05270 */
[----:B------:R-:W-:Y:S02]  /*27070*/  ISETP.GE.U32.AND P1, PT, R6, 0x2, PT ;  /* 0x000000020600780c */ /* 0x000fe40003f26070 */
[----:B---3--:R-:W-:Y:S02]  /*27080*/  SEL R14, R14, RZ, P0 ;  /* 0x000000ff0e0e7207 */ /* 0x008fe40000000000 */
[----:B------:R-:W-:-:S03]  /*27090*/  ISETP.GE.U32.AND P0, PT, R6, 0x4, PT ;  /* 0x000000040600780c */ /* 0x000fc60003f06070 */
[----:B------:R-:W-:-:S05]  /*270a0*/  IMAD.IADD R13, R17, 0x1, R14 ;  /* 0x00000001110d7824 */ /* 0x000fca00078e020e */
[----:B------:R-:W0:Y:S02]  /*270b0*/  SHFL.UP PT, R14, R13, 0x2, RZ ;  /* 0x044000000d0e7989 */ /* 0x000e2400000e00ff */
[----:B01----:R-:W-:Y:S02]  /*270c0*/  SEL R2, R14, RZ, P1 ;  /* 0x000000ff0e027207 */ /* 0x003fe40000800000 */
[----:B------:R-:W-:-:S03]  /*270d0*/  ISETP.GE.U32.AND P1, PT, R6, 0x8, PT ;  /* 0x000000080600780c */ /* 0x000fc60003f26070 */
[----:B------:R-:W-:-:S05]  /*270e0*/  IMAD.IADD R2, R13, 0x1, R2 ;  /* 0x000000010d027824 */ /* 0x000fca00078e0202 */
[----:B------:R-:W0:Y:S02]  /*270f0*/  SHFL.UP PT, R14, R2, 0x4, RZ ;  /* 0x04800000020e7989 */ /* 0x000e2400000e00ff */
[----:B0-----:R-:W-:Y:S02]  /*27100*/  SEL R3, R14, RZ, P0 ;  /* 0x000000ff0e037207 */ /* 0x001fe40000000000 */
[----:B------:R-:W-:Y:S02]  /*27110*/  ISETP.GE.U32.AND P0, PT, R6, 0x10, PT ;  /* 0x000000100600780c */ /* 0x000fe40003f06070 */
[----:B------:R-:W-:-:S05]  /*27120*/  IADD3 R3, R2, R3, RZ ;  /* 0x0000000302037210 */ /* 0x000fca0007ffe0ff */
[----:B------:R-:W0:Y:S02]  /*27130*/  SHFL.UP PT, R14, R3, 0x8, RZ ;  /* 0x05000000030e7989 */ /* 0x000e2400000e00ff */
[----:B0-----:R-:W-:-:S05]  /*27140*/  SEL R14, R14, RZ, P1 ;  /* 0x000000ff0e0e7207 */ /* 0x001fca0000800000 */
[----:B------:R-:W-:-:S05]  /*27150*/  IMAD.IADD R5, R3, 0x1, R14 ;  /* 0x0000000103057824 */ /* 0x000fca00078e020e */
[----:B------:R-:W0:Y:S02]  /*27160*/  SHFL.UP PT, R14, R5, 0x10, RZ ;  /* 0x06000000050e7989 */ /* 0x000e2400000e00ff */
[----:B0-----:R-:W-:-:S05]  /*27170*/  SEL R14, R14, RZ, P0 ;  /* 0x000000ff0e0e7207 */ /* 0x001fca0000000000 */
[----:B------:R-:W-:-:S05]  /*27180*/  IMAD.IADD R2, R5, 0x1, R14 ;  /* 0x0000000105027824 */ /* 0x000fca00078e020e */
[----:B------:R0:W1:Y:S02]  /*27190*/  SHFL.IDX PT, R14, R2, 0x1f, 0x1f ;  /* 0x03e01f00020e7f89 */ /* 0x00006400000e0000 */
.L_x_1829:
[----:B------:R-:W-:Y:S02]  /*271a0*/  ULDC UR4, c[0x0][0xc10] ;  /* 0x0003040000047ab9 */ /* 0x000fe40000000800 */
[----:B------:R-:W-:-:S04]  /*271b0*/  IMAD.U32 R5, RZ, RZ, UR4 ;  /* 0x00000004ff057e24 */ /* 0x000fc8000f8e00ff */
[----:B-1----:R-:W-:-:S05]  /*271c0*/  IMAD R3, R14, R5, RZ ;  /* 0x000000050e037224 */ /* 0x002fca00078e02ff */
[----:B------:R-:W-:-:S04]  /*271d0*/  IADD3 R16, R3, R16, RZ ;  /* 0x0000001003107210 */ /* 0x000fc80007ffe0ff */
[----:B------:R-:W-:-:S13]  /*271e0*/  ISETP.GT.AND P0, PT, R16, R4, PT ;  /* 0x000000041000720c */ /* 0x000fda0003f04270 */
[----:B------:R-:W-:Y:S05]  /*271f0*/  @!P0 BRA `(.L_x_1714) ;  /* 0xfffffffc004c8947 */ /* 0x000fea000383ffff */
.L_x_1709:
[----:B------:R-:W-:Y:S01]  /*27200*/  IMAD.IADD R16, R16, 0x1, -R3 ;  /* 0x0000000110107824 */ /* 0x000fe200078e0a03 */
[----:B------:R-:W-:-:S03]  /*27210*/  UMOV UR4, 0xffffffff ;  /* 0xffffffff00047882 */ /* 0x000fc60000000000 */
[----:B------:R-:W-:-:S05]  /*27220*/  IMAD R3, R2, R5, R16 ;  /* 0x0000000502037224 */ /* 0x000fca00078e0210 */
[----:B------:R-:W-:Y:S01]  /*27230*/  ISETP.GT.AND P6, PT, R3, R4, PT ;  /* 0x000000040300720c */ /* 0x000fe20003fc4270 */
[----:B------:R-:W-:-:S12]  /*27240*/  BRA.DIV UR4, `(.L_x_1715) ;  /* 0x0000002604c47947 */ /* 0x000fd8000b800000 */
[----:B------:R-:W-:-:S04]  /*27250*/  VOTE.ANY R3, PT, !P6 ;  /* 0x0000000000037806 */ /* 0x000fc800070e0100 */
[----:B------:R-:W1:Y:S02]  /*27260*/  POPC R6, R3 ;  /* 0x0000000300067309 */ /* 0x000e640000000000 */
[----:B-1----:R1:W3:Y:S02]  /*27270*/  SHFL.IDX PT, R17, R17, R6, 0x1f ;  /* 0x00001f0611117589 */ /* 0x0022e400000e0000 */
.L_x_1833:
[----:B------:R-:W-:Y:S01]  /*27280*/  ISETP.NE.AND P0, PT, R3, RZ, PT ;  /* 0x000000ff0300720c */ /* 0x000fe20003f05270 */
[----:B------:R-:W-:-:S12]  /*27290*/  IMAD.MOV.U32 R7, RZ, RZ, RZ ;  /* 0x000000ffff077224 */ /* 0x000fd800078e00ff */
[----:B------:R-:W-:Y:S05]  /*272a0*/  @!P0 BRA `(.L_x_1716) ;  /* 0x0000000000108947 */ /* 0x000fea0003800000 */
[----:B------:R-:W-:Y:S01]  /*272b0*/  UMOV UR4, 0xffffffff ;  /* 0xffffffff00047882 */ /* 0x000fe20000000000 */
[----:B------:R-:W-:Y:S02]  /*272c0*/  VIADD R12, R6, 0xffffffff ;  /* 0xffffffff060c7836 */ /* 0x000fe40000000000 */
[----:B------:R-:W-:Y:S05]  /*272d0*/  BRA.DIV UR4, `(.L_x_1717) ;  /* 0x0000002604e87947 */ /* 0x000fea000b800000 */
[----:B------:R4:W0:Y:S02]  /*272e0*/  SHFL.IDX PT, R7, R2, R12, 0x1f ;  /* 0x00001f0c02077589 */ /* 0x00082400000e0000 */
.L_x_1716:
[----:B0---4-:R-:W0:Y:S01]  /*272f0*/  LDC.64 R2, c[0x0][0xc68] ;  /* 0x00031a00ff027b82 */ /* 0x011e220000000a00 */
[----:B------:R-:W-:Y:S01]  /*27300*/  IADD3 R19, R6, R19, RZ ;  /* 0x0000001306137210 */ /* 0x000fe20007ffe0ff */
[----:B------:R-:W-:-:S04]  /*27310*/  ULDC.64 UR4, c[0x0][0x208] ;  /* 0x0000820000047ab9 */ /* 0x000fc80000000a00 */
[----:B0-----:R-:W-:-:S05]  /*27320*/  IMAD.WIDE R2, R19, 0x4, R2 ;  /* 0x0000000413027825 */ /* 0x001fca00078e0202 */
[----:B------:R0:W1:Y:S01]  /*27330*/  LDG.E R8, desc[UR4][R2.64] ;  /* 0x0000000402087981 */ /* 0x000062000c1e1900 */
[----:B------:R-:W-:-:S05]  /*27340*/  IMAD R16, R7, R5, R16 ;  /* 0x0000000507107224 */ /* 0x000fca00078e0210 */
[----:B------:R-:W-:Y:S01]  /*27350*/  IADD3 R7, R4, -R16, RZ ;  /* 0x8000001004077210 */ /* 0x000fe20007ffe0ff */
[----:B0-----:R-:W-:Y:S02]  /*27360*/  IMAD.MOV.U32 R2, RZ, RZ, RZ ;  /* 0x000000ffff027224 */ /* 0x001fe400078e00ff */
[----:B-1-3--:R-:W-:-:S05]  /*27370*/  IMAD R6, R17, R8, RZ ;  /* 0x0000000811067224 */ /* 0x00afca00078e02ff */
[-C--:B--2---:R-:W-:Y:S02]  /*27380*/  IABS R9, R6.reuse ;  /* 0x0000000600097213 */ /* 0x084fe40000000000 */
        /* <DEDUP_REMOVED lines=17> */
[----:B------:R-:W-:Y:S02]  /*274a0*/  @P0 IADD3 R2, R2, 0x1, RZ ;  /* 0x0000000102020810 */ /* 0x000fe40007ffe0ff */
        /* <DEDUP_REMOVED lines=10> */
[----:B------:R-:W-:Y:S02]  /*27550*/  IMAD.MOV.U32 R2, RZ, RZ, RZ ;  /* 0x000000ffff027224 */ /* 0x000fe400078e00ff */
[----:B------:R-:W-:Y:S01]  /*27560*/  IMAD.IADD R4, R6, 0x1, R4 ;  /* 0x0000000106047824 */ /* 0x000fe200078e0204 */
[----:B------:R-:W-:-:S04]  /*27570*/  IABS R8, R5 ;  /* 0x0000000500087213 */ /* 0x000fc80000000000 */
[----:B------:R-:W0:Y:S08]  /*27580*/  I2F.RP R10, R8 ;  /* 0x00000008000a7306 */ /* 0x000e300000209400 */
[----:B0-----:R-:W0:Y:S02]  /*27590*/  MUFU.RCP R10, R10 ;  /* 0x0000000a000a7308 */ /* 0x001e240000001000 */
[----:B0-----:R-:W-:-:S06]  /*275a0*/  IADD3 R11, R10, 0xffffffe, RZ ;  /* 0x0ffffffe0a0b7810 */ /* 0x001fcc0007ffe0ff */
[----:B------:R-:W0:Y:S02]  /*275b0*/  F2I.FTZ.U32.TRUNC.NTZ R3, R11 ;  /* 0x0000000b00037305 */ /* 0x000e24000021f000 */
[----:B0-----:R-:W-:-:S04]  /*275c0*/  IMAD.MOV R7, RZ, RZ, -R3 ;  /* 0x000000ffff077224 */ /* 0x001fc800078e0a03 */
[----:B------:R-:W-:-:S04]  /*275d0*/  IMAD R7, R7, R8, RZ ;  /* 0x0000000807077224 */ /* 0x000fc800078e02ff */
[----:B------:R-:W-:Y:S01]  /*275e0*/  IMAD.HI.U32 R3, R3, R7, R2 ;  /* 0x0000000703037227 */ /* 0x000fe200078e0002 */
[----:B------:R-:W-:Y:S02]  /*275f0*/  IABS R2, R6 ;  /* 0x0000000600027213 */ /* 0x000fe40000000000 */
[----:B------:R-:W-:-:S03]  /*27600*/  IABS R7, R5 ;  /* 0x0000000500077213 */ /* 0x000fc60000000000 */
[----:B------:R-:W-:Y:S01]  /*27610*/  IMAD.HI.U32 R3, R3, R2, RZ ;  /* 0x0000000203037227 */ /* 0x000fe200078e00ff */
[----:B------:R-:W-:-:S05]  /*27620*/  IADD3 R7, RZ, -R7, RZ ;  /* 0x80000007ff077210 */ /* 0x000fca0007ffe0ff */
[----:B------:R-:W-:Y:S01]  /*27630*/  IMAD R7, R3, R7, R2 ;  /* 0x0000000703077224 */ /* 0x000fe200078e0202 */
[----:B------:R-:W-:-:S04]  /*27640*/  LOP3.LUT R2, R6, R5, RZ, 0x3c, !PT ;  /* 0x0000000506027212 */ /* 0x000fc800078e3cff */
[----:B------:R-:W-:-:S13]  /*27650*/  ISETP.GT.U32.AND P0, PT, R8, R7, PT ;  /* 0x000000070800720c */ /* 0x000fda0003f04070 */
[----:B------:R-:W-:Y:S02]  /*27660*/  @!P0 IMAD.IADD R7, R7, 0x1, -R8 ;  /* 0x0000000107078824 */ /* 0x000fe400078e0a08 */
[----:B------:R-:W-:-:S03]  /*27670*/  @!P0 VIADD R3, R3, 0x1 ;  /* 0x0000000103038836 */ /* 0x000fc60000000000 */
[----:B------:R-:W-:-:S13]  /*27680*/  ISETP.GE.U32.AND P0, PT, R7, R8, PT ;  /* 0x000000080700720c */ /* 0x000fda0003f06070 */
[----:B------:R-:W-:Y:S01]  /*27690*/  @P0 VIADD R3, R3, 0x1 ;  /* 0x0000000103030836 */ /* 0x000fe20000000000 */
[----:B------:R-:W-:-:S13]  /*276a0*/  ISETP.GE.AND P0, PT, R2, RZ, PT ;  /* 0x000000ff0200720c */ /* 0x000fda0003f06270 */
[----:B------:R-:W-:Y:S02]  /*276b0*/  @!P0 IADD3 R3, -R3, RZ, RZ ;  /* 0x000000ff03038210 */ /* 0x000fe40007ffe1ff */
[----:B------:R-:W-:-:S13]  /*276c0*/  ISETP.NE.AND P0, PT, R5, RZ, PT ;  /* 0x000000ff0500720c */ /* 0x000fda0003f05270 */
[----:B------:R-:W-:Y:S01]  /*276d0*/  @!P0 LOP3.LUT R3, RZ, R5, RZ, 0x33, !PT ;  /* 0x00000005ff038212 */ /* 0x000fe200078e33ff */
[----:B------:R-:W-:-:S03]  /*276e0*/  IMAD.MOV R5, RZ, RZ, -R5 ;  /* 0x000000ffff057224 */ /* 0x000fc600078e0a05 */
[----:B------:R-:W-:Y:S01]  /*276f0*/  LOP3.LUT R2, RZ, R3, RZ, 0x33, !PT ;  /* 0x00000003ff027212 */ /* 0x000fe200078e33ff */
[----:B------:R-:W-:-:S04]  /*27700*/  IMAD R18, R3, R5, R4 ;  /* 0x0000000503127224 */ /* 0x000fc800078e0204 */
[----:B------:R-:W-:Y:S01]  /*27710*/  IMAD.IADD R17, R17, 0x1, R2 ;  /* 0x0000000111117824 */ /* 0x000fe200078e0202 */
[----:B------:R-:W-:Y:S06]  /*27720*/  BRA `(.L_x_1718) ;  /* 0x00000000001c7947 */ /* 0x000fec0003800000 */
.L_x_1710:
[----:B------:R-:W-:Y:S01]  /*27730*/  UMOV UR4, URZ ;  /* 0x0000003f00047c82 */ /* 0x000fe20008000000 */
[----:B------:R-:W-:Y:S01]  /*27740*/  UMOV UR5, URZ ;  /* 0x0000003f00057c82 */ /* 0x000fe20008000000 */
[----:B------:R-:W-:Y:S01]  /*27750*/  ULDC UR6, c[0x0][0xc14] ;  /* 0x0003050000067ab9 */ /* 0x000fe20000000800 */
[----:B------:R-:W-:Y:S01]  /*27760*/  MOV R16, R4 ;  /* 0x0000000400107202 */ /* 0x000fe20000000f00 */
[----:B------:R-:W-:Y:S02]  /*27770*/  IMAD.U32 R17, RZ, RZ, UR4 ;  /* 0x00000004ff117e24 */ /* 0x000fe4000f8e00ff */
[----:B------:R-:W-:Y:S02]  /*27780*/  IMAD.U32 R18, RZ, RZ, UR5 ;  /* 0x00000005ff127e24 */ /* 0x000fe4000f8e00ff */
[----:B------:R-:W-:-:S07]  /*27790*/  IMAD.U32 R19, RZ, RZ, UR6 ;  /* 0x00000006ff137e24 */ /* 0x000fce000f8e00ff */
.L_x_1718:
        /* <DEDUP_REMOVED lines=12> */
.L_x_1617:
[----:B-1----:R-:W4:Y:S01]  /*27860*/  LDL.LU R0, [R1+0x24] ;  /* 0x0000240001007983 */ /* 0x002f220000300800 */
[----:B------:R-:W-:Y:S01]  /*27870*/  BSSY B0, `(.L_x_1720) ;  /* 0x000000b000007945 */ /* 0x000fe20003800000 */
[----:B------:R-:W1:Y:S01]  /*27880*/  S2R R5, SR_CgaCtaId ;  /* 0x0000000000057919 */ /* 0x000e620000008800 */
[----:B----4-:R-:W-:-:S04]  /*27890*/  IADD3 R0, R0, 0x1, RZ ;  /* 0x0000000100007810 */ /* 0x010fc80007ffe0ff */
[----:B---3--:R-:W-:-:S04]  /*278a0*/  LEA.HI R2, R0, R0, RZ, 0x1 ;  /* 0x0000000000027211 */ /* 0x008fc800078f08ff */
[----:B------:R-:W-:-:S05]  /*278b0*/  LOP3.LUT R3, R2, 0xfffffffe, RZ, 0xc0, !PT ;  /* 0xfffffffe02037812 */ /* 0x000fca00078ec0ff */
[----:B------:R-:W-:Y:S01]  /*278c0*/  IMAD.IADD R3, R0, 0x1, -R3 ;  /* 0x0000000100037824 */ /* 0x000fe200078e0a03 */
[----:B------:R-:W-:-:S04]  /*278d0*/  MOV R0, 0x400 ;  /* 0x0000040000007802 */ /* 0x000fc80000000f00 */
[----:B-1----:R-:W-:Y:S02]  /*278e0*/  LEA R0, R5, R0, 0x18 ;  /* 0x0000000005007211 */ /* 0x002fe400078ec0ff */
[----:B------:R-:W-:-:S04]  /*278f0*/  SHF.L.U32 R3, R3, 0x1f, RZ ;  /* 0x0000001f03037819 */ /* 0x000fc800000006ff */
[----:B------:R-:W1:Y:S02]  /*27900*/  SYNCS.PHASECHK.TRANS64.TRYWAIT P0, [R0+URZ+0x2a820], R3 ;  /* 0x02a82003000075a7 */ /* 0x000e64000800017f */
[----:B-1----:R-:W-:Y:S05]  /*27910*/  @!P0 BRA `(.L_x_1721) ;  /* 0x0000002000808947 */ /* 0x002fea0003800000 */
.L_x_1836:
[----:B------:R-:W-:Y:S05]  /*27920*/  BSYNC B0 ;  /* 0x0000000000007941 */ /* 0x000fea0003800000 */
.L_x_1720:
[----:B------:R-:W-:-:S03]  /*27930*/  UMOV UR4, 0xffffffff ;  /* 0xffffffff00047882 */ /* 0x000fc60000000000 */
[----:B------:R-:W-:Y:S05]  /*27940*/  BRA.DIV UR4, `(.L_x_1722) ;  /* 0x0000002204887947 */ /* 0x000fea000b800000 */
[----:B------:R-:W3:Y:S02]  /*27950*/  S2R R2, SR_TID.X ;  /* 0x0000000000027919 */ /* 0x000ee40000002100 */
[----:B---3--:R-:W-:-:S04]  /*27960*/  SHF.R.U32.HI R2, RZ, 0x5, R2 ;  /* 0x00000005ff027819 */ /* 0x008fc80000011602 */
[----:B------:R-:W-:-:S05]  /*27970*/  LOP3.LUT R2, R2, 0x3, RZ, 0xc0, !PT ;  /* 0x0000000302027812 */ /* 0x000fca00078ec0ff */
[----:B------:R3:W4:Y:S02]  /*27980*/  SHFL.IDX PT, R14, R2, RZ, 0x1f ;  /* 0x00001fff020e7589 */ /* 0x00072400000e0000 */
.L_x_1839:
[----:B----4-:R-:W-:-:S13]  /*27990*/  ISETP.NE.AND P0, PT, R14, RZ, PT ;  /* 0x000000ff0e00720c */ /* 0x010fda0003f05270 */
[----:B------:R-:W-:Y:S05]  /*279a0*/  @P0 BRA `(.L_x_1311) ;  /* 0x0000000000940947 */ /* 0x000fea0003800000 */
[----:B------:R-:W-:-:S03]  /*279b0*/  UMOV UR4, 0xffffffff ;  /* 0xffffffff00047882 */ /* 0x000fc60000000000 */
[----:B------:R-:W-:Y:S05]  /*279c0*/  BRA.DIV UR4, `(.L_x_1723) ;  /* 0x00000022049c7947 */ /* 0x000fea000b800000 */
[----:B------:R-:W-:-:S13]  /*279d0*/  ELECT P6, URZ, PT ;  /* 0x00000000003f782f */ /* 0x000fda00038c0000 */
.L_x_1842:
[----:B------:R-:W-:Y:S05]  /*279e0*/  @!P6 BRA `(.L_x_1311) ;  /* 0x000000000084e947 */ /* 0x000fea0003800000 */
[----:B------:R-:W-:-:S06]  /*279f0*/  ULOP3.LUT UR4, UR60, 0x2, URZ, 0xfc, !UPT ;  /* 0x000000023c047892 */ /* 0x000fcc000f8efc3f */
[----:B---3--:R-:W-:-:S05]  /*27a00*/  IMAD.U32 R2, RZ, RZ, UR4 ;  /* 0x00000004ff027e24 */ /* 0x008fca000f8e00ff */
[----:B------:R-:W-:-:S13]  /*27a10*/  ISETP.NE.AND P2, PT, R2, 0x3, PT ;  /* 0x000000030200780c */ /* 0x000fda0003f45270 */
[----:B------:R-:W-:Y:S05]  /*27a20*/  @!P2 BRA `(.L_x_1724) ;  /* 0x000000000004a947 */ /* 0x000fea0003800000 */
[----:B------:R-:W-:Y:S01]  /*27a30*/  BPT.TRAP 0x1 ;  /* 0x000000040000795c */ /* 0x000fe20000300000 */
.L_x_1724:
[----:B-1----:R-:W3:Y:S04]  /*27a40*/  LDL R3, [R1] ;  /* 0x0000000001037983 */ /* 0x002ee80000100800 */
[----:B------:R-:W4:Y:S01]  /*27a50*/  LDL.LU R7, [R1+0xc] ;  /* 0x00000c0001077983 */ /* 0x000f220000300800 */
[----:B------:R-:W-:-:S05]  /*27a60*/  VIADD R2, R0, 0x2a840 ;  /* 0x0002a84000027836 */ /* 0x000fca0000000000 */
[C---:B---3--:R-:W-:Y:S01]  /*27a70*/  LEA R6, R3.reuse, R2, 0x3 ;  /* 0x0000000203067211 */ /* 0x048fe200078e18ff */
[----:B------:R-:W-:Y:S01]  /*27a80*/  VIADD R3, R3, 0x1 ;  /* 0x0000000103037836 */ /* 0x000fe20000000000 */
[----:B----4-:R-:W-:-:S04]  /*27a90*/  SHF.L.U32 R5, R7, 0x1f, RZ ;  /* 0x0000001f07057819 */ /* 0x010fc800000006ff */
        /* <DEDUP_REMOVED lines=8> */
.L_x_1843:
[----:B------:R-:W3:Y:S02]  /*27b20*/  SYNCS.PHASECHK.TRANS64.TRYWAIT P0, [R7+URZ], R2 ;  /* 0x00000002070075a7 */ /* 0x000ee4000800017f */
[----:B---3--:R-:W-:Y:S05]  /*27b30*/  @!P0 BRA `(.L_x_1726) ;  /* 0x0000002000748947 */ /* 0x008fea0003800000 */
.L_x_1844:
[----:B------:R-:W-:Y:S05]  /*27b40*/  @!P2 BRA `(.L_x_1727) ;  /* 0x000000000004a947 */ /* 0x000fea0003800000 */
[----:B------:R-:W-:Y:S01]  /*27b50*/  BPT.TRAP 0x1 ;  /* 0x000000040000795c */ /* 0x000fe20000300000 */
.L_x_1727:
[----:B------:R-:W4:Y:S01]  /*27b60*/  LDL.LU R4, [R1] ;  /* 0x0000000001047983 */ /* 0x000f220000300800 */
[----:B------:R-:W-:-:S05]  /*27b70*/  VIADD R0, R0, 0x2a860 ;  /* 0x0002a86000007836 */ /* 0x000fca0000000000 */
[----:B----4-:R-:W-:-:S04]  /*27b80*/  LEA R4, R4, R0, 0x3 ;  /* 0x0000000004047211 */ /* 0x010fc800078e18ff */
[----:B------:R-:W4:Y:S02]  /*27b90*/  SYNCS.PHASECHK.TRANS64.TRYWAIT P0, [R4+URZ], R5 ;  /* 0x00000005040075a7 */ /* 0x000f24000800017f */
[----:B----4-:R-:W-:Y:S05]  /*27ba0*/  @!P0 BRA `(.L_x_1728) ;  /* 0x00000020006c8947 */ /* 0x010fea0003800000 */
.L_x_1845:
[----:B------:R-:W-:-:S07]  /*27bb0*/  IMAD R3, R3, 0x8, R0 ;  /* 0x0000000803037824 */ /* 0x000fce00078e0200 */
.L_x_1729:
[----:B------:R0:W0:Y:S02]  /*27bc0*/  SYNCS.PHASECHK.TRANS64.TRYWAIT P0, [R3+URZ], R2 ;  /* 0x00000002030075a7 */ /* 0x000024000800017f */
[----:B0-----:R-:W-:Y:S05]  /*27bd0*/  @!P0 NANOSLEEP.SYNCS 0x989680 ;  /* 0x009896800000895d */ /* 0x001fea0003900000 */
[----:B------:R-:W0:Y:S02]  /*27be0*/  @!P0 SYNCS.PHASECHK.TRANS64 P0, [R3+URZ], R2 ;  /* 0x00000002030085a7 */ /* 0x000e24000800007f */
[----:B0-----:R-:W-:Y:S05]  /*27bf0*/  @!P0 BRA `(.L_x_1729) ;  /* 0xfffffffc00f08947 */ /* 0x001fea000383ffff */
.L_x_1311:
[----:B------:R-:W-:Y:S05]  /*27c00*/  BSYNC B7 ;  /* 0x0000000000077941 */ /* 0x000fea0003800000 */
.L_x_1308:
[----:B------:R-:W-:Y:S05]  /*27c10*/  EXIT ;  /* 0x000000000000794d */ /* 0x000fea0003800000 */
.L_x_1337:
[----:B0-----:R0:W1:Y:S02]  /*27c20*/  SYNCS.PHASECHK.TRANS64.TRYWAIT P5, [R4+URZ+0x2a890], R3 ;  /* 0x02a89003040075a7 */ /* 0x00106400080a017f */
[----:B-1----:R-:W-:Y:S05]  /*27c30*/  @!P5 NANOSLEEP.SYNCS 0x989680 ;  /* 0x009896800000d95d */ /* 0x002fea0003900000 */
[----:B------:R-:W1:Y:S02]  /*27c40*/  @!P5 SYNCS.PHASECHK.TRANS64 P5, [R4+URZ+0x2a890], R3 ;  /* 0x02a890030400d5a7 */ /* 0x000e6400080a007f */
[----:B-1----:R-:W-:Y:S05]  /*27c50*/  @!P5 BRA `(.L_x_1337) ;  /* 0xfffffffc00f0d947 */ /* 0x002fea000383ffff */
[----:B------:R-:W-:Y:S05]  /*27c60*/  BRA `(.L_x_1730) ;  /* 0xfffffdbc006c7947 */ /* 0x000fea000383ffff */
.L_x_1391:
[----:B-1----:R1:W3:Y:S02]  /*27c70*/  SYNCS.PHASECHK.TRANS64.TRYWAIT P5, [R4+URZ+0x2a890], R3 ;  /* 0x02a89003040075a7 */ /* 0x0022e400080a017f */
[----:B---3--:R-:W-:Y:S05]  /*27c80*/  @!P5 NANOSLEEP.SYNCS 0x989680 ;  /* 0x009896800000d95d */ /* 0x008fea0003900000 */
[----:B------:R-:W3:Y:S02]  /*27c90*/  @!P5 SYNCS.PHASECHK.TRANS64 P5, [R4+URZ+0x2a890], R3 ;  /* 0x02a890030400d5a7 */ /* 0x000ee400080a007f */
[----:B---3--:R-:W-:Y:S05]  /*27ca0*/  @!P5 BRA `(.L_x_1391) ;  /* 0xfffffffc00f0d947 */ /* 0x008fea000383ffff */
[----:B------:R-:W-:Y:S05]  /*27cb0*/  BRA `(.L_x_1731) ;  /* 0xfffffdf0004c7947 */ /* 0x000fea000383ffff */
.L_x_1416:
[----:B-1----:R1:W2:Y:S02]  /*27cc0*/  SYNCS.PHASECHK.TRANS64.TRYWAIT P4, [R4+URZ+0x2a890], R3 ;  /* 0x02a89003040075a7 */ /* 0x0022a4000808017f */
[----:B--2---:R-:W-:Y:S05]  /*27cd0*/  @!P4 NANOSLEEP.SYNCS 0x989680 ;  /* 0x009896800000c95d */ /* 0x004fea0003900000 */
[----:B------:R-:W2:Y:S02]  /*27ce0*/  @!P4 SYNCS.PHASECHK.TRANS64 P4, [R4+URZ+0x2a890], R3 ;  /* 0x02a890030400c5a7 */ /* 0x000ea4000808007f */
[----:B--2---:R-:W-:Y:S05]  /*27cf0*/  @!P4 BRA `(.L_x_1416) ;  /* 0xfffffffc00f0c947 */ /* 0x004fea000383ffff */
[----:B------:R-:W-:Y:S05]  /*27d00*/  BRA `(.L_x_1732) ;  /* 0xfffffe2000547947 */ /* 0x000fea000383ffff */
.L_x_1422:
[----:B0-----:R0:W1:Y:S02]  /*27d10*/  SYNCS.PHASECHK.TRANS64.TRYWAIT P4, [R4+URZ+0x2a8b0], R3 ;  /* 0x02a8b003040075a7 */ /* 0x001064000808017f */
[----:B-1----:R-:W-:Y:S05]  /*27d20*/  @!P4 NANOSLEEP.SYNCS 0x989680 ;  /* 0x009896800000c95d */ /* 0x002fea0003900000 */
[----:B------:R-:W1:Y:S02]  /*27d30*/  @!P4 SYNCS.PHASECHK.TRANS64 P4, [R4+URZ+0x2a8b0], R3 ;  /* 0x02a8b0030400c5a7 */ /* 0x000e64000808007f */
[----:B-1----:R-:W-:Y:S05]  /*27d40*/  @!P4 BRA `(.L_x_1422) ;  /* 0xfffffffc00f0c947 */ /* 0x002fea000383ffff */
[----:B------:R-:W-:Y:S05]  /*27d50*/  BRA `(.L_x_1733) ;  /* 0xfffffe2400607947 */ /* 0x000fea000383ffff */
.L_x_1452:
[----:B------:R-:W-:Y:S01]  /*27d60*/  BSSY B1, `(.L_x_1734) ;  /* 0x0000008000017945 */ /* 0x000fe20003800000 */
[----:B------:R-:W-:Y:S01]  /*27d70*/  IMAD.MOV.U32 R13, RZ, RZ, R5 ;  /* 0x000000ffff0d7224 */ /* 0x000fe200078e0005 */
[----:B------:R-:W-:Y:S01]  /*27d80*/  MOV R11, 0x1c1f ;  /* 0x00001c1f000b7802 */ /* 0x000fe20000000f00 */
[----:B------:R-:W-:Y:S02]  /*27d90*/  IMAD.MOV.U32 R12, RZ, RZ, RZ ;  /* 0x000000ffff0c7224 */ /* 0x000fe400078e00ff */
[----:B------:R-:W-:-:S07]  /*27da0*/  IMAD.MOV.U32 R15, RZ, RZ, -0x1 ;  /* 0xffffffffff0f7424 */ /* 0x000fce00078e00ff */
[----:B------:R-:W-:Y:S05]  /*27db0*/  WARPSYNC.COLLECTIVE R15, `(.L_x_1735) ;  /* 0x000000000f087348 */ /* 0x000fea0003c00000 */
[----:B------:R0:W1:Y:S02]  /*27dc0*/  SHFL.IDX P6, R14, R13, R12, R11 ;  /* 0x0000000c0d0e7389 */ /* 0x00006400000c000b */
[----:B01----:R-:W-:Y:S01]  /*27dd0*/  ENDCOLLECTIVE ;  /* 0x000000000000791b */ /* 0x003fe20003800000 */
.L_x_1735:
[----:B------:R-:W-:Y:S05]  /*27de0*/  BSYNC B1 ;  /* 0x0000000000017941 */ /* 0x000fea0003800000 */
.L_x_1734:
[----:B------:R-:W-:Y:S05]  /*27df0*/  BRA `(.L_x_1736) ;  /* 0xfffffe4400307947 */ /* 0x000fea000383ffff */
.L_x_1453:
        /* <DEDUP_REMOVED lines=8> */
.L_x_1738:
[----:B------:R-:W-:Y:S05]  /*27e80*/  BSYNC B1 ;  /* 0x0000000000017941 */ /* 0x000fea0003800000 */
.L_x_1737:
[----:B------:R-:W-:Y:S05]  /*27e90*/  BRA `(.L_x_1739) ;  /* 0xfffffe4400107947 */ /* 0x000fea000383ffff */
.L_x_1454:
        /* <DEDUP_REMOVED lines=8> */
.L_x_1741:
[----:B------:R-:W-:Y:S05]  /*27f20*/  BSYNC B1 ;  /* 0x0000000000017941 */ /* 0x000fea0003800000 */
.L_x_1740:
[----:B------:R-:W-:Y:S05]  /*27f30*/  BRA `(.L_x_1742) ;  /* 0xfffffe4000f07947 */ /* 0x000fea000383ffff */
.L_x_1455:
        /* <DEDUP_REMOVED lines=8> */
.L_x_1744:
[----:B------:R-:W-:Y:S05]  /*27fc0*/  BSYNC B1 ;  /* 0x0000000000017941 */ /* 0x000fea0003800000 */
.L_x_1743:
[----:B------:R-:W-:Y:S05]  /*27fd0*/  BRA `(.L_x_1745) ;  /* 0xfffffe4000d07947 */ /* 0x000fea000383ffff */
.L_x_1456:
[----:B------:R-:W-:Y:S01]  /*27fe0*/  BSSY B1, `(.L_x_1746) ;  /* 0x0000008000017945 */ /* 0x000fe20003800000 */
[----:B------:R-:W-:Y:S01]  /*27ff0*/  IMAD.MOV.U32 R13, RZ, RZ, R5 ;  /* 0x000000ffff0d7224 */ /* 0x000fe200078e0005 */
[----:B------:R-:W-:Y:S01]  /*28000*/  MOV R11, 0x1c1f ;  /* 0x00001c1f000b7802 */ /* 0x000fe20000000f00 */
[----:B------:R-:W-:Y:S02]  /*28010*/  IMAD.MOV.U32 R12, RZ, RZ, 0x1 ;  /* 0x00000001ff0c7424 */ /* 0x000fe400078e00ff */
[----:B------:R-:W-:-:S07]  /*28020*/  IMAD.MOV.U32 R15, RZ, RZ, -0x1 ;  /* 0xffffffffff0f7424 */ /* 0x000fce00078e00ff */
[----:B------:R-:W-:Y:S05]  /*28030*/  WARPSYNC.COLLECTIVE R15, `(.L_x_1747) ;  /* 0x000000000f087348 */ /* 0x000fea0003c00000 */
[----:B------:R0:W1:Y:S02]  /*28040*/  SHFL.IDX P6, R14, R13, R12, R11 ;  /* 0x0000000c0d0e7389 */ /* 0x00006400000c000b */
[----:B01----:R-:W-:Y:S01]  /*28050*/  ENDCOLLECTIVE ;  /* 0x000000000000791b */ /* 0x003fe20003800000 */
.L_x_1747:
[----:B------:R-:W-:Y:S05]  /*28060*/  BSYNC B1 ;  /* 0x0000000000017941 */ /* 0x000fea0003800000 */
.L_x_1746:
[----:B------:R-:W-:Y:S05]  /*28070*/  BRA `(.L_x_1748) ;  /* 0xfffffe4000b07947 */ /* 0x000fea000383ffff */
.L_x_1457:
        /* <DEDUP_REMOVED lines=8> */
.L_x_1750:
[----:B------:R-:W-:Y:S05]  /*28100*/  BSYNC B1 ;  /* 0x0000000000017941 */ /* 0x000fea0003800000 */
.L_x_1749:
[----:B------:R-:W-:Y:S05]  /*28110*/  BRA `(.L_x_1751) ;  /* 0xfffffe4000947947 */ /* 0x000fea000383ffff */
.L_x_1458:
        /* <DEDUP_REMOVED lines=8> */
.L_x_1753:
[----:B------:R-:W-:Y:S05]  /*281a0*/  BSYNC B1 ;  /* 0x0000000000017941 */ /* 0x000fea0003800000 */
.L_x_1752:
[----:B------:R-:W-:Y:S05]  /*281b0*/  BRA `(.L_x_1754) ;  /* 0xfffffe4000787947 */ /* 0x000fea000383ffff */
.L_x_1459:
        /* <DEDUP_REMOVED lines=8> */
.L_x_1756:
[----:B------:R-:W-:Y:S05]  /*28240*/  BSYNC B1 ;  /* 0x0000000000017941 */ /* 0x000fea0003800000 */
.L_x_1755:
[----:B------:R-:W-:Y:S05]  /*28250*/  BRA `(.L_x_1757) ;  /* 0xfffffe40005c7947 */ /* 0x000fea000383ffff */
.L_x_1461:
[----:B0-----:R0:W1:Y:S02]  /*28260*/  SYNCS.PHASECHK.TRANS64.TRYWAIT P2, [R18+URZ+0x2a800], R3 ;  /* 0x02a80003120075a7 */ /* 0x001064000804017f */
[----:B-1----:R-:W-:Y:S05]  /*28270*/  @!P2 NANOSLEEP.SYNCS 0x989680 ;  /* 0x009896800000a95d */ /* 0x002fea0003900000 */
[----:B------:R-:W1:Y:S02]  /*28280*/  @!P2 SYNCS.PHASECHK.TRANS64 P2, [R18+URZ+0x2a800], R3 ;  /* 0x02a800031200a5a7 */ /* 0x000e64000804007f */
[----:B-1----:R-:W-:Y:S05]  /*28290*/  @!P2 BRA `(.L_x_1461) ;  /* 0xfffffffc00f0a947 */ /* 0x002fea000383ffff */
[----:B------:R-:W-:Y:S05]  /*282a0*/  BRA `(.L_x_1758) ;  /* 0xfffffe4000bc7947 */ /* 0x000fea000383ffff */
.L_x_1489:
        /* <DEDUP_REMOVED lines=8> */
.L_x_1760:
[----:B------:R-:W-:Y:S05]  /*28330*/  BSYNC B1 ;  /* 0x0000000000017941 */ /* 0x000fea0003800000 */
.L_x_1759:
[----:B------:R-:W-:Y:S05]  /*28340*/  BRA `(.L_x_1761) ;  /* 0xfffffe7000407947 */ /* 0x000fea000383ffff */
.L_x_1490:
        /* <DEDUP_REMOVED lines=8> */
.L_x_1763:
[----:B------:R-:W-:Y:S05]  /*283d0*/  BSYNC B1 ;  /* 0x0000000000017941 */ /* 0x000fea0003800000 */
.L_x_1762:
[----:B------:R-:W-:Y:S05]  /*283e0*/  BRA `(.L_x_1764) ;  /* 0xfffffe7000207947 */ /* 0x000fea000383ffff */
.L_x_1491:
        /* <DEDUP_REMOVED lines=8> */
.L_x_1766:
[----:B------:R-:W-:Y:S05]  /*28470*/  BSYNC B1 ;  /* 0x0000000000017941 */ /* 0x000fea0003800000 */
.L_x_1765:
[----:B------:R-:W-:Y:S05]  /*28480*/  BRA `(.L_x_1767) ;  /* 0xfffffe7000007947 */ /* 0x000fea000383ffff */
.L_x_1492:
        /* <DEDUP_REMOVED lines=8> */
.L_x_1769:
[----:B------:R-:W-:Y:S05]  /*28510*/  BSYNC B1 ;  /* 0x0000000000017941 */ /* 0x000fea0003800000 */
.L_x_1768:
[----:B------:R-:W-:Y:S05]  /*28520*/  BRA `(.L_x_1770) ;  /* 0xfffffe6c00e07947 */ /* 0x000fea000383ffff */
.L_x_1493:
        /* <DEDUP_REMOVED lines=8> */
.L_x_1772:
[----:B------:R-:W-:Y:S05]  /*285b0*/  BSYNC B1 ;  /* 0x0000000000017941 */ /* 0x000fea0003800000 */
.L_x_1771:
[----:B------:R-:W-:Y:S05]  /*285c0*/  BRA `(.L_x_1773) ;  /* 0xfffffe6c00c07947 */ /* 0x000fea000383ffff */
.L_x_1494:
        /* <DEDUP_REMOVED lines=8> */
.L_x_1775:
[----:B------:R-:W-:Y:S05]  /*28650*/  BSYNC B1 ;  /* 0x0000000000017941 */ /* 0x000fea0003800000 */
.L_x_1774:
[----:B------:R-:W-:Y:S05]  /*28660*/  BRA `(.L_x_1776) ;  /* 0xfffffe6c00a47947 */ /* 0x000fea000383ffff */
.L_x_1495:
        /* <DEDUP_REMOVED lines=8> */
.L_x_1778:
[----:B------:R-:W-:Y:S05]  /*286f0*/  BSYNC B1 ;  /* 0x0000000000017941 */ /* 0x000fea0003800000 */
.L_x_1777:
[----:B------:R-:W-:Y:S05]  /*28700*/  BRA `(.L_x_1779) ;  /* 0xfffffe6c00887947 */ /* 0x000fea000383ffff */
.L_x_1496:
        /* <DEDUP_REMOVED lines=8> */
.L_x_1781:
[----:B------:R-:W-:Y:S05]  /*28790*/  BSYNC B1 ;  /* 0x0000000000017941 */ /* 0x000fea0003800000 */
.L_x_1780:
[----:B------:R-:W-:Y:S05]  /*287a0*/  BRA `(.L_x_1782) ;  /* 0xfffffe6c006c7947 */ /* 0x000fea000383ffff */
.L_x_1498:
[----:B0-----:R0:W1:Y:S02]  /*287b0*/  SYNCS.PHASECHK.TRANS64.TRYWAIT P2, [R18+URZ+0x2a800], R9 ;  /* 0x02a80009120075a7 */ /* 0x001064000804017f */
[----:B-1----:R-:W-:Y:S05]  /*287c0*/  @!P2 NANOSLEEP.SYNCS 0x989680 ;  /* 0x009896800000a95d */ /* 0x002fea0003900000 */
[----:B------:R-:W1:Y:S02]  /*287d0*/  @!P2 SYNCS.PHASECHK.TRANS64 P2, [R18+URZ+0x2a800], R9 ;  /* 0x02a800091200a5a7 */ /* 0x000e64000804007f */
[----:B-1----:R-:W-:Y:S05]  /*287e0*/  @!P2 BRA `(.L_x_1498) ;  /* 0xfffffffc00f0a947 */ /* 0x002fea000383ffff */
[----:B------:R-:W-:Y:S05]  /*287f0*/  BRA `(.L_x_1783) ;  /* 0xfffffe6c00cc7947 */ /* 0x000fea000383ffff */
.L_x_1512:
[----:B-1----:R1:W2:Y:S02]  /*28800*/  SYNCS.PHASECHK.TRANS64.TRYWAIT P2, [R4+URZ+0x2a830], R3 ;  /* 0x02a83003040075a7 */ /* 0x0022a4000804017f */
[----:B--2---:R-:W-:Y:S05]  /*28810*/  @!P2 NANOSLEEP.SYNCS 0x989680 ;  /* 0x009896800000a95d */ /* 0x004fea0003900000 */
[----:B------:R-:W2:Y:S02]  /*28820*/  @!P2 SYNCS.PHASECHK.TRANS64 P2, [R4+URZ+0x2a830], R3 ;  /* 0x02a830030400a5a7 */ /* 0x000ea4000804007f */
[----:B--2---:R-:W-:Y:S05]  /*28830*/  @!P2 BRA `(.L_x_1512) ;  /* 0xfffffffc00f0a947 */ /* 0x004fea000383ffff */
[----:B------:R-:W-:Y:S05]  /*28840*/  BRA `(.L_x_1511) ;  /* 0xfffffe94006c7947 */ /* 0x000fea000383ffff */
.L_x_1532:
[----:B-1----:R1:W2:Y:S02]  /*28850*/  SYNCS.PHASECHK.TRANS64.TRYWAIT P2, [R192+URZ+0x2a830], R13 ;  /* 0x02a8300dc00075a7 */ /* 0x0022a4000804017f */
[----:B--2---:R-:W-:Y:S05]  /*28860*/  @!P2 NANOSLEEP.SYNCS 0x989680 ;  /* 0x009896800000a95d */ /* 0x004fea0003900000 */
[----:B------:R-:W2:Y:S02]  /*28870*/  @!P2 SYNCS.PHASECHK.TRANS64 P2, [R192+URZ+0x2a830], R13 ;  /* 0x02a8300dc000a5a7 */ /* 0x000ea4000804007f */
[----:B--2---:R-:W-:Y:S05]  /*28880*/  @!P2 BRA `(.L_x_1532) ;  /* 0xfffffffc00f0a947 */ /* 0x004fea000383ffff */
[----:B------:R-:W-:Y:S05]  /*28890*/  BRA `(.L_x_1531) ;  /* 0xfffffec800807947 */ /* 0x000fea000383ffff */
.L_x_1537:
[----:B-1----:R1:W2:Y:S02]  /*288a0*/  SYNCS.PHASECHK.TRANS64.TRYWAIT P2, [R12+URZ+0x2a850], R11 ;  /* 0x02a8500b0c0075a7 */ /* 0x0022a4000804017f */
[----:B--2---:R-:W-:Y:S05]  /*288b0*/  @!P2 NANOSLEEP.SYNCS 0x989680 ;  /* 0x009896800000a95d */ /* 0x004fea0003900000 */
[----:B------:R-:W2:Y:S02]  /*288c0*/  @!P2 SYNCS.PHASECHK.TRANS64 P2, [R12+URZ+0x2a850], R11 ;  /* 0x02a8500b0c00a5a7 */ /* 0x000ea4000804007f */
[----:B--2---:R-:W-:Y:S05]  /*288d0*/  @!P2 BRA `(.L_x_1537) ;  /* 0xfffffffc00f0a947 */ /* 0x004fea000383ffff */
[----:B------:R-:W-:Y:S05]  /*288e0*/  BRA `(.L_x_1536) ;  /* 0xfffffed400747947 */ /* 0x000fea000383ffff */
.L_x_1557:
[----:B-1----:R1:W2:Y:S02]  /*288f0*/  SYNCS.PHASECHK.TRANS64.TRYWAIT P2, [R10+URZ+0x2a830], R11 ;  /* 0x02a8300b0a0075a7 */ /* 0x0022a4000804017f */
[----:B--2---:R-:W-:Y:S05]  /*28900*/  @!P2 NANOSLEEP.SYNCS 0x989680 ;  /* 0x009896800000a95d */ /* 0x004fea0003900000 */
[----:B------:R-:W2:Y:S02]  /*28910*/  @!P2 SYNCS.PHASECHK.TRANS64 P2, [R10+URZ+0x2a830], R11 ;  /* 0x02a8300b0a00a5a7 */ /* 0x000ea4000804007f */
[----:B--2---:R-:W-:Y:S05]  /*28920*/  @!P2 BRA `(.L_x_1557) ;  /* 0xfffffffc00f0a947 */ /* 0x004fea000383ffff */
[----:B------:R-:W-:Y:S05]  /*28930*/  BRA `(.L_x_1556) ;  /* 0xffffff0000ac7947 */ /* 0x000fea000383ffff */
.L_x_1562:
[----:B-1----:R1:W2:Y:S02]  /*28940*/  SYNCS.PHASECHK.TRANS64.TRYWAIT P2, [R20+URZ+0x2a850], R7 ;  /* 0x02a85007140075a7 */ /* 0x0022a4000804017f */
[----:B--2---:R-:W-:Y:S05]  /*28950*/  @!P2 NANOSLEEP.SYNCS 0x989680 ;  /* 0x009896800000a95d */ /* 0x004fea0003900000 */
[----:B------:R-:W2:Y:S02]  /*28960*/  @!P2 SYNCS.PHASECHK.TRANS64 P2, [R20+URZ+0x2a850], R7 ;  /* 0x02a850071400a5a7 */ /* 0x000ea4000804007f */
[----:B--2---:R-:W-:Y:S05]  /*28970*/  @!P2 BRA `(.L_x_1562) ;  /* 0xfffffffc00f0a947 */ /* 0x004fea000383ffff */
[----:B------:R-:W-:Y:S05]  /*28980*/  BRA `(.L_x_1561) ;  /* 0xffffff0c008c7947 */ /* 0x000fea000383ffff */
.L_x_1570:
[----:B-1----:R1:W2:Y:S02]  /*28990*/  SYNCS.PHASECHK.TRANS64.TRYWAIT P2, [R15+URZ+0x2a830], R10 ;  /* 0x02a8300a0f0075a7 */ /* 0x0022a4000804017f */
[----:B--2---:R-:W-:Y:S05]  /*289a0*/  @!P2 NANOSLEEP.SYNCS 0x989680 ;  /* 0x009896800000a95d */ /* 0x004fea0003900000 */
[----:B------:R-:W2:Y:S02]  /*289b0*/  @!P2 SYNCS.PHASECHK.TRANS64 P2, [R15+URZ+0x2a830], R10 ;  /* 0x02a8300a0f00a5a7 */ /* 0x000ea4000804007f */
[----:B--2---:R-:W-:Y:S05]  /*289c0*/  @!P2 BRA `(.L_x_1570) ;  /* 0xfffffffc00f0a947 */ /* 0x004fea000383ffff */
[----:B------:R-:W-:Y:S05]  /*289d0*/  BRA `(.L_x_1569) ;  /* 0xffffff2800087947 */ /* 0x000fea000383ffff */
.L_x_1575:
[----:B-1----:R1:W2:Y:S02]  /*289e0*/  SYNCS.PHASECHK.TRANS64.TRYWAIT P2, [R10+URZ+0x2a850], R7 ;  /* 0x02a850070a0075a7 */ /* 0x0022a4000804017f */
[----:B--2---:R-:W-:Y:S05]  /*289f0*/  @!P2 NANOSLEEP.SYNCS 0x989680 ;  /* 0x009896800000a95d */ /* 0x004fea0003900000 */
[----:B------:R-:W2:Y:S02]  /*28a00*/  @!P2 SYNCS.PHASECHK.TRANS64 P2, [R10+URZ+0x2a850], R7 ;  /* 0x02a850070a00a5a7 */ /* 0x000ea4000804007f */
[----:B--2---:R-:W-:Y:S05]  /*28a10*/  @!P2 BRA `(.L_x_1575) ;  /* 0xfffffffc00f0a947 */ /* 0x004fea000383ffff */
[----:B------:R-:W-:Y:S05]  /*28a20*/  BRA `(.L_x_1574) ;  /* 0xffffff3000fc7947 */ /* 0x000fea000383ffff */
.L_x_1589:
[----:B-1----:R1:W2:Y:S02]  /*28a30*/  SYNCS.PHASECHK.TRANS64.TRYWAIT P0, [R13+URZ+0x2a850], R0 ;  /* 0x02a850000d0075a7 */ /* 0x0022a4000800017f */
[----:B--2---:R-:W-:Y:S05]  /*28a40*/  @!P0 NANOSLEEP.SYNCS 0x989680 ;  /* 0x009896800000895d */ /* 0x004fea0003900000 */
[----:B------:R-:W2:Y:S02]  /*28a50*/  @!P0 SYNCS.PHASECHK.TRANS64 P0, [R13+URZ+0x2a850], R0 ;  /* 0x02a850000d0085a7 */ /* 0x000ea4000800007f */
[----:B--2---:R-:W-:Y:S05]  /*28a60*/  @!P0 BRA `(.L_x_1589) ;  /* 0xfffffffc00f08947 */ /* 0x004fea000383ffff */
[----:B------:R-:W-:Y:S05]  /*28a70*/  BRA `(.L_x_1588) ;  /* 0xffffff6000887947 */ /* 0x000fea000383ffff */
.L_x_1631:
[----:B0-----:R-:W0:Y:S01]  /*28a80*/  S2R R11, SR_TID.X ;  /* 0x00000000000b7919 */ /* 0x001e220000002100 */
[----:B------:R-:W-:Y:S01]  /*28a90*/  BSSY B1, `(.L_x_1784) ;  /* 0x000000a000017945 */ /* 0x000fe20003800000 */
[----:B------:R-:W-:Y:S02]  /*28aa0*/  IMAD.MOV.U32 R12, RZ, RZ, RZ ;  /* 0x000000ffff0c7224 */ /* 0x000fe400078e00ff */
[----:B------:R-:W-:Y:S01]  /*28ab0*/  IMAD.MOV.U32 R15, RZ, RZ, -0x1 ;  /* 0xffffffffff0f7424 */ /* 0x000fe200078e00ff */
[----:B0-----:R-:W-:-:S04]  /*28ac0*/  SHF.R.U32.HI R11, RZ, 0x5, R11 ;  /* 0x00000005ff0b7819 */ /* 0x001fc8000001160b */
[----:B------:R-:W-:-:S05]  /*28ad0*/  LOP3.LUT R11, R11, 0x3, RZ, 0xc0, !PT ;  /* 0x000000030b0b7812 */ /* 0x000fca00078ec0ff */
[----:B------:R-:W-:Y:S01]  /*28ae0*/  IMAD.MOV.U32 R13, RZ, RZ, R11 ;  /* 0x000000ffff0d7224 */ /* 0x000fe200078e000b */
[----:B------:R-:W-:-:S07]  /*28af0*/  MOV R11, 0x1f ;  /* 0x0000001f000b7802 */ /* 0x000fce0000000f00 */
[----:B------:R-:W-:Y:S05]  /*28b00*/  WARPSYNC.COLLECTIVE R15, `(.L_x_1785) ;  /* 0x000000000f087348 */ /* 0x000fea0003c00000 */
[----:B------:R0:W1:Y:S02]  /*28b10*/  SHFL.IDX P6, R14, R13, R12, R11 ;  /* 0x0000000c0d0e7389 */ /* 0x00006400000c000b */
[----:B01----:R-:W-:Y:S01]  /*28b20*/  ENDCOLLECTIVE ;  /* 0x000000000000791b */ /* 0x003fe20003800000 */
.L_x_1785:
[----:B------:R-:W-:Y:S05]  /*28b30*/  BSYNC B1 ;  /* 0x0000000000017941 */ /* 0x000fea0003800000 */
.L_x_1784:
[----:B------:R-:W-:Y:S05]  /*28b40*/  BRA `(.L_x_1786) ;  /* 0xffffffa000147947 */ /* 0x000fea000383ffff */
.L_x_1632:
[----:B------:R-:W-:Y:S01]  /*28b50*/  BSSY B1, `(.L_x_1787) ;  /* 0x0000006000017945 */ /* 0x000fe20003800000 */
[----:B------:R-:W-:-:S07]  /*28b60*/  IMAD.MOV.U32 R15, RZ, RZ, -0x1 ;  /* 0xffffffffff0f7424 */ /* 0x000fce00078e00ff */
[----:B0-----:R-:W-:Y:S05]  /*28b70*/  WARPSYNC.COLLECTIVE R15, `(.L_x_1788) ;  /* 0x000000000f0c7348 */ /* 0x001fea0003c00000 */
[----:B------:R-:W-:Y:S02]  /*28b80*/  ELECT P6, UR62, PT ;  /* 0x00000000003e782f */ /* 0x000fe400038c0000 */
[----:B------:R-:W-:Y:S01]  /*28b90*/  MOV R14, UR62 ;  /* 0x0000003e000e7c02 */ /* 0x000fe20008000f00 */
[----:B0-----:R-:W-:Y:S10]  /*28ba0*/  ENDCOLLECTIVE ;  /* 0x000000000000791b */ /* 0x001ff40003800000 */
.L_x_1788:
[----:B------:R-:W-:Y:S05]  /*28bb0*/  BSYNC B1 ;  /* 0x0000000000017941 */ /* 0x000fea0003800000 */
.L_x_1787:
[----:B------:R-:W-:Y:S05]  /*28bc0*/  BRA `(.L_x_1789) ;  /* 0xffffffa000007947 */ /* 0x000fea000383ffff */
.L_x_1634:
[----:B-1----:R1:W2:Y:S02]  /*28bd0*/  SYNCS.PHASECHK.TRANS64.TRYWAIT P0, [R8+URZ+0x2a820], R9 ;  /* 0x02a82009080075a7 */ /* 0x0022a4000800017f */
[----:B--2---:R-:W-:Y:S05]  /*28be0*/  @!P0 NANOSLEEP.SYNCS 0x989680 ;  /* 0x009896800000895d */ /* 0x004fea0003900000 */
[----:B------:R-:W2:Y:S02]  /*28bf0*/  @!P0 SYNCS.PHASECHK.TRANS64 P0, [R8+URZ+0x2a820], R9 ;  /* 0x02a82009080085a7 */ /* 0x000ea4000800007f */
[----:B--2---:R-:W-:Y:S05]  /*28c00*/  @!P0 BRA `(.L_x_1634) ;  /* 0xfffffffc00f08947 */ /* 0x004fea000383ffff */
[----:B------:R-:W-:Y:S05]  /*28c10*/  BRA `(.L_x_1790) ;  /* 0xffffffa0001c7947 */ /* 0x000fea000383ffff */
.L_x_1637:
[----:B0-----:R0:W1:Y:S02]  /*28c20*/  SYNCS.PHASECHK.TRANS64.TRYWAIT P0, [R9+URZ+0x2a8a0], R11 ;  /* 0x02a8a00b090075a7 */ /* 0x001064000800017f */
[----:B-1----:R-:W-:Y:S05]  /*28c30*/  @!P0 NANOSLEEP.SYNCS 0x989680 ;  /* 0x009896800000895d */ /* 0x002fea0003900000 */
[----:B------:R-:W1:Y:S02]  /*28c40*/  @!P0 SYNCS.PHASECHK.TRANS64 P0, [R9+URZ+0x2a8a0], R11 ;  /* 0x02a8a00b090085a7 */ /* 0x000e64000800007f */
[----:B-1----:R-:W-:Y:S05]  /*28c50*/  @!P0 BRA `(.L_x_1637) ;  /* 0xfffffffc00f08947 */ /* 0x002fea000383ffff */
[----:B------:R-:W-:Y:S05]  /*28c60*/  BRA `(.L_x_1791) ;  /* 0xffffffa0002c7947 */ /* 0x000fea000383ffff */
.L_x_1639:
[----:B-1----:R1:W2:Y:S02]  /*28c70*/  SYNCS.PHASECHK.TRANS64.TRYWAIT P0, [R9+URZ+0x2a8c0], R11 ;  /* 0x02a8c00b090075a7 */ /* 0x0022a4000800017f */
[----:B--2---:R-:W-:Y:S05]  /*28c80*/  @!P0 NANOSLEEP.SYNCS 0x989680 ;  /* 0x009896800000895d */ /* 0x004fea0003900000 */
[----:B------:R-:W2:Y:S02]  /*28c90*/  @!P0 SYNCS.PHASECHK.TRANS64 P0, [R9+URZ+0x2a8c0], R11 ;  /* 0x02a8c00b090085a7 */ /* 0x000ea4000800007f */
[----:B--2---:R-:W-:Y:S05]  /*28ca0*/  @!P0 BRA `(.L_x_1639) ;  /* 0xfffffffc00f08947 */ /* 0x004fea000383ffff */
[----:B------:R-:W-:Y:S05]  /*28cb0*/  BRA `(.L_x_1792) ;  /* 0xffffffa000bc7947 */ /* 0x000fea000383ffff */
.L_x_1643:
[----:B0-----:R0:W1:Y:S02]  /*28cc0*/  SYNCS.PHASECHK.TRANS64.TRYWAIT P0, [R9+URZ+0x2a8a0], R10 ;  /* 0x02a8a00a090075a7 */ /* 0x001064000800017f */
[----:B-1----:R-:W-:Y:S05]  /*28cd0*/  @!P0 NANOSLEEP.SYNCS 0x989680 ;  /* 0x009896800000895d */ /* 0x002fea0003900000 */
[----:B------:R-:W1:Y:S02]  /*28ce0*/  @!P0 SYNCS.PHASECHK.TRANS64 P0, [R9+URZ+0x2a8a0], R10 ;  /* 0x02a8a00a090085a7 */ /* 0x000e64000800007f */
[----:B-1----:R-:W-:Y:S05]  /*28cf0*/  @!P0 BRA `(.L_x_1643) ;  /* 0xfffffffc00f08947 */ /* 0x002fea000383ffff */
[----:B------:R-:W-:Y:S05]  /*28d00*/  BRA `(.L_x_1793) ;  /* 0xffffffa400787947 */ /* 0x000fea000383ffff */
.L_x_1645:
[----:B-1----:R1:W2:Y:S02]  /*28d10*/  SYNCS.PHASECHK.TRANS64.TRYWAIT P1, [R9+URZ+0x2a8c0], R10 ;  /* 0x02a8c00a090075a7 */ /* 0x0022a4000802017f */
[----:B--2---:R-:W-:Y:S05]  /*28d20*/  @!P1 NANOSLEEP.SYNCS 0x989680 ;  /* 0x009896800000995d */ /* 0x004fea0003900000 */
[----:B------:R-:W2:Y:S02]  /*28d30*/  @!P1 SYNCS.PHASECHK.TRANS64 P1, [R9+URZ+0x2a8c0], R10 ;  /* 0x02a8c00a090095a7 */ /* 0x000ea4000802007f */
[----:B--2---:R-:W-:Y:S05]  /*28d40*/  @!P1 BRA `(.L_x_1645) ;  /* 0xfffffffc00f09947 */ /* 0x004fea000383ffff */
[----:B------:R-:W-:Y:S05]  /*28d50*/  BRA `(.L_x_1794) ;  /* 0xffffffa800047947 */ /* 0x000fea000383ffff */
.L_x_1665:
[----:B------:R-:W0:Y:S01]  /*28d60*/  S2R R7, SR_TID.X ;  /* 0x0000000000077919 */ /* 0x000e220000002100 */
[----:B------:R-:W-:Y:S01]  /*28d70*/  BSSY B0, `(.L_x_1795) ;  /* 0x000000a000007945 */ /* 0x000fe20003800000 */
[----:B------:R-:W-:Y:S01]  /*28d80*/  MOV R12, RZ ;  /* 0x000000ff000c7202 */ /* 0x000fe20000000f00 */
[----:B------:R-:W-:Y:S02]  /*28d90*/  IMAD.MOV.U32 R11, RZ, RZ, 0x1f ;  /* 0x0000001fff0b7424 */ /* 0x000fe400078e00ff */
[----:B------:R-:W-:Y:S01]  /*28da0*/  IMAD.MOV.U32 R15, RZ, RZ, -0x1 ;  /* 0xffffffffff0f7424 */ /* 0x000fe200078e00ff */
[----:B0-----:R-:W-:-:S04]  /*28db0*/  SHF.R.U32.HI R7, RZ, 0x5, R7 ;  /* 0x00000005ff077819 */ /* 0x001fc80000011607 */
[----:B------:R-:W-:-:S05]  /*28dc0*/  LOP3.LUT R7, R7, 0x3, RZ, 0xc0, !PT ;  /* 0x0000000307077812 */ /* 0x000fca00078ec0ff */
[----:B------:R-:W-:-:S07]  /*28dd0*/  IMAD.MOV.U32 R13, RZ, RZ, R7 ;  /* 0x000000ffff0d7224 */ /* 0x000fce00078e0007 */
[----:B------:R-:W-:Y:S05]  /*28de0*/  WARPSYNC.COLLECTIVE R15, `(.L_x_1796) ;  /* 0x000000000f087348 */ /* 0x000fea0003c00000 */
[----:B------:R0:W1:Y:S02]  /*28df0*/  SHFL.IDX P6, R14, R13, R12, R11 ;  /* 0x0000000c0d0e7389 */ /* 0x00006400000c000b */
[----:B01----:R-:W-:Y:S01]  /*28e00*/  ENDCOLLECTIVE ;  /* 0x000000000000791b */ /* 0x003fe20003800000 */
.L_x_1796:
[----:B------:R-:W-:Y:S05]  /*28e10*/  BSYNC B0 ;  /* 0x0000000000007941 */ /* 0x000fea0003800000 */
.L_x_1795:
[----:B------:R-:W-:Y:S05]  /*28e20*/  BRA `(.L_x_1797) ;  /* 0xffffffb400d07947 */ /* 0x000fea000383ffff */
.L_x_1666:
[----:B------:R-:W-:Y:S01]  /*28e30*/  BSSY B0, `(.L_x_1798) ;  /* 0x0000006000007945 */ /* 0x000fe20003800000 */
[----:B------:R-:W-:-:S07]  /*28e40*/  IMAD.MOV.U32 R15, RZ, RZ, -0x1 ;  /* 0xffffffffff0f7424 */ /* 0x000fce00078e00ff */
[----:B------:R-:W-:Y:S05]  /*28e50*/  WARPSYNC.COLLECTIVE R15, `(.L_x_1799) ;  /* 0x000000000f0c7348 */ /* 0x000fea0003c00000 */
[----:B------:R-:W-:Y:S02]  /*28e60*/  ELECT P6, UR62, PT ;  /* 0x00000000003e782f */ /* 0x000fe400038c0000 */
[----:B------:R-:W-:Y:S01]  /*28e70*/  MOV R14, UR62 ;  /* 0x0000003e000e7c02 */ /* 0x000fe20008000f00 */
[----:B------:R-:W-:Y:S10]  /*28e80*/  ENDCOLLECTIVE ;  /* 0x000000000000791b */ /* 0x000ff40003800000 */
.L_x_1799:
[----:B------:R-:W-:Y:S05]  /*28e90*/  BSYNC B0 ;  /* 0x0000000000007941 */ /* 0x000fea0003800000 */
.L_x_1798:
[----:B------:R-:W-:Y:S05]  /*28ea0*/  BRA `(.L_x_1800) ;  /* 0xffffffb400c07947 */ /* 0x000fea000383ffff */
.L_x_1669:
[----:B0-----:R0:W1:Y:S02]  /*28eb0*/  SYNCS.PHASECHK.TRANS64.TRYWAIT P0, [R7+URZ+0x2a840], R10 ;  /* 0x02a8400a070075a7 */ /* 0x001064000800017f */
[----:B-1----:R-:W-:Y:S05]  /*28ec0*/  @!P0 NANOSLEEP.SYNCS 0x989680 ;  /* 0x009896800000895d */ /* 0x002fea0003900000 */
[----:B------:R-:W1:Y:S02]  /*28ed0*/  @!P0 SYNCS.PHASECHK.TRANS64 P0, [R7+URZ+0x2a840], R10 ;  /* 0x02a8400a070085a7 */ /* 0x000e64000800007f */
[----:B-1----:R-:W-:Y:S05]  /*28ee0*/  @!P0 BRA `(.L_x_1669) ;  /* 0xfffffffc00f08947 */ /* 0x002fea000383ffff */
[----:B------:R-:W-:Y:S05]  /*28ef0*/  BRA `(.L_x_1801) ;  /* 0xffffffb800287947 */ /* 0x000fea000383ffff */
.L_x_1672:
        /* <DEDUP_REMOVED lines=8> */
.L_x_1680:
[----:B0-----:R0:W1:Y:S02]  /*28f80*/  SYNCS.PHASECHK.TRANS64.TRYWAIT P0, [R3+URZ+0x2a840], R8 ;  /* 0x02a84008030075a7 */ /* 0x001064000800017f */
[----:B-1----:R-:W-:Y:S05]  /*28f90*/  @!P0 NANOSLEEP.SYNCS 0x989680 ;  /* 0x009896800000895d */ /* 0x002fea0003900000 */
[----:B------:R-:W1:Y:S02]  /*28fa0*/  @!P0 SYNCS.PHASECHK.TRANS64 P0, [R3+URZ+0x2a840], R8 ;  /* 0x02a84008030085a7 */ /* 0x000e64000800007f */
[----:B-1----:R-:W-:Y:S05]  /*28fb0*/  @!P0 BRA `(.L_x_1680) ;  /* 0xfffffffc00f08947 */ /* 0x002fea000383ffff */
[----:B------:R-:W-:Y:S05]  /*28fc0*/  BRA `(.L_x_1803) ;  /* 0xffffffc000347947 */ /* 0x000fea000383ffff */
.L_x_1682:
[----:B0-----:R0:W1:Y:S02]  /*28fd0*/  SYNCS.PHASECHK.TRANS64.TRYWAIT P0, [R8+URZ+0x60], R3 ;  /* 0x00006003080075a7 */ /* 0x001064000800017f */
[----:B-1----:R-:W-:Y:S05]  /*28fe0*/  @!P0 NANOSLEEP.SYNCS 0x989680 ;  /* 0x009896800000895d */ /* 0x002fea0003900000 */
[----:B------:R-:W1:Y:S02]  /*28ff0*/  @!P0 SYNCS.PHASECHK.TRANS64 P0, [R8+URZ+0x60], R3 ;  /* 0x00006003080085a7 */ /* 0x000e64000800007f */
[----:B-1----:R-:W-:Y:S05]  /*29000*/  @!P0 BRA `(.L_x_1682) ;  /* 0xfffffffc00f08947 */ /* 0x002fea000383ffff */
[----:B------:R-:W-:Y:S05]  /*29010*/  BRA `(.L_x_1804) ;  /* 0xffffffc000e07947 */ /* 0x000fea000383ffff */
.L_x_1687:
[----:B-1----:R1:W2:Y:S02]  /*29020*/  SYNCS.PHASECHK.TRANS64.TRYWAIT P0, [R2+URZ+0x2a840], R3 ;  /* 0x02a84003020075a7 */ /* 0x0022a4000800017f */
[----:B--2---:R-:W-:Y:S05]  /*29030*/  @!P0 NANOSLEEP.SYNCS 0x989680 ;  /* 0x009896800000895d */ /* 0x004fea0003900000 */
[----:B------:R-:W2:Y:S02]  /*29040*/  @!P0 SYNCS.PHASECHK.TRANS64 P0, [R2+URZ+0x2a840], R3 ;  /* 0x02a84003020085a7 */ /* 0x000ea4000800007f */
[----:B--2---:R-:W-:Y:S05]  /*29050*/  @!P0 BRA `(.L_x_1687) ;  /* 0xfffffffc00f08947 */ /* 0x004fea000383ffff */
[----:B------:R-:W-:Y:S05]  /*29060*/  BRA `(.L_x_1805) ;  /* 0xffffffc8004c7947 */ /* 0x000fea000383ffff */
.L_x_1689:
[----:B0-----:R0:W1:Y:S02]  /*29070*/  SYNCS.PHASECHK.TRANS64.TRYWAIT P1, [R3+URZ+0x60], R2 ;  /* 0x00006002030075a7 */ /* 0x001064000802017f */
[----:B-1----:R-:W-:Y:S05]  /*29080*/  @!P1 NANOSLEEP.SYNCS 0x989680 ;  /* 0x009896800000995d */ /* 0x002fea0003900000 */
[----:B------:R-:W1:Y:S02]  /*29090*/  @!P1 SYNCS.PHASECHK.TRANS64 P1, [R3+URZ+0x60], R2 ;  /* 0x00006002030095a7 */ /* 0x000e64000802007f */
[----:B-1----:R-:W-:Y:S05]  /*290a0*/  @!P1 BRA `(.L_x_1689) ;  /* 0xfffffffc00f09947 */ /* 0x002fea000383ffff */
[----:B------:R-:W-:Y:S05]  /*290b0*/  BRA `(.L_x_1806) ;  /* 0xffffffc800f87947 */ /* 0x000fea000383ffff */
.L_x_1694:
[----:B--2---:R2:W3:Y:S02]  /*290c0*/  SYNCS.PHASECHK.TRANS64.TRYWAIT P0, [R2+URZ+0x2a840], R3 ;  /* 0x02a84003020075a7 */ /* 0x0044e4000800017f */
[----:B---3--:R-:W-:Y:S05]  /*290d0*/  @!P0 NANOSLEEP.SYNCS 0x989680 ;  /* 0x009896800000895d */ /* 0x008fea0003900000 */
[----:B------:R-:W3:Y:S02]  /*290e0*/  @!P0 SYNCS.PHASECHK.TRANS64 P0, [R2+URZ+0x2a840], R3 ;  /* 0x02a84003020085a7 */ /* 0x000ee4000800007f */
[----:B---3--:R-:W-:Y:S05]  /*290f0*/  @!P0 BRA `(.L_x_1694) ;  /* 0xfffffffc00f08947 */ /* 0x008fea000383ffff */
[----:B------:R-:W-:Y:S05]  /*29100*/  BRA `(.L_x_1807) ;  /* 0xffffffd0001c7947 */ /* 0x000fea000383ffff */
.L_x_1696:
[----:B0-----:R0:W1:Y:S02]  /*29110*/  SYNCS.PHASECHK.TRANS64.TRYWAIT P1, [R2+URZ+0x60], R9 ;  /* 0x00006009020075a7 */ /* 0x001064000802017f */
[----:B-1----:R-:W-:Y:S05]  /*29120*/  @!P1 NANOSLEEP.SYNCS 0x989680 ;  /* 0x009896800000995d */ /* 0x002fea0003900000 */
[----:B------:R-:W1:Y:S02]  /*29130*/  @!P1 SYNCS.PHASECHK.TRANS64 P1, [R2+URZ+0x60], R9 ;  /* 0x00006009020095a7 */ /* 0x000e64000802007f */
[----:B-1----:R-:W-:Y:S05]  /*29140*/  @!P1 BRA `(.L_x_1696) ;  /* 0xfffffffc00f09947 */ /* 0x002fea000383ffff */
[----:B------:R-:W-:Y:S05]  /*29150*/  BRA `(.L_x_1808) ;  /* 0xffffffd000cc7947 */ /* 0x000fea000383ffff */
.L_x_1703:
[----:B-1----:R1:W2:Y:S02]  /*29160*/  SYNCS.PHASECHK.TRANS64.TRYWAIT P0, [R3+URZ+0x2a860], R2 ;  /* 0x02a86002030075a7 */ /* 0x0022a4000800017f */
[----:B--2---:R-:W-:Y:S05]  /*29170*/  @!P0 NANOSLEEP.SYNCS 0x989680 ;  /* 0x009896800000895d */ /* 0x004fea0003900000 */
[----:B------:R-:W2:Y:S02]  /*29180*/  @!P0 SYNCS.PHASECHK.TRANS64 P0, [R3+URZ+0x2a860], R2 ;  /* 0x02a86002030085a7 */ /* 0x000ea4000800007f */
[----:B--2---:R-:W-:Y:S05]  /*29190*/  @!P0 BRA `(.L_x_1703) ;  /* 0xfffffffc00f08947 */ /* 0x004fea000383ffff */
[----:B------:R-:W-:Y:S05]  /*291a0*/  BRA `(.L_x_1809) ;  /* 0xffffffd400d87947 */ /* 0x000fea000383ffff */
.L_x_1705:
[----:B------:R-:W-:Y:S01]  /*291b0*/  BSSY B0, `(.L_x_1810) ;  /* 0x0000008000007945 */ /* 0x000fe20003800000 */
[----:B------:R-:W-:Y:S01]  /*291c0*/  MOV R13, R16 ;  /* 0x00000010000d7202 */ /* 0x000fe20000000f00 */
[----:B------:R-:W-:Y:S02]  /*291d0*/  IMAD.MOV.U32 R12, RZ, RZ, RZ ;  /* 0x000000ffff0c7224 */ /* 0x000fe400078e00ff */
[----:B012---:R-:W-:Y:S02]  /*291e0*/  IMAD.MOV.U32 R11, RZ, RZ, 0x1f ;  /* 0x0000001fff0b7424 */ /* 0x007fe400078e00ff */
[----:B------:R-:W-:-:S07]  /*291f0*/  IMAD.MOV.U32 R15, RZ, RZ, -0x1 ;  /* 0xffffffffff0f7424 */ /* 0x000fce00078e00ff */
[----:B---3--:R-:W-:Y:S05]  /*29200*/  WARPSYNC.COLLECTIVE R15, `(.L_x_1811) ;  /* 0x000000000f087348 */ /* 0x008fea0003c00000 */
[----:B------:R0:W1:Y:S02]  /*29210*/  SHFL.IDX P6, R14, R13, R12, R11 ;  /* 0x0000000c0d0e7389 */ /* 0x00006400000c000b */
[----:B01-3--:R-:W-:Y:S01]  /*29220*/  ENDCOLLECTIVE ;  /* 0x000000000000791b */ /* 0x00bfe20003800000 */
.L_x_1811:
[----:B------:R-:W-:Y:S05]  /*29230*/  BSYNC B0 ;  /* 0x0000000000007941 */ /* 0x000fea0003800000 */
.L_x_1810:
[----:B------:R-:W-:Y:S01]  /*29240*/  IMAD.MOV.U32 R13, RZ, RZ, R16 ;  /* 0x000000ffff0d7224 */ /* 0x000fe200078e0010 */
[----:B------:R-:W-:Y:S01]  /*29250*/  MOV R15, 0xffffffff ;  /* 0xffffffff000f7802 */ /* 0x000fe20000000f00 */
[----:B------:R-:W-:Y:S01]  /*29260*/  IMAD.MOV.U32 R12, RZ, RZ, 0x1 ;  /* 0x00000001ff0c7424 */ /* 0x000fe200078e00ff */
[----:B------:R-:W-:Y:S01]  /*29270*/  MOV R4, R14 ;  /* 0x0000000e00047202 */ /* 0x000fe20000000f00 */
[----:B------:R-:W-:-:S07]  /*29280*/  IMAD.MOV.U32 R11, RZ, RZ, 0x1f ;  /* 0x0000001fff0b7424 */ /* 0x000fce00078e00ff */
[----:B------:R-:W-:Y:S05]  /*29290*/  WARPSYNC.COLLECTIVE R15, `(.L_x_1812) ;  /* 0x000000000f087348 */ /* 0x000fea0003c00000 */
[----:B------:R0:W1:Y:S02]  /*292a0*/  SHFL.IDX P6, R14, R13, R12, R11 ;  /* 0x0000000c0d0e7389 */ /* 0x00006400000c000b */
[----:B01----:R-:W-:Y:S01]  /*292b0*/  ENDCOLLECTIVE ;  /* 0x000000000000791b */ /* 0x003fe20003800000 */
.L_x_1812:
[----:B------:R-:W-:Y:S01]  /*292c0*/  IMAD.MOV.U32 R16, RZ, RZ, R14 ;  /* 0x000000ffff107224 */ /* 0x000fe200078e000e */
[----:B------:R-:W-:Y:S06]  /*292d0*/  BRA `(.L_x_1813) ;  /* 0xffffffd800607947 */ /* 0x000fec000383ffff */
.L_x_1708:
[----:B------:R-:W-:Y:S01]  /*292e0*/  BSSY B0, `(.L_x_1814) ;  /* 0x0000008000007945 */ /* 0x000fe20003800000 */
[----:B-----5:R-:W-:Y:S01]  /*292f0*/  IMAD.MOV.U32 R13, RZ, RZ, R17 ;  /* 0x000000ffff0d7224 */ /* 0x020fe200078e0011 */
[----:B0-2---:R-:W-:Y:S01]  /*29300*/  MOV R11, RZ ;  /* 0x000000ff000b7202 */ /* 0x005fe20000000f00 */
[----:B------:R-:W-:Y:S02]  /*29310*/  IMAD.MOV.U32 R12, RZ, RZ, 0x1 ;  /* 0x00000001ff0c7424 */ /* 0x000fe400078e00ff */
[----:B------:R-:W-:-:S07]  /*29320*/  IMAD.MOV.U32 R15, RZ, RZ, -0x1 ;  /* 0xffffffffff0f7424 */ /* 0x000fce00078e00ff */
[----:B-1-34-:R-:W-:Y:S05]  /*29330*/  WARPSYNC.COLLECTIVE R15, `(.L_x_1815) ;  /* 0x000000000f087348 */ /* 0x01afea0003c00000 */
[----:B------:R0:W2:Y:S02]  /*29340*/  SHFL.UP P6, R14, R13, R12, R11 ;  /* 0x0400000c0d0e7389 */ /* 0x0000a400000c000b */
[----:B01234-:R-:W-:Y:S01]  /*29350*/  ENDCOLLECTIVE ;  /* 0x000000000000791b */ /* 0x01ffe20003800000 */
.L_x_1815:
[----:B------:R-:W-:Y:S05]  /*29360*/  BSYNC B0 ;  /* 0x0000000000007941 */ /* 0x000fea0003800000 */
.L_x_1814:
[C---:B------:R-:W-:Y:S01]  /*29370*/  ISETP.NE.AND P0, PT, R7.reuse, RZ, PT ;  /* 0x000000ff0700720c */ /* 0x040fe20003f05270 */
[----:B------:R-:W-:Y:S01]  /*29380*/  IMAD.MOV.U32 R12, RZ, RZ, 0x2 ;  /* 0x00000002ff0c7424 */ /* 0x000fe200078e00ff */
[----:B------:R-:W-:Y:S01]  /*29390*/  MOV R11, RZ ;  /* 0x000000ff000b7202 */ /* 0x000fe20000000f00 */
[----:B------:R-:W-:Y:S01]  /*293a0*/  IMAD.MOV.U32 R15, RZ, RZ, -0x1 ;  /* 0xffffffffff0f7424 */ /* 0x000fe200078e00ff */
[----:B------:R-:W-:Y:S02]  /*293b0*/  SEL R14, R14, RZ, P0 ;  /* 0x000000ff0e0e7207 */ /* 0x000fe40000000000 */
[----:B------:R-:W-:-:S03]  /*293c0*/  ISETP.GE.U32.AND P0, PT, R7, 0x2, PT ;  /* 0x000000020700780c */ /* 0x000fc60003f06070 */
[----:B------:R-:W-:-:S10]  /*293d0*/  IMAD.IADD R13, R17, 0x1, R14 ;  /* 0x00000001110d7824 */ /* 0x000fd400078e020e */
[----:B------:R-:W-:Y:S05]  /*293e0*/  WARPSYNC.COLLECTIVE R15, `(.L_x_1816) ;  /* 0x000000000f087348 */ /* 0x000fea0003c00000 */
[----:B------:R0:W1:Y:S02]  /*293f0*/  SHFL.UP P6, R14, R13, R12, R11 ;  /* 0x0400000c0d0e7389 */ /* 0x00006400000c000b */
[----:B01----:R-:W-:Y:S01]  /*29400*/  ENDCOLLECTIVE ;  /* 0x000000000000791b */ /* 0x003fe20003800000 */
.L_x_1816:
        /* <DEDUP_REMOVED lines=8> */
.L_x_1817:
        /* <DEDUP_REMOVED lines=8> */
.L_x_1818:
[----:B------:R-:W-:Y:S01]  /*29510*/  IMAD.MOV.U32 R12, RZ, RZ, 0x10 ;  /* 0x00000010ff0c7424 */ /* 0x000fe200078e00ff */
[----:B------:R-:W-:Y:S02]  /*29520*/  SEL R6, R14, RZ, P0 ;  /* 0x000000ff0e067207 */ /* 0x000fe40000000000 */
[----:B------:R-:W-:Y:S02]  /*29530*/  ISETP.GE.U32.AND P0, PT, R7, 0x10, PT ;  /* 0x000000100700780c */ /* 0x000fe40003f06070 */
[----:B------:R-:W-:-:S05]  /*29540*/  IADD3 R6, R5, R6, RZ ;  /* 0x0000000605067210 */ /* 0x000fca0007ffe0ff */
[----:B------:R-:W-:-:S07]  /*29550*/  IMAD.MOV.U32 R13, RZ, RZ, R6 ;  /* 0x000000ffff0d7224 */ /* 0x000fce00078e0006 */
[----:B------:R-:W-:Y:S05]  /*29560*/  WARPSYNC.COLLECTIVE R15, `(.L_x_1819) ;  /* 0x000000000f087348 */ /* 0x000fea0003c00000 */
[----:B------:R0:W1:Y:S02]  /*29570*/  SHFL.UP P6, R14, R13, R12, R11 ;  /* 0x0400000c0d0e7389 */ /* 0x00006400000c000b */
[----:B01----:R-:W-:Y:S01]  /*29580*/  ENDCOLLECTIVE ;  /* 0x000000000000791b */ /* 0x003fe20003800000 */
.L_x_1819:
[----:B------:R-:W-:Y:S02]  /*29590*/  IMAD.MOV.U32 R12, RZ, RZ, 0x1f ;  /* 0x0000001fff0c7424 */ /* 0x000fe400078e00ff */
[----:B------:R-:W-:Y:S01]  /*295a0*/  IMAD.MOV.U32 R11, RZ, RZ, 0x1f ;  /* 0x0000001fff0b7424 */ /* 0x000fe200078e00ff */
[----:B------:R-:W-:-:S05]  /*295b0*/  SEL R3, R14, RZ, P0 ;  /* 0x000000ff0e037207 */ /* 0x000fca0000000000 */
[----:B------:R-:W-:-:S05]  /*295c0*/  IMAD.IADD R2, R6, 0x1, R3 ;  /* 0x0000000106027824 */ /* 0x000fca00078e0203 */
[----:B------:R-:W-:-:S07]  /*295d0*/  MOV R13, R2 ;  /* 0x00000002000d7202 */ /* 0x000fce0000000f00 */
[----:B------:R-:W-:Y:S05]  /*295e0*/  WARPSYNC.COLLECTIVE R15, `(.L_x_1820) ;  /* 0x000000000f087348 */ /* 0x000fea0003c00000 */
[----:B------:R0:W1:Y:S02]  /*295f0*/  SHFL.IDX P6, R14, R13, R12, R11 ;  /* 0x0000000c0d0e7389 */ /* 0x00006400000c000b */
[----:B01----:R-:W-:Y:S01]  /*29600*/  ENDCOLLECTIVE ;  /* 0x000000000000791b */ /* 0x003fe20003800000 */
.L_x_1820:
[----:B------:R-:W-:Y:S05]  /*29610*/  BRA `(.L_x_1821) ;  /* 0xffffffd800287947 */ /* 0x000fea000383ffff */
.L_x_1713:
[----:B------:R-:W-:Y:S01]  /*29620*/  BSSY B0, `(.L_x_1822) ;  /* 0x0000008000007945 */ /* 0x000fe20003800000 */
[----:B-----5:R-:W-:Y:S01]  /*29630*/  IMAD.MOV.U32 R13, RZ, RZ, R17 ;  /* 0x000000ffff0d7224 */ /* 0x020fe200078e0011 */
[----:B------:R-:W-:Y:S01]  /*29640*/  MOV R12, 0x1 ;  /* 0x00000001000c7802 */ /* 0x000fe20000000f00 */
[----:B--2---:R-:W-:Y:S02]  /*29650*/  IMAD.MOV.U32 R11, RZ, RZ, RZ ;  /* 0x000000ffff0b7224 */ /* 0x004fe400078e00ff */
[----:B------:R-:W-:-:S07]  /*29660*/  IMAD.MOV.U32 R15, RZ, RZ, -0x1 ;  /* 0xffffffffff0f7424 */ /* 0x000fce00078e00ff */
[----:B01----:R-:W-:Y:S05]  /*29670*/  WARPSYNC.COLLECTIVE R15, `(.L_x_1823) ;  /* 0x000000000f087348 */ /* 0x003fea0003c00000 */
[----:B------:R2:W3:Y:S02]  /*29680*/  SHFL.UP P6, R14, R13, R12, R11 ;  /* 0x0400000c0d0e7389 */ /* 0x0004e400000c000b */
[----:B0123--:R-:W-:Y:S01]  /*29690*/  ENDCOLLECTIVE ;  /* 0x000000000000791b */ /* 0x00ffe20003800000 */
.L_x_1823:
[----:B------:R-:W-:Y:S05]  /*296a0*/  BSYNC B0 ;  /* 0x0000000000007941 */ /* 0x000fea0003800000 */
.L_x_1822:
[----:B------:R-:W-:Y:S01]  /*296b0*/  ISETP.NE.AND P0, PT, R6, RZ, PT ;  /* 0x000000ff0600720c */ /* 0x000fe20003f05270 */
[----:B------:R-:W-:Y:S01]  /*296c0*/  IMAD.MOV.U32 R11, RZ, RZ, RZ ;  /* 0x000000ffff0b7224 */ /* 0x000fe200078e00ff */
[----:B------:R-:W-:Y:S01]  /*296d0*/  MOV R12, 0x2 ;  /* 0x00000002000c7802 */ /* 0x000fe20000000f00 */
[----:B------:R-:W-:Y:S01]  /*296e0*/  IMAD.MOV.U32 R15, RZ, RZ, -0x1 ;  /* 0xffffffffff0f7424 */ /* 0x000fe200078e00ff */
[----:B------:R-:W-:Y:S02]  /*296f0*/  SEL R14, R14, RZ, P0 ;  /* 0x000000ff0e0e7207 */ /* 0x000fe40000000000 */
[----:B------:R-:W-:-:S03]  /*29700*/  ISETP.GE.U32.AND P0, PT, R6, 0x2, PT ;  /* 0x000000020600780c */ /* 0x000fc60003f06070 */
[----:B------:R-:W-:-:S10]  /*29710*/  IMAD.IADD R13, R17, 0x1, R14 ;  /* 0x00000001110d7824 */ /* 0x000fd400078e020e */
[----:B------:R-:W-:Y:S05]  /*29720*/  WARPSYNC.COLLECTIVE R15, `(.L_x_1824) ;  /* 0x000000000f087348 */ /* 0x000fea0003c00000 */
[----:B------:R0:W1:Y:S02]  /*29730*/  SHFL.UP P6, R14, R13, R12, R11 ;  /* 0x0400000c0d0e7389 */ /* 0x00006400000c000b */
[----:B01----:R-:W-:Y:S01]  /*29740*/  ENDCOLLECTIVE ;  /* 0x000000000000791b */ /* 0x003fe20003800000 */
.L_x_1824:
        /* <DEDUP_REMOVED lines=8> */
.L_x_1825:
        /* <DEDUP_REMOVED lines=8> */
.L_x_1826:
        /* <DEDUP_REMOVED lines=8> */
.L_x_1827:
[----:B------:R-:W-:Y:S01]  /*298d0*/  IMAD.MOV.U32 R12, RZ, RZ, 0x1f ;  /* 0x0000001fff0c7424 */ /* 0x000fe200078e00ff */
[----:B------:R-:W-:Y:S02]  /*298e0*/  MOV R11, 0x1f ;  /* 0x0000001f000b7802 */ /* 0x000fe40000000f00 */
[----:B------:R-:W-:-:S04]  /*298f0*/  SEL R2, R14, RZ, P0 ;  /* 0x000000ff0e027207 */ /* 0x000fc80000000000 */
[----:B------:R-:W-:-:S05]  /*29900*/  IADD3 R2, R5, R2, RZ ;  /* 0x0000000205027210 */ /* 0x000fca0007ffe0ff */
[----:B------:R-:W-:-:S07]  /*29910*/  IMAD.MOV.U32 R13, RZ, RZ, R2 ;  /* 0x000000ffff0d7224 */ /* 0x000fce00078e0002 */
[----:B------:R-:W-:Y:S05]  /*29920*/  WARPSYNC.COLLECTIVE R15, `(.L_x_1828) ;  /* 0x000000000f087348 */ /* 0x000fea0003c00000 */
[----:B------:R0:W1:Y:S02]  /*29930*/  SHFL.IDX P6, R14, R13, R12, R11 ;  /* 0x0000000c0d0e7389 */ /* 0x00006400000c000b */
[----:B01----:R-:W-:Y:S01]  /*29940*/  ENDCOLLECTIVE ;  /* 0x000000000000791b */ /* 0x003fe20003800000 */
.L_x_1828:
[----:B------:R-:W-:Y:S05]  /*29950*/  BRA `(.L_x_1829) ;  /* 0xffffffd800107947 */ /* 0x000fea000383ffff */
.L_x_1715:
[----:B------:R-:W-:Y:S01]  /*29960*/  BSSY B0, `(.L_x_1830) ;  /* 0x0000006000007945 */ /* 0x000fe20003800000 */
[----:B------:R-:W-:Y:S01]  /*29970*/  PLOP3.LUT P6, PT, P6, PT, PT, 0x8, 0x0 ;  /* 0x000000000000781c */ /* 0x000fe200037ce170 */
[----:B------:R-:W-:-:S12]  /*29980*/  IMAD.MOV.U32 R15, RZ, RZ, -0x1 ;  /* 0xffffffffff0f7424 */ /* 0x000fd800078e00ff */
[----:B0-2---:R-:W-:Y:S05]  /*29990*/  WARPSYNC.COLLECTIVE R15, `(.L_x_1831) ;  /* 0x000000000f087348 */ /* 0x005fea0003c00000 */
[----:B------:R-:W-:Y:S01]  /*299a0*/  VOTE.ANY R14, PT, P6 ;  /* 0x00000000000e7806 */ /* 0x000fe200030e0100 */
[----:B0-2---:R-:W-:Y:S06]  /*299b0*/  ENDCOLLECTIVE ;  /* 0x000000000000791b */ /* 0x005fec0003800000 */
.L_x_1831:
[----:B------:R-:W-:Y:S05]  /*299c0*/  BSYNC B0 ;  /* 0x0000000000007941 */ /* 0x000fea0003800000 */
.L_x_1830:
[----:B------:R-:W-:Y:S01]  /*299d0*/  IMAD.MOV.U32 R3, RZ, RZ, R14 ;  /* 0x000000ffff037224 */ /* 0x000fe200078e000e */
[----:B------:R-:W-:Y:S01]  /*299e0*/  MOV R13, R17 ;  /* 0x00000011000d7202 */ /* 0x000fe20000000f00 */
[----:B------:R-:W-:Y:S01]  /*299f0*/  IMAD.MOV.U32 R11, RZ, RZ, 0x1f ;  /* 0x0000001fff0b7424 */ /* 0x000fe200078e00ff */
[----:B------:R-:W-:Y:S01]  /*29a00*/  MOV R15, 0xffffffff ;  /* 0xffffffff000f7802 */ /* 0x000fe20000000f00 */
[----:B------:R-:W0:Y:S02]  /*29a10*/  POPC R6, R3 ;  /* 0x0000000300067309 */ /* 0x000e240000000000 */
[----:B0-----:R-:W-:-:S07]  /*29a20*/  IMAD.MOV.U32 R12, RZ, RZ, R6 ;  /* 0x000000ffff0c7224 */ /* 0x001fce00078e0006 */
[----:B------:R-:W-:Y:S05]  /*29a30*/  WARPSYNC.COLLECTIVE R15, `(.L_x_1832) ;  /* 0x000000000f087348 */ /* 0x000fea0003c00000 */
[----:B------:R0:W1:Y:S02]  /*29a40*/  SHFL.IDX P6, R14, R13, R12, R11 ;  /* 0x0000000c0d0e7389 */ /* 0x00006400000c000b */
[----:B01----:R-:W-:Y:S01]  /*29a50*/  ENDCOLLECTIVE ;  /* 0x000000000000791b */ /* 0x003fe20003800000 */
.L_x_1832:
[----:B------:R-:W-:Y:S01]  /*29a60*/  IMAD.MOV.U32 R17, RZ, RZ, R14 ;  /* 0x000000ffff117224 */ /* 0x000fe200078e000e */
[----:B------:R-:W-:Y:S06]  /*29a70*/  BRA `(.L_x_1833) ;  /* 0xffffffd800007947 */ /* 0x000fec000383ffff */
.L_x_1717:
[----:B------:R-:W-:Y:S01]  /*29a80*/  BSSY B0, `(.L_x_1834) ;  /* 0x0000007000007945 */ /* 0x000fe20003800000 */
[----:B------:R-:W-:Y:S01]  /*29a90*/  IMAD.MOV.U32 R13, RZ, RZ, R2 ;  /* 0x000000ffff0d7224 */ /* 0x000fe200078e0002 */
[----:B--2---:R-:W-:Y:S01]  /*29aa0*/  MOV R11, 0x1f ;  /* 0x0000001f000b7802 */ /* 0x004fe20000000f00 */
[----:B------:R-:W-:-:S07]  /*29ab0*/  IMAD.MOV.U32 R15, RZ, RZ, -0x1 ;  /* 0xffffffffff0f7424 */ /* 0x000fce00078e00ff */
[----:B01-3--:R-:W-:Y:S05]  /*29ac0*/  WARPSYNC.COLLECTIVE R15, `(.L_x_1835) ;  /* 0x000000000f087348 */ /* 0x00bfea0003c00000 */
[----:B------:R2:W4:Y:S02]  /*29ad0*/  SHFL.IDX P6, R14, R13, R12, R11 ;  /* 0x0000000c0d0e7389 */ /* 0x00052400000c000b */
[----:B01234-:R-:W-:Y:S01]  /*29ae0*/  ENDCOLLECTIVE ;  /* 0x000000000000791b */ /* 0x01ffe20003800000 */
.L_x_1835:
[----:B------:R-:W-:Y:S05]  /*29af0*/  BSYNC B0 ;  /* 0x0000000000007941 */ /* 0x000fea0003800000 */
.L_x_1834:
[----:B------:R-:W-:Y:S01]  /*29b00*/  IMAD.MOV.U32 R7, RZ, RZ, R14 ;  /* 0x000000ffff077224 */ /* 0x000fe200078e000e */
[----:B------:R-:W-:Y:S06]  /*29b10*/  BRA `(.L_x_1716) ;  /* 0xffffffd400f47947 */ /* 0x000fec000383ffff */
.L_x_1721:
[----:B-1----:R1:W3:Y:S02]  /*29b20*/  SYNCS.PHASECHK.TRANS64.TRYWAIT P0, [R0+URZ+0x2a820], R3 ;  /* 0x02a82003000075a7 */ /* 0x0022e4000800017f */
[----:B---3--:R-:W-:Y:S05]  /*29b30*/  @!P0 NANOSLEEP.SYNCS 0x989680 ;  /* 0x009896800000895d */ /* 0x008fea0003900000 */
[----:B------:R-:W3:Y:S02]  /*29b40*/  @!P0 SYNCS.PHASECHK.TRANS64 P0, [R0+URZ+0x2a820], R3 ;  /* 0x02a82003000085a7 */ /* 0x000ee4000800007f */
[----:B---3--:R-:W-:Y:S05]  /*29b50*/  @!P0 BRA `(.L_x_1721) ;  /* 0xfffffffc00f08947 */ /* 0x008fea000383ffff */
[----:B------:R-:W-:Y:S05]  /*29b60*/  BRA `(.L_x_1836) ;  /* 0xffffffdc006c7947 */ /* 0x000fea000383ffff */
.L_x_1722:
[----:B------:R-:W3:Y:S01]  /*29b70*/  S2R R2, SR_TID.X ;  /* 0x0000000000027919 */ /* 0x000ee20000002100 */
[----:B------:R-:W-:Y:S01]  /*29b80*/  BSSY B0, `(.L_x_1837) ;  /* 0x000000a000007945 */ /* 0x000fe20003800000 */
[----:B------:R-:W-:Y:S01]  /*29b90*/  IMAD.MOV.U32 R12, RZ, RZ, RZ ;  /* 0x000000ffff0c7224 */ /* 0x000fe200078e00ff */
[----:B------:R-:W-:Y:S01]  /*29ba0*/  MOV R15, 0xffffffff ;  /* 0xffffffff000f7802 */ /* 0x000fe20000000f00 */
[----:B0-2---:R-:W-:Y:S01]  /*29bb0*/  IMAD.MOV.U32 R11, RZ, RZ, 0x1f ;  /* 0x0000001fff0b7424 */ /* 0x005fe200078e00ff */
[----:B---3--:R-:W-:-:S04]  /*29bc0*/  SHF.R.U32.HI R2, RZ, 0x5, R2 ;  /* 0x00000005ff027819 */ /* 0x008fc80000011602 */
[----:B------:R-:W-:-:S04]  /*29bd0*/  LOP3.LUT R2, R2, 0x3, RZ, 0xc0, !PT ;  /* 0x0000000302027812 */ /* 0x000fc800078ec0ff */
[----:B------:R-:W-:-:S07]  /*29be0*/  MOV R13, R2 ;  /* 0x00000002000d7202 */ /* 0x000fce0000000f00 */
[----:B-1----:R-:W-:Y:S05]  /*29bf0*/  WARPSYNC.COLLECTIVE R15, `(.L_x_1838) ;  /* 0x000000000f087348 */ /* 0x002fea0003c00000 */
[----:B------:R0:W2:Y:S02]  /*29c00*/  SHFL.IDX P6, R14, R13, R12, R11 ;  /* 0x0000000c0d0e7389 */ /* 0x0000a400000c000b */
[----:B012---:R-:W-:Y:S01]  /*29c10*/  ENDCOLLECTIVE ;  /* 0x000000000000791b */ /* 0x007fe20003800000 */
.L_x_1838:
[----:B------:R-:W-:Y:S05]  /*29c20*/  BSYNC B0 ;  /* 0x0000000000007941 */ /* 0x000fea0003800000 */
.L_x_1837:
[----:B------:R-:W-:Y:S05]  /*29c30*/  BRA `(.L_x_1839) ;  /* 0xffffffdc00547947 */ /* 0x000fea000383ffff */
.L_x_1723:
[----:B------:R-:W-:Y:S01]  /*29c40*/  BSSY B0, `(.L_x_1840) ;  /* 0x0000006000007945 */ /* 0x000fe20003800000 */
[----:B------:R-:W-:-:S07]  /*29c50*/  IMAD.MOV.U32 R15, RZ, RZ, -0x1 ;  /* 0xffffffffff0f7424 */ /* 0x000fce00078e00ff */
[----:B0123--:R-:W-:Y:S05]  /*29c60*/  WARPSYNC.COLLECTIVE R15, `(.L_x_1841) ;  /* 0x000000000f0c7348 */ /* 0x00ffea0003c00000 */
[----:B------:R-:W-:Y:S02]  /*29c70*/  ELECT P6, UR62, PT ;  /* 0x00000000003e782f */ /* 0x000fe400038c0000 */
[----:B------:R-:W-:Y:S01]  /*29c80*/  MOV R14, UR62 ;  /* 0x0000003e000e7c02 */ /* 0x000fe20008000f00 */
[----:B0123--:R-:W-:Y:S10]  /*29c90*/  ENDCOLLECTIVE ;  /* 0x000000000000791b */ /* 0x00fff40003800000 */
.L_x_1841:
[----:B------:R-:W-:Y:S05]  /*29ca0*/  BSYNC B0 ;  /* 0x0000000000007941 */ /* 0x000fea0003800000 */
.L_x_1840:
[----:B------:R-:W-:Y:S05]  /*29cb0*/  BRA `(.L_x_1842) ;  /* 0xffffffdc00487947 */ /* 0x000fea000383ffff */
.L_x_1725:
[----:B-1----:R1:W3:Y:S02]  /*29cc0*/  SYNCS.PHASECHK.TRANS64.TRYWAIT P0, [R6+URZ], R5 ;  /* 0x00000005060075a7 */ /* 0x0022e4000800017f */
[----:B---3--:R-:W-:Y:S05]  /*29cd0*/  @!P0 NANOSLEEP.SYNCS 0x989680 ;  /* 0x009896800000895d */ /* 0x008fea0003900000 */
[----:B------:R-:W3:Y:S02]  /*29ce0*/  @!P0 SYNCS.PHASECHK.TRANS64 P0, [R6+URZ], R5 ;  /* 0x00000005060085a7 */ /* 0x000ee4000800007f */
[----:B---3--:R-:W-:Y:S05]  /*29cf0*/  @!P0 BRA `(.L_x_1725) ;  /* 0xfffffffc00f08947 */ /* 0x008fea000383ffff */
[----:B------:R-:W-:Y:S05]  /*29d00*/  BRA `(.L_x_1843) ;  /* 0xffffffdc00847947 */ /* 0x000fea000383ffff */
.L_x_1726:
[----:B---3--:R3:W4:Y:S02]  /*29d10*/  SYNCS.PHASECHK.TRANS64.TRYWAIT P0, [R7+URZ], R2 ;  /* 0x00000002070075a7 */ /* 0x008724000800017f */
[----:B----4-:R-:W-:Y:S05]  /*29d20*/  @!P0 NANOSLEEP.SYNCS 0x989680 ;  /* 0x009896800000895d */ /* 0x010fea0003900000 */
[----:B------:R-:W4:Y:S02]  /*29d30*/  @!P0 SYNCS.PHASECHK.TRANS64 P0, [R7+URZ], R2 ;  /* 0x00000002070085a7 */ /* 0x000f24000800007f */
[----:B----4-:R-:W-:Y:S05]  /*29d40*/  @!P0 BRA `(.L_x_1726) ;  /* 0xfffffffc00f08947 */ /* 0x010fea000383ffff */
[----:B------:R-:W-:Y:S05]  /*29d50*/  BRA `(.L_x_1844) ;  /* 0xffffffdc00787947 */ /* 0x000fea000383ffff */
.L_x_1728:
[----:B----4-:R4:W0:Y:S02]  /*29d60*/  SYNCS.PHASECHK.TRANS64.TRYWAIT P0, [R4+URZ], R5 ;  /* 0x00000005040075a7 */ /* 0x010824000800017f */
[----:B0-----:R-:W-:Y:S05]  /*29d70*/  @!P0 NANOSLEEP.SYNCS 0x989680 ;  /* 0x009896800000895d */ /* 0x001fea0003900000 */
[----:B------:R-:W0:Y:S02]  /*29d80*/  @!P0 SYNCS.PHASECHK.TRANS64 P0, [R4+URZ], R5 ;  /* 0x00000005040085a7 */ /* 0x000e24000800007f */
[----:B0-----:R-:W-:Y:S05]  /*29d90*/  @!P0 BRA `(.L_x_1728) ;  /* 0xfffffffc00f08947 */ /* 0x001fea000383ffff */
[----:B------:R-:W-:Y:S05]  /*29da0*/  BRA `(.L_x_1845) ;  /* 0xffffffdc00807947 */ /* 0x000fea000383ffff */
.L_x_1846:
        /* <DEDUP_REMOVED lines=13> */
.L_x_2662:


//--------------------- .text._ZN7cutlass13device_kernelIN5flash11enable_sm90INS1_16FlashAttnFwdSm90INS1_25CollectiveMainloopFwdSm90ILi2EN4cute5tupleIJNS5_1CILi1EEES8_S8_EEENS6_IJNS7_ILi128EEESA_NS7_ILi192EEEEEELi128ENS_6half_tEfNS_4arch4Sm90ELb1ELb0ELb1ELb0ELb0ELb0ELb0ELb1ELb1ELb0ELb0ELb0EEENS1_21CollectiveEpilogueFwdINS6_IJSA_SA_SA_EEES9_SD_SF_Li256ELb0ELb0ELb0ELb0EEENS1_30DynamicPersistentTileSchedulerILi256ELi32ELb0ELb0ELb1EEEEEEEEEvNT_6ParamsE --------------------------
	.section	.text._ZN7cutlass13device_kernelIN5flash11enable_sm90INS1_16FlashAttnFwdSm90INS1_25CollectiveMainloopFwdSm90ILi2EN4cute5tupleIJNS5_1CILi1EEES8_S8_EEENS6_IJNS7_ILi128EEESA_NS7_ILi192EEEEEELi128ENS_6half_tEfNS_4arch4Sm90ELb1ELb0ELb1ELb0ELb0ELb0ELb0ELb1ELb1ELb0ELb0ELb0EEENS1_21CollectiveEpilogueFwdINS6_IJSA_SA_SA_EEES9_SD_SF_Li256ELb0ELb0ELb0ELb0EEENS1_30DynamicPersistentTileSchedulerILi256ELi32ELb0ELb0ELb1EEEEEEEEEvNT_6ParamsE,"ax",@progbits
	.align	128
.text._ZN7cutlass13device_kernelIN5flash11enable_sm90INS1_16FlashAttnFwdSm90INS1_25CollectiveMainloopFwdSm90ILi2EN4cute5tupleIJNS5_1CILi1EEES8_S8_EEENS6_IJNS7_ILi128EEESA_NS7_ILi192EEEEEELi128ENS_6half_tEfNS_4arch4Sm90ELb1ELb0ELb1ELb0ELb0ELb0ELb0ELb1ELb1ELb0ELb0ELb0EEENS1_21CollectiveEpilogueFwdINS6_IJSA_SA_SA_EEES9_SD_SF_Li256ELb0ELb0ELb0ELb0EEENS1_30DynamicPersistentTileSchedulerILi256ELi32ELb0ELb0ELb1EEEEEEEEEvNT_6ParamsE:
        .type           _ZN7cutlass13device_kernelIN5flash11enable_sm90INS1_16FlashAttnFwdSm90INS1_25CollectiveMainloopFwdSm90ILi2EN4cute5tupleIJNS5_1CILi1EEES8_S8_EEENS6_IJNS7_ILi128EEESA_NS7_ILi192EEEEEELi128ENS_6half_tEfNS_4arch4Sm90ELb1ELb0ELb1ELb0ELb0ELb0ELb0ELb1ELb1ELb0ELb0ELb0EEENS1_21CollectiveEpilogueFwdINS6_IJSA_SA_SA_EEES9_SD_SF_Li256ELb0ELb0ELb0ELb0EEENS1_30DynamicPersistentTileSchedulerILi256ELi32ELb0ELb0ELb1EEEEEEEEEvNT_6ParamsE,@function
        .size           _ZN7cutlass13device_kernelIN5flash11enable_sm90INS1_16FlashAttnFwdSm90INS1_25CollectiveMainloopFwdSm90ILi2EN4cute5tupleIJNS5_1CILi1EEES8_S8_EEENS6_IJNS7_ILi128EEESA_NS7_ILi192EEEEEELi128ENS_6half_tEfNS_4arch4Sm90ELb1ELb0ELb1ELb0ELb0ELb0ELb0ELb1ELb1ELb0ELb0ELb0EEENS1_21CollectiveEpilogueFwdINS6_IJSA_SA_SA_EEES9_SD_SF_Li256ELb0ELb0ELb0ELb0EEENS1_30DynamicPersistentTileSchedulerILi256ELi32ELb0ELb0ELb1EEEEEEEEEvNT_6ParamsE,(.L_x_2663 - _ZN7cutlass13device_kernelIN5flash11enable_sm90INS1_16FlashAttnFwdSm90INS1_25CollectiveMainloopFwdSm90ILi2EN4cute5tupleIJNS5_1CILi1EEES8_S8_EEENS6_IJNS7_ILi128EEESA_NS7_ILi192EEEEEELi128ENS_6half_tEfNS_4arch4Sm90ELb1ELb0ELb1ELb0ELb0ELb0ELb0ELb1ELb1ELb0ELb0ELb0EEENS1_21CollectiveEpilogueFwdINS6_IJSA_SA_SA_EEES9_SD_SF_Li256ELb0ELb0ELb0ELb0EEENS1_30DynamicPersistentTileSchedulerILi256ELi32ELb0ELb0ELb1EEEEEEEEEvNT_6ParamsE)
        .other          _ZN7cutlass13device_kernelIN5flash11enable_sm90INS1_16FlashAttnFwdSm90INS1_25CollectiveMainloopFwdSm90ILi2EN4cute5tupleIJNS5_1CILi1EEES8_S8_EEENS6_IJNS7_ILi128EEESA_NS7_ILi192EEEEEELi128ENS_6half_tEfNS_4arch4Sm90ELb1ELb0ELb1ELb0ELb0ELb0ELb0ELb1ELb1ELb0ELb0ELb0EEENS1_21CollectiveEpilogueFwdINS6_IJSA_SA_SA_EEES9_SD_SF_Li256ELb0ELb0ELb0ELb0EEENS1_30DynamicPersistentTileSchedulerILi256ELi32ELb0ELb0ELb1EEEEEEEEEvNT_6ParamsE,@"STO_CUDA_ENTRY STV_DEFAULT"
_ZN7cutlass13device_kernelIN5flash11enable_sm90INS1_16FlashAttnFwdSm90INS1_25CollectiveMainloopFwdSm90ILi2EN4cute5tupleIJNS5_1CILi1EEES8_S8_EEENS6_IJNS7_ILi128EEESA_NS7_ILi192EEEEEELi128ENS_6half_tEfNS_4arch4Sm90ELb1ELb0ELb1ELb0ELb0ELb0ELb0ELb1ELb1ELb0ELb0ELb0EEENS1_21CollectiveEpilogueFwdINS6_IJSA_SA_SA_EEES9_SD_SF_Li256ELb0ELb0ELb0ELb0EEENS1_30DynamicPersistentTileSchedulerILi256ELi32ELb0ELb0ELb1EEEEEEEEEvNT_6ParamsE:
        /* <DEDUP_REMOVED lines=24> */
.L_x_1848:
[----:B------:R-:W-:Y:S05]  /*0180*/  BSYNC B0 ;  /* 0x0000000000007941 */ /* 0x000fea0003800000 */
.L_x_1847:
        /* <DEDUP_REMOVED lines=37> */
.L_x_1849:
        /* <DEDUP_REMOVED lines=22> */
.L_x_1850:
        /* <DEDUP_REMOVED lines=18> */
.L_x_1851:
        /* <DEDUP_REMOVED lines=22> */
.L_x_1852:
        /* <DEDUP_REMOVED lines=22> */
.L_x_1853:
[----:B-1----:R-:W-:Y:S01]  /*0920*/  UMOV UR4, 0x1 ;  /* 0x0000000100047882 */ /* 0x002fe20000000000 */
[----:B------:R-:W-:Y:S01]  /*0930*/  PLOP3.LUT P0, PT, PT, PT, UP0, 0x80, 0x0 ;  /* 0x000000000000781c */ /* 0x000fe20003f0f008 */
[----:B------:R-:W-:Y:S01]  /*0940*/  USEL UR4, UR4, 0x2, !UP0 ;  /* 0x0000000204047887 */ /* 0x000fe2000c000000 */
[----:B------:R-:W-:-:S05]  /*0950*/  NOP ;  /* 0x0000000000007918 */ /* 0x000fca0000000000 */
[----:B------:R-:W-:-:S05]  /*0960*/  IMAD.U32 R2, RZ, RZ, UR4 ;  /* 0x00000004ff027e24 */ /* 0x000fca000f8e00ff */
[----:B------:R1:W-:Y:S01]  /*0970*/  STL [R1], R2 ;  /* 0x0000000201007387 */ /* 0x0003e20000100800 */
[----:B--23--:R-:W-:Y:S06]  /*0980*/  BAR.SYNC.DEFER_BLOCKING 0x0 ;  /* 0x0000000000007b1d */ /* 0x00cfec0000010000 */
[----:B------:R-:W-:Y:S05]  /*0990*/  @!P0 BRA `(.L_x_1854) ;  /* 0x000000b800e88947 */ /* 0x000fea0003800000 */
.L_x_1855:
        /* <DEDUP_REMOVED lines=13> */
[----:B------:R-:W-:Y:S01]  /*0a70*/  UMOV UR46, URZ ;  /* 0x0000003f002e7c82 */ /* 0x000fe20008000000 */
[----:B-1----:R-:W1:Y:S01]  /*0a80*/  S2R R2, SR_TID.X ;  /* 0x0000000000027919 */ /* 0x002e620000002100 */
[----:B------:R-:W-:-:S04]  /*0a90*/  UMOV UR36, URZ ;  /* 0x0000003f00247c82 */ /* 0x000fc80008000000 */
[----:B------:R-:W4:Y:S01]  /*0aa0*/  S2UR UR6, SR_SWINHI ;  /* 0x00000000000679c3 */ /* 0x000f220000002f00 */
[----:B---3--:R-:W-:-:S07]  /*0ab0*/  ULEA UR38, UR4, UR38, 0x18 ;  /* 0x0000002604267291 */ /* 0x008fce000f8ec03f */
[----:B------:R-:W-:Y:S01]  /*0ac0*/  UMOV UR4, UR38 ;  /* 0x0000002600047c82 */ /* 0x000fe20008000000 */
[----:B----4-:R-:W-:Y:S02]  /*0ad0*/  UMOV UR5, UR6 ;  /* 0x0000000600057c82 */ /* 0x010fe40008000000 */
[----:B------:R-:W-:Y:S01]  /*0ae0*/  IMAD.U32 R17, RZ, RZ, UR5 ;  /* 0x00000005ff117e24 */ /* 0x000fe2000f8e00ff */
[----:B-1----:R-:W-:Y:S01]  /*0af0*/  IADD3 R191, R2, -0x80, RZ ;  /* 0xffffff8002bf7810 */ /* 0x002fe20007ffe0ff */
[----:B------:R-:W-:Y:S01]  /*0b00*/  IMAD.U32 R16, RZ, RZ, UR4 ;  /* 0x00000004ff107e24 */ /* 0x000fe2000f8e00ff */
[----:B------:R-:W-:Y:S02]  /*0b10*/  UMOV UR4, UR7 ;  /* 0x0000000700047c82 */ /* 0x000fe40008000000 */
[----:B------:R-:W-:-:S04]  /*0b20*/  SHF.R.S32.HI R0, RZ, 0x1f, R191 ;  /* 0x0000001fff007819 */ /* 0x000fc800000114bf */
[CC--:B------:R-:W-:Y:S02]  /*0b30*/  LEA.HI R2, R0.reuse, R191.reuse, RZ, 0x4 ;  /* 0x000000bf00027211 */ /* 0x0c0fe400078f20ff */
[----:B------:R-:W-:Y:S02]  /*0b40*/  LEA.HI R189, R0, R191, RZ, 0x5 ;  /* 0x000000bf00bd7211 */ /* 0x000fe400078f28ff */
[----:B------:R-:W-:Y:S02]  /*0b50*/  SHF.R.S32.HI R5, RZ, 0x4, R2 ;  /* 0x00000004ff057819 */ /* 0x000fe40000011402 */
[----:B------:R-:W-:Y:S02]  /*0b60*/  SHF.R.S32.HI R189, RZ, 0x5, R189 ;  /* 0x00000005ffbd7819 */ /* 0x000fe400000114bd */
[C---:B------:R-:W-:Y:S02]  /*0b70*/  LEA.HI R4, R2.reuse, R5, RZ, 0x1 ;  /* 0x0000000502047211 */ /* 0x040fe400078f08ff */
[----:B------:R-:W-:-:S02]  /*0b80*/  LOP3.LUT R2, R2, 0x3fffff0, RZ, 0xc0, !PT ;  /* 0x03fffff002027812 */ /* 0x000fc400078ec0ff */
[----:B------:R-:W-:Y:S02]  /*0b90*/  LOP3.LUT R4, R4, 0x1ffffffe, RZ, 0xc0, !PT ;  /* 0x1ffffffe04047812 */ /* 0x000fe400078ec0ff */
[----:B------:R-:W-:-:S03]  /*0ba0*/  IADD3 R2, R191, -R2, RZ ;  /* 0x80000002bf027210 */ /* 0x000fc60007ffe0ff */
        /* <DEDUP_REMOVED lines=17> */
[----:B------:R-:W-:Y:S01]  /*0cc0*/  UMOV UR5, URZ ;  /* 0x0000003f00057c82 */ /* 0x000fe20008000000 */
[----:B------:R-:W-:Y:S01]  /*0cd0*/  LEA.HI R6, R6, R187, RZ, 0x5 ;  /* 0x000000bb06067211 */ /* 0x000fe200078f28ff */
[----:B------:R-:W-:Y:S01]  /*0ce0*/  IMAD.U32 R186, RZ, RZ, UR5 ;  /* 0x00000005ffba7e24 */ /* 0x000fe2000f8e00ff */
[--C-:B------:R-:W-:Y:S02]  /*0cf0*/  SHF.R.S32.HI R5, RZ, 0x2, R7.reuse ;  /* 0x00000002ff057819 */ /* 0x100fe40000011407 */
[----:B------:R-:W-:Y:S02]  /*0d00*/  SHF.R.S32.HI R8, RZ, 0x1f, R7 ;  /* 0x0000001fff087819 */ /* 0x000fe40000011407 */
[----:B------:R-:W-:Y:S02]  /*0d10*/  SHF.R.S32.HI R6, RZ, 0x5, R6 ;  /* 0x00000005ff067819 */ /* 0x000fe40000011406 */
[----:B------:R-:W-:-:S02]  /*0d20*/  LEA.HI R8, R8, R5, RZ, 0x3 ;  /* 0x0000000508087211 */ /* 0x000fc400078f18ff */
[----:B------:R-:W-:Y:S02]  /*0d30*/  LOP3.LUT R22, R7, 0x7ffffffc, RZ, 0xc0, !PT ;  /* 0x7ffffffc07167812 */ /* 0x000fe400078ec0ff */
[----:B------:R-:W-:Y:S02]  /*0d40*/  LOP3.LUT R8, R8, 0xfffffff8, RZ, 0xc0, !PT ;  /* 0xfffffff808087812 */ /* 0x000fe400078ec0ff */
[----:B------:R-:W-:Y:S01]  /*0d50*/  SHF.L.U32 R18, R2, 0x3, RZ ;  /* 0x0000000302127819 */ /* 0x000fe200000006ff */
[----:B------:R-:W-:Y:S01]  /*0d60*/  IMAD.IADD R22, R187, 0x1, -R22 ;  /* 0x00000001bb167824 */ /* 0x000fe200078e0a16 */
[----:B------:R-:W-:Y:S02]  /*0d70*/  IADD3 R9, R5, -R8, RZ ;  /* 0x8000000805097210 */ /* 0x000fe40007ffe0ff */
[----:B------:R-:W-:Y:S02]  /*0d80*/  LOP3.LUT R5, R3, 0x3fffffe, RZ, 0xc0, !PT ;  /* 0x03fffffe03057812 */ /* 0x000fe400078ec0ff */
[----:B------:R-:W-:Y:S01]  /*0d90*/  SHF.L.U32 R3, R4, 0x3, RZ ;  /* 0x0000000304037819 */ /* 0x000fe200000006ff */
[----:B------:R-:W-:-:S02]  /*0da0*/  IMAD R6, R6, 0x10, R9 ;  /* 0x0000001006067824 */ /* 0x000fc400078e0209 */
[----:B------:R-:W-:Y:S02]  /*0db0*/  IMAD.IADD R5, R188, 0x1, -R5 ;  /* 0x00000001bc057824 */ /* 0x000fe400078e0a05 */
[----:B------:R-:W-:-:S03]  /*0dc0*/  IMAD.WIDE R16, R3, 0x2, R16 ;  /* 0x0000000203107825 */ /* 0x000fc600078e0210 */
[----:B------:R-:W-:-:S07]  /*0dd0*/  LEA R23, R5, R6, 0x6 ;  /* 0x0000000605177211 */ /* 0x000fce00078e30ff */
.L_x_1902:
        /* <DEDUP_REMOVED lines=11> */
[----:B--2-4-:R-:W-:Y:S05]  /*0e90*/  @!P0 BRA `(.L_x_1856) ;  /* 0x0000000000208947 */ /* 0x014fea0003800000 */
        /* <DEDUP_REMOVED lines=8> */
.L_x_1856:
[----:B------:R-:W-:Y:S01]  /*0f20*/  ULDC UR6, c[0x0][0xdc4] ;  /* 0x0003710000067ab9 */ /* 0x000fe20000000800 */
[----:B------:R-:W-:Y:S01]  /*0f30*/  UMOV UR60, UR7 ;  /* 0x00000007003c7c82 */ /* 0x000fe20008000000 */
[----:B------:R-:W-:-:S11]  /*0f40*/  UISETP.NE.AND UP0, UPT, UR6, 0x1, UPT ;  /* 0x000000010600788c */ /* 0x000fd6000bf05270 */
[----:B------:R-:W-:Y:S02]  /*0f50*/  @UP0 ULDC.64 UR10, c[0x0][0xdc8] ;  /* 0x00037200000a0ab9 */ /* 0x000fe40000000a00 */
[----:B------:R-:W-:-:S04]  /*0f60*/  UIMAD.WIDE.U32 UR4, UR7, UR10, URZ ;  /* 0x0000000a070472a5 */ /* 0x000fc8000f8e003f */
[----:B------:R-:W-:-:S04]  /*0f70*/  @UP0 USHF.R.U32.HI UR60, URZ, UR11, UR5 ;  /* 0x0000000b3f3c0299 */ /* 0x000fc80008011605 */
[----:B------:R-:W-:-:S12]  /*0f80*/  UIMAD UR4, UR60, UR6, URZ ;  /* 0x000000063c0472a4 */ /* 0x000fd8000f8e023f */
.L_x_1857:
[----:B------:R-:W-:Y:S01]  /*0f90*/  ULOP3.LUT UR5, URZ, UR60, URZ, 0x33, !UPT ;  /* 0x0000003c3f057292 */ /* 0x000fe2000f8e333f */
[----:B------:R-:W-:Y:S01]  /*0fa0*/  PLOP3.LUT P0, PT, PT, PT, PT, 0x80, 0x0 ;  /* 0x000000000000781c */ /* 0x000fe20003f0f070 */
[----:B------:R-:W-:Y:S01]  /*0fb0*/  ULDC.64 UR10, c[0x0][0x3f8] ;  /* 0x0000fe00000a7ab9 */ /* 0x000fe20000000a00 */
[----:B------:R-:W-:Y:S01]  /*0fc0*/  ULDC UR6, c[0x0][0xdac] ;  /* 0x00036b0000067ab9 */ /* 0x000fe20000000800 */
[----:B------:R-:W-:Y:S01]  /*0fd0*/  UISETP.NE.U32.AND UP0, UPT, UR10, URZ, UPT ;  /* 0x0000003f0a00728c */ /* 0x000fe2000bf05070 */
[----:B------:R-:W-:Y:S01]  /*0fe0*/  MOV R0, RZ ;  /* 0x000000ff00007202 */ /* 0x000fe20000000f00 */
[----:B------:R-:W-:Y:S01]  /*0ff0*/  UIADD3 UR5, UR5, UR6, URZ ;  /* 0x0000000605057290 */ /* 0x000fe2000fffe03f */
[----:B------:R-:W-:Y:S01]  /*1000*/  CS2R R2, SRZ ;  /* 0x0000000000027805 */ /* 0x000fe2000001ff00 */
[----:B------:R-:W-:Y:S01]  /*1010*/  UISETP.NE.AND.EX UP0, UPT, UR11, URZ, UPT, UP0 ;  /* 0x0000003f0b00728c */ /* 0x000fe2000bf05300 */
[----:B------:R-:W-:Y:S01]  /*1020*/  CS2R R86, SRZ ;  /* 0x0000000000567805 */ /* 0x000fe2000001ff00 */
[----:B------:R-:W-:Y:S01]  /*1030*/  USHF.L.U32 UR42, UR5, 0x7, URZ ;  /* 0x00000007052a7899 */ /* 0x000fe2000800063f */
[----:B------:R-:W-:Y:S01]  /*1040*/  CS2R R84, SRZ ;  /* 0x0000000000547805 */ /* 0x000fe2000001ff00 */
[----:B------:R-:W-:Y:S01]  /*1050*/  ULDC UR37, c[0x0][0x404] ;  /* 0x0001010000257ab9 */ /* 0x000fe20000000800 */
[----:B------:R-:W-:Y:S01]  /*1060*/  ULDC UR9, c[0x0][0x288] ;  /* 0x0000a20000097ab9 */ /* 0x000fe20000000800 */
[----:B------:R-:W-:Y:S01]  /*1070*/  UIADD3 UR4, UR7, -UR4, URZ ;  /* 0x8000000407047290 */ /* 0x000fe2000fffe03f */
[----:B------:R-:W-:Y:S01]  /*1080*/  CS2R R82, SRZ ;  /* 0x0000000000527805 */ /* 0x000fe2000001ff00 */
[----:B------:R-:W-:Y:S01]  /*1090*/  USEL UR37, UR37, 0x1, UP0 ;  /* 0x0000000125257887 */ /* 0x000fe20008000000 */
[----:B------:R-:W-:Y:S01]  /*10a0*/  CS2R R80, SRZ ;  /* 0x0000000000507805 */ /* 0x000fe2000001ff00 */
[----:B------:R-:W-:Y:S01]  /*10b0*/  UIADD3 UR5, UR42, 0xff, -UR9 ;  /* 0x000000ff2a057890 */ /* 0x000fe2000fffe809 */
[----:B------:R-:W-:Y:S01]  /*10c0*/  CS2R R78, SRZ ;  /* 0x00000000004e7805 */ /* 0x000fe2000001ff00 */
[----:B------:R-:W-:Y:S01]  /*10d0*/  ULDC UR10, c[0x0][0xdc4] ;  /* 0x00037100000a7ab9 */ /* 0x000fe20000000800 */
[----:B------:R-:W-:Y:S01]  /*10e0*/  ULDC UR7, c[0x0][0x2e0] ;  /* 0x0000b80000077ab9 */ /* 0x000fe20000000800 */
[----:B------:R-:W-:Y:S01]  /*10f0*/  UIMAD UR10, UR8, UR10, UR4 ;  /* 0x0000000a080a72a4 */ /* 0x000fe2000f8e0204 */
[----:B------:R-:W-:Y:S01]  /*1100*/  CS2R R76, SRZ ;  /* 0x00000000004c7805 */ /* 0x000fe2000001ff00 */
[----:B------:R-:W-:Y:S01]  /*1110*/  UIMAD UR4, UR37, UR7, 0x7f ;  /* 0x0000007f250474a4 */ /* 0x000fe2000f8e0207 */
[----:B------:R-:W-:Y:S01]  /*1120*/  CS2R R74, SRZ ;  /* 0x00000000004a7805 */ /* 0x000fe2000001ff00 */
[----:B------:R-:W-:Y:S01]  /*1130*/  UIMAD UR6, UR37, UR7, UR5 ;  /* 0x00000007250672a4 */ /* 0x000fe2000f8e0205 */
[----:B------:R-:W-:Y:S01]  /*1140*/  CS2R R72, SRZ ;  /* 0x0000000000487805 */ /* 0x000fe2000001ff00 */
[----:B------:R-:W-:Y:S01]  /*1150*/  USHF.R.S32.HI UR5, URZ, 0x1f, UR4 ;  /* 0x0000001f3f057899 */ /* 0x000fe20008011404 */
[----:B------:R-:W-:Y:S01]  /*1160*/  CS2R R70, SRZ ;  /* 0x0000000000467805 */ /* 0x000fe2000001ff00 */
[----:B------:R-:W-:Y:S01]  /*1170*/  USHF.R.S32.HI UR7, URZ, 0x1f, UR6 ;  /* 0x0000001f3f077899 */ /* 0x000fe20008011406 */
[----:B------:R-:W-:Y:S01]  /*1180*/  CS2R R68, SRZ ;  /* 0x0000000000447805 */ /* 0x000fe2000001ff00 */
[----:B------:R-:W-:Y:S01]  /*1190*/  ULEA.HI UR5, UR5, UR4, URZ, 0x7 ;  /* 0x0000000405057291 */ /* 0x000fe2000f8f383f */
[----:B------:R-:W-:Y:S01]  /*11a0*/  CS2R R66, SRZ ;  /* 0x0000000000427805 */ /* 0x000fe2000001ff00 */
[----:B------:R-:W-:Y:S01]  /*11b0*/  ULEA.HI UR7, UR7, UR6, URZ, 0x7 ;  /* 0x0000000607077291 */ /* 0x000fe2000f8f383f */
[----:B------:R-:W-:Y:S01]  /*11c0*/  CS2R R64, SRZ ;  /* 0x0000000000407805 */ /* 0x000fe2000001ff00 */
[----:B------:R-:W-:Y:S01]  /*11d0*/  USHF.R.S32.HI UR40, URZ, 0x7, UR5 ;  /* 0x000000073f287899 */ /* 0x000fe20008011405 */
[----:B------:R-:W-:Y:S01]  /*11e0*/  CS2R R62, SRZ ;  /* 0x00000000003e7805 */ /* 0x000fe2000001ff00 */
[----:B------:R-:W-:Y:S01]  /*11f0*/  USHF.R.S32.HI UR7, URZ, 0x7, UR7 ;  /* 0x000000073f077899 */ /* 0x000fe20008011407 */
[----:B------:R-:W-:Y:S01]  /*1200*/  CS2R R60, SRZ ;  /* 0x00000000003c7805 */ /* 0x000fe2000001ff00 */
[----:B------:R-:W-:Y:S01]  /*1210*/  ULDC UR43, c[0x0][0xdb8] ;  /* 0x00036e00002b7ab9 */ /* 0x000fe20000000800 */
[----:B------:R-:W-:Y:S01]  /*1220*/  UMOV UR44, UR10 ;  /* 0x0000000a002c7c82 */ /* 0x000fe20008000000 */
[----:B------:R-:W-:Y:S01]  /*1230*/  UISETP.LT.AND UP0, UPT, UR40, UR7, UPT ;  /* 0x000000072800728c */ /* 0x000fe2000bf01270 */
[----:B------:R-:W-:Y:S01]  /*1240*/  CS2R R58, SRZ ;  /* 0x00000000003a7805 */ /* 0x000fe2000001ff00 */
[----:B------:R-:W-:Y:S01]  /*1250*/  UISETP.NE.AND UP1, UPT, UR43, 0x1, UPT ;  /* 0x000000012b00788c */ /* 0x000fe2000bf25270 */
[----:B------:R-:W-:Y:S01]  /*1260*/  CS2R R56, SRZ ;  /* 0x0000000000387805 */ /* 0x000fe2000001ff00 */
[----:B------:R-:W-:Y:S01]  /*1270*/  USEL UR40, UR40, UR7, UP0 ;  /* 0x0000000728287287 */ /* 0x000fe20008000000 */
[----:B------:R-:W-:-:S02]  /*1280*/  CS2R R54, SRZ ;  /* 0x0000000000367805 */ /* 0x000fc4000001ff00 */
[----:B------:R-:W-:Y:S02]  /*1290*/  CS2R R52, SRZ ;  /* 0x0000000000347805 */ /* 0x000fe4000001ff00 */
[----:B------:R-:W-:Y:S01]  /*12a0*/  CS2R R50, SRZ ;  /* 0x0000000000327805 */ /* 0x000fe2000001ff00 */
[----:B------:R-:W-:Y:S01]  /*12b0*/  UISETP.GE.AND UP0, UPT, UR40, 0x1, UPT ;  /* 0x000000012800788c */ /* 0x000fe2000bf06270 */
[----:B------:R-:W-:Y:S02]  /*12c0*/  CS2R R48, SRZ ;  /* 0x0000000000307805 */ /* 0x000fe4000001ff00 */
[----:B------:R-:W-:Y:S02]  /*12d0*/  CS2R R46, SRZ ;  /* 0x00000000002e7805 */ /* 0x000fe4000001ff00 */
[----:B------:R-:W-:Y:S02]  /*12e0*/  CS2R R44, SRZ ;  /* 0x00000000002c7805 */ /* 0x000fe4000001ff00 */
[----:B------:R-:W-:Y:S01]  /*12f0*/  CS2R R42, SRZ ;  /* 0x00000000002a7805 */ /* 0x000fe2000001ff00 */
[----:B------:R-:W-:Y:S01]  /*1300*/  @UP1 ULDC UR8, c[0x0][0xdbc] ;  /* 0x00036f0000081ab9 */ /* 0x000fe20000000800 */
[----:B------:R-:W-:Y:S01]  /*1310*/  PLOP3.LUT P1, PT, PT, PT, UP0, 0x80, 0x0 ;  /* 0x000000000000781c */ /* 0x000fe20003f2f008 */
[----:B------:R-:W-:Y:S01]  /*1320*/  UIMAD.WIDE.U32 UR4, UR10, UR8, URZ ;  /* 0x000000080a0472a5 */ /* 0x000fe2000f8e003f */
[----:B------:R-:W-:Y:S01]  /*1330*/  CS2R R40, SRZ ;  /* 0x0000000000287805 */ /* 0x000fe2000001ff00 */
[----:B------:R-:W-:Y:S01]  /*1340*/  @UP1 ULDC UR6, c[0x0][0xdc0] ;  /* 0x0003700000061ab9 */ /* 0x000fe20000000800 */
[----:B------:R-:W-:Y:S01]  /*1350*/  CS2R R38, SRZ ;  /* 0x0000000000267805 */ /* 0x000fe2000001ff00 */
[----:B------:R-:W-:Y:S01]  /*1360*/  @UP1 USHF.R.U32.HI UR44, URZ, UR6, UR5 ;  /* 0x000000063f2c1299 */ /* 0x000fe20008011605 */
[----:B------:R-:W-:-:S02]  /*1370*/  CS2R R36, SRZ ;  /* 0x0000000000247805 */ /* 0x000fc4000001ff00 */
[----:B------:R-:W-:Y:S02]  /*1380*/  CS2R R34, SRZ ;  /* 0x0000000000227805 */ /* 0x000fe4000001ff00 */
[----:B------:R-:W-:Y:S01]  /*1390*/  CS2R R32, SRZ ;  /* 0x0000000000207805 */ /* 0x000fe2000001ff00 */
[----:B------:R-:W-:Y:S01]  /*13a0*/  UIADD3 UR4, -UR44, URZ, URZ ;  /* 0x0000003f2c047290 */ /* 0x000fe2000fffe13f */
[----:B------:R-:W-:Y:S01]  /*13b0*/  CS2R R6, SRZ ;  /* 0x0000000000067805 */ /* 0x000fe2000001ff00 */
[----:B------:R-:W-:Y:S01]  /*13c0*/  IMAD.MOV.U32 R30, RZ, RZ, RZ ;  /* 0x000000ffff1e7224 */ /* 0x000fe200078e00ff */
[----:B------:R-:W-:Y:S01]  /*13d0*/  CS2R R8, SRZ ;  /* 0x0000000000087805 */ /* 0x000fe2000001ff00 */
[----:B------:R-:W-:Y:S01]  /*13e0*/  UIMAD UR43, UR43, UR4, UR10 ;  /* 0x000000042b2b72a4 */ /* 0x000fe2000f8e020a */
[----:B------:R-:W-:Y:S01]  /*13f0*/  IMAD.MOV.U32 R25, RZ, RZ, RZ ;  /* 0x000000ffff197224 */ /* 0x000fe200078e00ff */
[----:B------:R-:W-:Y:S01]  /*1400*/  MOV R10, RZ ;  /* 0x000000ff000a7202 */ /* 0x000fe20000000f00 */
[----:B------:R-:W-:Y:S09]  /*1410*/  @!P1 BRA `(.L_x_1858) ;  /* 0x0000009c00949947 */ /* 0x000ff20003800000 */
        /* <DEDUP_REMOVED lines=28> */
.L_x_1859:
[----:B------:R-:W-:Y:S02]  /*15e0*/  R2UR UR6, R186 ;  /* 0x00000000ba0672ca */ /* 0x000fe400000e0000 */
[----:B------:R-:W-:-:S11]  /*15f0*/  R2UR UR5, R190 ;  /* 0x00000000be0572ca */ /* 0x000fd600000e0000 */
[----:B------:R-:W-:Y:S02]  /*1600*/  ULEA.HI UR4, UR6, UR6, URZ, 0x1 ;  /* 0x0000000606047291 */ /* 0x000fe4000f8f083f */
[----:B------:R-:W-:Y:S02]  /*1610*/  IMAD.U32 R2, RZ, RZ, UR5 ;  /* 0x00000005ff027e24 */ /* 0x000fe4000f8e00ff */
[----:B------:R-:W-:-:S03]  /*1620*/  ULOP3.LUT UR4, UR4, 0xfffffffe, URZ, 0xc0, !UPT ;  /* 0xfffffffe04047892 */ /* 0x000fc6000f8ec03f */
[----:B------:R-:W-:Y:S01]  /*1630*/  ISETP.NE.AND P0, PT, R2, 0x3, PT ;  /* 0x000000030200780c */ /* 0x000fe20003f05270 */
[----:B------:R-:W-:-:S06]  /*1640*/  UIADD3 UR4, UR6, -UR4, URZ ;  /* 0x8000000406047290 */ /* 0x000fcc000fffe03f */
[----:B------:R-:W-:-:S05]  /*1650*/  IMAD.U32 R0, RZ, RZ, UR4 ;  /* 0x00000004ff007e24 */ /* 0x000fca000f8e00ff */
[----:B------:R-:W-:-:S04]  /*1660*/  SHF.L.U32 R0, R0, 0x1f, RZ ;  /* 0x0000001f00007819 */ /* 0x000fc800000006ff */
[----:B------:R-:W1:Y:S02]  /*1670*/  SYNCS.PHASECHK.TRANS64.TRYWAIT P1, [UR38+0x34800], R0 ;  /* 0x03480000ff0075a7 */ /* 0x000e640008020166 */
[----:B-1----:R-:W-:Y:S05]  /*1680*/  @!P1 BRA `(.L_x_1860) ;  /* 0x000000dc00a49947 */ /* 0x002fea0003800000 */
.L_x_1961:
[----:B------:R-:W-:Y:S05]  /*1690*/  @!P0 BRA `(.L_x_1861) ;  /* 0x0000000000048947 */ /* 0x000fea0003800000 */
[----:B------:R-:W-:Y:S01]  /*16a0*/  BPT.TRAP 0x1 ;  /* 0x000000040000795c */ /* 0x000fe20000300000 */
.L_x_1861:
[----:B-1----:R-:W-:Y:S01]  /*16b0*/  IMAD.U32 R3, RZ, RZ, UR46 ;  /* 0x0000002eff037e24 */ /* 0x002fe2000f8e00ff */
[----:B------:R-:W-:-:S04]  /*16c0*/  MOV R0, UR36 ;  /* 0x0000002400007c02 */ /* 0x000fc80008000f00 */
[----:B------:R-:W-:Y:S02]  /*16d0*/  LEA R0, R0, UR38, 0x3 ;  /* 0x0000002600007c11 */ /* 0x000fe4000f8e18ff */
[----:B------:R-:W-:-:S04]  /*16e0*/  SHF.L.U32 R3, R3, 0x1f, RZ ;  /* 0x0000001f03037819 */ /* 0x000fc800000006ff */
[----:B------:R1:W2:Y:S01]  /*16f0*/  SYNCS.PHASECHK.TRANS64.TRYWAIT P2, [R0+URZ+0x34830], R3 ;  /* 0x03483003000075a7 */ /* 0x0002a2000804017f */
[----:B------:R-:W-:Y:S05]  /*1700*/  @!P0 BRA `(.L_x_1862) ;  /* 0x0000000000048947 */ /* 0x000fea0003800000 */
[----:B------:R-:W-:Y:S01]  /*1710*/  BPT.TRAP 0x1 ;  /* 0x000000040000795c */ /* 0x000fe20000300000 */
.L_x_1862:
[----:B------:R-:W3:Y:S01]  /*1720*/  S2R R2, SR_TID.X ;  /* 0x0000000000027919 */ /* 0x000ee20000002100 */
[----:B------:R-:W-:Y:S01]  /*1730*/  IMAD.MOV.U32 R151, RZ, RZ, RZ ;  /* 0x000000ffff977224 */ /* 0x000fe200078e00ff */
[----:B---3--:R-:W-:Y:S01]  /*1740*/  LOP3.LUT P1, RZ, R2, 0x7f, RZ, 0xc0, !PT ;  /* 0x0000007f02ff7812 */ /* 0x008fe2000782c0ff */
[----:B--2---:R-:W-:-:S12]  /*1750*/  @P2 BRA `(.L_x_1863) ;  /* 0x0000000000082947 */ /* 0x004fd80003800000 */
[----:B------:R-:W2:Y:S02]  /*1760*/  SYNCS.PHASECHK.TRANS64.TRYWAIT P2, [R0+URZ+0x34830], R3 ;  /* 0x03483003000075a7 */ /* 0x000ea4000804017f */
[----:B--2---:R-:W-:Y:S05]  /*1770*/  @!P2 BRA `(.L_x_1864) ;  /* 0x000000dc0080a947 */ /* 0x004fea0003800000 */
.L_x_1863:
        /* <DEDUP_REMOVED lines=10> */
[----:B-12---:R-:W-:Y:S01]  /*1820*/  @!P1 VIADD R0, R0, 0x34840 ;  /* 0x0003484000009836 */ /* 0x006fe20000000000 */
[----:B------:R-:W-:Y:S01]  /*1830*/  UMOV UR17, 0x40000040 ;  /* 0x4000004000117882 */ /* 0x000fe20000000000 */
[----:B------:R-:W-:Y:S01]  /*1840*/  UMOV UR19, 0x40000040 ;  /* 0x4000004000137882 */ /* 0x000fe20000000000 */
[----:B------:R-:W-:Y:S01]  /*1850*/  ULOP3.LUT UR39, UR4, 0x10000, URZ, 0xfc, !UPT ;  /* 0x0001000004277892 */ /* 0x000fe2000f8efc3f */
[--C-:B------:R-:W-:Y:S01]  /*1860*/  IMAD.MOV.U32 R150, RZ, RZ, R151.reuse ;  /* 0x000000ffff967224 */ /* 0x100fe200078e0097 */
[----:B------:R-:W-:Y:S01]  /*1870*/  ULOP3.LUT UR4, UR41, 0x10000, URZ, 0xfc, !UPT ;  /* 0x0001000029047892 */ /* 0x000fe2000f8efc3f */
[----:B------:R-:W-:Y:S01]  /*1880*/  @!P1 PRMT R0, RZ, 0x654, R0 ;  /* 0x00000654ff009816 */ /* 0x000fe20000000000 */
[----:B------:R-:W-:Y:S01]  /*1890*/  UIMAD UR5, UR36, 0xc00, UR39 ;  /* 0x00000c00240578a4 */ /* 0x000fe2000f8e0227 */
[--C-:B------:R-:W-:Y:S01]  /*18a0*/  IMAD.MOV.U32 R149, RZ, RZ, R151.reuse ;  /* 0x000000ffff957224 */ /* 0x100fe200078e0097 */
[----:B------:R-:W-:Y:S01]  /*18b0*/  UIADD3 UR6, UR4, 0x2, URZ ;  /* 0x0000000204067890 */ /* 0x000fe2000fffe03f */
[-C--:B------:R-:W-:Y:S01]  /*18c0*/  MOV R148, R151.reuse ;  /* 0x0000009700947202 */ /* 0x080fe20000000f00 */
[----:B------:R-:W-:Y:S01]  /*18d0*/  UIADD3 UR7, UR5, 0x2, URZ ;  /* 0x0000000205077890 */ /* 0x000fe2000fffe03f */
[--C-:B------:R-:W-:Y:S01]  /*18e0*/  IMAD.MOV.U32 R147, RZ, RZ, R151.reuse ;  /* 0x000000ffff937224 */ /* 0x100fe200078e0097 */
[----:B------:R-:W-:Y:S01]  /*18f0*/  UMOV UR8, UR4 ;  /* 0x0000000400087c82 */ /* 0x000fe20008000000 */
[----:B------:R-:W-:Y:S01]  /*1900*/  UMOV UR10, UR5 ;  /* 0x00000005000a7c82 */ /* 0x000fe20008000000 */
[----:B------:R-:W-:Y:S01]  /*1910*/  MOV R10, UR8 ;  /* 0x00000008000a7c02 */ /* 0x000fe20008000f00 */
[----:B------:R-:W-:Y:S01]  /*1920*/  HGMMA.64x128x16.F32 R24, gdesc[UR8], RZ, !UPT, gsb0 ;  /* 0x01e00000081879f0 */ /* 0x000fe2000c0008ff */
[----:B------:R-:W-:Y:S01]  /*1930*/  UMOV UR8, UR6 ;  /* 0x0000000600087c82 */ /* 0x000fe20008000000 */
[----:B------:R-:W-:Y:S01]  /*1940*/  UMOV UR9, 0x40000040 ;  /* 0x4000004000097882 */ /* 0x000fe20000000000 */
[----:B------:R-:W-:Y:S01]  /*1950*/  UMOV UR10, UR7 ;  /* 0x00000007000a7c82 */ /* 0x000fe20008000000 */
[----:B------:R-:W-:Y:S01]  /*1960*/  UMOV UR11, 0x40000040 ;  /* 0x40000040000b7882 */ /* 0x000fe20000000000 */
[----:B------:R-:W-:Y:S01]  /*1970*/  UIADD3 UR6, UR4, 0x4, URZ ;  /* 0x0000000404067890 */ /* 0x000fe2000fffe03f */
[----:B------:R-:W-:Y:S01]  /*1980*/  IMAD.U32 R8, RZ, RZ, UR8 ;  /* 0x00000008ff087e24 */ /* 0x000fe2000f8e00ff */
[----:B------:R-:W-:Y:S01]  /*1990*/  UIADD3 UR7, UR5, 0x4, URZ ;  /* 0x0000000405077890 */ /* 0x000fe2000fffe03f */
[----:B------:R-:W-:Y:S01]  /*19a0*/  MOV R9, UR9 ;  /* 0x0000000900097c02 */ /* 0x000fe20008000f00 */
[----:B------:R-:W-:Y:S01]  /*19b0*/  UIADD3 UR12, UR4, 0x400, URZ ;  /* 0x00000400040c7890 */ /* 0x000fe2000fffe03f */
[--C-:B------:R-:W-:Y:S01]  /*19c0*/  IMAD.MOV.U32 R146, RZ, RZ, R151.reuse ;  /* 0x000000ffff927224 */ /* 0x100fe200078e0097 */
[----:B------:R-:W-:Y:S01]  /*19d0*/  UIADD3 UR14, UR5, 0x400, URZ ;  /* 0x00000400050e7890 */ /* 0x000fe2000fffe03f */
[-C--:B------:R-:W-:Y:S01]  /*19e0*/  MOV R145, R151.reuse ;  /* 0x0000009700917202 */ /* 0x080fe20000000f00 */
[----:B------:R-:W-:Y:S01]  /*19f0*/  UIADD3 UR16, UR4, 0x402, URZ ;  /* 0x0000040204107890 */ /* 0x000fe2000fffe03f */
[--C-:B------:R-:W-:Y:S01]  /*1a00*/  IMAD.MOV.U32 R144, RZ, RZ, R151.reuse ;  /* 0x000000ffff907224 */ /* 0x100fe200078e0097 */
[----:B------:R-:W-:Y:S01]  /*1a10*/  UIADD3 UR18, UR5, 0x402, URZ ;  /* 0x0000040205127890 */ /* 0x000fe2000fffe03f */
[--C-:B------:R-:W-:Y:S01]  /*1a20*/  IMAD.MOV.U32 R143, RZ, RZ, R151.reuse ;  /* 0x000000ffff8f7224 */ /* 0x100fe200078e0097 */
        /* <DEDUP_REMOVED lines=61> */
[----:B------:R-:W-:Y:S01]  /*1e00*/  HGMMA.64x128x16.F32 R24, gdesc[UR8], R24, gsb0 ;  /* 0x01e00000081879f0 */ /* 0x000fe20008000818 */
[----:B------:R-:W-:Y:S01]  /*1e10*/  UMOV UR8, UR6 ;  /* 0x0000000600087c82 */ /* 0x000fe20008000000 */
[----:B------:R-:W-:Y:S01]  /*1e20*/  UMOV UR9, 0x40000040 ;  /* 0x4000004000097882 */ /* 0x000fe20000000000 */
[----:B------:R-:W-:Y:S01]  /*1e30*/  UMOV UR10, UR7 ;  /* 0x00000007000a7c82 */ /* 0x000fe20008000000 */
[----:B------:R-:W-:Y:S01]  /*1e40*/  UMOV UR11, 0x40000040 ;  /* 0x40000040000b7882 */ /* 0x000fe20000000000 */
[----:B------:R-:W-:Y:S01]  /*1e50*/  IMAD.U32 R6, RZ, RZ, UR8 ;  /* 0x00000008ff067e24 */ /* 0x000fe2000f8e00ff */
[----:B------:R-:W-:Y:S01]  /*1e60*/  ULDC UR6, c[0x0][0x288] ;  /* 0x0000a20000067ab9 */ /* 0x000fe20000000800 */
[----:B------:R-:W-:Y:S01]  /*1e70*/  IMAD.U32 R7, RZ, RZ, UR9 ;  /* 0x00000009ff077e24 */ /* 0x000fe2000f8e00ff */
[----:B------:R-:W-:Y:S02]  /*1e80*/  WARPGROUP.DEPBAR.LE gsb0, 0x0 ;  /* 0x00008000000079c5 */ /* 0x000fe40000010000 */
[----:B------:R-:W-:-:S06]  /*1e90*/  WARPGROUP.ARRIVE ;  /* 0x00000000000079c5 */ /* 0x000fcc0000000000 */
[----:B------:R-:W-:Y:S01]  /*1ea0*/  HGMMA.64x128x16.F32 R24, gdesc[UR8], R24, gsb0 ;  /* 0x01e00000081879f0 */ /* 0x000fe20008000818 */
[----:B------:R-:W-:Y:S02]  /*1eb0*/  UIADD3 UR8, UR4, 0x6, URZ ;  /* 0x0000000604087890 */ /* 0x000fe4000fffe03f */
[----:B------:R-:W-:Y:S01]  /*1ec0*/  UIADD3 UR10, UR5, 0x6, URZ ;  /* 0x00000006050a7890 */ /* 0x000fe2000fffe03f */
[----:B------:R-:W-:Y:S01]  /*1ed0*/  UMOV UR9, 0x40000040 ;  /* 0x4000004000097882 */ /* 0x000fe20000000000 */
[----:B------:R-:W-:Y:S01]  /*1ee0*/  UMOV UR11, 0x40000040 ;  /* 0x40000040000b7882 */ /* 0x000fe20000000000 */
[----:B------:R-:W-:Y:S01]  /*1ef0*/  UMOV UR4, 0xffffff80 ;  /* 0xffffff8000047882 */ /* 0x000fe20000000000 */
[----:B------:R-:W-:Y:S01]  /*1f00*/  ULDC UR5, c[0x0][0x2e0] ;  /* 0x0000b80000057ab9 */ /* 0x000fe20000000800 */
[----:B------:R-:W-:-:S04]  /*1f10*/  UIMAD UR4, UR40, UR4, 0x80 ;  /* 0x00000080280474a4 */ /* 0x000fc8000f8e0204 */
[----:B------:R-:W-:Y:S02]  /*1f20*/  UIMAD UR4, UR37, UR5, UR4 ;  /* 0x00000005250472a4 */ /* 0x000fe4000f8e0204 */
[----:B------:R-:W-:Y:S02]  /*1f30*/  UIMAD UR37, UR37, UR5, -UR6 ;  /* 0x00000005252572a4 */ /* 0x000fe4000f8e0a06 */
[----:B------:R-:W-:Y:S02]  /*1f40*/  UIADD3 UR7, UR4, 0x1, -UR6 ;  /* 0x0000000104077890 */ /* 0x000fe4000fffe806 */
[----:B------:R-:W-:-:S04]  /*1f50*/  UIADD3 UR37, UR42, UR37, URZ ;  /* 0x000000252a257290 */ /* 0x000fc8000fffe03f */
[----:B------:R-:W-:Y:S01]  /*1f60*/  MOV R5, UR7 ;  /* 0x0000000700057c02 */ /* 0x000fe20008000f00 */
[----:B------:R-:W-:-:S04]  /*1f70*/  UIADD3 UR7, UR40, -0x2, URZ ;  /* 0xfffffffe28077890 */ /* 0x000fc8000fffe03f */
[----:B------:R-:W-:Y:S01]  /*1f80*/  IMAD R94, R22, -0x2, R5 ;  /* 0xfffffffe165e7824 */ /* 0x000fe200078e0205 */
[----:B------:R-:W-:Y:S02]  /*1f90*/  WARPGROUP.DEPBAR.LE gsb0, 0x0 ;  /* 0x00008000000079c5 */ /* 0x000fe40000010000 */
[----:B------:R-:W-:-:S06]  /*1fa0*/  WARPGROUP.ARRIVE ;  /* 0x00000000000079c5 */ /* 0x000fcc0000000000 */
[----:B------:R-:W-:Y:S01]  /*1fb0*/  HGMMA.64x128x16.F32 R24, gdesc[UR8], R24, gsb0 ;  /* 0x01e00000081879f0 */ /* 0x000fe20008000818 */
[----:B------:R-:W-:Y:S02]  /*1fc0*/  ULDC UR10, c[0x0][0x9d8] ;  /* 0x00027600000a7ab9 */ /* 0x000fe40000000800 */
        /* <DEDUP_REMOVED lines=33> */
[----:B------:R-:W-:-:S02]  /*21e0*/  IMAD.U32 R45, RZ, RZ, UR4 ;  /* 0x00000004ff2d7e24 */ /* 0x000fc4000f8e00ff */
[----:B------:R-:W-:Y:S01]  /*21f0*/  FMUL.FTZ R31, R31, UR10 ;  /* 0x0000000a1f1f7c20 */ /* 0x000fe20008410000 */
[----:B------:R-:W-:Y:S02]  /*2200*/  VIADD R49, R23, UR42 ;  /* 0x0000002a17317c36 */ /* 0x000fe40008000000 */
[----:B------:R-:W-:Y:S01]  /*2210*/  FMUL.FTZ R34, R34, UR10 ;  /* 0x0000000a22227c20 */ /* 0x000fe20008410000 */
[----:B------:R-:W-:Y:S02]  /*2220*/  IMAD R45, R22, -0x2, R45 ;  /* 0xfffffffe162d7824 */ /* 0x000fe400078e022d */
[----:B------:R-:W-:Y:S01]  /*2230*/  FMUL.FTZ R35, R35, UR10 ;  /* 0x0000000a23237c20 */ /* 0x000fe20008410000 */
[----:B------:R-:W-:Y:S01]  /*2240*/  FMUL.FTZ R38, R38, UR10 ;  /* 0x0000000a26267c20 */ /* 0x000fe20008410000 */
[----:B------:R-:W2:Y:S01]  /*2250*/  MUFU.TANH R27, R27 ;  /* 0x0000001b001b7308 */ /* 0x000ea20000002400 */
[----:B------:R-:W-:Y:S01]  /*2260*/  IADD3 R14, R94, 0x8, R49 ;  /* 0x000000085e0e7810 */ /* 0x000fe20007ffe031 */
[----:B------:R-:W-:Y:S01]  /*2270*/  FMUL.FTZ R21, R37, UR10 ;  /* 0x0000000a25157c20 */ /* 0x000fe20008410000 */
[----:B------:R-:W-:Y:S01]  /*2280*/  FMUL.FTZ R37, R53, UR10 ;  /* 0x0000000a35257c20 */ /* 0x000fe20008410000 */
[----:B------:R-:W-:Y:S01]  /*2290*/  FMUL.FTZ R39, R39, UR10 ;  /* 0x0000000a27277c20 */ /* 0x000fe20008410000 */
[----:B------:R-:W-:Y:S01]  /*22a0*/  VIMNMX R14, R45, R14, PT ;  /* 0x0000000e2d0e7248 */ /* 0x000fe20003fe0100 */
[----:B------:R-:W-:Y:S01]  /*22b0*/  FMUL.FTZ R42, R42, UR10 ;  /* 0x0000000a2a2a7c20 */ /* 0x000fe20008410000 */
[----:B------:R-:W-:Y:S01]  /*22c0*/  FMUL.FTZ R43, R43, UR10 ;  /* 0x0000000a2b2b7c20 */ /* 0x000fe20008410000 */
[----:B------:R-:W3:Y:S01]  /*22d0*/  MUFU.TANH R30, R30 ;  /* 0x0000001e001e7308 */ /* 0x000ee20000002400 */
[----:B------:R-:W-:Y:S01]  /*22e0*/  ISETP.GT.AND P2, PT, R14, RZ, PT ;  /* 0x000000ff0e00720c */ /* 0x000fe20003f44270 */
[----:B------:R-:W-:Y:S01]  /*22f0*/  FMUL.FTZ R46, R46, UR10 ;  /* 0x0000000a2e2e7c20 */ /* 0x000fe20008410000 */
[C---:B------:R-:W-:Y:S01]  /*2300*/  ISETP.GT.AND P3, PT, R14.reuse, 0x1, PT ;  /* 0x000000010e00780c */ /* 0x040fe20003f64270 */
[----:B------:R-:W-:Y:S01]  /*2310*/  FMUL.FTZ R47, R47, UR10 ;  /* 0x0000000a2f2f7c20 */ /* 0x000fe20008410000 */
[----:B------:R-:W-:Y:S01]  /*2320*/  ISETP.GT.AND P4, PT, R14, 0x8, PT ;  /* 0x000000080e00780c */ /* 0x000fe20003f84270 */
[----:B------:R-:W-:Y:S01]  /*2330*/  FMUL.FTZ R50, R50, UR10 ;  /* 0x0000000a32327c20 */ /* 0x000fe20008410000 */
[----:B-1----:R-:W-:Y:S01]  /*2340*/  FSEL R96, R26, -INF , P2 ;  /* 0xff8000001a607808 */ /* 0x002fe20001000000 */
[----:B------:R-:W1:Y:S01]  /*2350*/  MUFU.TANH R31, R31 ;  /* 0x0000001f001f7308 */ /* 0x000e620000002400 */
[----:B--2---:R-:W-:Y:S01]  /*2360*/  FSEL R53, R27, -INF , P3 ;  /* 0xff8000001b357808 */ /* 0x004fe20001800000 */
[----:B------:R-:W-:Y:S01]  /*2370*/  FMUL.FTZ R51, R51, UR10 ;  /* 0x0000000a33337c20 */ /* 0x000fe20008410000 */
[----:B------:R-:W-:Y:S01]  /*2380*/  ISETP.GT.AND P2, PT, R14, 0x9, PT ;  /* 0x000000090e00780c */ /* 0x000fe20003f44270 */
[----:B------:R-:W-:Y:S01]  /*2390*/  FMUL.FTZ R54, R54, UR10 ;  /* 0x0000000a36367c20 */ /* 0x000fe20008410000 */
[----:B------:R-:W-:Y:S01]  /*23a0*/  FMNMX.FTZ R5, R96, R53, !PT ;  /* 0x0000003560057209 */ /* 0x000fe20007810000 */
[----:B------:R-:W-:Y:S01]  /*23b0*/  FMUL.FTZ R20, R36, UR10 ;  /* 0x0000000a24147c20 */ /* 0x000fe20008410000 */
[----:B------:R-:W-:Y:S01]  /*23c0*/  ISETP.GT.AND P3, PT, R14, 0x10, PT ;  /* 0x000000100e00780c */ /* 0x000fe20003f64270 */
        /* <DEDUP_REMOVED lines=21> */
[----:B------:R-:W-:Y:S01]  /*2520*/  FMNMX.FTZ R27, R102, R27, !PT ;  /* 0x0000001b661b7209 */ /* 0x000fe20007810000 */
[----:B------:R-:W-:Y:S01]  /*2530*/  FMUL.FTZ R4, R28, UR10 ;  /* 0x0000000a1c047c20 */ /* 0x000fe20008410000 */
[----:B------:R-:W-:Y:S01]  /*2540*/  FMUL.FTZ R28, R44, UR10 ;  /* 0x0000000a2c1c7c20 */ /* 0x000fe20008410000 */
[----:B------:R-:W2:Y:S01]  /*2550*/  MUFU.TANH R39, R39 ;  /* 0x0000002700277308 */ /* 0x000ea20000002400 */
[----:B---3--:R-:W-:Y:S01]  /*2560*/  FSEL R106, R35, -INF , P2 ;  /* 0xff800000236a7808 */ /* 0x008fe20001000000 */
[----:B------:R-:W-:Y:S01]  /*2570*/  FMUL.FTZ R70, R70, UR10 ;  /* 0x0000000a46467c20 */ /* 0x000fe20008410000 */
[----:B------:R-:W-:Y:S01]  /*2580*/  ISETP.GT.AND P2, PT, R14, 0x19, PT ;  /* 0x000000190e00780c */ /* 0x000fe20003f44270 */
        /* <DEDUP_REMOVED lines=24> */
[----:B------:R-:W-:Y:S01]  /*2710*/  ULDC UR4, c[0x0][0x988] ;  /* 0x0002620000047ab9 */ /* 0x000fe20000000800 */
[----:B------:R-:W-:Y:S01]  /*2720*/  FMNMX.FTZ R27, R118, R27, !PT ;  /* 0x0000001b761b7209 */ /* 0x000fe20007810000 */
[----:B------:R-:W-:Y:S01]  /*2730*/  FMUL.FTZ R25, R41, UR10 ;  /* 0x0000000a29197c20 */ /* 0x000fe20008410000 */
[----:B------:R-:W-:Y:S01]  /*2740*/  VIADDMNMX R45, R49, R94, R45, PT ;  /* 0x0000005e312d7246 */ /* 0x000fe2000380012d */
[----:B------:R-:W3:Y:S01]  /*2750*/  MUFU.TANH R47, R47 ;  /* 0x0000002f002f7308 */ /* 0x000ee20000002400 */
[----:B-1----:R-:W-:Y:S01]  /*2760*/  FSEL R92, R43, -INF , P2 ;  /* 0xff8000002b5c7808 */ /* 0x002fe20001000000 */
[----:B------:R-:W-:Y:S01]  /*2770*/  FMUL.FTZ R41, R57, UR10 ;  /* 0x0000000a39297c20 */ /* 0x000fe20008410000 */
[----:B------:R-:W-:Y:S01]  /*2780*/  ISETP.GT.AND P2, PT, R14, 0x29, PT ;  /* 0x000000290e00780c */ /* 0x000fe20003f44270 */
[----:B------:R-:W-:Y:S01]  /*2790*/  FMUL.FTZ R61, R61, UR10 ;  /* 0x0000000a3d3d7c20 */ /* 0x000fe20008410000 */
[----:B------:R-:W-:Y:S01]  /*27a0*/  FMNMX.FTZ R27, R92, R27, !PT ;  /* 0x0000001b5c1b7209 */ /* 0x000fe20007810000 */
[----:B------:R-:W-:Y:S01]  /*27b0*/  FMUL.FTZ R64, R64, UR10 ;  /* 0x0000000a40407c20 */ /* 0x000fe20008410000 */
[----:B------:R-:W-:Y:S01]  /*27c0*/  ISETP.GT.AND P4, PT, R45, 0x8, PT ;  /* 0x000000082d00780c */ /* 0x000fe20003f84270 */
[----:B------:R-:W-:Y:S01]  /*27d0*/  MUFU.TANH R50, R50 ;  /* 0x0000003200327308 */ /* 0x000fe20000002400 */
[----:B--2---:R-:W-:Y:S01]  /*27e0*/  FSEL R90, R46, -INF , P3 ;  /* 0xff8000002e5a7808 */ /* 0x004fe20001800000 */
[----:B------:R-:W-:Y:S01]  /*27f0*/  FMUL.FTZ R65, R65, UR10 ;  /* 0x0000000a41417c20 */ /* 0x000fe20008410000 */
[----:B------:R-:W-:Y:S01]  /*2800*/  ISETP.GT.AND P3, PT, R14, 0x30, PT ;  /* 0x000000300e00780c */ /* 0x000fe20003f64270 */
        /* <DEDUP_REMOVED lines=9> */
[----:B------:R-:W-:Y:S01]  /*28a0*/  FMNMX.FTZ R27, R88, R27, !PT ;  /* 0x0000001b581b7209 */ /* 0x000fe20007810000 */
[----:B------:R-:W-:Y:S01]  /*28b0*/  FMUL.FTZ R77, R77, UR10 ;  /* 0x0000000a4d4d7c20 */ /* 0x000fe20008410000 */
[----:B------:R-:W-:Y:S01]  /*28c0*/  FMUL.FTZ R80, R80, UR10 ;  /* 0x0000000a50507c20 */ /* 0x000fe20008410000 */
[----:B------:R-:W-:Y:S01]  /*28d0*/  MUFU.TANH R52, R54 ;  /* 0x0000003600347308 */ /* 0x000fe20000002400 */
[----:B------:R-:W-:Y:S01]  /*28e0*/  FMUL.FTZ R81, R81, UR10 ;  /* 0x0000000a51517c20 */ /* 0x000fe20008410000 */
[----:B------:R-:W-:Y:S01]  /*28f0*/  FMUL.FTZ R84, R84, UR10 ;  /* 0x0000000a54547c20 */ /* 0x000fe20008410000 */
[----:B------:R-:W-:Y:S01]  /*2900*/  FMUL.FTZ R85, R85, UR10 ;  /* 0x0000000a55557c20 */ /* 0x000fe20008410000 */
[----:B------:R2:W-:Y:S04]  /*2910*/  @!P1 SYNCS.ARRIVE.TRANS64.RED.A1T0 RZ, [R0+URZ], RZ ;  /* 0x000000ff00ff99a7 */ /* 0x0005e8000810043f */
[----:B------:R-:W3:Y:S01]  /*2920*/  MUFU.TANH R55, R55 ;  /* 0x0000003700377308 */ /* 0x000ee20000002400 */
[----:B-1----:R-:W-:-:S02]  /*2930*/  FSEL R56, R51, -INF , P2 ;  /* 0xff80000033387808 */ /* 0x002fc40001000000 */
[----:B------:R-:W-:-:S05]  /*2940*/  ISETP.GT.AND P2, PT, R14, 0x39, PT ;  /* 0x000000390e00780c */ /* 0x000fca0003f44270 */
[----:B------:R-:W1:Y:S08]  /*2950*/  MUFU.TANH R58, R58 ;  /* 0x0000003a003a7308 */ /* 0x000e700000002400 */
[----:B------:R4:W-:Y:S01]  /*2960*/  MUFU.TANH R5, R66 ;  /* 0x0000004200057308 */ /* 0x0009e20000002400 */
[----:B---3--:R-:W-:Y:S02]  /*2970*/  FSEL R46, R55, -INF , P2 ;  /* 0xff800000372e7808 */ /* 0x008fe40001000000 */
[----:B------:R-:W-:-:S05]  /*2980*/  ISETP.GT.AND P2, PT, R14, 0x41, PT ;  /* 0x000000410e00780c */ /* 0x000fca0003f44270 */
[----:B------:R-:W3:Y:S01]  /*2990*/  MUFU.TANH R59, R59 ;  /* 0x0000003b003b7308 */ /* 0x000ee20000002400 */
[----:B----4-:R-:W-:Y:S02]  /*29a0*/  FSEL R66, R50, -INF , P3 ;  /* 0xff80000032427808 */ /* 0x010fe40001800000 */
[----:B------:R-:W-:Y:S02]  /*29b0*/  ISETP.GT.AND P3, PT, R14, 0x38, PT ;  /* 0x000000380e00780c */ /* 0x000fe40003f64270 */
[----:B------:R-:W-:Y:S02]  /*29c0*/  FMNMX.FTZ R27, R66, R27, !PT ;  /* 0x0000001b421b7209 */ /* 0x000fe40007810000 */
[----:B------:R-:W-:Y:S01]  /*29d0*/  FSEL R52, R52, -INF , P3 ;  /* 0xff80000034347808 */ /* 0x000fe20001800000 */
[----:B------:R-:W4:Y:S01]  /*29e0*/  MUFU.TANH R62, R62 ;  /* 0x0000003e003e7308 */ /* 0x000f220000002400 */
[----:B------:R-:W-:Y:S02]  /*29f0*/  FMNMX.FTZ R27, R56, R27, !PT ;  /* 0x0000001b381b7209 */ /* 0x000fe40007810000 */
[----:B------:R-:W-:-:S02]  /*2a00*/  ISETP.GT.AND P3, PT, R14, 0x40, PT ;  /* 0x000000400e00780c */ /* 0x000fc40003f64270 */
[----:B------:R-:W-:Y:S02]  /*2a10*/  FMNMX.FTZ R27, R52, R27, !PT ;  /* 0x0000001b341b7209 */ /* 0x000fe40007810000 */
[----:B-1----:R-:W-:Y:S01]  /*2a20*/  FSEL R38, R58, -INF , P3 ;  /* 0xff8000003a267808 */ /* 0x002fe20001800000 */
[----:B------:R-:W1:Y:S01]  /*2a30*/  MUFU.TANH R63, R63 ;  /* 0x0000003f003f7308 */ /* 0x000e620000002400 */
[----:B------:R-:W-:Y:S02]  /*2a40*/  FMNMX.FTZ R27, R46, R27, !PT ;  /* 0x0000001b2e1b7209 */ /* 0x000fe40007810000 */
[----:B------:R-:W-:Y:S02]  /*2a50*/  ISETP.GT.AND P3, PT, R14, 0x48, PT ;  /* 0x000000480e00780c */ /* 0x000fe40003f64270 */
[----:B---3--:R-:W-:Y:S02]  /*2a60*/  FSEL R26, R59, -INF , P2 ;  /* 0xff8000003b1a7808 */ /* 0x008fe40001000000 */
[----:B------:R-:W-:Y:S01]  /*2a70*/  FMNMX.FTZ R27, R38, R27, !PT ;  /* 0x0000001b261b7209 */ /* 0x000fe20007810000 */
[----:B------:R-:W3:Y:S01]  /*2a80*/  MUFU.TANH R44, R67 ;  /* 0x00000043002c7308 */ /* 0x000ee20000002400 */
[----:B------:R-:W-:-:S02]  /*2a90*/  ISETP.GT.AND P2, PT, R14, 0x49, PT ;  /* 0x000000490e00780c */ /* 0x000fc40003f44270 */
[----:B----4-:R-:W-:Y:S02]  /*2aa0*/  FSEL R30, R62, -INF , P3 ;  /* 0xff8000003e1e7808 */ /* 0x010fe40001800000 */
[----:B------:R-:W-:Y:S02]  /*2ab0*/  FMNMX.FTZ R27, R26, R27, !PT ;  /* 0x0000001b1a1b7209 */ /* 0x000fe40007810000 */
[----:B------:R-:W-:Y:S01]  /*2ac0*/  ISETP.GT.AND P3, PT, R14, 0x50, PT ;  /* 0x000000500e00780c */ /* 0x000fe20003f64270 */
[----:B------:R-:W4:Y:S01]  /*2ad0*/  MUFU.TANH R48, R70 ;  /* 0x0000004600307308 */ /* 0x000f220000002400 */
[----:B-1----:R-:W-:Y:S02]  /*2ae0*/  FSEL R34, R63, -INF , P2 ;  /* 0xff8000003f227808 */ /* 0x002fe40001000000 */
[----:B------:R-:W-:Y:S02]  /*2af0*/  FMNMX.FTZ R27, R30, R27, !PT ;  /* 0x0000001b1e1b7209 */ /* 0x000fe40007810000 */
[----:B------:R-:W-:-:S02]  /*2b00*/  ISETP.GT.AND P2, PT, R14, 0x51, PT ;  /* 0x000000510e00780c */ /* 0x000fc40003f44270 */
[----:B------:R-:W-:Y:S01]  /*2b10*/  FSEL R42, R5, -INF , P3 ;  /* 0xff800000052a7808 */ /* 0x000fe20001800000 */
[----:B------:R-:W1:Y:S01]  /*2b20*/  MUFU.TANH R54, R71 ;  /* 0x0000004700367308 */ /* 0x000e620000002400 */
[----:B------:R-:W-:Y:S01]  /*2b30*/  FMNMX.FTZ R27, R34, R27, !PT ;  /* 0x0000001b221b7209 */ /* 0x000fe20007810000 */
[----:B------:R-:W-:Y:S01]  /*2b40*/  FMUL.FTZ R5, R60, UR10 ;  /* 0x0000000a3c057c20 */ /* 0x000fe20008410000 */
        /* <DEDUP_REMOVED lines=12> */
[----:B------:R-:W-:Y:S01]  /*2c10*/  FMNMX.FTZ R27, R54, R27, !PT ;  /* 0x0000001b361b7209 */ /* 0x000fe20007810000 */
[----:B------:R-:W1:Y:S01]  /*2c20*/  MUFU.TANH R70, R78 ;  /* 0x0000004e00467308 */ /* 0x000e620000002400 */
[----:B---3--:R-:W-:Y:S02]  /*2c30*/  FSEL R58, R74, -INF , P3 ;  /* 0xff8000004a3a7808 */ /* 0x008fe40001800000 */
[----:B------:R-:W-:Y:S02]  /*2c40*/  ISETP.GT.AND P3, PT, R14, 0x68, PT ;  /* 0x000000680e00780c */ /* 0x000fe40003f64270 */
[----:B------:R-:W-:-:S03]  /*2c50*/  FMNMX.FTZ R27, R58, R27, !PT ;  /* 0x0000001b3a1b7209 */ /* 0x000fc60007810000 */
[----:B------:R-:W3:Y:S01]  /*2c60*/  MUFU.TANH R79, R79 ;  /* 0x0000004f004f7308 */ /* 0x000ee20000002400 */
[----:B----4-:R-:W-:Y:S02]  /*2c70*/  FSEL R62, R75, -INF , P2 ;  /* 0xff8000004b3e7808 */ /* 0x010fe40001000000 */
[----:B------:R-:W-:Y:S02]  /*2c80*/  ISETP.GT.AND P2, PT, R14, 0x69, PT ;  /* 0x000000690e00780c */ /* 0x000fe40003f44270 */
[----:B------:R-:W-:-:S03]  /*2c90*/  FMNMX.FTZ R27, R62, R27, !PT ;  /* 0x0000001b3e1b7209 */ /* 0x000fc60007810000 */
[----:B------:R-:W4:Y:S01]  /*2ca0*/  MUFU.TANH R82, R82 ;  /* 0x0000005200527308 */ /* 0x000f220000002400 */
[----:B-1----:R-:W-:Y:S02]  /*2cb0*/  FSEL R70, R70, -INF , P3 ;  /* 0xff80000046467808 */ /* 0x002fe40001800000 */
[----:B------:R-:W-:Y:S02]  /*2cc0*/  ISETP.GT.AND P3, PT, R14, 0x70, PT ;  /* 0x000000700e00780c */ /* 0x000fe40003f64270 */
[----:B------:R-:W-:-:S03]  /*2cd0*/  FMNMX.FTZ R27, R70, R27, !PT ;  /* 0x0000001b461b7209 */ /* 0x000fc60007810000 */
        /* <DEDUP_REMOVED lines=12> */
[----:B------:R-:W-:Y:S01]  /*2da0*/  MUFU.TANH R27, R5 ;  /* 0x00000005001b7308 */ /* 0x000fe20000002400 */
[----:B---3--:R-:W-:Y:S02]  /*2db0*/  FSEL R82, R86, -INF , P3 ;  /* 0xff80000056527808 */ /* 0x008fe40001800000 */
[----:B------:R-:W-:Y:S02]  /*2dc0*/  ISETP.GT.AND P3, PT, R45, 0x1, PT ;  /* 0x000000012d00780c */ /* 0x000fe40003f64270 */
[----:B------:R-:W-:-:S03]  /*2dd0*/  FMNMX.FTZ R31, R82, R31, !PT ;  /* 0x0000001f521f7209 */ /* 0x000fc60007810000 */
[----:B------:R-:W-:Y:S01]  /*2de0*/  MUFU.TANH R2, R2 ;  /* 0x0000000200027308 */ /* 0x000fe20000002400 */
[----:B----4-:R-:W-:-:S04]  /*2df0*/  FSEL R86, R87, -INF , P2 ;  /* 0xff80000057567808 */ /* 0x010fc80001000000 */
[----:B------:R-:W-:-:S03]  /*2e00*/  FMNMX.FTZ R31, R86, R31, !PT ;  /* 0x0000001f561f7209 */ /* 0x000fc60007810000 */
[----:B------:R-:W1:Y:S02]  /*2e10*/  MUFU.TANH R3, R3 ;  /* 0x0000000300037308 */ /* 0x000e640000002400 */
[----:B------:R-:W3:Y:S06]  /*2e20*/  SHFL.BFLY PT, R14, R31, 0x2, 0x1f ;  /* 0x0c401f001f0e7f89 */ /* 0x000eec00000e0000 */
[----:B------:R-:W4:Y:S08]  /*2e30*/  MUFU.TANH R4, R4 ;  /* 0x0000000400047308 */ /* 0x000f300000002400 */
[----:B------:R-:W5:Y:S01]  /*2e40*/  MUFU.TANH R12, R12 ;  /* 0x0000000c000c7308 */ /* 0x000f620000002400 */
[----:B-1----:R-:W-:-:S02]  /*2e50*/  FSEL R3, R3, -INF , P3 ;  /* 0xff80000003037808 */ /* 0x002fc40001800000 */
[----:B------:R-:W-:-:S05]  /*2e60*/  ISETP.GT.AND P3, PT, R45, 0x10, PT ;  /* 0x000000102d00780c */ /* 0x000fca0003f64270 */
[----:B------:R-:W1:Y:S01]  /*2e70*/  MUFU.TANH R13, R13 ;  /* 0x0000000d000d7308 */ /* 0x000e620000002400 */
[----:B---3--:R-:W-:-:S05]  /*2e80*/  FMNMX.FTZ R5, R31, R14, !PT ;  /* 0x0000000e1f057209 */ /* 0x008fca0007810000 */
[----:B------:R-:W3:Y:S02]  /*2e90*/  SHFL.BFLY PT, R14, R5, 0x1, 0x1f ;  /* 0x0c201f00050e7f89 */ /* 0x000ee400000e0000 */
[----:B------:R-:W2:Y:S08]  /*2ea0*/  MUFU.TANH R15, R15 ;  /* 0x0000000f000f7308 */ /* 0x000eb00000002400 */
[----:B------:R-:W2:Y:S08]  /*2eb0*/  MUFU.TANH R20, R20 ;  /* 0x0000001400147308 */ /* 0x000eb00000002400 */
[----:B------:R-:W2:Y:S01]  /*2ec0*/  MUFU.TANH R21, R21 ;  /* 0x0000001500157308 */ /* 0x000ea20000002400 */
[----:B---3--:R-:W-:-:S07]  /*2ed0*/  FMNMX.FTZ R14, R5, R14, !PT ;  /* 0x0000000e050e7209 */ /* 0x008fce0007810000 */
[----:B------:R-:W3:Y:S01]  /*2ee0*/  MUFU.TANH R24, R24 ;  /* 0x0000001800187308 */ /* 0x000ee20000002400 */
[----:B------:R-:W-:Y:S01]  /*2ef0*/  MOV R5, UR4 ;  /* 0x0000000400057c02 */ /* 0x000fe20008000f00 */
[----:B------:R-:W-:Y:S01]  /*2f00*/  USHF.R.S32.HI UR4, URZ, 0x1f, UR37 ;  /* 0x0000001f3f047899 */ /* 0x000fe20008011425 */
[----:B------:R-:W-:-:S03]  /*2f10*/  FSETP.NEU.FTZ.AND P2, PT, R14, -INF , PT ;  /* 0xff8000000e00780b */ /* 0x000fc60003f5d000 */
[----:B------:R-:W-:Y:S01]  /*2f20*/  FMUL.FTZ R31, R14, R5 ;  /* 0x000000050e1f7220 */ /* 0x000fe20000410000 */
[----:B------:R-:W-:Y:S01]  /*2f30*/  ULEA.HI UR4, UR4, UR37, URZ, 0x7 ;  /* 0x0000002504047291 */ /* 0x000fe2000f8f383f */
[----:B------:R-:W3:Y:S03]  /*2f40*/  MUFU.TANH R25, R25 ;  /* 0x0000001900197308 */ /* 0x000ee60000002400 */
[----:B------:R-:W-:Y:S01]  /*2f50*/  FSEL R35, R31, RZ, P2 ;  /* 0x000000ff1f237208 */ /* 0x000fe20001000000 */
[----:B------:R-:W-:Y:S01]  /*2f60*/  USHF.R.S32.HI UR4, URZ, 0x7, UR4 ;  /* 0x000000073f047899 */ /* 0x000fe20008011404 */
[----:B------:R-:W-:-:S03]  /*2f70*/  ISETP.GT.AND P2, PT, R45, RZ, PT ;  /* 0x000000ff2d00720c */ /* 0x000fc60003f44270 */
[-CC-:B------:R-:W-:Y:S01]  /*2f80*/  FFMA.FTZ R181, R96, R5.reuse, -R35.reuse ;  /* 0x0000000560b57223 */ /* 0x180fe20000010823 */
[----:B------:R-:W-:Y:S01]  /*2f90*/  FSEL R94, R2, -INF , P2 ;  /* 0xff800000025e7808 */ /* 0x000fe20001000000 */
[-CC-:B------:R-:W-:Y:S01]  /*2fa0*/  FFMA.FTZ R183, R98, R5.reuse, -R35.reuse ;  /* 0x0000000562b77223 */ /* 0x180fe20000010823 */
[C---:B------:R-:W-:Y:S01]  /*2fb0*/  ISETP.GT.AND P2, PT, R45.reuse, 0x9, PT ;  /* 0x000000092d00780c */ /* 0x040fe20003f44270 */
[-CC-:B------:R-:W-:Y:S01]  /*2fc0*/  FFMA.FTZ R2, R100, R5.reuse, -R35.reuse ;  /* 0x0000000564027223 */ /* 0x180fe20000010823 */
[----:B----4-:R-:W-:Y:S01]  /*2fd0*/  FSEL R96, R4, -INF , P4 ;  /* 0xff80000004607808 */ /* 0x010fe20002000000 */
[--C-:B------:R-:W-:Y:S01]  /*2fe0*/  FFMA.FTZ R177, R102, R5, -R35.reuse ;  /* 0x0000000566b17223 */ /* 0x100fe20000010823 */
[----:B------:R-:W-:Y:S01]  /*2ff0*/  FMNMX.FTZ R31, R94, R3, !PT ;  /* 0x000000035e1f7209 */ /* 0x000fe20007810000 */
[----:B------:R-:W4:Y:S01]  /*3000*/  MUFU.TANH R28, R28 ;  /* 0x0000001c001c7308 */ /* 0x000f220000002400 */
[----:B-----5:R-:W-:Y:S01]  /*3010*/  FSEL R98, R12, -INF , P2 ;  /* 0xff8000000c627808 */ /* 0x020fe20001000000 */
[--C-:B------:R-:W-:Y:S01]  /*3020*/  FFMA.FTZ R4, R106, R5, -R35.reuse ;  /* 0x000000056a047223 */ /* 0x100fe20000010823 */
[----:B------:R-:W-:Y:S01]  /*3030*/  FMNMX.FTZ R31, R96, R31, !PT ;  /* 0x0000001f601f7209 */ /* 0x000fe20007810000 */
[-CC-:B------:R-:W-:Y:S01]  /*3040*/  FFMA.FTZ R179, R110, R5.reuse, -R35.reuse ;  /* 0x000000056eb37223 */ /* 0x180fe20000010823 */
[----:B------:R-:W-:Y:S01]  /*3050*/  ISETP.GT.AND P2, PT, R45, 0x11, PT ;  /* 0x000000112d00780c */ /* 0x000fe20003f44270 */
[--C-:B------:R-:W-:Y:S01]  /*3060*/  FFMA.FTZ R173, R118, R5, -R35.reuse ;  /* 0x0000000576ad7223 */ /* 0x100fe20000010823 */
[----:B-1----:R-:W-:Y:S01]  /*3070*/  FSEL R100, R13, -INF , P3 ;  /* 0xff8000000d647808 */ /* 0x002fe20001800000 */
[----:B------:R-:W1:Y:S01]  /*3080*/  MUFU.TANH R29, R29 ;  /* 0x0000001d001d7308 */ /* 0x000e620000002400 */
[----:B------:R-:W-:Y:S01]  /*3090*/  FMNMX.FTZ R31, R98, R31, !PT ;  /* 0x0000001f621f7209 */ /* 0x000fe20007810000 */
[-CC-:B------:R-:W-:Y:S01]  /*30a0*/  FFMA.FTZ R175, R90, R5.reuse, -R35.reuse ;  /* 0x000000055aaf7223 */ /* 0x180fe20000010823 */
[----:B------:R-:W-:Y:S01]  /*30b0*/  ISETP.GT.AND P3, PT, R45, 0x18, PT ;  /* 0x000000182d00780c */ /* 0x000fe20003f64270 */
[-CC-:B------:R-:W-:Y:S01]  /*30c0*/  FFMA.FTZ R169, R66, R5.reuse, -R35.reuse ;  /* 0x0000000542a97223 */ /* 0x180fe20000010823 */
[----:B--2---:R-:W-:Y:S01]  /*30d0*/  FSEL R102, R15, -INF , P2 ;  /* 0xff8000000f667808 */ /* 0x004fe20001000000 */
[--C-:B------:R-:W-:Y:S01]  /*30e0*/  FFMA.FTZ R171, R52, R5, -R35.reuse ;  /* 0x0000000534ab7223 */ /* 0x100fe20000010823 */
[----:B------:R-:W-:Y:S01]  /*30f0*/  FMNMX.FTZ R31, R100, R31, !PT ;  /* 0x0000001f641f7209 */ /* 0x000fe20007810000 */
[----:B------:R-:W2:Y:S01]  /*3100*/  MUFU.TANH R32, R32 ;  /* 0x0000002000207308 */ /* 0x000ea20000002400 */
[----:B------:R-:W-:Y:S01]  /*3110*/  ISETP.GT.AND P2, PT, R45, 0x19, PT ;  /* 0x000000192d00780c */ /* 0x000fe20003f44270 */
[-CC-:B------:R-:W-:Y:S01]  /*3120*/  FFMA.FTZ R50, R53, R5.reuse, -R35.reuse ;  /* 0x0000000535327223 */ /* 0x180fe20000010823 */
[----:B------:R-:W-:Y:S01]  /*3130*/  FSEL R104, R20, -INF , P3 ;  /* 0xff80000014687808 */ /* 0x000fe20001800000 */
[--C-:B------:R-:W-:Y:S01]  /*3140*/  FFMA.FTZ R20, R114, R5, -R35.reuse ;  /* 0x0000000572147223 */ /* 0x100fe20000010823 */
[----:B------:R-:W-:Y:S01]  /*3150*/  FMNMX.FTZ R31, R102, R31, !PT ;  /* 0x0000001f661f7209 */ /* 0x000fe20007810000 */
[-CC-:B------:R-:W-:Y:S01]  /*3160*/  FFMA.FTZ R161, R42, R5.reuse, -R35.reuse ;  /* 0x000000052aa17223 */ /* 0x180fe20000010823 */
[----:B------:R-:W-:Y:S01]  /*3170*/  ISETP.GT.AND P3, PT, R45, 0x20, PT ;  /* 0x000000202d00780c */ /* 0x000fe20003f64270 */
[----:B------:R-:W5:Y:S01]  /*3180*/  MUFU.TANH R33, R33 ;  /* 0x0000002100217308 */ /* 0x000f620000002400 */
[----:B------:R-:W-:Y:S01]  /*3190*/  FSEL R106, R21, -INF , P2 ;  /* 0xff800000156a7808 */ /* 0x000fe20001000000 */
[--C-:B------:R-:W-:Y:S01]  /*31a0*/  FFMA.FTZ R167, R30, R5, -R35.reuse ;  /* 0x000000051ea77223 */ /* 0x100fe20000010823 */
[----:B------:R-:W-:Y:S01]  /*31b0*/  FMNMX.FTZ R31, R104, R31, !PT ;  /* 0x0000001f681f7209 */ /* 0x000fe20007810000 */
[-CC-:B------:R-:W-:Y:S01]  /*31c0*/  FFMA.FTZ R30, R34, R5.reuse, -R35.reuse ;  /* 0x00000005221e7223 */ /* 0x180fe20000010823 */
[C---:B------:R-:W-:Y:S01]  /*31d0*/  ISETP.GT.AND P2, PT, R45.reuse, 0x21, PT ;  /* 0x000000212d00780c */ /* 0x040fe20003f44270 */
[--C-:B------:R-:W-:Y:S01]  /*31e0*/  FFMA.FTZ R34, R44, R5, -R35.reuse ;  /* 0x000000052c227223 */ /* 0x100fe20000010823 */
[----:B---3--:R-:W-:Y:S01]  /*31f0*/  FSEL R108, R24, -INF , P3 ;  /* 0xff800000186c7808 */ /* 0x008fe20001800000 */
[----:B------:R-:W3:Y:S01]  /*3200*/  MUFU.TANH R36, R36 ;  /* 0x0000002400247308 */ /* 0x000ee20000002400 */
[----:B------:R-:W-:Y:S01]  /*3210*/  FMNMX.FTZ R31, R106, R31, !PT ;  /* 0x0000001f6a1f7209 */ /* 0x000fe20007810000 */
[-CC-:B------:R-:W-:Y:S01]  /*3220*/  FFMA.FTZ R24, R92, R5.reuse, -R35.reuse ;  /* 0x000000055c187223 */ /* 0x180fe20000010823 */
[----:B------:R-:W-:Y:S01]  /*3230*/  ISETP.GT.AND P3, PT, R45, 0x28, PT ;  /* 0x000000282d00780c */ /* 0x000fe20003f64270 */
[-CC-:B------:R-:W-:Y:S01]  /*3240*/  FFMA.FTZ R165, R38, R5.reuse, -R35.reuse ;  /* 0x0000000526a57223 */ /* 0x180fe20000010823 */
[----:B------:R-:W-:Y:S01]  /*3250*/  FSEL R110, R25, -INF , P2 ;  /* 0xff800000196e7808 */ /* 0x000fe20001000000 */
[--C-:B------:R-:W-:Y:S01]  /*3260*/  FFMA.FTZ R26, R26, R5, -R35.reuse ;  /* 0x000000051a1a7223 */ /* 0x100fe20000010823 */
[----:B------:R-:W-:Y:S01]  /*3270*/  FMNMX.FTZ R31, R108, R31, !PT ;  /* 0x0000001f6c1f7209 */ /* 0x000fe20007810000 */
[----:B------:R-:W3:Y:S01]  /*3280*/  MUFU.TANH R37, R37 ;  /* 0x0000002500257308 */ /* 0x000ee20000002400 */
[C---:B------:R-:W-:Y:S01]  /*3290*/  ISETP.GT.AND P2, PT, R45.reuse, 0x29, PT ;  /* 0x000000292d00780c */ /* 0x040fe20003f44270 */
[-CC-:B------:R-:W-:Y:S01]  /*32a0*/  FFMA.FTZ R163, R48, R5.reuse, -R35.reuse ;  /* 0x0000000530a37223 */ /* 0x180fe20000010823 */
[----:B----4-:R-:W-:Y:S01]  /*32b0*/  FSEL R112, R28, -INF , P3 ;  /* 0xff8000001c707808 */ /* 0x010fe20001800000 */
[--C-:B------:R-:W-:Y:S01]  /*32c0*/  FFMA.FTZ R28, R88, R5, -R35.reuse ;  /* 0x00000005581c7223 */ /* 0x100fe20000010823 */
[----:B------:R-:W-:Y:S01]  /*32d0*/  FMNMX.FTZ R31, R110, R31, !PT ;  /* 0x0000001f6e1f7209 */ /* 0x000fe20007810000 */
[-CC-:B------:R-:W-:Y:S01]  /*32e0*/  FFMA.FTZ R38, R54, R5.reuse, -R35.reuse ;  /* 0x0000000536267223 */ /* 0x180fe20000010823 */
[----:B------:R-:W-:Y:S01]  /*32f0*/  ISETP.GT.AND P3, PT, R45, 0x30, PT ;  /* 0x000000302d00780c */ /* 0x000fe20003f64270 */
[----:B------:R-:W4:Y:S01]  /*3300*/  MUFU.TANH R40, R40 ;  /* 0x0000002800287308 */ /* 0x000f220000002400 */
[----:B-1----:R-:W-:Y:S01]  /*3310*/  FSEL R114, R29, -INF , P2 ;  /* 0xff8000001d727808 */ /* 0x002fe20001000000 */
[--C-:B------:R-:W-:Y:S01]  /*3320*/  FFMA.FTZ R157, R58, R5, -R35.reuse ;  /* 0x000000053a9d7223 */ /* 0x100fe20000010823 */
[----:B------:R-:W-:Y:S01]  /*3330*/  FMNMX.FTZ R31, R112, R31, !PT ;  /* 0x0000001f701f7209 */ /* 0x000fe20007810000 */
[-CC-:B------:R-:W-:Y:S01]  /*3340*/  FFMA.FTZ R62, R62, R5.reuse, -R35.reuse ;  /* 0x000000053e3e7223 */ /* 0x180fe20000010823 */
[C---:B------:R-:W-:Y:S01]  /*3350*/  ISETP.GT.AND P2, PT, R45.reuse, 0x31, PT ;  /* 0x000000312d00780c */ /* 0x040fe20003f44270 */
[--C-:B------:R-:W-:Y:S01]  /*3360*/  FFMA.FTZ R70, R70, R5, -R35.reuse ;  /* 0x0000000546467223 */ /* 0x100fe20000010823 */
[----:B--2---:R-:W-:Y:S01]  /*3370*/  FSEL R116, R32, -INF , P3 ;  /* 0xff80000020747808 */ /* 0x004fe20001800000 */
[----:B------:R-:W1:Y:S01]  /*3380*/  MUFU.TANH R41, R41 ;  /* 0x0000002900297308 */ /* 0x000e620000002400 */
[----:B------:R-:W-:Y:S01]  /*3390*/  FMNMX.FTZ R31, R114, R31, !PT ;  /* 0x0000001f721f7209 */ /* 0x000fe20007810000 */
[-CC-:B------:R-:W-:Y:S01]  /*33a0*/  FFMA.FTZ R32, R56, R5.reuse, -R35.reuse ;  /* 0x0000000538207223 */ /* 0x180fe20000010823 */
[----:B------:R-:W-:Y:S01]  /*33b0*/  ISETP.GT.AND P3, PT, R45, 0x38, PT ;  /* 0x000000382d00780c */ /* 0x000fe20003f64270 */
[-CC-:B------:R-:W-:Y:S01]  /*33c0*/  FFMA.FTZ R74, R74, R5.reuse, -R35.reuse ;  /* 0x000000054a4a7223 */ /* 0x180fe20000010823 */
[----:B-----5:R-:W-:Y:S01]  /*33d0*/  FSEL R118, R33, -INF , P2 ;  /* 0xff80000021767808 */ /* 0x020fe20001000000 */
[--C-:B------:R-:W-:Y:S01]  /*33e0*/  FFMA.FTZ R60, R60, R5, -R35.reuse ;  /* 0x000000053c3c7223 */ /* 0x100fe20000010823 */
[----:B------:R-:W-:Y:S01]  /*33f0*/  FMNMX.FTZ R31, R116, R31, !PT ;  /* 0x0000001f741f7209 */ /* 0x000fe20007810000 */
[----:B------:R-:W2:Y:S01]  /*3400*/  MUFU.TANH R61, R61 ;  /* 0x0000003d003d7308 */ /* 0x000ea20000002400 */
[C---:B------:R-:W-:Y:S01]  /*3410*/  ISETP.GT.AND P2, PT, R45.reuse, 0x39, PT ;  /* 0x000000392d00780c */ /* 0x040fe20003f44270 */
[-CC-:B------:R-:W-:Y:S01]  /*3420*/  FFMA.FTZ R78, R78, R5.reuse, -R35.reuse ;  /* 0x000000054e4e7223 */ /* 0x180fe20000010823 */
[----:B---3--:R-:W-:Y:S01]  /*3430*/  FSEL R120, R36, -INF , P3 ;  /* 0xff80000024787808 */ /* 0x008fe20001800000 */
[--C-:B------:R-:W-:Y:S01]  /*3440*/  FFMA.FTZ R36, R46, R5, -R35.reuse ;  /* 0x000000052e247223 */ /* 0x100fe20000010823 */
[----:B------:R-:W-:Y:S01]  /*3450*/  FMNMX.FTZ R31, R118, R31, !PT ;  /* 0x0000001f761f7209 */ /* 0x000fe20007810000 */
[-CC-:B------:R-:W-:Y:S01]  /*3460*/  FFMA.FTZ R82, R82, R5.reuse, -R35.reuse ;  /* 0x0000000552527223 */ /* 0x180fe20000010823 */
[----:B------:R-:W-:Y:S01]  /*3470*/  ISETP.GT.AND P3, PT, R45, 0x40, PT ;  /* 0x000000402d00780c */ /* 0x000fe20003f64270 */
[----:B------:R-:W3:Y:S01]  /*3480*/  MUFU.TANH R64, R64 ;  /* 0x0000004000407308 */ /* 0x000ee20000002400 */
[----:B------:R-:W-:Y:S01]  /*3490*/  FSEL R92, R37, -INF , P2 ;  /* 0xff800000255c7808 */ /* 0x000fe20001000000 */
[----:B------:R-:W-:Y:S01]  /*34a0*/  FFMA.FTZ R35, R86, R5, -R35 ;  /* 0x0000000556237223 */ /* 0x000fe20000010823 */
[----:B------:R-:W-:Y:S01]  /*34b0*/  FMNMX.FTZ R31, R120, R31, !PT ;  /* 0x0000001f781f7209 */ /* 0x000fe20007810000 */
[----:B------:R-:W-:Y:S01]  /*34c0*/  UISETP.LT.AND UP0, UPT, URZ, UR4, UPT ;  /* 0x000000043f00728c */ /* 0x000fe2000bf01270 */
[----:B------:R-:W-:-:S02]  /*34d0*/  ISETP.GT.AND P2, PT, R45, 0x41, PT ;  /* 0x000000412d00780c */ /* 0x000fc40003f44270 */
[----:B----4-:R-:W-:Y:S01]  /*34e0*/  FSEL R40, R40, -INF , P3 ;  /* 0xff80000028287808 */ /* 0x010fe20001800000 */
[----:B------:R-:W4:Y:S01]  /*34f0*/  MUFU.TANH R65, R65 ;  /* 0x0000004100417308 */ /* 0x000f220000002400 */
[----:B------:R-:W-:Y:S01]  /*3500*/  FMNMX.FTZ R31, R92, R31, !PT ;  /* 0x0000001f5c1f7209 */ /* 0x000fe20007810000 */
[----:B------:R-:W-:Y:S01]  /*3510*/  USEL UR47, URZ, UR4, !UP0 ;  /* 0x000000043f2f7287 */ /* 0x000fe2000c000000 */
[----:B------:R-:W-:Y:S02]  /*3520*/  ISETP.GT.AND P3, PT, R45, 0x48, PT ;  /* 0x000000482d00780c */ /* 0x000fe40003f64270 */
[----:B-1----:R-:W-:Y:S01]  /*3530*/  FSEL R90, R41, -INF , P2 ;  /* 0xff800000295a7808 */ /* 0x002fe20001000000 */
[----:B------:R-:W-:Y:S01]  /*3540*/  UISETP.GE.AND UP0, UPT, UR7, UR47, UPT ;  /* 0x0000002f0700728c */ /* 0x000fe2000bf06270 */
[----:B------:R-:W-:Y:S01]  /*3550*/  FMNMX.FTZ R31, R40, R31, !PT ;  /* 0x0000001f281f7209 */ /* 0x000fe20007810000 */
[----:B------:R-:W1:Y:S01]  /*3560*/  MUFU.TANH R68, R68 ;  /* 0x0000004400447308 */ /* 0x000e620000002400 */
[----:B------:R-:W-:-:S02]  /*3570*/  ISETP.GT.AND P2, PT, R45, 0x49, PT ;  /* 0x000000492d00780c */ /* 0x000fc40003f44270 */
[----:B------:R-:W-:Y:S02]  /*3580*/  FSEL R122, R27, -INF , P3 ;  /* 0xff8000001b7a7808 */ /* 0x000fe40001800000 */
[----:B------:R-:W-:Y:S02]  /*3590*/  FMNMX.FTZ R31, R90, R31, !PT ;  /* 0x0000001f5a1f7209 */ /* 0x000fe40007810000 */
[----:B------:R-:W-:Y:S01]  /*35a0*/  ISETP.GT.AND P3, PT, R45, 0x50, PT ;  /* 0x000000502d00780c */ /* 0x000fe20003f64270 */
[----:B------:R-:W5:Y:S01]  /*35b0*/  MUFU.TANH R69, R69 ;  /* 0x0000004500457308 */ /* 0x000f620000002400 */
[----:B--2---:R-:W-:Y:S02]  /*35c0*/  FSEL R88, R61, -INF , P2 ;  /* 0xff8000003d587808 */ /* 0x004fe40001000000 */
[----:B------:R-:W-:Y:S02]  /*35d0*/  FMNMX.FTZ R31, R122, R31, !PT ;  /* 0x0000001f7a1f7209 */ /* 0x000fe40007810000 */
[----:B------:R-:W-:-:S02]  /*35e0*/  ISETP.GT.AND P2, PT, R45, 0x51, PT ;  /* 0x000000512d00780c */ /* 0x000fc40003f44270 */
[----:B---3--:R-:W-:Y:S01]  /*35f0*/  FSEL R64, R64, -INF , P3 ;  /* 0xff80000040407808 */ /* 0x008fe20001800000 */
[----:B------:R-:W2:Y:S01]  /*3600*/  MUFU.TANH R72, R72 ;  /* 0x0000004800487308 */ /* 0x000ea20000002400 */
[----:B------:R-:W-:Y:S02]  /*3610*/  FMNMX.FTZ R31, R88, R31, !PT ;  /* 0x0000001f581f7209 */ /* 0x000fe40007810000 */
[----:B------:R-:W-:Y:S02]  /*3620*/  ISETP.GT.AND P3, PT, R45, 0x58, PT ;  /* 0x000000582d00780c */ /* 0x000fe40003f64270 */
[----:B----4-:R-:W-:Y:S02]  /*3630*/  FSEL R66, R65, -INF , P2 ;  /* 0xff80000041427808 */ /* 0x010fe40001000000 */
[----:B------:R-:W-:Y:S01]  /*3640*/  FMNMX.FTZ R31, R64, R31, !PT ;  /* 0x0000001f401f7209 */ /* 0x000fe20007810000 */
[----:B------:R-:W3:Y:S01]  /*3650*/  MUFU.TANH R73, R73 ;  /* 0x0000004900497308 */ /* 0x000ee20000002400 */
[----:B------:R-:W-:-:S02]  /*3660*/  ISETP.GT.AND P2, PT, R45, 0x59, PT ;  /* 0x000000592d00780c */ /* 0x000fc40003f44270 */
[----:B-1----:R-:W-:Y:S02]  /*3670*/  FSEL R68, R68, -INF , P3 ;  /* 0xff80000044447808 */ /* 0x002fe40001800000 */
[----:B------:R-:W-:Y:S02]  /*3680*/  FMNMX.FTZ R31, R66, R31, !PT ;  /* 0x0000001f421f7209 */ /* 0x000fe40007810000 */
[----:B------:R-:W-:Y:S01]  /*3690*/  ISETP.GT.AND P3, PT, R45, 0x60, PT ;  /* 0x000000602d00780c */ /* 0x000fe20003f64270 */
[----:B------:R-:W1:Y:S01]  /*36a0*/  MUFU.TANH R76, R76 ;  /* 0x0000004c004c7308 */ /* 0x000e620000002400 */
[----:B-----5:R-:W-:Y:S02]  /*36b0*/  FSEL R56, R69, -INF , P2 ;  /* 0xff80000045387808 */ /* 0x020fe40001000000 */
[----:B------:R-:W-:Y:S02]  /*36c0*/  FMNMX.FTZ R31, R68, R31, !PT ;  /* 0x0000001f441f7209 */ /* 0x000fe40007810000 */
[----:B------:R-:W-:-:S02]  /*36d0*/  ISETP.GT.AND P2, PT, R45, 0x61, PT ;  /* 0x000000612d00780c */ /* 0x000fc40003f44270 */
[----:B--2---:R-:W-:Y:S01]  /*36e0*/  FSEL R72, R72, -INF , P3 ;  /* 0xff80000048487808 */ /* 0x004fe20001800000 */
[----:B------:R-:W2:Y:S01]  /*36f0*/  MUFU.TANH R77, R77 ;  /* 0x0000004d004d7308 */ /* 0x000ea20000002400 */
[----:B------:R-:W-:Y:S02]  /*3700*/  FMNMX.FTZ R31, R56, R31, !PT ;  /* 0x0000001f381f7209 */ /* 0x000fe40007810000 */
[----:B------:R-:W-:Y:S02]  /*3710*/  ISETP.GT.AND P3, PT, R45, 0x68, PT ;  /* 0x000000682d00780c */ /* 0x000fe40003f64270 */
[----:B---3--:R-:W-:Y:S02]  /*3720*/  FSEL R52, R73, -INF , P2 ;  /* 0xff80000049347808 */ /* 0x008fe40001000000 */
[----:B------:R-:W-:Y:S01]  /*3730*/  FMNMX.FTZ R31, R72, R31, !PT ;  /* 0x0000001f481f7209 */ /* 0x000fe20007810000 */
[----:B------:R-:W3:Y:S01]  /*3740*/  MUFU.TANH R80, R80 ;  /* 0x0000005000507308 */ /* 0x000ee20000002400 */
[----:B------:R-:W-:-:S02]  /*3750*/  ISETP.GT.AND P2, PT, R45, 0x69, PT ;  /* 0x000000692d00780c */ /* 0x000fc40003f44270 */
[----:B-1----:R-:W-:Y:S02]  /*3760*/  FSEL R76, R76, -INF , P3 ;  /* 0xff8000004c4c7808 */ /* 0x002fe40001800000 */
[----:B------:R-:W-:Y:S02]  /*3770*/  FMNMX.FTZ R31, R52, R31, !PT ;  /* 0x0000001f341f7209 */ /* 0x000fe40007810000 */
[----:B------:R-:W-:Y:S01]  /*3780*/  ISETP.GT.AND P3, PT, R45, 0x70, PT ;  /* 0x000000702d00780c */ /* 0x000fe20003f64270 */
[----:B------:R-:W1:Y:S01]  /*3790*/  MUFU.TANH R81, R81 ;  /* 0x0000005100517308 */ /* 0x000e620000002400 */
[----:B--2---:R-:W-:Y:S02]  /*37a0*/  FSEL R46, R77, -INF , P2 ;  /* 0xff8000004d2e7808 */ /* 0x004fe40001000000 */
[----:B------:R-:W-:Y:S02]  /*37b0*/  FMNMX.FTZ R31, R76, R31, !PT ;  /* 0x0000001f4c1f7209 */ /* 0x000fe40007810000 */
[----:B------:R-:W-:-:S02]  /*37c0*/  ISETP.GT.AND P2, PT, R45, 0x71, PT ;  /* 0x000000712d00780c */ /* 0x000fc40003f44270 */
[----:B------:R-:W-:Y:S01]  /*37d0*/  FMNMX.FTZ R31, R46, R31, !PT ;  /* 0x0000001f2e1f7209 */ /* 0x000fe20007810000 */
[----:B------:R-:W2:Y:S01]  /*37e0*/  MUFU.TANH R84, R84 ;  /* 0x0000005400547308 */ /* 0x000ea20000002400 */
[----:B---3--:R-:W-:Y:S02]  /*37f0*/  FSEL R80, R80, -INF , P3 ;  /* 0xff80000050507808 */ /* 0x008fe40001800000 */
[----:B------:R-:W-:Y:S02]  /*3800*/  ISETP.GT.AND P3, PT, R45, 0x78, PT ;  /* 0x000000782d00780c */ /* 0x000fe40003f64270 */
[----:B------:R-:W-:-:S03]  /*3810*/  FMNMX.FTZ R31, R80, R31, !PT ;  /* 0x0000001f501f7209 */ /* 0x000fc60007810000 */
[----:B------:R-:W3:Y:S01]  /*3820*/  MUFU.TANH R85, R85 ;  /* 0x0000005500557308 */ /* 0x000ee20000002400 */
[----:B-1----:R-:W-:Y:S02]  /*3830*/  FSEL R124, R81, -INF , P2 ;  /* 0xff800000517c7808 */ /* 0x002fe40001000000 */
[----:B------:R-:W-:Y:S02]  /*3840*/  ISETP.GT.AND P2, PT, R45, 0x79, PT ;  /* 0x000000792d00780c */ /* 0x000fe40003f44270 */
[----:B------:R-:W-:-:S03]  /*3850*/  FMNMX.FTZ R31, R124, R31, !PT ;  /* 0x0000001f7c1f7209 */ /* 0x000fc60007810000 */
[----:B------:R-:W-:Y:S01]  /*3860*/  MUFU.EX2 R181, R181 ;  /* 0x000000b500b57308 */ /* 0x000fe20000000800 */
[----:B--2---:R-:W-:-:S04]  /*3870*/  FSEL R84, R84, -INF , P3 ;  /* 0xff80000054547808 */ /* 0x004fc80001800000 */
[----:B------:R-:W-:-:S03]  /*3880*/  FMNMX.FTZ R31, R84, R31, !PT ;  /* 0x0000001f541f7209 */ /* 0x000fc60007810000 */
[----:B------:R-:W1:Y:S01]  /*3890*/  MUFU.EX2 R50, R50 ;  /* 0x0000003200327308 */ /* 0x000e620000000800 */
[----:B---3--:R-:W-:-:S04]  /*38a0*/  FSEL R126, R85, -INF , P2 ;  /* 0xff800000557e7808 */ /* 0x008fc80001000000 */
[----:B------:R-:W-:-:S03]  /*38b0*/  FMNMX.FTZ R31, R126, R31, !PT ;  /* 0x0000001f7e1f7209 */ /* 0x000fc60007810000 */
[----:B------:R-:W2:Y:S02]  /*38c0*/  MUFU.EX2 R183, R183 ;  /* 0x000000b700b77308 */ /* 0x000ea40000000800 */
[----:B------:R-:W3:Y:S06]  /*38d0*/  SHFL.BFLY PT, R12, R31, 0x2, 0x1f ;  /* 0x0c401f001f0c7f89 */ /* 0x000eec00000e0000 */
[----:B------:R-:W4:Y:S01]  /*38e0*/  MUFU.EX2 R2, R2 ;  /* 0x0000000200027308 */ /* 0x000f220000000800 */
[----:B-1----:R-:W-:Y:S01]  /*38f0*/  FADD.FTZ R42, R181, R50 ;  /* 0x00000032b52a7221 */ /* 0x002fe20000010000 */
[----:B------:R-:W-:-:S06]  /*3900*/  F2FP.F16.F32.PACK_AB R181, R50, R181 ;  /* 0x000000b532b5723e */ /* 0x000fcc00000000ff */
[----:B------:R-:W1:Y:S08]  /*3910*/  MUFU.EX2 R177, R177 ;  /* 0x000000b100b17308 */ /* 0x000e700000000800 */
[----:B------:R-:W5:Y:S01]  /*3920*/  MUFU.EX2 R4, R4 ;  /* 0x0000000400047308 */ /* 0x000f620000000800 */
[----:B---3--:R-:W-:-:S05]  /*3930*/  FMNMX.FTZ R13, R31, R12, !PT ;  /* 0x0000000c1f0d7209 */ /* 0x008fca0007810000 */
[----:B------:R-:W3:Y:S02]  /*3940*/  SHFL.BFLY PT, R12, R13, 0x1, 0x1f ;  /* 0x0c201f000d0c7f89 */ /* 0x000ee400000e0000 */
[----:B------:R-:W5:Y:S08]  /*3950*/  MUFU.EX2 R179, R179 ;  /* 0x000000b300b37308 */ /* 0x000f700000000800 */
[----:B------:R-:W-:Y:S08]  /*3960*/  MUFU.EX2 R20, R20 ;  /* 0x0000001400147308 */ /* 0x000ff00000000800 */
[----:B------:R-:W-:Y:S01]  /*3970*/  MUFU.EX2 R173, R173 ;  /* 0x000000ad00ad7308 */ /* 0x000fe20000000800 */
[----:B---3--:R-:W-:-:S07]  /*3980*/  FMNMX.FTZ R12, R13, R12, !PT ;  /* 0x0000000c0d0c7209 */ /* 0x008fce0007810000 */
[----:B------:R-:W-:Y:S01]  /*3990*/  MUFU.EX2 R24, R24 ;  /* 0x0000001800187308 */ /* 0x000fe20000000800 */
[C---:B------:R-:W-:Y:S01]  /*39a0*/  FSETP.NEU.FTZ.AND P2, PT, R12.reuse, -INF , PT ;  /* 0xff8000000c00780b */ /* 0x040fe20003f5d000 */
[----:B------:R-:W-:-:S06]  /*39b0*/  FMUL.FTZ R13, R12, R5 ;  /* 0x000000050c0d7220 */ /* 0x000fcc0000410000 */
[----:B------:R-:W-:Y:S01]  /*39c0*/  MUFU.EX2 R175, R175 ;  /* 0x000000af00af7308 */ /* 0x000fe20000000800 */
[----:B------:R-:W-:Y:S02]  /*39d0*/  FSEL R13, R13, RZ, P2 ;  /* 0x000000ff0d0d7208 */ /* 0x000fe40001000000 */
[----:B------:R-:W-:-:S03]  /*39e0*/  PLOP3.LUT P2, PT, PT, PT, UP0, 0x80, 0x0 ;  /* 0x000000000000781c */ /* 0x000fc60003f4f008 */
        /* <DEDUP_REMOVED lines=13> */
[----:B------:R-:W3:Y:S01]  /*3ac0*/  MUFU.EX2 R94, R94 ;  /* 0x0000005e005e7308 */ /* 0x000ee20000000800 */
[----:B--2---:R-:W-:Y:S01]  /*3ad0*/  FADD.FTZ R3, R183, R42 ;  /* 0x0000002ab7037221 */ /* 0x004fe20000010000 */
[-CC-:B------:R-:W-:Y:S01]  /*3ae0*/  FFMA.FTZ R116, R116, R5.reuse, -R13.reuse ;  /* 0x0000000574747223 */ /* 0x180fe2000001080d */
[-CC-:B------:R-:W-:Y:S01]  /*3af0*/  FFMA.FTZ R118, R118, R5.reuse, -R13.reuse ;  /* 0x0000000576767223 */ /* 0x180fe2000001080d */
[-C--:B------:R-:W-:Y:S01]  /*3b00*/  FFMA.FTZ R120, R120, R5.reuse, -R13 ;  /* 0x0000000578787223 */ /* 0x080fe2000001080d */
[----:B----4-:R-:W-:Y:S01]  /*3b10*/  FADD.FTZ R42, R2, R3 ;  /* 0x00000003022a7221 */ /* 0x010fe20000010000 */
[-CC-:B------:R-:W-:Y:S01]  /*3b20*/  FFMA.FTZ R92, R92, R5.reuse, -R13.reuse ;  /* 0x000000055c5c7223 */ /* 0x180fe2000001080d */
[-CC-:B------:R-:W-:Y:S01]  /*3b30*/  FFMA.FTZ R40, R40, R5.reuse, -R13.reuse ;  /* 0x0000000528287223 */ /* 0x180fe2000001080d */
[----:B------:R-:W2:Y:S01]  /*3b40*/  MUFU.EX2 R96, R96 ;  /* 0x0000006000607308 */ /* 0x000ea20000000800 */
[----:B-1----:R-:W-:Y:S01]  /*3b50*/  FADD.FTZ R3, R177, R42 ;  /* 0x0000002ab1037221 */ /* 0x002fe20000010000 */
[-CC-:B------:R-:W-:Y:S01]  /*3b60*/  FFMA.FTZ R90, R90, R5.reuse, -R13.reuse ;  /* 0x000000055a5a7223 */ /* 0x180fe2000001080d */
[-CC-:B------:R-:W-:Y:S01]  /*3b70*/  FFMA.FTZ R122, R122, R5.reuse, -R13.reuse ;  /* 0x000000057a7a7223 */ /* 0x180fe2000001080d */
[-C--:B------:R-:W-:Y:S01]  /*3b80*/  FFMA.FTZ R88, R88, R5.reuse, -R13 ;  /* 0x0000000558587223 */ /* 0x080fe2000001080d */
[----:B-----5:R-:W-:Y:S01]  /*3b90*/  FADD.FTZ R42, R4, R3 ;  /* 0x00000003042a7221 */ /* 0x020fe20000010000 */
[-CC-:B------:R-:W-:Y:S01]  /*3ba0*/  FFMA.FTZ R64, R64, R5.reuse, -R13.reuse ;  /* 0x0000000540407223 */ /* 0x180fe2000001080d */
[-C--:B------:R-:W-:Y:S01]  /*3bb0*/  FFMA.FTZ R66, R66, R5.reuse, -R13 ;  /* 0x0000000542427223 */ /* 0x080fe2000001080d */
[----:B------:R-:W1:Y:S01]  /*3bc0*/  MUFU.EX2 R21, R98 ;  /* 0x0000006200157308 */ /* 0x000e620000000800 */
[----:B------:R-:W-:Y:S01]  /*3bd0*/  FADD.FTZ R39, R179, R42 ;  /* 0x0000002ab3277221 */ /* 0x000fe20000010000 */
[----:B---3--:R-:W-:Y:S01]  /*3be0*/  FADD.FTZ R3, R94, R15 ;  /* 0x0000000f5e037221 */ /* 0x008fe20000010000 */
[----:B------:R-:W-:Y:S01]  /*3bf0*/  FFMA.FTZ R68, R68, R5, -R13 ;  /* 0x0000000544447223 */ /* 0x000fe2000001080d */
[----:B------:R-:W-:Y:S01]  /*3c00*/  F2FP.F16.F32.PACK_AB R183, R2, R183 ;  /* 0x000000b702b7723e */ /* 0x000fe200000000ff */
[----:B------:R-:W-:Y:S01]  /*3c10*/  FADD.FTZ R44, R20, R39 ;  /* 0x00000027142c7221 */ /* 0x000fe20000010000 */
[-CC-:B------:R-:W-:Y:S01]  /*3c20*/  FFMA.FTZ R56, R56, R5.reuse, -R13.reuse ;  /* 0x0000000538387223 */ /* 0x180fe2000001080d */
[-C--:B------:R-:W-:Y:S01]  /*3c30*/  FFMA.FTZ R72, R72, R5.reuse, -R13 ;  /* 0x0000000548487223 */ /* 0x080fe2000001080d */
[----:B------:R-:W3:Y:S01]  /*3c40*/  MUFU.EX2 R100, R100 ;  /* 0x0000006400647308 */ /* 0x000ee20000000800 */
[----:B--2---:R-:W-:Y:S01]  /*3c50*/  FADD.FTZ R42, R96, R3 ;  /* 0x00000003602a7221 */ /* 0x004fe20000010000 */
[----:B------:R-:W-:Y:S01]  /*3c60*/  FADD.FTZ R41, R173, R44 ;  /* 0x0000002cad297221 */ /* 0x000fe20000010000 */
[-CC-:B------:R-:W-:Y:S01]  /*3c70*/  FFMA.FTZ R52, R52, R5.reuse, -R13.reuse ;  /* 0x0000000534347223 */ /* 0x180fe2000001080d */
[-CC-:B------:R-:W-:Y:S01]  /*3c80*/  FFMA.FTZ R76, R76, R5.reuse, -R13.reuse ;  /* 0x000000054c4c7223 */ /* 0x180fe2000001080d */
[-C--:B------:R-:W-:Y:S01]  /*3c90*/  FFMA.FTZ R46, R46, R5.reuse, -R13 ;  /* 0x000000052e2e7223 */ /* 0x080fe2000001080d */
[----:B------:R-:W-:Y:S01]  /*3ca0*/  FADD.FTZ R44, R24, R41 ;  /* 0x00000029182c7221 */ /* 0x000fe20000010000 */
[-CC-:B------:R-:W-:Y:S01]  /*3cb0*/  FFMA.FTZ R80, R80, R5.reuse, -R13.reuse ;  /* 0x0000000550507223 */ /* 0x180fe2000001080d */
[----:B------:R2:W4:Y:S01]  /*3cc0*/  MUFU.EX2 R25, R102 ;  /* 0x0000006600197308 */ /* 0x0005220000000800 */
[----:B-1----:R-:W-:Y:S01]  /*3cd0*/  FADD.FTZ R3, R21, R42 ;  /* 0x0000002a15037221 */ /* 0x002fe20000010000 */
[----:B------:R-:W-:Y:S01]  /*3ce0*/  FADD.FTZ R41, R175, R44 ;  /* 0x0000002caf297221 */ /* 0x000fe20000010000 */
[-CC-:B------:R-:W-:Y:S01]  /*3cf0*/  FFMA.FTZ R124, R124, R5.reuse, -R13.reuse ;  /* 0x000000057c7c7223 */ /* 0x180fe2000001080d */
[-CC-:B------:R-:W-:Y:S01]  /*3d00*/  FFMA.FTZ R84, R84, R5.reuse, -R13.reuse ;  /* 0x0000000554547223 */ /* 0x180fe2000001080d */
[----:B------:R-:W-:Y:S01]  /*3d10*/  FFMA.FTZ R126, R126, R5, -R13 ;  /* 0x000000057e7e7223 */ /* 0x000fe2000001080d */
[----:B------:R-:W-:Y:S01]  /*3d20*/  F2FP.F16.F32.PACK_AB R180, R15, R94 ;  /* 0x0000005e0fb4723e */ /* 0x000fe200000000ff */
[----:B------:R-:W-:Y:S01]  /*3d30*/  IMAD.MOV.U32 R98, RZ, RZ, R151 ;  /* 0x000000ffff627224 */ /* 0x000fe200078e0097 */
[----:B------:R-:W1:Y:S01]  /*3d40*/  MUFU.EX2 R28, R28 ;  /* 0x0000001c001c7308 */ /* 0x000e620000000800 */
[----:B---3--:R-:W-:Y:S01]  /*3d50*/  FADD.FTZ R42, R100, R3 ;  /* 0x00000003642a7221 */ /* 0x008fe20000010000 */
[----:B------:R-:W-:Y:S01]  /*3d60*/  F2FP.F16.F32.PACK_AB R182, R21, R96 ;  /* 0x0000006015b6723e */ /* 0x000fe200000000ff */
[--C-:B--2---:R-:W-:Y:S01]  /*3d70*/  IMAD.MOV.U32 R102, RZ, RZ, R151.reuse ;  /* 0x000000ffff667224 */ /* 0x104fe200078e0097 */
[----:B------:R-:W-:Y:S01]  /*3d80*/  F2FP.F16.F32.PACK_AB R177, R4, R177 ;  /* 0x000000b104b1723e */ /* 0x000fe200000000ff */
[----:B------:R-:W-:Y:S01]  /*3d90*/  IMAD.MOV.U32 R96, RZ, RZ, R151 ;  /* 0x000000ffff607224 */ /* 0x000fe200078e0097 */
[----:B------:R-:W-:-:S02]  /*3da0*/  F2FP.F16.F32.PACK_AB R179, R20, R179 ;  /* 0x000000b314b3723e */ /* 0x000fc400000000ff */
[----:B------:R-:W2:Y:S01]  /*3db0*/  MUFU.EX2 R104, R104 ;  /* 0x0000006800687308 */ /* 0x000ea20000000800 */
[C---:B----4-:R-:W-:Y:S01]  /*3dc0*/  FADD.FTZ R3, R25.reuse, R42 ;  /* 0x0000002a19037221 */ /* 0x050fe20000010000 */
[----:B------:R-:W-:Y:S02]  /*3dd0*/  F2FP.F16.F32.PACK_AB R176, R25, R100 ;  /* 0x0000006419b0723e */ /* 0x000fe400000000ff */
[----:B------:R-:W-:Y:S02]  /*3de0*/  F2FP.F16.F32.PACK_AB R173, R24, R173 ;  /* 0x000000ad18ad723e */ /* 0x000fe400000000ff */
[----:B------:R-:W-:Y:S02]  /*3df0*/  MOV R100, R151 ;  /* 0x0000009700647202 */ /* 0x000fe40000000f00 */
[----:B------:R-:W3:Y:S01]  /*3e00*/  MUFU.EX2 R169, R169 ;  /* 0x000000a900a97308 */ /* 0x000ee20000000800 */
[C---:B-1----:R-:W-:Y:S01]  /*3e10*/  FADD.FTZ R44, R28.reuse, R41 ;  /* 0x000000291c2c7221 */ /* 0x042fe20000010000 */
[----:B------:R-:W-:-:S02]  /*3e20*/  F2FP.F16.F32.PACK_AB R175, R28, R175 ;  /* 0x000000af1caf723e */ /* 0x000fc400000000ff */
[----:B------:R-:W-:-:S04]  /*3e30*/  MOV R94, R151 ;  /* 0x00000097005e7202 */ /* 0x000fc80000000f00 */
[----:B------:R1:W4:Y:S01]  /*3e40*/  MUFU.EX2 R27, R106 ;  /* 0x0000006a001b7308 */ /* 0x0003220000000800 */
[----:B--2---:R-:W-:-:S07]  /*3e50*/  FADD.FTZ R42, R104, R3 ;  /* 0x00000003682a7221 */ /* 0x004fce0000010000 */
[----:B------:R-:W2:Y:S01]  /*3e60*/  MUFU.EX2 R32, R32 ;  /* 0x0000002000207308 */ /* 0x000ea20000000800 */
[----:B---3--:R-:W-:Y:S01]  /*3e70*/  FADD.FTZ R43, R169, R44 ;  /* 0x0000002ca92b7221 */ /* 0x008fe20000010000 */
[----:B-1----:R-:W-:-:S06]  /*3e80*/  MOV R106, R151 ;  /* 0x00000097006a7202 */ /* 0x002fcc0000000f00 */
[----:B------:R-:W1:Y:S01]  /*3e90*/  MUFU.EX2 R108, R108 ;  /* 0x0000006c006c7308 */ /* 0x000e620000000800 */
[C---:B----4-:R-:W-:Y:S01]  /*3ea0*/  FADD.FTZ R3, R27.reuse, R42 ;  /* 0x0000002a1b037221 */ /* 0x050fe20000010000 */
[----:B------:R-:W-:Y:S01]  /*3eb0*/  F2FP.F16.F32.PACK_AB R178, R27, R104 ;  /* 0x000000681bb2723e */ /* 0x000fe200000000ff */
[----:B------:R-:W-:-:S05]  /*3ec0*/  IMAD.MOV.U32 R104, RZ, RZ, R151 ;  /* 0x000000ffff687224 */ /* 0x000fca00078e0097 */
[----:B------:R-:W3:Y:S01]  /*3ed0*/  MUFU.EX2 R171, R171 ;  /* 0x000000ab00ab7308 */ /* 0x000ee20000000800 */
[C---:B--2---:R-:W-:Y:S01]  /*3ee0*/  FADD.FTZ R44, R32.reuse, R43 ;  /* 0x0000002b202c7221 */ /* 0x044fe20000010000 */
[----:B------:R-:W-:-:S06]  /*3ef0*/  F2FP.F16.F32.PACK_AB R169, R32, R169 ;  /* 0x000000a920a9723e */ /* 0x000fcc00000000ff */
[----:B------:R2:W4:Y:S01]  /*3f00*/  MUFU.EX2 R29, R110 ;  /* 0x0000006e001d7308 */ /* 0x0005220000000800 */
[----:B-1----:R-:W-:-:S07]  /*3f10*/  FADD.FTZ R42, R108, R3 ;  /* 0x000000036c2a7221 */ /* 0x002fce0000010000 */
[----:B------:R-:W1:Y:S01]  /*3f20*/  MUFU.EX2 R36, R36 ;  /* 0x0000002400247308 */ /* 0x000e620000000800 */
[----:B---3--:R-:W-:Y:S01]  /*3f30*/  FADD.FTZ R43, R171, R44 ;  /* 0x0000002cab2b7221 */ /* 0x008fe20000010000 */
[----:B--2---:R-:W-:-:S06]  /*3f40*/  IMAD.MOV.U32 R110, RZ, RZ, R151 ;  /* 0x000000ffff6e7224 */ /* 0x004fcc00078e0097 */
[----:B------:R-:W2:Y:S01]  /*3f50*/  MUFU.EX2 R112, R112 ;  /* 0x0000007000707308 */ /* 0x000ea20000000800 */
[C---:B----4-:R-:W-:Y:S01]  /*3f60*/  FADD.FTZ R3, R29.reuse, R42 ;  /* 0x0000002a1d037221 */ /* 0x050fe20000010000 */
[----:B------:R-:W-:Y:S01]  /*3f70*/  F2FP.F16.F32.PACK_AB R172, R29, R108 ;  /* 0x0000006c1dac723e */ /* 0x000fe200000000ff */
[----:B------:R-:W-:-:S05]  /*3f80*/  IMAD.MOV.U32 R108, RZ, RZ, R151 ;  /* 0x000000ffff6c7224 */ /* 0x000fca00078e0097 */
[----:B------:R-:W3:Y:S01]  /*3f90*/  MUFU.EX2 R165, R165 ;  /* 0x000000a500a57308 */ /* 0x000ee20000000800 */
[C---:B-1----:R-:W-:Y:S01]  /*3fa0*/  FADD.FTZ R42, R36.reuse, R43 ;  /* 0x0000002b242a7221 */ /* 0x042fe20000010000 */
[----:B------:R-:W-:-:S06]  /*3fb0*/  F2FP.F16.F32.PACK_AB R171, R36, R171 ;  /* 0x000000ab24ab723e */ /* 0x000fcc00000000ff */
[----:B------:R1:W4:Y:S01]  /*3fc0*/  MUFU.EX2 R31, R114 ;  /* 0x00000072001f7308 */ /* 0x0003220000000800 */
[----:B--2---:R-:W-:-:S07]  /*3fd0*/  FADD.FTZ R0, R112, R3 ;  /* 0x0000000370007221 */ /* 0x004fce0000010000 */
[----:B------:R-:W2:Y:S01]  /*3fe0*/  MUFU.EX2 R26, R26 ;  /* 0x0000001a001a7308 */ /* 0x000ea20000000800 */
[----:B---3--:R-:W-:Y:S01]  /*3ff0*/  FADD.FTZ R45, R165, R42 ;  /* 0x0000002aa52d7221 */ /* 0x008fe20000010000 */
[----:B-1----:R-:W-:-:S06]  /*4000*/  IMAD.MOV.U32 R114, RZ, RZ, R151 ;  /* 0x000000ffff727224 */ /* 0x002fcc00078e0097 */
[----:B------:R-:W1:Y:S01]  /*4010*/  MUFU.EX2 R116, R116 ;  /* 0x0000007400747308 */ /* 0x000e620000000800 */
[C---:B----4-:R-:W-:Y:S01]  /*4020*/  FADD.FTZ R3, R31.reuse, R0 ;  /* 0x000000001f037221 */ /* 0x050fe20000010000 */
[----:B------:R-:W-:Y:S02]  /*4030*/  F2FP.F16.F32.PACK_AB R174, R31, R112 ;  /* 0x000000701fae723e */ /* 0x000fe400000000ff */
[----:B------:R-:W-:-:S04]  /*4040*/  MOV R112, R151 ;  /* 0x0000009700707202 */ /* 0x000fc80000000f00 */
[----:B------:R-:W3:Y:S01]  /*4050*/  MUFU.EX2 R167, R167 ;  /* 0x000000a700a77308 */ /* 0x000ee20000000800 */
[C---:B--2---:R-:W-:Y:S01]  /*4060*/  FADD.FTZ R42, R26.reuse, R45 ;  /* 0x0000002d1a2a7221 */ /* 0x044fe20000010000 */
[----:B------:R-:W-:-:S06]  /*4070*/  F2FP.F16.F32.PACK_AB R165, R26, R165 ;  /* 0x000000a51aa5723e */ /* 0x000fcc00000000ff */
[----:B------:R2:W4:Y:S01]  /*4080*/  MUFU.EX2 R33, R118 ;  /* 0x0000007600217308 */ /* 0x0005220000000800 */
[----:B-1----:R-:W-:-:S07]  /*4090*/  FADD.FTZ R0, R116, R3 ;  /* 0x0000000374007221 */ /* 0x002fce0000010000 */
[----:B------:R-:W1:Y:S01]  /*40a0*/  MUFU.EX2 R30, R30 ;  /* 0x0000001e001e7308 */ /* 0x000e620000000800 */
[----:B---3--:R-:W-:Y:S01]  /*40b0*/  FADD.FTZ R45, R167, R42 ;  /* 0x0000002aa72d7221 */ /* 0x008fe20000010000 */
[----:B--2---:R-:W-:-:S06]  /*40c0*/  MOV R118, R151 ;  /* 0x0000009700767202 */ /* 0x004fcc0000000f00 */
[----:B------:R-:W2:Y:S01]  /*40d0*/  MUFU.EX2 R120, R120 ;  /* 0x0000007800787308 */ /* 0x000ea20000000800 */
[C---:B----4-:R-:W-:Y:S01]  /*40e0*/  FADD.FTZ R3, R33.reuse, R0 ;  /* 0x0000000021037221 */ /* 0x050fe20000010000 */
[----:B------:R-:W-:Y:S01]  /*40f0*/  F2FP.F16.F32.PACK_AB R168, R33, R116 ;  /* 0x0000007421a8723e */ /* 0x000fe200000000ff */
[----:B------:R-:W-:-:S05]  /*4100*/  IMAD.MOV.U32 R116, RZ, RZ, R151 ;  /* 0x000000ffff747224 */ /* 0x000fca00078e0097 */
[----:B------:R-:W3:Y:S01]  /*4110*/  MUFU.EX2 R161, R161 ;  /* 0x000000a100a17308 */ /* 0x000ee20000000800 */
[C---:B-1----:R-:W-:Y:S01]  /*4120*/  FADD.FTZ R42, R30.reuse, R45 ;  /* 0x0000002d1e2a7221 */ /* 0x042fe20000010000 */
[----:B------:R-:W-:-:S06]  /*4130*/  F2FP.F16.F32.PACK_AB R167, R30, R167 ;  /* 0x000000a71ea7723e */ /* 0x000fcc00000000ff */
[----:B------:R-:W-:Y:S01]  /*4140*/  MUFU.EX2 R155, R35 ;  /* 0x00000023009b7308 */ /* 0x000fe20000000800 */
[----:B--2---:R-:W-:-:S07]  /*4150*/  FADD.FTZ R0, R120, R3 ;  /* 0x0000000378007221 */ /* 0x004fce0000010000 */
[----:B------:R1:W2:Y:S01]  /*4160*/  MUFU.EX2 R35, R92 ;  /* 0x0000005c00237308 */ /* 0x0002a20000000800 */
[----:B---3--:R-:W-:-:S07]  /*4170*/  FADD.FTZ R45, R161, R42 ;  /* 0x0000002aa12d7221 */ /* 0x008fce0000010000 */
[----:B------:R-:W3:Y:S01]  /*4180*/  MUFU.EX2 R34, R34 ;  /* 0x0000002200227308 */ /* 0x000ee20000000800 */
[----:B-1----:R-:W-:-:S07]  /*4190*/  IMAD.MOV.U32 R92, RZ, RZ, R151 ;  /* 0x000000ffff5c7224 */ /* 0x002fce00078e0097 */
[----:B------:R-:W1:Y:S01]  /*41a0*/  MUFU.EX2 R40, R40 ;  /* 0x0000002800287308 */ /* 0x000e620000000800 */
[C---:B--2---:R-:W-:Y:S01]  /*41b0*/  FADD.FTZ R3, R35.reuse, R0 ;  /* 0x0000000023037221 */ /* 0x044fe20000010000 */
[----:B------:R-:W-:Y:S01]  /*41c0*/  F2FP.F16.F32.PACK_AB R170, R35, R120 ;  /* 0x0000007823aa723e */ /* 0x000fe200000000ff */
[----:B------:R-:W-:-:S05]  /*41d0*/  IMAD.MOV.U32 R120, RZ, RZ, R151 ;  /* 0x000000ffff787224 */ /* 0x000fca00078e0097 */
[----:B------:R-:W2:Y:S01]  /*41e0*/  MUFU.EX2 R163, R163 ;  /* 0x000000a300a37308 */ /* 0x000ea20000000800 */
[C---:B---3--:R-:W-:Y:S01]  /*41f0*/  FADD.FTZ R42, R34.reuse, R45 ;  /* 0x0000002d222a7221 */ /* 0x048fe20000010000 */
[----:B------:R-:W-:-:S06]  /*4200*/  F2FP.F16.F32.PACK_AB R161, R34, R161 ;  /* 0x000000a122a1723e */ /* 0x000fcc00000000ff */
[----:B------:R3:W4:Y:S01]  /*4210*/  MUFU.EX2 R37, R90 ;  /* 0x0000005a00257308 */ /* 0x0007220000000800 */
[----:B-1----:R-:W-:-:S07]  /*4220*/  FADD.FTZ R0, R40, R3 ;  /* 0x0000000328007221 */ /* 0x002fce0000010000 */
[----:B------:R-:W1:Y:S01]  /*4230*/  MUFU.EX2 R38, R38 ;  /* 0x0000002600267308 */ /* 0x000e620000000800 */
[----:B--2---:R-:W-:Y:S01]  /*4240*/  FADD.FTZ R45, R163, R42 ;  /* 0x0000002aa32d7221 */ /* 0x004fe20000010000 */
[----:B---3--:R-:W-:-:S06]  /*4250*/  IMAD.MOV.U32 R90, RZ, RZ, R151 ;  /* 0x000000ffff5a7224 */ /* 0x008fcc00078e0097 */
[----:B------:R-:W2:Y:S01]  /*4260*/  MUFU.EX2 R122, R122 ;  /* 0x0000007a007a7308 */ /* 0x000ea20000000800 */
[C---:B----4-:R-:W-:Y:S01]  /*4270*/  FADD.FTZ R3, R37.reuse, R0 ;  /* 0x0000000025037221 */ /* 0x050fe20000010000 */
[----:B------:R-:W-:-:S06]  /*4280*/  F2FP.F16.F32.PACK_AB R164, R37, R40 ;  /* 0x0000002825a4723e */ /* 0x000fcc00000000ff */
[----:B------:R-:W3:Y:S01]  /*4290*/  MUFU.EX2 R157, R157 ;  /* 0x0000009d009d7308 */ /* 0x000ee20000000800 */
[C---:B-1----:R-:W-:Y:S01]  /*42a0*/  FADD.FTZ R2, R38.reuse, R45 ;  /* 0x0000002d26027221 */ /* 0x042fe20000010000 */
[----:B------:R-:W-:-:S06]  /*42b0*/  F2FP.F16.F32.PACK_AB R163, R38, R163 ;  /* 0x000000a326a3723e */ /* 0x000fcc00000000ff */
        /* <DEDUP_REMOVED lines=12> */
[----:B------:R-:W2:Y:S01]  /*4380*/  MUFU.EX2 R41, R66 ;  /* 0x0000004200297308 */ /* 0x000ea20000000800 */
[----:B-1----:R-:W-:-:S07]  /*4390*/  FADD.FTZ R0, R64, R3 ;  /* 0x0000000340007221 */ /* 0x002fce0000010000 */
[----:B------:R-:W1:Y:S01]  /*43a0*/  MUFU.EX2 R159, R74 ;  /* 0x0000004a009f7308 */ /* 0x000e620000000800 */
[----:B---3--:R-:W-:-:S07]  /*43b0*/  FADD.FTZ R2, R70, R47 ;  /* 0x0000002f46027221 */ /* 0x008fce0000010000 */
[----:B------:R-:W3:Y:S01]  /*43c0*/  MUFU.EX2 R68, R68 ;  /* 0x0000004400447308 */ /* 0x000ee20000000800 */
[C---:B--2---:R-:W-:Y:S01]  /*43d0*/  FADD.FTZ R3, R41.reuse, R0 ;  /* 0x0000000029037221 */ /* 0x044fe20000010000 */
[----:B------:R-:W-:-:S06]  /*43e0*/  F2FP.F16.F32.PACK_AB R160, R41, R64 ;  /* 0x0000004029a0723e */ /* 0x000fcc00000000ff */
[----:B------:R-:W2:Y:S01]  /*43f0*/  MUFU.EX2 R60, R60 ;  /* 0x0000003c003c7308 */ /* 0x000ea20000000800 */
[C---:B-1----:R-:W-:Y:S01]  /*4400*/  FADD.FTZ R47, R159.reuse, R2 ;  /* 0x000000029f2f7221 */ /* 0x042fe20000010000 */
[----:B------:R-:W-:-:S06]  /*4410*/  F2FP.F16.F32.PACK_AB R159, R159, R70 ;  /* 0x000000469f9f723e */ /* 0x000fcc00000000ff */
[----:B------:R-:W1:Y:S01]  /*4420*/  MUFU.EX2 R43, R56 ;  /* 0x00000038002b7308 */ /* 0x000e620000000800 */
[----:B---3--:R-:W-:-:S07]  /*4430*/  FADD.FTZ R0, R68, R3 ;  /* 0x0000000344007221 */ /* 0x008fce0000010000 */
        /* <DEDUP_REMOVED lines=11> */
[----:B-1----:R-:W-:-:S04]  /*44f0*/  FADD.FTZ R2, R82, R49 ;  /* 0x0000003152027221 */ /* 0x002fc80000010000 */
[C---:B------:R-:W-:Y:S01]  /*4500*/  FADD.FTZ R3, R155.reuse, R2 ;  /* 0x000000029b037221 */ /* 0x040fe20000010000 */
[----:B------:R-:W-:Y:S02]  /*4510*/  F2FP.F16.F32.PACK_AB R155, R155, R82 ;  /* 0x000000529b9b723e */ /* 0x000fe400000000ff */
[----:B------:R-:W1:Y:S01]  /*4520*/  MUFU.EX2 R45, R46 ;  /* 0x0000002e002d7308 */ /* 0x000e620000000800 */
[C---:B---3--:R-:W-:Y:S01]  /*4530*/  FADD.FTZ R49, R13.reuse, R0 ;  /* 0x000000000d317221 */ /* 0x048fe20000010000 */
[----:B------:R-:W-:Y:S02]  /*4540*/  F2FP.F16.F32.PACK_AB R156, R13, R72 ;  /* 0x000000480d9c723e */ /* 0x000fe400000000ff */
[----:B------:R-:W-:-:S04]  /*4550*/  MOV R2, 0x3f800000 ;  /* 0x3f80000000027802 */ /* 0x000fc80000000f00 */
[----:B------:R-:W3:Y:S01]  /*4560*/  MUFU.EX2 R80, R80 ;  /* 0x0000005000507308 */ /* 0x000ee20000000800 */
[----:B--2---:R-:W-:-:S07]  /*4570*/  FADD.FTZ R0, R76, R49 ;  /* 0x000000314c007221 */ /* 0x004fce0000010000 */
[----:B------:R2:W4:Y:S01]  /*4580*/  MUFU.EX2 R47, R124 ;  /* 0x0000007c002f7308 */ /* 0x0005220000000800 */
[C---:B-1----:R-:W-:Y:S01]  /*4590*/  FADD.FTZ R21, R45.reuse, R0 ;  /* 0x000000002d157221 */ /* 0x042fe20000010000 */
[----:B------:R-:W-:-:S06]  /*45a0*/  F2FP.F16.F32.PACK_AB R158, R45, R76 ;  /* 0x0000004c2d9e723e */ /* 0x000fcc00000000ff */
[----:B------:R-:W1:Y:S01]  /*45b0*/  MUFU.EX2 R84, R84 ;  /* 0x0000005400547308 */ /* 0x000e620000000800 */
[----:B---3--:R-:W-:Y:S01]  /*45c0*/  FADD.FTZ R0, R80, R21 ;  /* 0x0000001550007221 */ /* 0x008fe20000010000 */
[----:B--2---:R-:W-:-:S06]  /*45d0*/  MOV R124, R151 ;  /* 0x00000097007c7202 */ /* 0x004fcc0000000f00 */
[----:B------:R2:W3:Y:S01]  /*45e0*/  MUFU.EX2 R15, R126 ;  /* 0x0000007e000f7308 */ /* 0x0004e20000000800 */
[C---:B----4-:R-:W-:Y:S01]  /*45f0*/  FADD.FTZ R21, R47.reuse, R0 ;  /* 0x000000002f157221 */ /* 0x050fe20000010000 */
[----:B------:R-:W-:Y:S01]  /*4600*/  F2FP.F16.F32.PACK_AB R152, R47, R80 ;  /* 0x000000502f98723e */ /* 0x000fe200000000ff */
[----:B------:R-:W-:Y:S02]  /*4610*/  IMAD.MOV.U32 R0, RZ, RZ, 0x3f800000 ;  /* 0x3f800000ff007424 */ /* 0x000fe400078e00ff */
[----:B-1----:R-:W-:Y:S01]  /*4620*/  FADD.FTZ R4, R84, R21 ;  /* 0x0000001554047221 */ /* 0x002fe20000010000 */
[----:B--2---:R-:W-:-:S03]  /*4630*/  IMAD.MOV.U32 R126, RZ, RZ, R151 ;  /* 0x000000ffff7e7224 */ /* 0x004fc600078e0097 */
[C---:B---3--:R-:W-:Y:S01]  /*4640*/  FADD.FTZ R4, R15.reuse, R4 ;  /* 0x000000040f047221 */ /* 0x048fe20000010000 */
[----:B------:R-:W-:Y:S01]  /*4650*/  F2FP.F16.F32.PACK_AB R154, R15, R84 ;  /* 0x000000540f9a723e */ /* 0x000fe200000000ff */
[----:B------:R-:W-:Y:S06]  /*4660*/  @!P2 BRA `(.L_x_1865) ;  /* 0x000000340028a947 */ /* 0x000fec0003800000 */
[----:B------:R-:W-:Y:S01]  /*4670*/  IMAD.MOV.U32 R15, RZ, RZ, R14 ;  /* 0x000000ffff0f7224 */ /* 0x000fe200078e000e */
[----:B------:R-:W-:Y:S01]  /*4680*/  MOV R0, 0x3f800000 ;  /* 0x3f80000000007802 */ /* 0x000fe20000000f00 */
[----:B------:R-:W-:Y:S01]  /*4690*/  IMAD.MOV.U32 R13, RZ, RZ, R12 ;  /* 0x000000ffff0d7224 */ /* 0x000fe200078e000c */
        /* <DEDUP_REMOVED lines=34> */
[----:B------:R-:W-:Y:S01]  /*48c0*/  ULDC UR59, c[0x0][0x2e0] ;  /* 0x0000b800003b7ab9 */ /* 0x000fe20000000800 */
[----:B------:R-:W-:Y:S01]  /*48d0*/  ULDC UR58, c[0x0][0x288] ;  /* 0x0000a200003a7ab9 */ /* 0x000fe20000000800 */
[----:B------:R-:W-:Y:S01]  /*48e0*/  ULDC UR61, c[0x0][0x404] ;  /* 0x00010100003d7ab9 */ /* 0x000fe20000000800 */
[----:B------:R-:W-:Y:S01]  /*48f0*/  ULDC UR5, c[0x0][0x9d8] ;  /* 0x0002760000057ab9 */ /* 0x000fe20000000800 */
[----:B------:R-:W-:-:S05]  /*4900*/  ULDC.64 UR40, c[0x0][0x3f8] ;  /* 0x0000fe0000287ab9 */ /* 0x000fca0000000a00 */
.L_x_1874:
[----:B------:R-:W-:-:S04]  /*4910*/  UIADD3 UR6, UR4, 0x1, URZ ;  /* 0x0000000104067890 */ /* 0x000fc8000fffe03f */
[----:B------:R-:W-:-:S04]  /*4920*/  UISETP.NE.AND UP0, UPT, UR6, 0x2, UPT ;  /* 0x000000020600788c */ /* 0x000fc8000bf05270 */
[----:B------:R-:W-:Y:S02]  /*4930*/  USEL UR46, URZ, 0x1, UP0 ;  /* 0x000000013f2e7887 */ /* 0x000fe40008000000 */
[----:B------:R-:W-:Y:S02]  /*4940*/  USEL UR36, UR6, URZ, UP0 ;  /* 0x0000003f06247287 */ /* 0x000fe40008000000 */
[----:B------:R-:W-:Y:S01]  /*4950*/  ULOP3.LUT UR46, UR45, UR46, URZ, 0x3c, !UPT ;  /* 0x0000002e2d2e7292 */ /* 0x000fe2000f8e3c3f */
[----:B------:R-:W-:Y:S11]  /*4960*/  @!P0 BRA `(.L_x_1866) ;  /* 0x0000000000048947 */ /* 0x000ff60003800000 */
[----:B------:R-:W-:Y:S01]  /*4970*/  BPT.TRAP 0x1 ;  /* 0x000000040000795c */ /* 0x000fe20000300000 */
.L_x_1866:
[----:B------:R-:W-:Y:S01]  /*4980*/  ULEA UR37, UR36, UR38, 0x3 ;  /* 0x0000002624257291 */ /* 0x000fe2000f8e183f */
[----:B------:R-:W-:-:S05]  /*4990*/  IMAD.U32 R5, RZ, RZ, UR46 ;  /* 0x0000002eff057e24 */ /* 0x000fca000f8e00ff */
[----:B------:R-:W-:-:S04]  /*49a0*/  SHF.L.U32 R5, R5, 0x1f, RZ ;  /* 0x0000001f05057819 */ /* 0x000fc800000006ff */
[----:B------:R1:W2:Y:S01]  /*49b0*/  SYNCS.PHASECHK.TRANS64.TRYWAIT P2, [UR37+0x34830], R5 ;  /* 0x03483005ff0075a7 */ /* 0x0002a20008040165 */
[----:B------:R-:W-:Y:S05]  /*49c0*/  @!P0 BRA `(.L_x_1867) ;  /* 0x0000000000048947 */ /* 0x000fea0003800000 */
[----:B------:R-:W-:Y:S01]  /*49d0*/  BPT.TRAP 0x1 ;  /* 0x000000040000795c */ /* 0x000fe20000300000 */
.L_x_1867:
[----:B--2---:R-:W-:Y:S05]  /*49e0*/  @P2 BRA `(.L_x_1868) ;  /* 0x0000000000082947 */ /* 0x004fea0003800000 */
[----:B------:R-:W2:Y:S02]  /*49f0*/  SYNCS.PHASECHK.TRANS64.TRYWAIT P2, [UR37+0x34830], R5 ;  /* 0x03483005ff0075a7 */ /* 0x000ea40008040165 */
[----:B--2---:R-:W-:Y:S05]  /*4a00*/  @!P2 BRA `(.L_x_1869) ;  /* 0x000000a800f0a947 */ /* 0x004fea0003800000 */
.L_x_1868:
        /* <DEDUP_REMOVED lines=94> */
[----:B------:R-:W-:Y:S01]  /*4ff0*/  R2UR UR52, R6 ;  /* 0x00000000063472ca */ /* 0x000fe200000e0000 */
[----:B------:R-:W-:Y:S01]  /*5000*/  UIADD3 UR54, UR6, 0x4, URZ ;  /* 0x0000000406367890 */ /* 0x000fe2000fffe03f */
[----:B------:R-:W-:Y:S01]  /*5010*/  R2UR UR53, R7 ;  /* 0x00000000073572ca */ /* 0x000fe200000e0000 */
[----:B------:R-:W-:Y:S01]  /*5020*/  UMOV UR55, 0x40000040 ;  /* 0x4000004000377882 */ /* 0x000fe20000000000 */
[----:B------:R-:W-:Y:S02]  /*5030*/  WARPGROUP.DEPBAR.LE gsb0, 0x0 ;  /* 0x00008000000079c5 */ /* 0x000fe40000010000 */
[----:B------:R-:W-:-:S09]  /*5040*/  WARPGROUP.ARRIVE ;  /* 0x00000000000079c5 */ /* 0x000fd20000000000 */
        /* <DEDUP_REMOVED lines=35> */
.L_x_1870:
[----:B------:R-:W-:Y:S01]  /*5280*/  ULEA UR6, UR4, UR38, 0x3 ;  /* 0x0000002604067291 */ /* 0x000fe2000f8e183f */
[----:B------:R-:W-:-:S05]  /*5290*/  IMAD.U32 R0, RZ, RZ, UR45 ;  /* 0x0000002dff007e24 */ /* 0x000fca000f8e00ff */
[----:B------:R-:W-:-:S04]  /*52a0*/  SHF.L.U32 R0, R0, 0x1f, RZ ;  /* 0x0000001f00007819 */ /* 0x000fc800000006ff */
[----:B------:R3:W4:Y:S01]  /*52b0*/  SYNCS.PHASECHK.TRANS64.TRYWAIT P2, [UR6+0x34850], R0 ;  /* 0x03485000ff0075a7 */ /* 0x0007220008040146 */
[----:B------:R-:W-:Y:S05]  /*52c0*/  @!P0 BRA `(.L_x_1871) ;  /* 0x0000000000048947 */ /* 0x000fea0003800000 */
[----:B------:R-:W-:Y:S01]  /*52d0*/  BPT.TRAP 0x1 ;  /* 0x000000040000795c */ /* 0x000fe20000300000 */
.L_x_1871:
[----:B----4-:R-:W-:Y:S05]  /*52e0*/  @P2 BRA `(.L_x_1872) ;  /* 0x0000000000082947 */ /* 0x010fea0003800000 */
[----:B------:R-:W4:Y:S02]  /*52f0*/  SYNCS.PHASECHK.TRANS64.TRYWAIT P2, [UR6+0x34850], R0 ;  /* 0x03485000ff0075a7 */ /* 0x000f240008040146 */
[----:B----4-:R-:W-:Y:S05]  /*5300*/  @!P2 BRA `(.L_x_1873) ;  /* 0x000000a000c8a947 */ /* 0x010fea0003800000 */
.L_x_1872:
[----:B------:R-:W-:Y:S01]  /*5310*/  UIADD3 UR10, UR38, 0x400, URZ ;  /* 0x00000400260a7890 */ /* 0x000fe2000fffe03f */
[----:B------:R-:W-:Y:S01]  /*5320*/  WARPGROUP.ARRIVE ;  /* 0x00000000000079c5 */ /* 0x000fe20000000000 */
[----:B------:R-:W-:Y:S01]  /*5330*/  UMOV UR11, 0x40000040 ;  /* 0x40000040000b7882 */ /* 0x000fe20000000000 */
[----:B------:R-:W-:Y:S01]  /*5340*/  UISETP.NE.U32.AND UP0, UPT, UR40, URZ, UPT ;  /* 0x0000003f2800728c */ /* 0x000fe2000bf05070 */
[----:B-1-3--:R-:W-:Y:S01]  /*5350*/  FMUL.FTZ R0, R26, UR5 ;  /* 0x000000051a007c20 */ /* 0x00afe20008410000 */
[----:B------:R-:W-:Y:S01]  /*5360*/  USHF.R.U32.HI UR10, URZ, 0x4, UR10 ;  /* 0x000000043f0a7899 */ /* 0x000fe2000801160a */
[----:B------:R-:W-:Y:S01]  /*5370*/  FMUL.FTZ R26, R39, UR5 ;  /* 0x00000005271a7c20 */ /* 0x000fe20008410000 */
[----:B------:R-:W-:Y:S01]  /*5380*/  UISETP.NE.AND.EX UP0, UPT, UR41, URZ, UPT, UP0 ;  /* 0x0000003f2900728c */ /* 0x000fe2000bf05300 */
[----:B--2---:R-:W-:Y:S01]  /*5390*/  FMUL.FTZ R5, R24, UR5 ;  /* 0x0000000518057c20 */ /* 0x004fe20008410000 */
[----:B------:R-:W-:Y:S01]  /*53a0*/  ULOP3.LUT UR10, UR10, 0x3fff, URZ, 0xc0, !UPT ;  /* 0x00003fff0a0a7892 */ /* 0x000fe2000f8ec03f */
[----:B------:R-:W-:Y:S01]  /*53b0*/  FMUL.FTZ R12, R25, UR5 ;  /* 0x00000005190c7c20 */ /* 0x000fe20008410000 */
[----:B------:R-:W-:Y:S01]  /*53c0*/  FMUL.FTZ R25, R38, UR5 ;  /* 0x0000000526197c20 */ /* 0x000fe20008410000 */
[----:B------:R-:W-:Y:S01]  /*53d0*/  FMUL.FTZ R38, R40, UR5 ;  /* 0x0000000528267c20 */ /* 0x000fe20008410000 */
[----:B------:R-:W-:Y:S01]  /*53e0*/  ULOP3.LUT UR10, UR10, 0x4000000, URZ, 0xfc, !UPT ;  /* 0x040000000a0a7892 */ /* 0x000fe2000f8efc3f */
[----:B------:R-:W1:Y:S01]  /*53f0*/  MUFU.TANH R5, R5 ;  /* 0x0000000500057308 */ /* 0x000e620000002400 */
[----:B------:R-:W-:Y:S01]  /*5400*/  FMUL.FTZ R198, R41, UR5 ;  /* 0x0000000529c67c20 */ /* 0x000fe20008410000 */
[----:B------:R-:W-:Y:S01]  /*5410*/  FMUL.FTZ R37, R37, UR5 ;  /* 0x0000000525257c20 */ /* 0x000fe20008410000 */
[----:B------:R-:W-:Y:S01]  /*5420*/  ULEA UR4, UR4, UR10, 0xb ;  /* 0x0000000a04047291 */ /* 0x000fe2000f8e583f */
[----:B------:R-:W-:Y:S01]  /*5430*/  FMUL.FTZ R44, R44, UR5 ;  /* 0x000000052c2c7c20 */ /* 0x000fe20008410000 */
[----:B------:R-:W-:Y:S01]  /*5440*/  FMUL.FTZ R196, R45, UR5 ;  /* 0x000000052dc47c20 */ /* 0x000fe20008410000 */
[----:B------:R-:W-:Y:S01]  /*5450*/  FMUL.FTZ R48, R48, UR5 ;  /* 0x0000000530307c20 */ /* 0x000fe20008410000 */
[----:B------:R-:W-:Y:S01]  /*5460*/  FMUL.FTZ R49, R49, UR5 ;  /* 0x0000000531317c20 */ /* 0x000fe20008410000 */
[----:B------:R-:W2:Y:S01]  /*5470*/  MUFU.TANH R12, R12 ;  /* 0x0000000c000c7308 */ /* 0x000ea20000002400 */
[----:B------:R-:W-:Y:S01]  /*5480*/  FMUL.FTZ R52, R52, UR5 ;  /* 0x0000000534347c20 */ /* 0x000fe20008410000 */
[----:B------:R-:W-:Y:S01]  /*5490*/  UMOV UR10, UR4 ;  /* 0x00000004000a7c82 */ /* 0x000fe20008000000 */
[----:B------:R-:W-:Y:S01]  /*54a0*/  FMUL.FTZ R53, R53, UR5 ;  /* 0x0000000535357c20 */ /* 0x000fe20008410000 */
[----:B------:R-:W-:Y:S01]  /*54b0*/  HGMMA.64x128x16.F32 R88, R180, gdesc[UR8].tnspB, R88, gsb0 ;  /* 0x41e00008b4587df0 */ /* 0x000fe20008000858 */
[----:B------:R-:W-:Y:S01]  /*54c0*/  UIADD3 UR10, UR4, 0x80, URZ ;  /* 0x00000080040a7890 */ /* 0x000fe2000fffe03f */
[----:B------:R-:W-:Y:S01]  /*54d0*/  FMUL.FTZ R56, R56, UR5 ;  /* 0x0000000538387c20 */ /* 0x000fe20008410000 */
[----:B------:R-:W-:Y:S01]  /*54e0*/  UMOV UR11, 0x40000040 ;  /* 0x40000040000b7882 */ /* 0x000fe20000000000 */
        /* <DEDUP_REMOVED lines=34> */
[----:B------:R-:W-:-:S06]  /*5710*/  UMOV UR45, UR46 ;  /* 0x0000002e002d7c82 */ /* 0x000fcc0008000000 */
[----:B------:R-:W-:Y:S08]  /*5720*/  MUFU.TANH R48, R48 ;  /* 0x0000003000307308 */ /* 0x000ff00000002400 */
[----:B------:R-:W-:Y:S08]  /*5730*/  MUFU.TANH R49, R49 ;  /* 0x0000003100317308 */ /* 0x000ff00000002400 */
[----:B------:R-:W-:Y:S08]  /*5740*/  MUFU.TANH R52, R52 ;  /* 0x0000003400347308 */ /* 0x000ff00000002400 */
[----:B------:R-:W-:Y:S08]  /*5750*/  MUFU.TANH R53, R53 ;  /* 0x0000003500357308 */ /* 0x000ff00000002400 */
[----:B------:R-:W-:Y:S08]  /*5760*/  MUFU.TANH R56, R56 ;  /* 0x0000003800387308 */ /* 0x000ff00000002400 */
[----:B------:R-:W-:Y:S08]  /*5770*/  MUFU.TANH R57, R57 ;  /* 0x0000003900397308 */ /* 0x000ff00000002400 */
[----:B------:R3:W-:Y:S08]  /*5780*/  MUFU.TANH R42, R61 ;  /* 0x0000003d002a7308 */ /* 0x0007f00000002400 */
[----:B------:R-:W-:Y:S01]  /*5790*/  MUFU.TANH R64, R64 ;  /* 0x0000004000407308 */ /* 0x000fe20000002400 */
[----:B---3--:R-:W-:-:S07]  /*57a0*/  FMUL.FTZ R61, R79, UR5 ;  /* 0x000000054f3d7c20 */ /* 0x008fce0008410000 */
[----:B------:R-:W-:Y:S08]  /*57b0*/  MUFU.TANH R68, R68 ;  /* 0x0000004400447308 */ /* 0x000ff00000002400 */
[----:B------:R3:W-:Y:S08]  /*57c0*/  MUFU.TANH R50, R69 ;  /* 0x0000004500327308 */ /* 0x0007f00000002400 */
[----:B------:R-:W-:Y:S01]  /*57d0*/  MUFU.TANH R58, R77 ;  /* 0x0000004d003a7308 */ /* 0x000fe20000002400 */
[----:B---3--:R-:W-:-:S07]  /*57e0*/  FMUL.FTZ R69, R87, UR5 ;  /* 0x0000000557457c20 */ /* 0x008fce0008410000 */
[----:B------:R-:W-:Y:S08]  /*57f0*/  MUFU.TANH R81, R81 ;  /* 0x0000005100517308 */ /* 0x000ff00000002400 */
[----:B------:R-:W-:Y:S01]  /*5800*/  MUFU.TANH R0, R0 ;  /* 0x0000000000007308 */ /* 0x000fe20000002400 */
[----:B------:R-:W-:Y:S02]  /*5810*/  WARPGROUP.DEPBAR.LE gsb0, 0x0 ;  /* 0x00008000000079c5 */ /* 0x000fe40000010000 */
[----:B------:R-:W-:Y:S01]  /*5820*/  WARPGROUP.ARRIVE ;  /* 0x00000000000079c5 */ /* 0x000fe20000000000 */
[----:B------:R-:W-:Y:S01]  /*5830*/  FMUL.FTZ R180, R36, UR5 ;  /* 0x0000000524b47c20 */ /* 0x000fe20008410000 */
[----:B------:R-:W-:Y:S01]  /*5840*/  FMUL.FTZ R36, R59, UR5 ;  /* 0x000000053b247c20 */ /* 0x000fe20008410000 */
[----:B------:R-:W-:-:S02]  /*5850*/  FMUL.FTZ R59, R78, UR5 ;  /* 0x000000054e3b7c20 */ /* 0x000fc40008410000 */
[----:B------:R-:W-:Y:S01]  /*5860*/  MUFU.TANH R2, R2 ;  /* 0x0000000200027308 */ /* 0x000fe20000002400 */
[----:B------:R-:W-:Y:S01]  /*5870*/  HGMMA.64x128x16.F32 R88, R176, gdesc[UR8].tnspB, R88, gsb0 ;  /* 0x41e00008b0587df0 */ /* 0x000fe20008000858 */
[----:B------:R-:W-:Y:S01]  /*5880*/  UIADD3 UR10, UR4, 0x100, URZ ;  /* 0x00000100040a7890 */ /* 0x000fe2000fffe03f */
[----:B------:R-:W-:-:S05]  /*5890*/  UMOV UR11, 0x40000040 ;  /* 0x40000040000b7882 */ /* 0x000fca0000000000 */
        /* <DEDUP_REMOVED lines=25> */
[----:B------:R-:W-:Y:S01]  /*5a30*/  UMOV UR10, 0xffffff80 ;  /* 0xffffff80000a7882 */ /* 0x000fe20000000000 */
[----:B------:R-:W-:Y:S01]  /*5a40*/  USEL UR11, UR61, 0x1, UP0 ;  /* 0x000000013d0b7887 */ /* 0x000fe20008000000 */
[----:B------:R-:W3:Y:S01]  /*5a50*/  MUFU.TANH R176, R176 ;  /* 0x000000b000b07308 */ /* 0x000ee20000002400 */
[----:B------:R-:W-:Y:S01]  /*5a60*/  UIMAD UR10, UR7, UR10, 0x1 ;  /* 0x00000001070a74a4 */ /* 0x000fe2000f8e020a */
[----:B------:R-:W-:Y:S01]  /*5a70*/  FMUL.FTZ R33, R54, UR5 ;  /* 0x0000000536217c20 */ /* 0x000fe20008410000 */
[----:B------:R-:W-:Y:S01]  /*5a80*/  FMUL.FTZ R28, R43, UR5 ;  /* 0x000000052b1c7c20 */ /* 0x000fe20008410000 */
[----:B------:R-:W-:Y:S01]  /*5a90*/  FMUL.FTZ R43, R62, UR5 ;  /* 0x000000053e2b7c20 */ /* 0x000fe20008410000 */
[----:B------:R-:W-:Y:S01]  /*5aa0*/  UIADD3 UR10, UR42, UR10, URZ ;  /* 0x0000000a2a0a7290 */ /* 0x000fe2000fffe03f */
[----:B------:R-:W-:Y:S01]  /*5ab0*/  FMUL.FTZ R32, R51, UR5 ;  /* 0x0000000533207c20 */ /* 0x000fe20008410000 */
[----:B------:R-:W-:Y:S01]  /*5ac0*/  FMUL.FTZ R51, R67, UR5 ;  /* 0x0000000543337c20 */ /* 0x000fe20008410000 */
[----:B------:R-:W4:Y:S01]  /*5ad0*/  MUFU.TANH R177, R177 ;  /* 0x000000b100b17308 */ /* 0x000f220000002400 */
[----:B------:R-:W-:Y:S01]  /*5ae0*/  UIMAD UR10, UR11, UR59, UR10 ;  /* 0x0000003b0b0a72a4 */ /* 0x000fe2000f8e020a */
[----:B------:R-:W-:Y:S01]  /*5af0*/  FMUL.FTZ R67, R86, UR5 ;  /* 0x0000000556437c20 */ /* 0x000fe20008410000 */
[----:B------:R-:W-:-:S02]  /*5b00*/  UISETP.GT.AND UP0, UPT, UR7, UR47, UPT ;  /* 0x0000002f0700728c */ /* 0x000fc4000bf04270 */
[----:B------:R-:W-:Y:S01]  /*5b10*/  UIADD3 UR10, UR10, -UR58, URZ ;  /* 0x8000003a0a0a7290 */ /* 0x000fe2000fffe03f */
[----:B------:R-:W-:Y:S02]  /*5b20*/  UMOV UR11, 0x40000040 ;  /* 0x40000040000b7882 */ /* 0x000fe40000000000 */
[----:B------:R-:W5:Y:S01]  /*5b30*/  MUFU.TANH R178, R178 ;  /* 0x000000b200b27308 */ /* 0x000f620000002400 */
[----:B------:R-:W-:Y:S02]  /*5b40*/  UIADD3 UR7, UR7, -0x1, URZ ;  /* 0xffffffff07077890 */ /* 0x000fe4000fffe03f */
[----:B------:R-:W-:Y:S01]  /*5b50*/  MOV R39, UR10 ;  /* 0x0000000a00277c02 */ /* 0x000fe20008000f00 */
[----:B------:R-:W-:-:S04]  /*5b60*/  UIADD3 UR10, UR4, 0x180, URZ ;  /* 0x00000180040a7890 */ /* 0x000fc8000fffe03f */
[----:B------:R-:W-:Y:S01]  /*5b70*/  IMAD R40, R22, -0x2, R39 ;  /* 0xfffffffe16287824 */ /* 0x000fe200078e0227 */
[----:B------:R-:W5:Y:S03]  /*5b80*/  MUFU.TANH R179, R179 ;  /* 0x000000b300b37308 */ /* 0x000f660000002400 */
[----:B------:R-:W-:-:S04]  /*5b90*/  IMAD.IADD R41, R23, 0x1, R40 ;  /* 0x0000000117297824 */ /* 0x000fc800078e0228 */
[C---:B------:R-:W-:Y:S01]  /*5ba0*/  VIADD R71, R41.reuse, 0x8 ;  /* 0x0000000829477836 */ /* 0x040fe20000000000 */
[C---:B------:R-:W-:Y:S01]  /*5bb0*/  ISETP.GT.AND P2, PT, R41.reuse, RZ, PT ;  /* 0x000000ff2900720c */ /* 0x040fe20003f44270 */
[----:B------:R-:W-:Y:S01]  /*5bc0*/  MUFU.TANH R40, R60 ;  /* 0x0000003c00287308 */ /* 0x000fe20000002400 */
[----:B------:R-:W-:Y:S02]  /*5bd0*/  ISETP.GT.AND P3, PT, R41, 0x1, PT ;  /* 0x000000012900780c */ /* 0x000fe40003f64270 */
[----:B-1----:R-:W-:Y:S02]  /*5be0*/  FSEL R182, R5, -INF , P2 ;  /* 0xff80000005b67808 */ /* 0x002fe40001000000 */
[----:B------:R-:W-:Y:S02]  /*5bf0*/  ISETP.GT.AND P2, PT, R41, 0x8, PT ;  /* 0x000000082900780c */ /* 0x000fe40003f44270 */
[----:B--2---:R-:W-:Y:S01]  /*5c00*/  FSEL R206, R12, -INF , P3 ;  /* 0xff8000000cce7808 */ /* 0x004fe20001800000 */
[----:B------:R1:W-:Y:S01]  /*5c10*/  MUFU.TANH R46, R65 ;  /* 0x00000041002e7308 */ /* 0x0003e20000002400 */
[----:B------:R-:W-:-:S02]  /*5c20*/  FMNMX.FTZ R5, R182, R13, !PT ;  /* 0x0000000db6057209 */ /* 0x000fc40007810000 */
[C---:B------:R-:W-:Y:S02]  /*5c30*/  ISETP.GT.AND P3, PT, R41.reuse, 0x9, PT ;  /* 0x000000092900780c */ /* 0x040fe40003f64270 */
[----:B---3--:R-:W-:Y:S02]  /*5c40*/  FSEL R204, R176, -INF , P2 ;  /* 0xff800000b0cc7808 */ /* 0x008fe40001000000 */
[----:B------:R-:W-:Y:S01]  /*5c50*/  FMNMX.FTZ R5, R206, R5, !PT ;  /* 0x00000005ce057209 */ /* 0x000fe20007810000 */
[----:B------:R2:W-:Y:S01]  /*5c60*/  MUFU.TANH R54, R73 ;  /* 0x0000004900367308 */ /* 0x0005e20000002400 */
[----:B------:R-:W-:Y:S01]  /*5c70*/  ISETP.GT.AND P2, PT, R41, 0x10, PT ;  /* 0x000000102900780c */ /* 0x000fe20003f44270 */
[----:B-1----:R-:W-:Y:S01]  /*5c80*/  FMUL.FTZ R65, R83, UR5 ;  /* 0x0000000553417c20 */ /* 0x002fe20008410000 */
[----:B----4-:R-:W-:Y:S02]  /*5c90*/  FSEL R208, R177, -INF , P3 ;  /* 0xff800000b1d07808 */ /* 0x010fe40001800000 */
[----:B------:R-:W-:-:S02]  /*5ca0*/  FMNMX.FTZ R5, R204, R5, !PT ;  /* 0x00000005cc057209 */ /* 0x000fc40007810000 */
[C---:B------:R-:W-:Y:S01]  /*5cb0*/  ISETP.GT.AND P3, PT, R41.reuse, 0x11, PT ;  /* 0x000000112900780c */ /* 0x040fe20003f64270 */
[----:B------:R-:W-:Y:S01]  /*5cc0*/  MUFU.TANH R60, R85 ;  /* 0x00000055003c7308 */ /* 0x000fe20000002400 */
[----:B-----5:R-:W-:Y:S02]  /*5cd0*/  FSEL R176, R178, -INF , P2 ;  /* 0xff800000b2b07808 */ /* 0x020fe40001000000 */
[----:B------:R-:W-:Y:S02]  /*5ce0*/  FMNMX.FTZ R5, R208, R5, !PT ;  /* 0x00000005d0057209 */ /* 0x000fe40007810000 */
[----:B------:R-:W-:Y:S02]  /*5cf0*/  ISETP.GT.AND P2, PT, R41, 0x18, PT ;  /* 0x000000182900780c */ /* 0x000fe40003f44270 */
[----:B------:R-:W-:Y:S01]  /*5d00*/  FSEL R202, R179, -INF , P3 ;  /* 0xff800000b3ca7808 */ /* 0x000fe20001800000 */
[----:B------:R-:W1:Y:S01]  /*5d10*/  MUFU.TANH R28, R28 ;  /* 0x0000001c001c7308 */ /* 0x000e620000002400 */
[----:B------:R-:W-:-:S02]  /*5d20*/  FMNMX.FTZ R5, R176, R5, !PT ;  /* 0x00000005b0057209 */ /* 0x000fc40007810000 */
[C---:B------:R-:W-:Y:S02]  /*5d30*/  ISETP.GT.AND P3, PT, R41.reuse, 0x19, PT ;  /* 0x000000192900780c */ /* 0x040fe40003f64270 */
[----:B------:R-:W-:Y:S02]  /*5d40*/  FSEL R178, R180, -INF , P2 ;  /* 0xff800000b4b27808 */ /* 0x000fe40001000000 */
[----:B------:R-:W-:Y:S01]  /*5d50*/  FMNMX.FTZ R5, R202, R5, !PT ;  /* 0x00000005ca057209 */ /* 0x000fe20007810000 */
[----:B------:R-:W-:Y:S01]  /*5d60*/  MUFU.TANH R29, R29 ;  /* 0x0000001d001d7308 */ /* 0x000fe20000002400 */
[----:B------:R-:W-:Y:S02]  /*5d70*/  ISETP.GT.AND P2, PT, R41, 0x20, PT ;  /* 0x000000202900780c */ /* 0x000fe40003f44270 */
[----:B------:R-:W-:Y:S02]  /*5d80*/  FSEL R200, R37, -INF , P3 ;  /* 0xff80000025c87808 */ /* 0x000fe40001800000 */
[----:B------:R-:W-:-:S02]  /*5d90*/  FMNMX.FTZ R5, R178, R5, !PT ;  /* 0x00000005b2057209 */ /* 0x000fc40007810000 */
[C---:B------:R-:W-:Y:S01]  /*5da0*/  ISETP.GT.AND P3, PT, R41.reuse, 0x21, PT ;  /* 0x000000212900780c */ /* 0x040fe20003f64270 */
[----:B------:R-:W3:Y:S01]  /*5db0*/  MUFU.TANH R32, R32 ;  /* 0x0000002000207308 */ /* 0x000ee20000002400 */
[----:B------:R-:W-:Y:S02]  /*5dc0*/  FMNMX.FTZ R5, R200, R5, !PT ;  /* 0x00000005c8057209 */ /* 0x000fe40007810000 */
[----:B------:R-:W-:Y:S02]  /*5dd0*/  FSEL R198, R198, -INF , P3 ;  /* 0xff800000c6c67808 */ /* 0x000fe40001800000 */
[----:B------:R-:W-:Y:S02]  /*5de0*/  ISETP.GT.AND P3, PT, R41, 0x29, PT ;  /* 0x000000292900780c */ /* 0x000fe40003f64270 */
[----:B------:R-:W-:Y:S01]  /*5df0*/  ISETP.GT.AND P5, PT, R71, RZ, PT ;  /* 0x000000ff4700720c */ /* 0x000fe20003fa4270 */
[----:B------:R-:W-:Y:S01]  /*5e00*/  MUFU.TANH R33, R33 ;  /* 0x0000002100217308 */ /* 0x000fe20000002400 */
[----:B------:R-:W-:-:S02]  /*5e10*/  FSEL R196, R196, -INF , P3 ;  /* 0xff800000c4c47808 */ /* 0x000fc40001800000 */
[----:B------:R-:W-:Y:S02]  /*5e20*/  ISETP.GT.AND P3, PT, R41, 0x31, PT ;  /* 0x000000312900780c */ /* 0x000fe40003f64270 */
[----:B------:R-:W-:Y:S02]  /*5e30*/  ISETP.GT.AND P6, PT, R71, 0x1, PT ;  /* 0x000000014700780c */ /* 0x000fe40003fc4270 */
[----:B------:R-:W-:Y:S01]  /*5e40*/  FSEL R192, R49, -INF , P3 ;  /* 0xff80000031c07808 */ /* 0x000fe20001800000 */
[----:B------:R-:W-:Y:S01]  /*5e50*/  FMUL.FTZ R49, R70, UR5 ;  /* 0x0000000546317c20 */ /* 0x000fe20008410000 */
[----:B------:R-:W-:Y:S01]  /*5e60*/  ISETP.GT.AND P3, PT, R41, 0x39, PT ;  /* 0x000000392900780c */ /* 0x000fe20003f64270 */
[----:B------:R-:W-:Y:S01]  /*5e70*/  MUFU.TANH R43, R43 ;  /* 0x0000002b002b7308 */ /* 0x000fe20000002400 */
[----:B------:R-:W-:Y:S02]  /*5e80*/  FSEL R66, R0, -INF , P5 ;  /* 0xff80000000427808 */ /* 0x000fe40002800000 */
[----:B------:R-:W-:-:S02]  /*5e90*/  FSEL R70, R2, -INF , P6 ;  /* 0xff80000002467808 */ /* 0x000fc40003000000 */
[----:B--2---:R-:W-:Y:S02]  /*5ea0*/  FMNMX.FTZ R73, R66, R15, !PT ;  /* 0x0000000f42497209 */ /* 0x004fe40007810000 */
[C---:B------:R-:W-:Y:S01]  /*5eb0*/  ISETP.GT.AND P4, PT, R71.reuse, 0x9, PT ;  /* 0x000000094700780c */ /* 0x040fe20003f84270 */
[----:B------:R-:W-:Y:S01]  /*5ec0*/  MUFU.TANH R51, R51 ;  /* 0x0000003300337308 */ /* 0x000fe20000002400 */
[----:B------:R-:W-:Y:S02]  /*5ed0*/  FMNMX.FTZ R73, R70, R73, !PT ;  /* 0x0000004946497209 */ /* 0x000fe40007810000 */
[C---:B------:R-:W-:Y:S02]  /*5ee0*/  ISETP.GT.AND P5, PT, R71.reuse, 0x10, PT ;  /* 0x000000104700780c */ /* 0x040fe40003fa4270 */
[----:B------:R-:W-:Y:S02]  /*5ef0*/  FSEL R20, R20, -INF , P4 ;  /* 0xff80000014147808 */ /* 0x000fe40002000000 */
[C---:B------:R-:W-:Y:S01]  /*5f00*/  ISETP.GT.AND P6, PT, R71.reuse, 0x11, PT ;  /* 0x000000114700780c */ /* 0x040fe20003fc4270 */
[----:B------:R-:W-:Y:S01]  /*5f10*/  MUFU.TANH R49, R49 ;  /* 0x0000003100317308 */ /* 0x000fe20000002400 */
[----:B------:R-:W-:-:S02]  /*5f20*/  ISETP.GT.AND P4, PT, R71, 0x19, PT ;  /* 0x000000194700780c */ /* 0x000fc40003f84270 */
[----:B------:R-:W-:Y:S02]  /*5f30*/  FSEL R24, R24, -INF , P6 ;  /* 0xff80000018187808 */ /* 0x000fe40003000000 */
[----:B------:R-:W-:Y:S02]  /*5f40*/  FSEL R26, R26, -INF , P4 ;  /* 0xff8000001a1a7808 */ /* 0x000fe40002000000 */
[C---:B------:R-:W-:Y:S01]  /*5f50*/  ISETP.GT.AND P6, PT, R71.reuse, 0x21, PT ;  /* 0x000000214700780c */ /* 0x040fe20003fc4270 */
[----:B------:R-:W-:Y:S01]  /*5f60*/  MUFU.TANH R61, R61 ;  /* 0x0000003d003d7308 */ /* 0x000fe20000002400 */
[----:B------:R-:W-:Y:S02]  /*5f70*/  ISETP.GT.AND P4, PT, R71, 0x29, PT ;  /* 0x000000294700780c */ /* 0x000fe40003f84270 */
[----:B-1----:R-:W-:Y:S02]  /*5f80*/  FSEL R28, R28, -INF , P6 ;  /* 0xff8000001c1c7808 */ /* 0x002fe40003000000 */
[----:B------:R-:W-:-:S02]  /*5f90*/  FSEL R82, R30, -INF , P4 ;  /* 0xff8000001e527808 */ /* 0x000fc40002000000 */
[C---:B------:R-:W-:Y:S01]  /*5fa0*/  ISETP.GT.AND P6, PT, R71.reuse, 0x31, PT ;  /* 0x000000314700780c */ /* 0x040fe20003fc4270 */
[----:B------:R-:W-:Y:S01]  /*5fb0*/  MUFU.TANH R63, R63 ;  /* 0x0000003f003f7308 */ /* 0x000fe20000002400 */
[C---:B------:R-:W-:Y:S02]  /*5fc0*/  ISETP.GT.AND P4, PT, R71.reuse, 0x39, PT ;  /* 0x000000394700780c */ /* 0x040fe40003f84270 */
[----:B---3--:R-:W-:Y:S02]  /*5fd0*/  FSEL R32, R32, -INF , P6 ;  /* 0xff80000020207808 */ /* 0x008fe40003000000 */
[----:B------:R-:W-:Y:S01]  /*5fe0*/  ISETP.GT.AND P6, PT, R71, 0x41, PT ;  /* 0x000000414700780c */ /* 0x000fe20003fc4270 */
[----:B------:R-:W-:Y:S02]  /*5ff0*/  WARPGROUP.DEPBAR.LE gsb0, 0x0 ;  /* 0x00008000000079c5 */ /* 0x000fe40000010000 */
[----:B------:R-:W-:Y:S01]  /*6000*/  WARPGROUP.ARRIVE ;  /* 0x00000000000079c5 */ /* 0x000fe20000000000 */
[----:B------:R-:W-:Y:S01]  /*6010*/  FSEL R172, R38, -INF , P2 ;  /* 0xff80000026ac7808 */ /* 0x000fe20001000000 */
[----:B------:R-:W-:Y:S01]  /*6020*/  MUFU.TANH R65, R65 ;  /* 0x0000004100417308 */ /* 0x000fe20000002400 */
[----:B------:R-:W-:-:S02]  /*6030*/  ISETP.GT.AND P2, PT, R41, 0x28, PT ;  /* 0x000000282900780c */ /* 0x000fc40003f44270 */
[----:B------:R-:W-:Y:S01]  /*6040*/  FMNMX.FTZ R5, R172, R5, !PT ;  /* 0x00000005ac057209 */ /* 0x000fe20007810000 */
[----:B------:R-:W-:Y:S01]  /*6050*/  HGMMA.64x128x16.F32 R88, R168, gdesc[UR8].tnspB, R88, gsb0 ;  /* 0x41e00008a8587df0 */ /* 0x000fe20008000858 */
[----:B------:R-:W-:Y:S01]  /*6060*/  UIADD3 UR10, UR4, 0x200, URZ ;  /* 0x00000200040a7890 */ /* 0x000fe2000fffe03f */
[----:B------:R-:W-:Y:S01]  /*6070*/  FSEL R174, R44, -INF , P2 ;  /* 0xff8000002cae7808 */ /* 0x000fe20001000000 */
[----:B------:R-:W-:Y:S01]  /*6080*/  UMOV UR11, 0x40000040 ;  /* 0x40000040000b7882 */ /* 0x000fe20000000000 */
[----:B------:R-:W-:Y:S01]  /*6090*/  FMNMX.FTZ R5, R198, R5, !PT ;  /* 0x00000005c6057209 */ /* 0x000fe20007810000 */
[----:B------:R-:W-:Y:S01]  /*60a0*/  MUFU.TANH R67, R67 ;  /* 0x0000004300437308 */ /* 0x000fe20000002400 */
[----:B------:R-:W-:Y:S02]  /*60b0*/  ISETP.GT.AND P2, PT, R41, 0x30, PT ;  /* 0x000000302900780c */ /* 0x000fe40003f44270 */
[----:B------:R-:W-:Y:S02]  /*60c0*/  FMNMX.FTZ R5, R174, R5, !PT ;  /* 0x00000005ae057209 */ /* 0x000fe40007810000 */
[----:B------:R-:W-:-:S02]  /*60d0*/  FSEL R194, R48, -INF , P2 ;  /* 0xff80000030c27808 */ /* 0x000fc40001000000 */
[----:B------:R-:W-:Y:S01]  /*60e0*/  FMNMX.FTZ R37, R196, R5, !PT ;  /* 0x00000005c4257209 */ /* 0x000fe20007810000 */
[----:B------:R-:W-:Y:S01]  /*60f0*/  MUFU.TANH R69, R69 ;  /* 0x0000004500457308 */ /* 0x000fe20000002400 */
[----:B------:R-:W-:Y:S02]  /*6100*/  ISETP.GT.AND P2, PT, R41, 0x38, PT ;  /* 0x000000382900780c */ /* 0x000fe40003f44270 */
[----:B------:R-:W-:Y:S02]  /*6110*/  FMNMX.FTZ R37, R194, R37, !PT ;  /* 0x00000025c2257209 */ /* 0x000fe40007810000 */
[----:B------:R-:W-:Y:S02]  /*6120*/  FSEL R36, R36, -INF , P6 ;  /* 0xff80000024247808 */ /* 0x000fe40003000000 */
[----:B------:R-:W-:Y:S01]  /*6130*/  FMNMX.FTZ R37, R192, R37, !PT ;  /* 0x00000025c0257209 */ /* 0x000fe20007810000 */
[----:B------:R1:W2:Y:S01]  /*6140*/  MUFU.TANH R5, R72 ;  /* 0x0000004800057308 */ /* 0x0002a20000002400 */
[----:B------:R-:W-:Y:S01]  /*6150*/  ISETP.GT.AND P6, PT, R71, 0x51, PT ;  /* 0x000000514700780c */ /* 0x000fe20003fc4270 */
[----:B------:R-:W-:-:S02]  /*6160*/  WARPGROUP.DEPBAR.LE gsb0, 0x0 ;  /* 0x00008000000079c5 */ /* 0x000fc40000010000 */
[----:B------:R-:W-:Y:S01]  /*6170*/  WARPGROUP.ARRIVE ;  /* 0x00000000000079c5 */ /* 0x000fe20000000000 */
[----:B------:R-:W-:Y:S02]  /*6180*/  FSEL R170, R52, -INF , P2 ;  /* 0xff80000034aa7808 */ /* 0x000fe40001000000 */
[----:B------:R-:W-:Y:S02]  /*6190*/  ISETP.GT.AND P2, PT, R41, 0x40, PT ;  /* 0x000000402900780c */ /* 0x000fe40003f44270 */
[----:B------:R-:W-:Y:S01]  /*61a0*/  FSEL R168, R53, -INF , P3 ;  /* 0xff80000035a87808 */ /* 0x000fe20001800000 */
[----:B------:R-:W-:Y:S01]  /*61b0*/  HGMMA.64x128x16.F32 R88, R164, gdesc[UR8].tnspB, R88, gsb0 ;  /* 0x41e00008a4587df0 */ /* 0x000fe20008000858 */
[----:B------:R-:W-:Y:S01]  /*61c0*/  FMNMX.FTZ R37, R170, R37, !PT ;  /* 0x00000025aa257209 */ /* 0x000fe20007810000 */
[----:B------:R-:W-:Y:S01]  /*61d0*/  UIADD3 UR10, UR4, 0x280, URZ ;  /* 0x00000280040a7890 */ /* 0x000fe2000fffe03f */
[C---:B------:R-:W-:Y:S01]  /*61e0*/  ISETP.GT.AND P3, PT, R41.reuse, 0x41, PT ;  /* 0x000000412900780c */ /* 0x040fe20003f64270 */
[----:B------:R-:W-:Y:S01]  /*61f0*/  UMOV UR11, 0x40000040 ;  /* 0x40000040000b7882 */ /* 0x000fe20000000000 */
[----:B-1----:R-:W-:Y:S01]  /*6200*/  FSEL R72, R56, -INF , P2 ;  /* 0xff80000038487808 */ /* 0x002fe20001000000 */
[----:B------:R-:W-:Y:S01]  /*6210*/  FMUL.FTZ R53, R74, UR5 ;  /* 0x000000054a357c20 */ /* 0x000fe20008410000 */
[----:B------:R-:W-:Y:S01]  /*6220*/  FMNMX.FTZ R37, R168, R37, !PT ;  /* 0x00000025a8257209 */ /* 0x000fe20007810000 */
[----:B------:R-:W1:Y:S01]  /*6230*/  MUFU.TANH R56, R76 ;  /* 0x0000004c00387308 */ /* 0x000e620000002400 */
[----:B------:R-:W-:-:S02]  /*6240*/  ISETP.GT.AND P2, PT, R41, 0x48, PT ;  /* 0x000000482900780c */ /* 0x000fc40003f44270 */
[----:B------:R-:W-:Y:S01]  /*6250*/  FSEL R38, R57, -INF , P3 ;  /* 0xff80000039267808 */ /* 0x000fe20001800000 */
[----:B------:R-:W-:Y:S01]  /*6260*/  FMUL.FTZ R57, R75, UR5 ;  /* 0x000000054b397c20 */ /* 0x000fe20008410000 */
[----:B------:R-:W-:Y:S02]  /*6270*/  FMNMX.FTZ R37, R72, R37, !PT ;  /* 0x0000002548257209 */ /* 0x000fe40007810000 */
[C---:B------:R-:W-:Y:S01]  /*6280*/  ISETP.GT.AND P3, PT, R41.reuse, 0x49, PT ;  /* 0x000000492900780c */ /* 0x040fe20003f64270 */
[----:B------:R-:W-:Y:S01]  /*6290*/  MUFU.TANH R53, R53 ;  /* 0x0000003500357308 */ /* 0x000fe20000002400 */
[----:B------:R-:W-:Y:S02]  /*62a0*/  FSEL R40, R40, -INF , P2 ;  /* 0xff80000028287808 */ /* 0x000fe40001000000 */
[----:B------:R-:W-:Y:S02]  /*62b0*/  FMNMX.FTZ R37, R38, R37, !PT ;  /* 0x0000002526257209 */ /* 0x000fe40007810000 */
[----:B------:R-:W-:-:S02]  /*62c0*/  ISETP.GT.AND P2, PT, R41, 0x50, PT ;  /* 0x000000502900780c */ /* 0x000fc40003f44270 */
[----:B------:R-:W-:Y:S01]  /*62d0*/  FSEL R42, R42, -INF , P3 ;  /* 0xff8000002a2a7808 */ /* 0x000fe20001800000 */
[----:B------:R-:W-:Y:S01]  /*62e0*/  MUFU.TANH R57, R57 ;  /* 0x0000003900397308 */ /* 0x000fe20000002400 */
[----:B------:R-:W-:Y:S02]  /*62f0*/  FMNMX.FTZ R37, R40, R37, !PT ;  /* 0x0000002528257209 */ /* 0x000fe40007810000 */
[C---:B------:R-:W-:Y:S02]  /*6300*/  ISETP.GT.AND P3, PT, R41.reuse, 0x51, PT ;  /* 0x000000512900780c */ /* 0x040fe40003f64270 */
[----:B------:R-:W-:Y:S02]  /*6310*/  FSEL R44, R64, -INF , P2 ;  /* 0xff800000402c7808 */ /* 0x000fe40001000000 */
[----:B------:R-:W-:Y:S01]  /*6320*/  FMNMX.FTZ R37, R42, R37, !PT ;  /* 0x000000252a257209 */ /* 0x000fe20007810000 */
[----:B------:R-:W3:Y:S01]  /*6330*/  MUFU.TANH R64, R80 ;  /* 0x0000005000407308 */ /* 0x000ee20000002400 */
[----:B------:R-:W-:-:S02]  /*6340*/  ISETP.GT.AND P2, PT, R41, 0x58, PT ;  /* 0x000000582900780c */ /* 0x000fc40003f44270 */
[----:B------:R-:W-:Y:S02]  /*6350*/  FSEL R46, R46, -INF , P3 ;  /* 0xff8000002e2e7808 */ /* 0x000fe40001800000 */
[----:B------:R-:W-:Y:S02]  /*6360*/  FMNMX.FTZ R37, R44, R37, !PT ;  /* 0x000000252c257209 */ /* 0x000fe40007810000 */
[C---:B------:R-:W-:Y:S02]  /*6370*/  ISETP.GT.AND P3, PT, R41.reuse, 0x59, PT ;  /* 0x000000592900780c */ /* 0x040fe40003f64270 */
[----:B------:R-:W-:Y:S02]  /*6380*/  FSEL R48, R68, -INF , P2 ;  /* 0xff80000044307808 */ /* 0x000fe40001000000 */
[----:B------:R-:W-:Y:S01]  /*6390*/  FMNMX.FTZ R37, R46, R37, !PT ;  /* 0x000000252e257209 */ /* 0x000fe20007810000 */
[----:B------:R-:W4:Y:S01]  /*63a0*/  MUFU.TANH R68, R84 ;  /* 0x0000005400447308 */ /* 0x000f220000002400 */
[----:B------:R-:W-:-:S02]  /*63b0*/  ISETP.GT.AND P2, PT, R41, 0x60, PT ;  /* 0x000000602900780c */ /* 0x000fc40003f44270 */
[----:B------:R-:W-:Y:S02]  /*63c0*/  FSEL R50, R50, -INF , P3 ;  /* 0xff80000032327808 */ /* 0x000fe40001800000 */
[----:B------:R-:W-:Y:S02]  /*63d0*/  FMNMX.FTZ R37, R48, R37, !PT ;  /* 0x0000002530257209 */ /* 0x000fe40007810000 */
[----:B------:R-:W-:Y:S02]  /*63e0*/  ISETP.GT.AND P3, PT, R41, 0x61, PT ;  /* 0x000000612900780c */ /* 0x000fe40003f64270 */
[----:B--2---:R-:W-:Y:S02]  /*63f0*/  FSEL R52, R5, -INF , P2 ;  /* 0xff80000005347808 */ /* 0x004fe40001000000 */
[----:B------:R-:W-:Y:S01]  /*6400*/  FMNMX.FTZ R37, R50, R37, !PT ;  /* 0x0000002532257209 */ /* 0x000fe20007810000 */
[----:B------:R-:W2:Y:S01]  /*6410*/  LDC R5, c[0x0][0x988] ;  /* 0x00026200ff057b82 */ /* 0x000ea20000000800 */
[----:B------:R-:W-:-:S02]  /*6420*/  ISETP.GT.AND P2, PT, R41, 0x68, PT ;  /* 0x000000682900780c */ /* 0x000fc40003f44270 */
[----:B------:R-:W-:Y:S02]  /*6430*/  FSEL R54, R54, -INF , P3 ;  /* 0xff80000036367808 */ /* 0x000fe40001800000 */
[----:B------:R-:W-:Y:S02]  /*6440*/  FMNMX.FTZ R37, R52, R37, !PT ;  /* 0x0000002534257209 */ /* 0x000fe40007810000 */
[C---:B------:R-:W-:Y:S02]  /*6450*/  ISETP.GT.AND P3, PT, R41.reuse, 0x69, PT ;  /* 0x000000692900780c */ /* 0x040fe40003f64270 */
[----:B-1----:R-:W-:Y:S02]  /*6460*/  FSEL R56, R56, -INF , P2 ;  /* 0xff80000038387808 */ /* 0x002fe40001000000 */
[----:B------:R-:W-:Y:S02]  /*6470*/  FMNMX.FTZ R37, R54, R37, !PT ;  /* 0x0000002536257209 */ /* 0x000fe40007810000 */
[----:B------:R-:W-:-:S02]  /*6480*/  ISETP.GT.AND P2, PT, R41, 0x70, PT ;  /* 0x000000702900780c */ /* 0x000fc40003f44270 */
[----:B------:R-:W-:Y:S02]  /*6490*/  FSEL R58, R58, -INF , P3 ;  /* 0xff8000003a3a7808 */ /* 0x000fe40001800000 */
[----:B------:R-:W-:Y:S02]  /*64a0*/  FMNMX.FTZ R37, R56, R37, !PT ;  /* 0x0000002538257209 */ /* 0x000fe40007810000 */
[C---:B------:R-:W-:Y:S02]  /*64b0*/  ISETP.GT.AND P3, PT, R41.reuse, 0x71, PT ;  /* 0x000000712900780c */ /* 0x040fe40003f64270 */
[----:B---3--:R-:W-:Y:S02]  /*64c0*/  FSEL R64, R64, -INF , P2 ;  /* 0xff80000040407808 */ /* 0x008fe40001000000 */
[----:B------:R-:W-:Y:S02]  /*64d0*/  FMNMX.FTZ R37, R58, R37, !PT ;  /* 0x000000253a257209 */ /* 0x000fe40007810000 */
[----:B------:R-:W-:-:S02]  /*64e0*/  ISETP.GT.AND P2, PT, R41, 0x78, PT ;  /* 0x000000782900780c */ /* 0x000fc40003f44270 */
[----:B------:R-:W-:Y:S02]  /*64f0*/  FSEL R62, R81, -INF , P3 ;  /* 0xff800000513e7808 */ /* 0x000fe40001800000 */
[----:B------:R-:W-:Y:S02]  /*6500*/  FMNMX.FTZ R37, R64, R37, !PT ;  /* 0x0000002540257209 */ /* 0x000fe40007810000 */
[----:B------:R-:W-:Y:S02]  /*6510*/  ISETP.GT.AND P3, PT, R41, 0x79, PT ;  /* 0x000000792900780c */ /* 0x000fe40003f64270 */
[----:B----4-:R-:W-:Y:S02]  /*6520*/  FSEL R68, R68, -INF , P2 ;  /* 0xff80000044447808 */ /* 0x010fe40001000000 */
[----:B------:R-:W-:Y:S02]  /*6530*/  FMNMX.FTZ R37, R62, R37, !PT ;  /* 0x000000253e257209 */ /* 0x000fe40007810000 */
[----:B------:R-:W-:-:S02]  /*6540*/  FSEL R60, R60, -INF , P3 ;  /* 0xff8000003c3c7808 */ /* 0x000fc40001800000 */
[----:B------:R-:W-:Y:S02]  /*6550*/  FMNMX.FTZ R37, R68, R37, !PT ;  /* 0x0000002544257209 */ /* 0x000fe40007810000 */
[----:B------:R-:W-:Y:S02]  /*6560*/  ISETP.GT.AND P3, PT, R71, 0x8, PT ;  /* 0x000000084700780c */ /* 0x000fe40003f64270 */
[----:B------:R-:W-:Y:S02]  /*6570*/  FMNMX.FTZ R37, R60, R37, !PT ;  /* 0x000000253c257209 */ /* 0x000fe40007810000 */
[----:B------:R-:W-:Y:S02]  /*6580*/  FSEL R0, R14, -INF , P3 ;  /* 0xff8000000e007808 */ /* 0x000fe40001800000 */
[----:B------:R-:W-:Y:S01]  /*6590*/  FSEL R74, R21, -INF , P5 ;  /* 0xff800000154a7808 */ /* 0x000fe20002800000 */
[----:B------:R-:W1:Y:S01]  /*65a0*/  SHFL.BFLY PT, R12, R37, 0x2, 0x1f ;  /* 0x0c401f00250c7f89 */ /* 0x000e6200000e0000 */
[----:B------:R-:W-:-:S02]  /*65b0*/  FMNMX.FTZ R73, R0, R73, !PT ;  /* 0x0000004900497209 */ /* 0x000fc40007810000 */
[----:B------:R-:W-:Y:S02]  /*65c0*/  ISETP.GT.AND P3, PT, R71, 0x18, PT ;  /* 0x000000184700780c */ /* 0x000fe40003f64270 */
[----:B------:R-:W-:Y:S02]  /*65d0*/  FMNMX.FTZ R73, R20, R73, !PT ;  /* 0x0000004914497209 */ /* 0x000fe40007810000 */
[----:B------:R-:W-:Y:S02]  /*65e0*/  FSEL R76, R25, -INF , P3 ;  /* 0xff800000194c7808 */ /* 0x000fe40001800000 */
[----:B------:R-:W-:Y:S02]  /*65f0*/  FMNMX.FTZ R73, R74, R73, !PT ;  /* 0x000000494a497209 */ /* 0x000fe40007810000 */
[----:B------:R-:W-:Y:S02]  /*6600*/  ISETP.GT.AND P5, PT, R71, 0x20, PT ;  /* 0x000000204700780c */ /* 0x000fe40003fa4270 */
[----:B------:R-:W-:-:S02]  /*6610*/  FMNMX.FTZ R73, R24, R73, !PT ;  /* 0x0000004918497209 */ /* 0x000fc40007810000 */
[----:B------:R-:W-:Y:S02]  /*6620*/  FSEL R78, R27, -INF , P5 ;  /* 0xff8000001b4e7808 */ /* 0x000fe40002800000 */
[----:B------:R-:W-:Y:S02]  /*6630*/  FMNMX.FTZ R73, R76, R73, !PT ;  /* 0x000000494c497209 */ /* 0x000fe40007810000 */
[----:B------:R-:W-:Y:S02]  /*6640*/  ISETP.GT.AND P3, PT, R71, 0x28, PT ;  /* 0x000000284700780c */ /* 0x000fe40003f64270 */
[----:B------:R-:W-:Y:S02]  /*6650*/  FMNMX.FTZ R73, R26, R73, !PT ;  /* 0x000000491a497209 */ /* 0x000fe40007810000 */
[----:B------:R-:W-:Y:S02]  /*6660*/  FSEL R80, R29, -INF , P3 ;  /* 0xff8000001d507808 */ /* 0x000fe40001800000 */
[----:B-1----:R-:W-:-:S02]  /*6670*/  FMNMX.FTZ R39, R37, R12, !PT ;  /* 0x0000000c25277209 */ /* 0x002fc40007810000 */
[----:B------:R-:W-:Y:S02]  /*6680*/  FMNMX.FTZ R73, R78, R73, !PT ;  /* 0x000000494e497209 */ /* 0x000fe40007810000 */
[----:B------:R-:W-:Y:S01]  /*6690*/  ISETP.GT.AND P5, PT, R71, 0x30, PT ;  /* 0x000000304700780c */ /* 0x000fe20003fa4270 */
[----:B------:R-:W1:Y:S01]  /*66a0*/  SHFL.BFLY PT, R12, R39, 0x1, 0x1f ;  /* 0x0c201f00270c7f89 */ /* 0x000e6200000e0000 */
[----:B------:R-:W-:Y:S02]  /*66b0*/  FMNMX.FTZ R73, R28, R73, !PT ;  /* 0x000000491c497209 */ /* 0x000fe40007810000 */
[----:B------:R-:W-:Y:S02]  /*66c0*/  FSEL R84, R31, -INF , P5 ;  /* 0xff8000001f547808 */ /* 0x000fe40002800000 */
[----:B------:R-:W-:Y:S02]  /*66d0*/  FMNMX.FTZ R73, R80, R73, !PT ;  /* 0x0000004950497209 */ /* 0x000fe40007810000 */
[----:B------:R-:W-:Y:S01]  /*66e0*/  ISETP.GT.AND P3, PT, R71, 0x38, PT ;  /* 0x000000384700780c */ /* 0x000fe20003f64270 */
[----:B------:R-:W-:-:S02]  /*66f0*/  WARPGROUP.DEPBAR.LE gsb0, 0x0 ;  /* 0x00008000000079c5 */ /* 0x000fc40000010000 */
[----:B------:R-:W-:Y:S01]  /*6700*/  WARPGROUP.ARRIVE ;  /* 0x00000000000079c5 */ /* 0x000fe20000000000 */
[----:B------:R-:W-:Y:S02]  /*6710*/  FMNMX.FTZ R73, R82, R73, !PT ;  /* 0x0000004952497209 */ /* 0x000fe40007810000 */
[----:B------:R-:W-:Y:S02]  /*6720*/  FSEL R86, R33, -INF , P3 ;  /* 0xff80000021567808 */ /* 0x000fe40001800000 */
[----:B------:R-:W-:Y:S01]  /*6730*/  FMNMX.FTZ R73, R84, R73, !PT ;  /* 0x0000004954497209 */ /* 0x000fe20007810000 */
[----:B------:R-:W-:Y:S01]  /*6740*/  HGMMA.64x128x16.F32 R88, R160, gdesc[UR8].tnspB, R88, gsb0 ;  /* 0x41e00008a0587df0 */ /* 0x000fe20008000858 */
[----:B------:R-:W-:Y:S01]  /*6750*/  UIADD3 UR10, UR4, 0x300, URZ ;  /* 0x00000300040a7890 */ /* 0x000fe2000fffe03f */
[----:B------:R-:W-:Y:S01]  /*6760*/  ISETP.GT.AND P5, PT, R71, 0x40, PT ;  /* 0x000000404700780c */ /* 0x000fe20003fa4270 */
[----:B------:R-:W-:Y:S01]  /*6770*/  UMOV UR11, 0x40000040 ;  /* 0x40000040000b7882 */ /* 0x000fe20000000000 */
[----:B------:R-:W-:-:S02]  /*6780*/  FMNMX.FTZ R73, R32, R73, !PT ;  /* 0x0000004920497209 */ /* 0x000fc40007810000 */
[----:B------:R-:W-:Y:S02]  /*6790*/  FSEL R164, R34, -INF , P4 ;  /* 0xff80000022a47808 */ /* 0x000fe40002000000 */
[----:B-1----:R-:W-:Y:S02]  /*67a0*/  FMNMX.FTZ R12, R39, R12, !PT ;  /* 0x0000000c270c7209 */ /* 0x002fe40007810000 */
[----:B------:R-:W-:Y:S02]  /*67b0*/  FMNMX.FTZ R73, R86, R73, !PT ;  /* 0x0000004956497209 */ /* 0x000fe40007810000 */
[----:B------:R-:W-:Y:S01]  /*67c0*/  FSEL R34, R35, -INF , P5 ;  /* 0xff80000023227808 */ /* 0x000fe20002800000 */
[----:B--2---:R-:W-:Y:S01]  /*67d0*/  FMUL.FTZ R39, R12, R5 ;  /* 0x000000050c277220 */ /* 0x004fe20000410000 */
[----:B------:R-:W-:Y:S02]  /*67e0*/  FMNMX.FTZ R73, R164, R73, !PT ;  /* 0x00000049a4497209 */ /* 0x000fe40007810000 */
[----:B------:R-:W-:-:S02]  /*67f0*/  FSETP.NEU.FTZ.AND P2, PT, R12, -INF , PT ;  /* 0xff8000000c00780b */ /* 0x000fc40003f5d000 */
[----:B------:R-:W-:Y:S02]  /*6800*/  ISETP.GT.AND P3, PT, R71, 0x48, PT ;  /* 0x000000484700780c */ /* 0x000fe40003f64270 */
[----:B------:R-:W-:Y:S02]  /*6810*/  FMNMX.FTZ R73, R34, R73, !PT ;  /* 0x0000004922497209 */ /* 0x000fe40007810000 */
[----:B------:R-:W-:Y:S02]  /*6820*/  FSEL R39, R39, RZ, P2 ;  /* 0x000000ff27277208 */ /* 0x000fe40001000000 */
[----:B------:R-:W-:Y:S02]  /*6830*/  ISETP.GT.AND P4, PT, R71, 0x49, PT ;  /* 0x000000494700780c */ /* 0x000fe40003f84270 */
[----:B------:R-:W-:Y:S01]  /*6840*/  FSEL R166, R43, -INF , P3 ;  /* 0xff8000002ba67808 */ /* 0x000fe20001800000 */
[--C-:B------:R-:W-:Y:S01]  /*6850*/  FFMA.FTZ R30, R194, R5, -R39.reuse ;  /* 0x00000005c21e7223 */ /* 0x100fe20000010827 */
[----:B------:R-:W-:Y:S01]  /*6860*/  FMNMX.FTZ R73, R36, R73, !PT ;  /* 0x0000004924497209 */ /* 0x000fe20007810000 */
[-CC-:B------:R-:W-:Y:S01]  /*6870*/  FFMA.FTZ R29, R196, R5.reuse, -R39.reuse ;  /* 0x00000005c41d7223 */ /* 0x180fe20000010827 */
[----:B------:R-:W-:Y:S01]  /*6880*/  ISETP.GT.AND P5, PT, R71, 0x50, PT ;  /* 0x000000504700780c */ /* 0x000fe20003fa4270 */
        /* <DEDUP_REMOVED lines=54> */
[----:B------:R-:W-:Y:S01]  /*6bf0*/  FFMA.FTZ R60, R60, R5, -R39 ;  /* 0x000000053c3c7223 */ /* 0x000fe20000010827 */
[----:B------:R-:W-:Y:S01]  /*6c00*/  FMNMX.FTZ R73, R72, R73, !PT ;  /* 0x0000004948497209 */ /* 0x000fe20007810000 */
[----:B------:R-:W-:Y:S01]  /*6c10*/  MUFU.EX2 R37, R37 ;  /* 0x0000002500257308 */ /* 0x000fe20000000800 */
[----:B------:R-:W-:-:S02]  /*6c20*/  ISETP.GT.AND P3, PT, R71, 0x78, PT ;  /* 0x000000784700780c */ /* 0x000fc40003f64270 */
[----:B------:R-:W-:Y:S02]  /*6c30*/  FSEL R208, R65, -INF , P6 ;  /* 0xff80000041d07808 */ /* 0x000fe40003000000 */
[----:B------:R-:W-:Y:S02]  /*6c40*/  FMNMX.FTZ R73, R206, R73, !PT ;  /* 0x00000049ce497209 */ /* 0x000fe40007810000 */
[----:B------:R-:W-:Y:S01]  /*6c50*/  ISETP.GT.AND P4, PT, R71, 0x79, PT ;  /* 0x000000794700780c */ /* 0x000fe20003f84270 */
[----:B------:R-:W-:Y:S01]  /*6c60*/  MUFU.EX2 R180, R180 ;  /* 0x000000b400b47308 */ /* 0x000fe20000000800 */
[----:B------:R-:W-:Y:S02]  /*6c70*/  FMNMX.FTZ R73, R208, R73, !PT ;  /* 0x00000049d0497209 */ /* 0x000fe40007810000 */
[----:B------:R-:W-:-:S05]  /*6c80*/  FSEL R210, R69, -INF , P4 ;  /* 0xff80000045d27808 */ /* 0x000fca0002000000 */
[----:B------:R-:W-:Y:S08]  /*6c90*/  MUFU.EX2 R182, R182 ;  /* 0x000000b600b67308 */ /* 0x000ff00000000800 */
[----:B------:R-:W-:Y:S08]  /*6ca0*/  MUFU.EX2 R41, R41 ;  /* 0x0000002900297308 */ /* 0x000ff00000000800 */
[----:B------:R-:W-:Y:S08]  /*6cb0*/  MUFU.EX2 R176, R176 ;  /* 0x000000b000b07308 */ /* 0x000ff00000000800 */
[----:B------:R-:W-:Y:S08]  /*6cc0*/  MUFU.EX2 R21, R21 ;  /* 0x0000001500157308 */ /* 0x000ff00000000800 */
[----:B------:R-:W-:Y:S01]  /*6cd0*/  MUFU.EX2 R178, R178 ;  /* 0x000000b200b27308 */ /* 0x000fe20000000800 */
[----:B------:R-:W-:-:S02]  /*6ce0*/  WARPGROUP.DEPBAR.LE gsb0, 0x0 ;  /* 0x00008000000079c5 */ /* 0x000fc40000010000 */
[----:B------:R-:W-:Y:S01]  /*6cf0*/  WARPGROUP.ARRIVE ;  /* 0x00000000000079c5 */ /* 0x000fe20000000000 */
[----:B------:R-:W-:Y:S01]  /*6d00*/  FSEL R160, R67, -INF , P3 ;  /* 0xff80000043a07808 */ /* 0x000fe20001800000 */
[-CC-:B------:R-:W-:Y:S01]  /*6d10*/  FFMA.FTZ R162, R48, R5.reuse, -R39.reuse ;  /* 0x0000000530a27223 */ /* 0x180fe20000010827 */
[----:B------:R-:W-:Y:S02]  /*6d20*/  FFMA.FTZ R48, R64, R5, -R39 ;  /* 0x0000000540307223 */ /* 0x000fe40000010827 */
[----:B------:R-:W-:Y:S01]  /*6d30*/  MUFU.EX2 R25, R25 ;  /* 0x0000001900197308 */ /* 0x000fe20000000800 */
[----:B------:R-:W-:Y:S01]  /*6d40*/  FMNMX.FTZ R73, R160, R73, !PT ;  /* 0x00000049a0497209 */ /* 0x000fe20007810000 */
[----:B------:R-:W-:Y:S01]  /*6d50*/  HGMMA.64x128x16.F32 R88, R156, gdesc[UR8].tnspB, R88, gsb0 ;  /* 0x41e000089c587df0 */ /* 0x000fe20008000858 */
[----:B------:R-:W-:Y:S02]  /*6d60*/  UIADD3 UR10, UR4, 0x380, URZ ;  /* 0x00000380040a7890 */ /* 0x000fe4000fffe03f */
[----:B------:R-:W-:Y:S01]  /*6d70*/  FMNMX.FTZ R73, R210, R73, !PT ;  /* 0x00000049d2497209 */ /* 0x000fe20007810000 */
[----:B------:R-:W-:Y:S01]  /*6d80*/  UMOV UR11, 0x40000040 ;  /* 0x40000040000b7882 */ /* 0x000fe20000000000 */
[----:B------:R-:W-:Y:S01]  /*6d90*/  UMOV UR4, UR36 ;  /* 0x0000002400047c82 */ /* 0x000fe20008000000 */
[----:B------:R-:W-:Y:S02]  /*6da0*/  MUFU.EX2 R172, R172 ;  /* 0x000000ac00ac7308 */ /* 0x000fe40000000800 */
[----:B------:R-:W1:Y:S06]  /*6db0*/  SHFL.BFLY PT, R2, R73, 0x2, 0x1f ;  /* 0x0c401f0049027f89 */ /* 0x000e6c00000e0000 */
        /* <DEDUP_REMOVED lines=8> */
[----:B-1----:R-:W-:-:S07]  /*6e40*/  FMNMX.FTZ R14, R2, R55, !PT ;  /* 0x00000037020e7209 */ /* 0x002fce0007810000 */
[----:B------:R-:W-:Y:S01]  /*6e50*/  MUFU.EX2 R33, R33 ;  /* 0x0000002100217308 */ /* 0x000fe20000000800 */
[----:B------:R-:W-:Y:S02]  /*6e60*/  FSEL R2, R12, RZ, P2 ;  /* 0x000000ff0c027208 */ /* 0x000fe40001000000 */
[C---:B------:R-:W-:Y:S01]  /*6e70*/  FSETP.NEU.FTZ.AND P2, PT, R14.reuse, -INF , PT ;  /* 0xff8000000e00780b */ /* 0x040fe20003f5d000 */
[-C--:B------:R-:W-:Y:S02]  /*6e80*/  FMUL.FTZ R39, R14, R5.reuse ;  /* 0x000000050e277220 */ /* 0x080fe40000410000 */
[----:B------:R-:W-:Y:S02]  /*6e90*/  FADD.FTZ R2, -R2, R13 ;  /* 0x0000000d02027221 */ /* 0x000fe40000010100 */
[----:B------:R-:W-:Y:S01]  /*6ea0*/  MUFU.EX2 R35, R35 ;  /* 0x0000002300237308 */ /* 0x000fe20000000800 */
[----:B------:R-:W-:Y:S01]  /*6eb0*/  FSEL R39, R39, RZ, P2 ;  /* 0x000000ff27277208 */ /* 0x000fe20001000000 */
[----:B------:R-:W-:-:S04]  /*6ec0*/  FMUL.FTZ R2, R2, R5 ;  /* 0x0000000502027220 */ /* 0x000fc80000410000 */
[-CC-:B------:R-:W-:Y:S01]  /*6ed0*/  FFMA.FTZ R183, R0, R5.reuse, -R39.reuse ;  /* 0x0000000500b77223 */ /* 0x180fe20000010827 */
[----:B------:R-:W-:Y:S01]  /*6ee0*/  FSEL R0, R14, RZ, P2 ;  /* 0x000000ff0e007208 */ /* 0x000fe20001000000 */
[----:B------:R-:W1:Y:S01]  /*6ef0*/  MUFU.EX2 R2, R2 ;  /* 0x0000000200027308 */ /* 0x000e620000000800 */
[-CC-:B------:R-:W-:Y:S01]  /*6f00*/  FFMA.FTZ R181, R66, R5.reuse, -R39.reuse ;  /* 0x0000000542b57223 */ /* 0x180fe20000010827 */
[-CC-:B------:R-:W-:Y:S01]  /*6f10*/  FFMA.FTZ R52, R70, R5.reuse, -R39.reuse ;  /* 0x0000000546347223 */ /* 0x180fe20000010827 */
[-C--:B------:R-:W-:Y:S01]  /*6f20*/  FFMA.FTZ R20, R20, R5.reuse, -R39 ;  /* 0x0000000514147223 */ /* 0x080fe20000010827 */
        /* <DEDUP_REMOVED lines=8> */
[----:B------:R-:W-:Y:S01]  /*6fb0*/  MOV R36, UR37 ;  /* 0x0000002500247c02 */ /* 0x000fe20008000f00 */
[-CC-:B------:R-:W-:Y:S01]  /*6fc0*/  FFMA.FTZ R26, R26, R5.reuse, -R39.reuse ;  /* 0x000000051a1a7223 */ /* 0x180fe20000010827 */
[-CC-:B------:R-:W-:Y:S01]  /*6fd0*/  FFMA.FTZ R173, R78, R5.reuse, -R39.reuse ;  /* 0x000000054ead7223 */ /* 0x180fe20000010827 */
[-CC-:B------:R-:W-:Y:S01]  /*6fe0*/  FFMA.FTZ R28, R28, R5.reuse, -R39.reuse ;  /* 0x000000051c1c7223 */ /* 0x180fe20000010827 */
[-C--:B------:R-:W-:Y:S01]  /*6ff0*/  FFMA.FTZ R175, R80, R5.reuse, -R39 ;  /* 0x0000000550af7223 */ /* 0x080fe20000010827 */
[----:B-1----:R-:W-:Y:S01]  /*7000*/  FFMA.FTZ R15, R2, R4, R37 ;  /* 0x00000004020f7223 */ /* 0x002fe20000010025 */
[----:B------:R-:W1:Y:S01]  /*7010*/  MUFU.EX2 R0, R0 ;  /* 0x0000000000007308 */ /* 0x000e620000000800 */
[-CC-:B------:R-:W-:Y:S01]  /*7020*/  FFMA.FTZ R54, R82, R5.reuse, -R39.reuse ;  /* 0x0000000552367223 */ /* 0x180fe20000010827 */
[-C--:B------:R-:W-:Y:S01]  /*7030*/  FFMA.FTZ R169, R84, R5.reuse, -R39 ;  /* 0x0000000554a97223 */ /* 0x080fe20000010827 */
[----:B------:R-:W-:Y:S01]  /*7040*/  FADD.FTZ R15, R180, R15 ;  /* 0x0000000fb40f7221 */ /* 0x000fe20000010000 */
[-CC-:B------:R-:W-:Y:S01]  /*7050*/  FFMA.FTZ R32, R32, R5.reuse, -R39.reuse ;  /* 0x0000000520207223 */ /* 0x180fe20000010827 */
[-CC-:B------:R-:W-:Y:S01]  /*7060*/  FFMA.FTZ R171, R86, R5.reuse, -R39.reuse ;  /* 0x0000000556ab7223 */ /* 0x180fe20000010827 */
[-C--:B------:R-:W-:Y:S01]  /*7070*/  FFMA.FTZ R56, R164, R5.reuse, -R39 ;  /* 0x00000005a4387223 */ /* 0x080fe20000010827 */
[----:B------:R-:W-:Y:S01]  /*7080*/  FADD.FTZ R4, R182, R15 ;  /* 0x0000000fb6047221 */ /* 0x000fe20000010000 */
[----:B------:R-:W2:Y:S01]  /*7090*/  MUFU.EX2 R52, R52 ;  /* 0x0000003400347308 */ /* 0x000ea20000000800 */
[-CC-:B------:R-:W-:Y:S01]  /*70a0*/  FFMA.FTZ R167, R166, R5.reuse, -R39.reuse ;  /* 0x00000005a6a77223 */ /* 0x180fe20000010827 */
[-CC-:B------:R-:W-:Y:S01]  /*70b0*/  FFMA.FTZ R161, R196, R5.reuse, -R39.reuse ;  /* 0x00000005c4a17223 */ /* 0x180fe20000010827 */
[----:B------:R-:W-:Y:S01]  /*70c0*/  FADD.FTZ R15, R41, R4 ;  /* 0x00000004290f7221 */ /* 0x000fe20000010000 */
[-CC-:B------:R-:W-:Y:S01]  /*70d0*/  FFMA.FTZ R163, R198, R5.reuse, -R39.reuse ;  /* 0x00000005c6a37223 */ /* 0x180fe20000010827 */
[-CC-:B------:R-:W-:Y:S01]  /*70e0*/  FFMA.FTZ R200, R200, R5.reuse, -R39.reuse ;  /* 0x00000005c8c87223 */ /* 0x180fe20000010827 */
[----:B------:R-:W-:Y:S01]  /*70f0*/  FFMA.FTZ R168, R168, R5, -R39 ;  /* 0x00000005a8a87223 */ /* 0x000fe20000010827 */
[----:B------:R-:W-:Y:S01]  /*7100*/  FADD.FTZ R4, R176, R15 ;  /* 0x0000000fb0047221 */ /* 0x000fe20000010000 */
[----:B------:R-:W3:Y:S01]  /*7110*/  MUFU.EX2 R183, R183 ;  /* 0x000000b700b77308 */ /* 0x000ee20000000800 */
[----:B-1----:R-:W-:Y:S01]  /*7120*/  FFMA.FTZ R3, R0, R3, R181 ;  /* 0x0000000300037223 */ /* 0x002fe200000100b5 */
[C---:B------:R-:W-:Y:S01]  /*7130*/  F2FP.F16.F32.PACK_AB R176, R21.reuse, R176 ;  /* 0x000000b015b0723e */ /* 0x040fe200000000ff */
[----:B------:R-:W-:Y:S01]  /*7140*/  FADD.FTZ R15, R21, R4 ;  /* 0x00000004150f7221 */ /* 0x000fe20000010000 */
[-CC-:B------:R-:W-:Y:S01]  /*7150*/  FFMA.FTZ R202, R202, R5.reuse, -R39.reuse ;  /* 0x00000005caca7223 */ /* 0x180fe20000010827 */
[-CC-:B------:R-:W-:Y:S01]  /*7160*/  FFMA.FTZ R204, R204, R5.reuse, -R39.reuse ;  /* 0x00000005cccc7223 */ /* 0x180fe20000010827 */
[-C--:B------:R-:W-:Y:S01]  /*7170*/  FFMA.FTZ R72, R72, R5.reuse, -R39 ;  /* 0x0000000548487223 */ /* 0x080fe20000010827 */
[----:B------:R-:W-:Y:S01]  /*7180*/  FADD.FTZ R4, R178, R15 ;  /* 0x0000000fb2047221 */ /* 0x000fe20000010000 */
[----:B------:R-:W1:Y:S01]  /*7190*/  MUFU.EX2 R20, R20 ;  /* 0x0000001400147308 */ /* 0x000e620000000800 */
[-CC-:B------:R-:W-:Y:S01]  /*71a0*/  FFMA.FTZ R206, R206, R5.reuse, -R39.reuse ;  /* 0x00000005cece7223 */ /* 0x180fe20000010827 */
[----:B------:R-:W-:Y:S01]  /*71b0*/  FFMA.FTZ R208, R208, R5, -R39 ;  /* 0x00000005d0d07223 */ /* 0x000fe20000010827 */
[----:B------:R-:W-:Y:S01]  /*71c0*/  FADD.FTZ R15, R25, R4 ;  /* 0x00000004190f7221 */ /* 0x000fe20000010000 */
[----:B--2---:R-:W-:Y:S01]  /*71d0*/  FADD.FTZ R4, R52, R3 ;  /* 0x0000000334047221 */ /* 0x004fe20000010000 */
[----:B------:R-:W-:-:S02]  /*71e0*/  @!P1 VIADD R3, R36, 0x34840 ;  /* 0x0003484024039836 */ /* 0x000fc40000000000 */
[----:B------:R-:W-:Y:S01]  /*71f0*/  FFMA.FTZ R36, R194, R5, -R39 ;  /* 0x00000005c2247223 */ /* 0x000fe20000010827 */
[----:B------:R-:W-:Y:S01]  /*7200*/  FADD.FTZ R58, R172, R15 ;  /* 0x0000000fac3a7221 */ /* 0x000fe20000010000 */
[----:B------:R-:W-:Y:S01]  /*7210*/  MUFU.EX2 R177, R177 ;  /* 0x000000b100b17308 */ /* 0x000fe20000000800 */
[----:B---3--:R-:W-:Y:S01]  /*7220*/  FADD.FTZ R15, R183, R4 ;  /* 0x00000004b70f7221 */ /* 0x008fe20000010000 */
[----:B------:R-:W-:Y:S01]  /*7230*/  @!P1 PRMT R3, RZ, 0x654, R3 ;  /* 0x00000654ff039816 */ /* 0x000fe20000000003 */
[----:B------:R-:W-:Y:S01]  /*7240*/  FADD.FTZ R55, R27, R58 ;  /* 0x0000003a1b377221 */ /* 0x000fe20000010000 */
[----:B------:R-:W-:Y:S02]  /*7250*/  PLOP3.LUT P2, PT, PT, PT, UP0, 0x80, 0x0 ;  /* 0x000000000000781c */ /* 0x000fe40003f4f008 */
[----:B------:R-:W-:Y:S01]  /*7260*/  F2FP.F16.F32.PACK_AB R180, R180, R37 ;  /* 0x00000025b4b4723e */ /* 0x000fe200000000ff */
[----:B------:R-:W-:Y:S01]  /*7270*/  FADD.FTZ R58, R174, R55 ;  /* 0x00000037ae3a7221 */ /* 0x000fe20000010000 */
[----:B------:R-:W-:Y:S01]  /*7280*/  MUFU.EX2 R24, R24 ;  /* 0x0000001800187308 */ /* 0x000fe20000000800 */
[----:B-1----:R-:W-:Y:S01]  /*7290*/  FADD.FTZ R4, R20, R15 ;  /* 0x0000000f14047221 */ /* 0x002fe20000010000 */
[----:B------:R-:W-:-:S02]  /*72a0*/  IMAD.U32 R55, RZ, RZ, UR6 ;  /* 0x00000006ff377e24 */ /* 0x000fc4000f8e00ff */
[----:B------:R-:W-:Y:S01]  /*72b0*/  FADD.FTZ R15, R29, R58 ;  /* 0x0000003a1d0f7221 */ /* 0x000fe20000010000 */
[----:B------:R-:W-:Y:S01]  /*72c0*/  FFMA.FTZ R58, R192, R5, -R39 ;  /* 0x00000005c03a7223 */ /* 0x000fe20000010827 */
[----:B------:R-:W-:Y:S01]  /*72d0*/  F2FP.F16.F32.PACK_AB R182, R41, R182 ;  /* 0x000000b629b6723e */ /* 0x000fe200000000ff */
[----:B------:R-:W-:Y:S02]  /*72e0*/  WARPGROUP.DEPBAR.LE gsb0, 0x0 ;  /* 0x00008000000079c5 */ /* 0x000fe40000010000 */
[----:B------:R-:W-:Y:S01]  /*72f0*/  WARPGROUP.ARRIVE ;  /* 0x00000000000079c5 */ /* 0x000fe20000000000 */
[----:B------:R-:W-:Y:S01]  /*7300*/  MUFU.EX2 R179, R179 ;  /* 0x000000b300b37308 */ /* 0x000fe20000000800 */
[----:B------:R-:W-:Y:S02]  /*7310*/  @!P1 IADD3 R55, R55, 0x34860, RZ ;  /* 0x0003486037379810 */ /* 0x000fe40007ffe0ff */
[----:B------:R-:W-:Y:S02]  /*7320*/  F2FP.F16.F32.PACK_AB R178, R25, R178 ;  /* 0x000000b219b2723e */ /* 0x000fe400000000ff */
[----:B------:R-:W-:Y:S01]  /*7330*/  HGMMA.64x128x16.F32 R88, R152, gdesc[UR8].tnspB, R88, gsb0 ;  /* 0x41e0000898587df0 */ /* 0x000fe20008000858 */
[----:B------:R-:W-:-:S02]  /*7340*/  @!P1 PRMT R55, RZ, 0x654, R55 ;  /* 0x00000654ff379816 */ /* 0x000fc40000000037 */
[----:B------:R-:W-:Y:S01]  /*7350*/  MUFU.EX2 R26, R26 ;  /* 0x0000001a001a7308 */ /* 0x000fe20000000800 */
[----:B------:R-:W-:Y:S02]  /*7360*/  F2FP.F16.F32.PACK_AB R172, R27, R172 ;  /* 0x000000ac1bac723e */ /* 0x000fe400000000ff */
[----:B------:R-:W-:Y:S02]  /*7370*/  F2FP.F16.F32.PACK_AB R174, R29, R174 ;  /* 0x000000ae1dae723e */ /* 0x000fe400000000ff */
[----:B------:R-:W-:Y:S02]  /*7380*/  F2FP.F16.F32.PACK_AB R181, R52, R181 ;  /* 0x000000b534b5723e */ /* 0x000fe400000000ff */
[----:B------:R-:W-:Y:S01]  /*7390*/  F2FP.F16.F32.PACK_AB R183, R20, R183 ;  /* 0x000000b714b7723e */ /* 0x000fe200000000ff */
[----:B------:R-:W-:Y:S08]  /*73a0*/  MUFU.EX2 R173, R173 ;  /* 0x000000ad00ad7308 */ /* 0x000ff00000000800 */
[----:B------:R-:W-:Y:S08]  /*73b0*/  MUFU.EX2 R28, R28 ;  /* 0x0000001c001c7308 */ /* 0x000ff00000000800 */
[----:B------:R1:W-:Y:S08]  /*73c0*/  MUFU.EX2 R13, R60 ;  /* 0x0000003c000d7308 */ /* 0x0003f00000000800 */
[----:B------:R-:W-:Y:S01]  /*73d0*/  MUFU.EX2 R175, R175 ;  /* 0x000000af00af7308 */ /* 0x000fe20000000800 */
[----:B-1----:R-:W-:-:S04]  /*73e0*/  FADD.FTZ R60, R30, R15 ;  /* 0x0000000f1e3c7221 */ /* 0x002fc80000010000 */
[----:B------:R-:W-:-:S03]  /*73f0*/  FADD.FTZ R15, R31, R60 ;  /* 0x0000003c1f0f7221 */ /* 0x000fc60000010000 */
[----:B------:R-:W1:Y:S01]  /*7400*/  MUFU.EX2 R38, R38 ;  /* 0x0000002600267308 */ /* 0x000e620000000800 */
[----:B------:R-:W-:Y:S01]  /*7410*/  FADD.FTZ R60, R170, R15 ;  /* 0x0000000faa3c7221 */ /* 0x000fe20000010000 */
[----:B------:R-:W-:-:S03]  /*7420*/  F2FP.F16.F32.PACK_AB R170, R33, R170 ;  /* 0x000000aa21aa723e */ /* 0x000fc600000000ff */
[----:B------:R-:W-:-:S03]  /*7430*/  FADD.FTZ R60, R33, R60 ;  /* 0x0000003c213c7221 */ /* 0x000fc60000010000 */
[----:B------:R-:W-:Y:S01]  /*7440*/  MUFU.EX2 R54, R54 ;  /* 0x0000003600367308 */ /* 0x000fe20000000800 */
[----:B------:R-:W-:-:S07]  /*7450*/  FADD.FTZ R15, R35, R60 ;  /* 0x0000003c230f7221 */ /* 0x000fce0000010000 */
[----:B------:R-:W2:Y:S01]  /*7460*/  MUFU.EX2 R40, R40 ;  /* 0x0000002800287308 */ /* 0x000ea20000000800 */
[C---:B-1----:R-:W-:Y:S01]  /*7470*/  FADD.FTZ R15, R38.reuse, R15 ;  /* 0x0000000f260f7221 */ /* 0x042fe20000010000 */
[----:B------:R-:W-:-:S06]  /*7480*/  F2FP.F16.F32.PACK_AB R164, R38, R35 ;  /* 0x0000002326a4723e */ /* 0x000fcc00000000ff */
[----:B------:R-:W-:Y:S08]  /*7490*/  MUFU.EX2 R169, R169 ;  /* 0x000000a900a97308 */ /* 0x000ff00000000800 */
[----:B------:R-:W1:Y:S01]  /*74a0*/  MUFU.EX2 R43, R43 ;  /* 0x0000002b002b7308 */ /* 0x000e620000000800 */
[----:B--2---:R-:W-:-:S07]  /*74b0*/  FADD.FTZ R60, R40, R15 ;  /* 0x0000000f283c7221 */ /* 0x004fce0000010000 */
[----:B------:R-:W-:Y:S08]  /*74c0*/  MUFU.EX2 R32, R32 ;  /* 0x0000002000207308 */ /* 0x000ff00000000800 */
[----:B------:R-:W2:Y:S01]  /*74d0*/  MUFU.EX2 R42, R42 ;  /* 0x0000002a002a7308 */ /* 0x000ea20000000800 */
[C---:B-1----:R-:W-:Y:S01]  /*74e0*/  FADD.FTZ R15, R43.reuse, R60 ;  /* 0x0000003c2b0f7221 */ /* 0x042fe20000010000 */
[----:B------:R-:W-:-:S06]  /*74f0*/  F2FP.F16.F32.PACK_AB R166, R43, R40 ;  /* 0x000000282ba6723e */ /* 0x000fcc00000000ff */
[----:B------:R-:W-:Y:S08]  /*7500*/  MUFU.EX2 R171, R171 ;  /* 0x000000ab00ab7308 */ /* 0x000ff00000000800 */
[----:B------:R-:W1:Y:S01]  /*7510*/  MUFU.EX2 R45, R45 ;  /* 0x0000002d002d7308 */ /* 0x000e620000000800 */
[----:B--2---:R-:W-:-:S07]  /*7520*/  FADD.FTZ R60, R42, R15 ;  /* 0x0000000f2a3c7221 */ /* 0x004fce0000010000 */
[----:B------:R-:W-:Y:S08]  /*7530*/  MUFU.EX2 R56, R56 ;  /* 0x0000003800387308 */ /* 0x000ff00000000800 */
[----:B------:R-:W2:Y:S08]  /*7540*/  MUFU.EX2 R162, R162 ;  /* 0x000000a200a27308 */ /* 0x000eb00000000800 */
[----:B------:R-:W-:Y:S08]  /*7550*/  MUFU.EX2 R165, R165 ;  /* 0x000000a500a57308 */ /* 0x000ff00000000800 */
[----:B------:R-:W3:Y:S01]  /*7560*/  MUFU.EX2 R47, R47 ;  /* 0x0000002f002f7308 */ /* 0x000ee20000000800 */
[----:B------:R-:W-:-:S02]  /*7570*/  WARPGROUP.DEPBAR.LE gsb0, 0x0 ;  /* 0x00008000000079c5 */ /* 0x000fc40000010000 */
[----:B------:R4:W-:Y:S05]  /*7580*/  @!P1 SYNCS.ARRIVE.TRANS64.RED.A1T0 RZ, [R3+URZ], RZ ;  /* 0x000000ff03ff99a7 */ /* 0x0009ea000810043f */
[----:B------:R-:W-:Y:S01]  /*7590*/  MUFU.EX2 R34, R34 ;  /* 0x0000002200227308 */ /* 0x000fe20000000800 */
[----:B----4-:R-:W-:Y:S01]  /*75a0*/  FADD.FTZ R3, R177, R4 ;  /* 0x00000004b1037221 */ /* 0x010fe20000010000 */
[----:B------:R1:W-:Y:S01]  /*75b0*/  @!P1 SYNCS.ARRIVE.TRANS64.RED.A1T0 RZ, [R55+URZ], RZ ;  /* 0x000000ff37ff99a7 */ /* 0x0003e2000810043f */
[----:B------:R-:W-:-:S05]  /*75c0*/  F2FP.F16.F32.PACK_AB R177, R24, R177 ;  /* 0x000000b118b1723e */ /* 0x000fca00000000ff */
[----:B------:R-:W4:Y:S01]  /*75d0*/  MUFU.EX2 R44, R44 ;  /* 0x0000002c002c7308 */ /* 0x000f220000000800 */
[----:B------:R-:W-:-:S04]  /*75e0*/  FADD.FTZ R4, R24, R3 ;  /* 0x0000000318047221 */ /* 0x000fc80000010000 */
[----:B------:R-:W-:Y:S01]  /*75f0*/  FADD.FTZ R3, R179, R4 ;  /* 0x00000004b3037221 */ /* 0x000fe20000010000 */
[----:B-1----:R-:W-:Y:S01]  /*7600*/  FADD.FTZ R55, R45, R60 ;  /* 0x0000003c2d377221 */ /* 0x002fe20000010000 */
[C---:B------:R-:W-:Y:S01]  /*7610*/  F2FP.F16.F32.PACK_AB R179, R26.reuse, R179 ;  /* 0x000000b31ab3723e */ /* 0x040fe200000000ff */
[----:B------:R-:W-:Y:S01]  /*7620*/  MUFU.EX2 R167, R167 ;  /* 0x000000a700a77308 */ /* 0x000fe20000000800 */
[----:B------:R-:W-:Y:S01]  /*7630*/  FADD.FTZ R4, R26, R3 ;  /* 0x000000031a047221 */ /* 0x000fe20000010000 */
[----:B--2---:R-:W-:Y:S01]  /*7640*/  FADD.FTZ R60, R162, R55 ;  /* 0x00000037a23c7221 */ /* 0x004fe20000010000 */
[----:B---3--:R-:W-:Y:S02]  /*7650*/  F2FP.F16.F32.PACK_AB R162, R47, R162 ;  /* 0x000000a22fa2723e */ /* 0x008fe400000000ff */
[----:B------:R-:W-:Y:S01]  /*7660*/  FADD.FTZ R3, R173, R4 ;  /* 0x00000004ad037221 */ /* 0x000fe20000010000 */
[----:B------:R-:W-:Y:S01]  /*7670*/  FADD.FTZ R21, R47, R60 ;  /* 0x0000003c2f157221 */ /* 0x000fe20000010000 */
[C---:B------:R-:W-:Y:S01]  /*7680*/  F2FP.F16.F32.PACK_AB R173, R28.reuse, R173 ;  /* 0x000000ad1cad723e */ /* 0x040fe200000000ff */
[----:B------:R-:W1:Y:S01]  /*7690*/  MUFU.EX2 R49, R49 ;  /* 0x0000003100317308 */ /* 0x000e620000000800 */
[----:B------:R-:W-:Y:S01]  /*76a0*/  FADD.FTZ R4, R28, R3 ;  /* 0x000000031c047221 */ /* 0x000fe20000010000 */
[----:B----4-:R-:W-:-:S03]  /*76b0*/  FADD.FTZ R60, R44, R21 ;  /* 0x000000152c3c7221 */ /* 0x010fc60000010000 */
[----:B------:R-:W-:Y:S01]  /*76c0*/  FADD.FTZ R3, R175, R4 ;  /* 0x00000004af037221 */ /* 0x000fe20000010000 */
[C---:B------:R-:W-:Y:S02]  /*76d0*/  F2FP.F16.F32.PACK_AB R175, R54.reuse, R175 ;  /* 0x000000af36af723e */ /* 0x040fe400000000ff */
[----:B------:R-:W2:Y:S01]  /*76e0*/  MUFU.EX2 R36, R36 ;  /* 0x0000002400247308 */ /* 0x000ea20000000800 */
[----:B------:R-:W-:-:S04]  /*76f0*/  FADD.FTZ R4, R54, R3 ;  /* 0x0000000336047221 */ /* 0x000fc80000010000 */
[----:B------:R-:W-:Y:S01]  /*7700*/  FADD.FTZ R3, R169, R4 ;  /* 0x00000004a9037221 */ /* 0x000fe20000010000 */
[C---:B------:R-:W-:Y:S02]  /*7710*/  F2FP.F16.F32.PACK_AB R169, R32.reuse, R169 ;  /* 0x000000a920a9723e */ /* 0x040fe400000000ff */
[----:B------:R-:W-:Y:S01]  /*7720*/  MUFU.EX2 R46, R46 ;  /* 0x0000002e002e7308 */ /* 0x000fe20000000800 */
[----:B------:R-:W-:Y:S01]  /*7730*/  FADD.FTZ R4, R32, R3 ;  /* 0x0000000320047221 */ /* 0x000fe20000010000 */
[----:B-1----:R-:W-:Y:S01]  /*7740*/  FADD.FTZ R21, R49, R60 ;  /* 0x0000003c31157221 */ /* 0x002fe20000010000 */
[-CC-:B------:R-:W-:Y:S01]  /*7750*/  FFMA.FTZ R3, R160, R5.reuse, -R39.reuse ;  /* 0x00000005a0037223 */ /* 0x180fe20000010827 */
[----:B------:R-:W-:Y:S01]  /*7760*/  FFMA.FTZ R39, R210, R5, -R39 ;  /* 0x00000005d2277223 */ /* 0x000fe20000010827 */
[----:B------:R-:W-:Y:S01]  /*7770*/  FADD.FTZ R15, R171, R4 ;  /* 0x00000004ab0f7221 */ /* 0x000fe20000010000 */
[----:B------:R-:W-:Y:S02]  /*7780*/  F2FP.F16.F32.PACK_AB R160, R45, R42 ;  /* 0x0000002a2da0723e */ /* 0x000fe400000000ff */
[----:B------:R-:W1:Y:S01]  /*7790*/  MUFU.EX2 R161, R161 ;  /* 0x000000a100a17308 */ /* 0x000e620000000800 */
[----:B------:R-:W-:Y:S01]  /*77a0*/  FADD.FTZ R4, R56, R15 ;  /* 0x0000000f38047221 */ /* 0x000fe20000010000 */
[----:B------:R-:W-:-:S02]  /*77b0*/  F2FP.F16.F32.PACK_AB R156, R49, R44 ;  /* 0x0000002c319c723e */ /* 0x000fc400000000ff */
[----:B------:R-:W-:Y:S01]  /*77c0*/  F2FP.F16.F32.PACK_AB R171, R56, R171 ;  /* 0x000000ab38ab723e */ /* 0x000fe200000000ff */
[----:B------:R-:W-:Y:S01]  /*77d0*/  FADD.FTZ R15, R165, R4 ;  /* 0x00000004a50f7221 */ /* 0x000fe20000010000 */
[C---:B------:R-:W-:Y:S02]  /*77e0*/  F2FP.F16.F32.PACK_AB R165, R34.reuse, R165 ;  /* 0x000000a522a5723e */ /* 0x040fe400000000ff */
[----:B------:R-:W3:Y:S01]  /*77f0*/  MUFU.EX2 R51, R51 ;  /* 0x0000003300337308 */ /* 0x000ee20000000800 */
[----:B------:R-:W-:-:S04]  /*7800*/  FADD.FTZ R4, R34, R15 ;  /* 0x0000000f22047221 */ /* 0x000fc80000010000 */
[----:B------:R-:W-:Y:S01]  /*7810*/  FADD.FTZ R15, R167, R4 ;  /* 0x00000004a70f7221 */ /* 0x000fe20000010000 */
[C---:B--2---:R-:W-:Y:S02]  /*7820*/  F2FP.F16.F32.PACK_AB R167, R36.reuse, R167 ;  /* 0x000000a724a7723e */ /* 0x044fe400000000ff */
[----:B------:R-:W2:Y:S01]  /*7830*/  MUFU.EX2 R58, R58 ;  /* 0x0000003a003a7308 */ /* 0x000ea20000000800 */
[----:B------:R-:W-:-:S04]  /*7840*/  FADD.FTZ R4, R36, R15 ;  /* 0x0000000f24047221 */ /* 0x000fc80000010000 */
[----:B-1----:R-:W-:-:S03]  /*7850*/  FADD.FTZ R15, R161, R4 ;  /* 0x00000004a10f7221 */ /* 0x002fc60000010000 */
[----:B------:R-:W-:Y:S01]  /*7860*/  MUFU.EX2 R48, R48 ;  /* 0x0000003000307308 */ /* 0x000fe20000000800 */
[----:B---3--:R-:W-:-:S07]  /*7870*/  F2FP.F16.F32.PACK_AB R158, R51, R46 ;  /* 0x0000002e339e723e */ /* 0x008fce00000000ff */
[----:B------:R-:W1:Y:S01]  /*7880*/  MUFU.EX2 R163, R163 ;  /* 0x000000a300a37308 */ /* 0x000e620000000800 */
[C---:B--2---:R-:W-:Y:S01]  /*7890*/  FADD.FTZ R4, R58.reuse, R15 ;  /* 0x0000000f3a047221 */ /* 0x044fe20000010000 */
[----:B------:R-:W-:-:S06]  /*78a0*/  F2FP.F16.F32.PACK_AB R161, R58, R161 ;  /* 0x000000a13aa1723e */ /* 0x000fcc00000000ff */
[----:B------:R-:W2:Y:S08]  /*78b0*/  MUFU.EX2 R53, R53 ;  /* 0x0000003500357308 */ /* 0x000eb00000000800 */
[----:B------:R-:W3:Y:S01]  /*78c0*/  MUFU.EX2 R200, R200 ;  /* 0x000000c800c87308 */ /* 0x000ee20000000800 */
[----:B-1----:R-:W-:-:S07]  /*78d0*/  FADD.FTZ R4, R163, R4 ;  /* 0x00000004a3047221 */ /* 0x002fce0000010000 */
[----:B------:R1:W-:Y:S01]  /*78e0*/  MUFU.EX2 R62, R168 ;  /* 0x000000a8003e7308 */ /* 0x0003e20000000800 */
[----:B--2---:R-:W-:-:S07]  /*78f0*/  F2FP.F16.F32.PACK_AB R152, R53, R48 ;  /* 0x000000303598723e */ /* 0x004fce00000000ff */
[----:B------:R-:W2:Y:S01]  /*7900*/  MUFU.EX2 R50, R50 ;  /* 0x0000003200327308 */ /* 0x000ea20000000800 */
[----:B-1----:R-:W-:Y:S01]  /*7910*/  F2FP.F16.F32.PACK_AB R168, R31, R30 ;  /* 0x0000001e1fa8723e */ /* 0x002fe200000000ff */
[----:B------:R-:W-:Y:S01]  /*7920*/  FADD.FTZ R30, R46, R21 ;  /* 0x000000152e1e7221 */ /* 0x000fe20000010000 */
[C---:B---3--:R-:W-:Y:S01]  /*7930*/  FADD.FTZ R4, R200.reuse, R4 ;  /* 0x00000004c8047221 */ /* 0x048fe20000010000 */
[----:B------:R-:W-:Y:S02]  /*7940*/  F2FP.F16.F32.PACK_AB R163, R200, R163 ;  /* 0x000000a3c8a3723e */ /* 0x000fe400000000ff */
[----:B------:R-:W-:Y:S02]  /*7950*/  FADD.FTZ R21, R51, R30 ;  /* 0x0000001e33157221 */ /* 0x000fe40000010000 */
[----:B------:R-:W1:Y:S02]  /*7960*/  MUFU.EX2 R157, R202 ;  /* 0x000000ca009d7308 */ /* 0x000e640000000800 */
[----:B------:R-:W-:-:S04]  /*7970*/  FADD.FTZ R30, R48, R21 ;  /* 0x00000015301e7221 */ /* 0x000fc80000010000 */
[----:B------:R-:W-:Y:S02]  /*7980*/  FADD.FTZ R15, R53, R30 ;  /* 0x0000001e350f7221 */ /* 0x000fe40000010000 */
[----:B------:R-:W3:Y:S01]  /*7990*/  MUFU.EX2 R204, R204 ;  /* 0x000000cc00cc7308 */ /* 0x000ee20000000800 */
[----:B--2---:R-:W-:Y:S01]  /*79a0*/  F2FP.F16.F32.PACK_AB R154, R13, R50 ;  /* 0x000000320d9a723e */ /* 0x004fe200000000ff */
[----:B------:R-:W-:-:S06]  /*79b0*/  FADD.FTZ R30, R50, R15 ;  /* 0x0000000f321e7221 */ /* 0x000fcc0000010000 */
[----:B------:R-:W2:Y:S01]  /*79c0*/  MUFU.EX2 R72, R72 ;  /* 0x0000004800487308 */ /* 0x000ea20000000800 */
[----:B-1----:R-:W-:Y:S01]  /*79d0*/  FADD.FTZ R15, R157, R4 ;  /* 0x000000049d0f7221 */ /* 0x002fe20000010000 */
[----:B------:R-:W-:Y:S01]  /*79e0*/  FADD.FTZ R4, R13, R30 ;  /* 0x0000001e0d047221 */ /* 0x000fe20000010000 */
[C---:B------:R-:W-:Y:S01]  /*79f0*/  F2FP.F16.F32.PACK_AB R157, R62.reuse, R157 ;  /* 0x0000009d3e9d723e */ /* 0x040fe200000000ff */
[----:B------:R-:W-:Y:S02]  /*7a00*/  IMAD.MOV.U32 R13, RZ, RZ, R12 ;  /* 0x000000ffff0d7224 */ /* 0x000fe400078e000c */
[----:B------:R-:W-:Y:S02]  /*7a10*/  FADD.FTZ R15, R62, R15 ;  /* 0x0000000f3e0f7221 */ /* 0x000fe40000010000 */
[----:B------:R-:W1:Y:S02]  /*7a20*/  MUFU.EX2 R206, R206 ;  /* 0x000000ce00ce7308 */ /* 0x000e640000000800 */
[----:B---3--:R-:W-:-:S06]  /*7a30*/  FADD.FTZ R15, R204, R15 ;  /* 0x0000000fcc0f7221 */ /* 0x008fcc0000010000 */
[----:B------:R-:W3:Y:S01]  /*7a40*/  MUFU.EX2 R153, R208 ;  /* 0x000000d000997308 */ /* 0x000ee20000000800 */
[C---:B--2---:R-:W-:Y:S01]  /*7a50*/  FADD.FTZ R15, R72.reuse, R15 ;  /* 0x0000000f480f7221 */ /* 0x044fe20000010000 */
[----:B------:R-:W-:-:S06]  /*7a60*/  F2FP.F16.F32.PACK_AB R159, R72, R204 ;  /* 0x000000cc489f723e */ /* 0x000fcc00000000ff */
[----:B------:R-:W2:Y:S01]  /*7a70*/  MUFU.EX2 R30, R3 ;  /* 0x00000003001e7308 */ /* 0x000ea20000000800 */
[----:B-1----:R-:W-:-:S07]  /*7a80*/  FADD.FTZ R15, R206, R15 ;  /* 0x0000000fce0f7221 */ /* 0x002fce0000010000 */
[----:B------:R-:W1:Y:S01]  /*7a90*/  MUFU.EX2 R39, R39 ;  /* 0x0000002700277308 */ /* 0x000e620000000800 */
[C---:B---3--:R-:W-:Y:S01]  /*7aa0*/  FADD.FTZ R15, R153.reuse, R15 ;  /* 0x0000000f990f7221 */ /* 0x048fe20000010000 */
[----:B------:R-:W-:-:S03]  /*7ab0*/  F2FP.F16.F32.PACK_AB R153, R153, R206 ;  /* 0x000000ce9999723e */ /* 0x000fc600000000ff */
[----:B--2---:R-:W-:-:S04]  /*7ac0*/  FADD.FTZ R15, R30, R15 ;  /* 0x0000000f1e0f7221 */ /* 0x004fc80000010000 */
[C---:B-1----:R-:W-:Y:S01]  /*7ad0*/  FADD.FTZ R3, R39.reuse, R15 ;  /* 0x0000000f27037221 */ /* 0x042fe20000010000 */
[----:B------:R-:W-:Y:S01]  /*7ae0*/  F2FP.F16.F32.PACK_AB R155, R39, R30 ;  /* 0x0000001e279b723e */ /* 0x000fe200000000ff */
[----:B------:R-:W-:Y:S01]  /*7af0*/  IMAD.MOV.U32 R15, RZ, RZ, R14 ;  /* 0x000000ffff0f7224 */ /* 0x000fe200078e000e */
[----:B------:R-:W-:Y:S06]  /*7b00*/  @P2 BRA `(.L_x_1874) ;  /* 0xffffffcc00802947 */ /* 0x000fec000383ffff */
.L_x_1865:
[----:B------:R-:W-:-:S13]  /*7b10*/  ISETP.LE.AND P2, PT, RZ, UR7, PT ;  /* 0x00000007ff007c0c */ /* 0x000fda000bf43270 */
[----:B------:R-:W-:Y:S05]  /*7b20*/  @!P2 BRA `(.L_x_1875) ;  /* 0x000000280054a947 */ /* 0x000fea0003800000 */
[----:B------:R-:W-:Y:S01]  /*7b30*/  MOV R13, R14 ;  /* 0x0000000e000d7202 */ /* 0x000fe20000000f00 */
[----:B------:R-:W-:Y:S01]  /*7b40*/  IMAD.MOV.U32 R15, RZ, RZ, R12 ;  /* 0x000000ffff0f7224 */ /* 0x000fe200078e000c */
[----:B------:R-:W-:Y:S01]  /*7b50*/  UMOV UR37, UR46 ;  /* 0x0000002e00257c82 */ /* 0x000fe20008000000 */
[----:B------:R-:W-:Y:S01]  /*7b60*/  UMOV UR4, UR36 ;  /* 0x0000002400047c82 */ /* 0x000fe20008000000 */
[----:B------:R-:W-:-:S05]  /*7b70*/  ULDC UR5, c[0x0][0x9d8] ;  /* 0x0002760000057ab9 */ /* 0x000fca0000000800 */
.L_x_1884:
[----:B------:R-:W-:-:S04]  /*7b80*/  UIADD3 UR36, UR4, 0x1, URZ ;  /* 0x0000000104247890 */ /* 0x000fc8000fffe03f */
[----:B------:R-:W-:-:S04]  /*7b90*/  UISETP.NE.AND UP0, UPT, UR36, 0x2, UPT ;  /* 0x000000022400788c */ /* 0x000fc8000bf05270 */
[----:B------:R-:W-:Y:S02]  /*7ba0*/  USEL UR46, URZ, 0x1, UP0 ;  /* 0x000000013f2e7887 */ /* 0x000fe40008000000 */
[----:B------:R-:W-:Y:S02]  /*7bb0*/  USEL UR36, UR36, URZ, UP0 ;  /* 0x0000003f24247287 */ /* 0x000fe40008000000 */
[----:B------:R-:W-:Y:S01]  /*7bc0*/  ULOP3.LUT UR46, UR37, UR46, URZ, 0x3c, !UPT ;  /* 0x0000002e252e7292 */ /* 0x000fe2000f8e3c3f */
[----:B------:R-:W-:Y:S11]  /*7bd0*/  @!P0 BRA `(.L_x_1876) ;  /* 0x0000000000048947 */ /* 0x000ff60003800000 */
[----:B------:R-:W-:Y:S01]  /*7be0*/  BPT.TRAP 0x1 ;  /* 0x000000040000795c */ /* 0x000fe20000300000 */
.L_x_1876:
[----:B------:R-:W-:Y:S01]  /*7bf0*/  ULEA UR6, UR36, UR38, 0x3 ;  /* 0x0000002624067291 */ /* 0x000fe2000f8e183f */
[----:B------:R-:W-:-:S05]  /*7c00*/  IMAD.U32 R5, RZ, RZ, UR46 ;  /* 0x0000002eff057e24 */ /* 0x000fca000f8e00ff */
[----:B------:R-:W-:-:S04]  /*7c10*/  SHF.L.U32 R5, R5, 0x1f, RZ ;  /* 0x0000001f05057819 */ /* 0x000fc800000006ff */
[----:B------:R1:W2:Y:S01]  /*7c20*/  SYNCS.PHASECHK.TRANS64.TRYWAIT P2, [UR6+0x34830], R5 ;  /* 0x03483005ff0075a7 */ /* 0x0002a20008040146 */
[----:B------:R-:W-:Y:S05]  /*7c30*/  @!P0 BRA `(.L_x_1877) ;  /* 0x0000000000048947 */ /* 0x000fea0003800000 */
[----:B------:R-:W-:Y:S01]  /*7c40*/  BPT.TRAP 0x1 ;  /* 0x000000040000795c */ /* 0x000fe20000300000 */
.L_x_1877:
[----:B--2---:R-:W-:Y:S05]  /*7c50*/  @P2 BRA `(.L_x_1878) ;  /* 0x0000000000082947 */ /* 0x004fea0003800000 */
[----:B------:R-:W2:Y:S02]  /*7c60*/  SYNCS.PHASECHK.TRANS64.TRYWAIT P2, [UR6+0x34830], R5 ;  /* 0x03483005ff0075a7 */ /* 0x000ea40008040146 */
[----:B--2---:R-:W-:Y:S05]  /*7c70*/  @!P2 BRA `(.L_x_1879) ;  /* 0x000000780084a947 */ /* 0x004fea0003800000 */
.L_x_1878:
        /* <DEDUP_REMOVED lines=135> */
.L_x_1880:
[----:B------:R-:W-:Y:S01]  /*84f0*/  ULEA UR6, UR4, UR38, 0x3 ;  /* 0x0000002604067291 */ /* 0x000fe2000f8e183f */
[----:B------:R-:W-:-:S04]  /*8500*/  MOV R0, UR37 ;  /* 0x0000002500007c02 */ /* 0x000fc80008000f00 */
[----:B------:R-:W-:-:S04]  /*8510*/  SHF.L.U32 R0, R0, 0x1f, RZ ;  /* 0x0000001f00007819 */ /* 0x000fc800000006ff */
[----:B------:R3:W4:Y:S01]  /*8520*/  SYNCS.PHASECHK.TRANS64.TRYWAIT P2, [UR6+0x34850], R0 ;  /* 0x03485000ff0075a7 */ /* 0x0007220008040146 */
[----:B------:R-:W-:Y:S05]  /*8530*/  @!P0 BRA `(.L_x_1881) ;  /* 0x0000000000048947 */ /* 0x000fea0003800000 */
[----:B------:R-:W-:Y:S01]  /*8540*/  BPT.TRAP 0x1 ;  /* 0x000000040000795c */ /* 0x000fe20000300000 */
.L_x_1881:
[----:B----4-:R-:W-:Y:S05]  /*8550*/  @P2 BRA `(.L_x_1882) ;  /* 0x0000000000082947 */ /* 0x010fea0003800000 */
[----:B------:R-:W4:Y:S02]  /*8560*/  SYNCS.PHASECHK.TRANS64.TRYWAIT P2, [UR6+0x34850], R0 ;  /* 0x03485000ff0075a7 */ /* 0x000f240008040146 */
[----:B----4-:R-:W-:Y:S05]  /*8570*/  @!P2 BRA `(.L_x_1883) ;  /* 0x00000070005ca947 */ /* 0x010fea0003800000 */
.L_x_1882:
        /* <DEDUP_REMOVED lines=27> */
[----:B------:R-:W3:Y:S01]  /*8730*/  MUFU.TANH R26, R26 ;  /* 0x0000001a001a7308 */ /* 0x000ee20000002400 */
[----:B------:R-:W-:Y:S01]  /*8740*/  UMOV UR11, 0x40000040 ;  /* 0x40000040000b7882 */ /* 0x000fe20000000000 */
[----:B--2---:R-:W-:Y:S01]  /*8750*/  FMNMX.FTZ R5, R0, R15, !PT ;  /* 0x0000000f00057209 */ /* 0x004fe20007810000 */
[----:B------:R-:W-:Y:S01]  /*8760*/  FMUL.FTZ R212, R57, UR5 ;  /* 0x0000000539d47c20 */ /* 0x000fe20008410000 */
[----:B------:R-:W-:Y:S01]  /*8770*/  FMUL.FTZ R214, R60, UR5 ;  /* 0x000000053cd67c20 */ /* 0x000fe20008410000 */
[----:B------:R-:W-:Y:S01]  /*8780*/  FMUL.FTZ R216, R61, UR5 ;  /* 0x000000053dd87c20 */ /* 0x000fe20008410000 */
[----:B------:R-:W-:Y:S01]  /*8790*/  FMUL.FTZ R24, R27, UR5 ;  /* 0x000000051b187c20 */ /* 0x000fe20008410000 */
[----:B-1----:R-:W-:Y:S01]  /*87a0*/  FMNMX.FTZ R5, R14, R5, !PT ;  /* 0x000000050e057209 */ /* 0x002fe20007810000 */
        /* <DEDUP_REMOVED lines=39> */
[----:B------:R-:W-:Y:S01]  /*8a20*/  UMOV UR37, UR46 ;  /* 0x0000002e00257c82 */ /* 0x000fe20008000000 */
        /* <DEDUP_REMOVED lines=12> */
[----:B------:R-:W-:Y:S01]  /*8af0*/  MUFU.TANH R218, R218 ;  /* 0x000000da00da7308 */ /* 0x000fe20000002400 */
[----:B------:R-:W-:Y:S02]  /*8b00*/  WARPGROUP.DEPBAR.LE gsb0, 0x0 ;  /* 0x00008000000079c5 */ /* 0x000fe40000010000 */
[----:B------:R-:W-:Y:S01]  /*8b10*/  WARPGROUP.ARRIVE ;  /* 0x00000000000079c5 */ /* 0x000fe20000000000 */
[----:B------:R-:W-:Y:S01]  /*8b20*/  FMUL.FTZ R180, R29, UR5 ;  /* 0x000000051db47c20 */ /* 0x000fe20008410000 */
[----:B------:R-:W-:-:S03]  /*8b30*/  FMUL.FTZ R182, R32, UR5 ;  /* 0x0000000520b67c20 */ /* 0x000fc60008410000 */
[----:B------:R-:W1:Y:S01]  /*8b40*/  MUFU.TANH R28, R28 ;  /* 0x0000001c001c7308 */ /* 0x000e620000002400 */
[----:B------:R-:W-:Y:S01]  /*8b50*/  FMUL.FTZ R32, R34, UR5 ;  /* 0x0000000522207c20 */ /* 0x000fe20008410000 */
[----:B------:R-:W-:Y:S01]  /*8b60*/  FMUL.FTZ R34, R35, UR5 ;  /* 0x0000000523227c20 */ /* 0x000fe20008410000 */
[----:B------:R-:W-:Y:S01]  /*8b70*/  HGMMA.64x128x16.F32 R88, R176, gdesc[UR8].tnspB, R88, gsb0 ;  /* 0x41e00008b0587df0 */ /* 0x000fe20008000858 */
[----:B------:R-:W-:Y:S01]  /*8b80*/  UIADD3 UR10, UR4, 0x100, URZ ;  /* 0x00000100040a7890 */ /* 0x000fe2000fffe03f */
[----:B--2---:R-:W-:Y:S01]  /*8b90*/  FMNMX.FTZ R27, R24, R27, !PT ;  /* 0x0000001b181b7209 */ /* 0x004fe20007810000 */
[----:B------:R-:W-:Y:S02]  /*8ba0*/  UMOV UR11, 0x40000040 ;  /* 0x40000040000b7882 */ /* 0x000fe40000000000 */
[----:B------:R-:W2:Y:S08]  /*8bb0*/  MUFU.TANH R180, R180 ;  /* 0x000000b400b47308 */ /* 0x000eb00000002400 */
[----:B------:R-:W3:Y:S01]  /*8bc0*/  MUFU.TANH R182, R182 ;  /* 0x000000b600b67308 */ /* 0x000ee20000002400 */
[----:B-1----:R-:W-:-:S07]  /*8bd0*/  FMNMX.FTZ R27, R28, R27, !PT ;  /* 0x0000001b1c1b7209 */ /* 0x002fce0007810000 */
[----:B------:R-:W1:Y:S01]  /*8be0*/  MUFU.TANH R30, R30 ;  /* 0x0000001e001e7308 */ /* 0x000e620000002400 */
[----:B--2---:R-:W-:-:S07]  /*8bf0*/  FMNMX.FTZ R5, R180, R5, !PT ;  /* 0x00000005b4057209 */ /* 0x004fce0007810000 */
[----:B------:R-:W2:Y:S01]  /*8c00*/  MUFU.TANH R32, R32 ;  /* 0x0000002000207308 */ /* 0x000ea20000002400 */
[----:B---3--:R-:W-:-:S04]  /*8c10*/  FMNMX.FTZ R5, R182, R5, !PT ;  /* 0x00000005b6057209 */ /* 0x008fc80007810000 */
        /* <DEDUP_REMOVED lines=9> */
[----:B------:R-:W-:Y:S01]  /*8cb0*/  MUFU.TANH R222, R222 ;  /* 0x000000de00de7308 */ /* 0x000fe20000002400 */
[----:B------:R-:W-:-:S04]  /*8cc0*/  FMNMX.FTZ R5, R44, R5, !PT ;  /* 0x000000052c057209 */ /* 0x000fc80007810000 */
[----:B------:R-:W-:-:S03]  /*8cd0*/  FMNMX.FTZ R5, R202, R5, !PT ;  /* 0x00000005ca057209 */ /* 0x000fc60007810000 */
        /* <DEDUP_REMOVED lines=15> */
[----:B------:R-:W-:Y:S01]  /*8dd0*/  MUFU.TANH R84, R84 ;  /* 0x0000005400547308 */ /* 0x000fe20000002400 */
[----:B------:R-:W-:Y:S02]  /*8de0*/  WARPGROUP.DEPBAR.LE gsb0, 0x0 ;  /* 0x00008000000079c5 */ /* 0x000fe40000010000 */
[----:B------:R-:W-:Y:S01]  /*8df0*/  WARPGROUP.ARRIVE ;  /* 0x00000000000079c5 */ /* 0x000fe20000000000 */
[----:B------:R-:W-:Y:S01]  /*8e00*/  FMUL.FTZ R178, R48, UR5 ;  /* 0x0000000530b27c20 */ /* 0x000fe20008410000 */
[----:B------:R-:W-:Y:S01]  /*8e10*/  FMUL.FTZ R176, R47, UR5 ;  /* 0x000000052fb07c20 */ /* 0x000fe20008410000 */
[----:B------:R-:W-:Y:S01]  /*8e20*/  FMUL.FTZ R48, R50, UR5 ;  /* 0x0000000532307c20 */ /* 0x000fe20008410000 */
[----:B------:R-:W-:Y:S01]  /*8e30*/  FMUL.FTZ R50, R51, UR5 ;  /* 0x0000000533327c20 */ /* 0x000fe20008410000 */
[----:B------:R-:W-:Y:S01]  /*8e40*/  MUFU.TANH R234, R234 ;  /* 0x000000ea00ea7308 */ /* 0x000fe20000002400 */
[----:B------:R-:W-:Y:S01]  /*8e50*/  HGMMA.64x128x16.F32 R88, R172, gdesc[UR8].tnspB, R88, gsb0 ;  /* 0x41e00008ac587df0 */ /* 0x000fe20008000858 */
[----:B------:R-:W-:Y:S01]  /*8e60*/  UIADD3 UR10, UR4, 0x180, URZ ;  /* 0x00000180040a7890 */ /* 0x000fe2000fffe03f */
[----:B--2---:R-:W-:Y:S01]  /*8e70*/  FMNMX.FTZ R31, R46, R31, !PT ;  /* 0x0000001f2e1f7209 */ /* 0x004fe20007810000 */
[----:B------:R-:W-:-:S04]  /*8e80*/  UMOV UR11, 0x40000040 ;  /* 0x40000040000b7882 */ /* 0x000fc80000000000 */
[----:B------:R-:W1:Y:S08]  /*8e90*/  MUFU.TANH R178, R178 ;  /* 0x000000b200b27308 */ /* 0x000e700000002400 */
[----:B------:R-:W2:Y:S08]  /*8ea0*/  MUFU.TANH R176, R176 ;  /* 0x000000b000b07308 */ /* 0x000eb00000002400 */
[----:B------:R-:W3:Y:S01]  /*8eb0*/  MUFU.TANH R48, R48 ;  /* 0x0000003000307308 */ /* 0x000ee20000002400 */
[----:B-1----:R-:W-:-:S04]  /*8ec0*/  FMNMX.FTZ R5, R178, R5, !PT ;  /* 0x00000005b2057209 */ /* 0x002fc80007810000 */
[----:B------:R-:W-:-:S03]  /*8ed0*/  FMNMX.FTZ R5, R204, R5, !PT ;  /* 0x00000005cc057209 */ /* 0x000fc60007810000 */
[----:B------:R-:W1:Y:S01]  /*8ee0*/  MUFU.TANH R50, R50 ;  /* 0x0000003200327308 */ /* 0x000e620000002400 */
[----:B------:R-:W-:Y:S02]  /*8ef0*/  FMNMX.FTZ R5, R206, R5, !PT ;  /* 0x00000005ce057209 */ /* 0x000fe40007810000 */
[----:B--2---:R-:W-:Y:S02]  /*8f00*/  FMNMX.FTZ R31, R176, R31, !PT ;  /* 0x0000001fb01f7209 */ /* 0x004fe40007810000 */
[----:B------:R-:W-:-:S03]  /*8f10*/  FMNMX.FTZ R5, R208, R5, !PT ;  /* 0x00000005d0057209 */ /* 0x000fc60007810000 */
[----:B------:R-:W2:Y:S01]  /*8f20*/  MUFU.TANH R52, R52 ;  /* 0x0000003400347308 */ /* 0x000ea20000002400 */
[----:B------:R-:W-:Y:S02]  /*8f30*/  FMNMX.FTZ R5, R210, R5, !PT ;  /* 0x00000005d2057209 */ /* 0x000fe40007810000 */
[----:B---3--:R-:W-:Y:S02]  /*8f40*/  FMNMX.FTZ R33, R48, R31, !PT ;  /* 0x0000001f30217209 */ /* 0x008fe40007810000 */
[----:B------:R-:W-:-:S03]  /*8f50*/  FMNMX.FTZ R5, R212, R5, !PT ;  /* 0x00000005d4057209 */ /* 0x000fc60007810000 */
[----:B------:R-:W3:Y:S01]  /*8f60*/  MUFU.TANH R54, R54 ;  /* 0x0000003600367308 */ /* 0x000ee20000002400 */
[----:B------:R-:W-:Y:S02]  /*8f70*/  FMNMX.FTZ R5, R214, R5, !PT ;  /* 0x00000005d6057209 */ /* 0x000fe40007810000 */
[----:B-1----:R-:W-:Y:S02]  /*8f80*/  FMNMX.FTZ R33, R50, R33, !PT ;  /* 0x0000002132217209 */ /* 0x002fe40007810000 */
[----:B------:R-:W-:-:S03]  /*8f90*/  FMNMX.FTZ R5, R216, R5, !PT ;  /* 0x00000005d8057209 */ /* 0x000fc60007810000 */
[----:B------:R-:W1:Y:S01]  /*8fa0*/  MUFU.TANH R56, R56 ;  /* 0x0000003800387308 */ /* 0x000e620000002400 */
[----:B------:R-:W-:Y:S02]  /*8fb0*/  FMNMX.FTZ R5, R218, R5, !PT ;  /* 0x00000005da057209 */ /* 0x000fe40007810000 */
[----:B--2---:R-:W-:-:S05]  /*8fc0*/  FMNMX.FTZ R33, R52, R33, !PT ;  /* 0x0000002134217209 */ /* 0x004fca0007810000 */
[----:B------:R-:W2:Y:S01]  /*8fd0*/  MUFU.TANH R58, R58 ;  /* 0x0000003a003a7308 */ /* 0x000ea20000002400 */
[----:B---3--:R-:W-:-:S07]  /*8fe0*/  FMNMX.FTZ R33, R54, R33, !PT ;  /* 0x0000002136217209 */ /* 0x008fce0007810000 */
[----:B------:R-:W3:Y:S01]  /*8ff0*/  MUFU.TANH R60, R60 ;  /* 0x0000003c003c7308 */ /* 0x000ee20000002400 */
[----:B-1----:R-:W-:-:S07]  /*9000*/  FMNMX.FTZ R35, R56, R33, !PT ;  /* 0x0000002138237209 */ /* 0x002fce0007810000 */
[----:B------:R-:W1:Y:S01]  /*9010*/  MUFU.TANH R62, R62 ;  /* 0x0000003e003e7308 */ /* 0x000e620000002400 */
[----:B--2---:R-:W-:-:S07]  /*9020*/  FMNMX.FTZ R35, R58, R35, !PT ;  /* 0x000000233a237209 */ /* 0x004fce0007810000 */
[----:B------:R-:W2:Y:S01]  /*9030*/  MUFU.TANH R64, R64 ;  /* 0x0000004000407308 */ /* 0x000ea20000002400 */
[----:B---3--:R-:W-:-:S07]  /*9040*/  FMNMX.FTZ R35, R60, R35, !PT ;  /* 0x000000233c237209 */ /* 0x008fce0007810000 */
[----:B------:R-:W3:Y:S01]  /*9050*/  MUFU.TANH R66, R66 ;  /* 0x0000004200427308 */ /* 0x000ee20000002400 */
[----:B-1----:R-:W-:-:S07]  /*9060*/  FMNMX.FTZ R35, R62, R35, !PT ;  /* 0x000000233e237209 */ /* 0x002fce0007810000 */
[----:B------:R-:W-:Y:S01]  /*9070*/  MUFU.TANH R72, R72 ;  /* 0x0000004800487308 */ /* 0x000fe20000002400 */
[----:B--2---:R-:W-:-:S07]  /*9080*/  FMNMX.FTZ R39, R64, R35, !PT ;  /* 0x0000002340277209 */ /* 0x004fce0007810000 */
[----:B------:R-:W-:Y:S01]  /*9090*/  MUFU.TANH R74, R74 ;  /* 0x0000004a004a7308 */ /* 0x000fe20000002400 */
[----:B---3--:R-:W-:-:S07]  /*90a0*/  FMNMX.FTZ R39, R66, R39, !PT ;  /* 0x0000002742277209 */ /* 0x008fce0007810000 */
        /* <DEDUP_REMOVED lines=12> */
[----:B------:R-:W-:-:S05]  /*9170*/  UMOV UR11, 0x40000040 ;  /* 0x40000040000b7882 */ /* 0x000fca0000000000 */
[----:B------:R-:W1:Y:S08]  /*9180*/  MUFU.TANH R172, R172 ;  /* 0x000000ac00ac7308 */ /* 0x000e700000002400 */
        /* <DEDUP_REMOVED lines=9> */
[----:B------:R-:W-:-:S04]  /*9220*/  FMNMX.FTZ R5, R224, R5, !PT ;  /* 0x00000005e0057209 */ /* 0x000fc80007810000 */
[----:B------:R-:W-:Y:S02]  /*9230*/  FMNMX.FTZ R5, R226, R5, !PT ;  /* 0x00000005e2057209 */ /* 0x000fe40007810000 */
[----:B-1----:R-:W-:Y:S02]  /*9240*/  FMNMX.FTZ R39, R70, R39, !PT ;  /* 0x0000002746277209 */ /* 0x002fe40007810000 */
        /* <DEDUP_REMOVED lines=9> */
[----:B------:R-:W-:-:S03]  /*92e0*/  FMNMX.FTZ R43, R80, R41, !PT ;  /* 0x00000029502b7209 */ /* 0x000fc60007810000 */
[----:B------:R-:W1:Y:S01]  /*92f0*/  SHFL.BFLY PT, R2, R5, 0x2, 0x1f ;  /* 0x0c401f0005027f89 */ /* 0x000e6200000e0000 */
[----:B------:R-:W-:-:S04]  /*9300*/  FMNMX.FTZ R43, R82, R43, !PT ;  /* 0x0000002b522b7209 */ /* 0x000fc80007810000 */
[----:B--2---:R-:W-:Y:S02]  /*9310*/  FMNMX.FTZ R43, R86, R43, !PT ;  /* 0x0000002b562b7209 */ /* 0x004fe40007810000 */
        /* <DEDUP_REMOVED lines=11> */
[----:B------:R-:W-:Y:S01]  /*93d0*/  MUFU.EX2 R31, R0 ;  /* 0x00000000001f7308 */ /* 0x000fe20000000800 */
[-C--:B------:R-:W-:Y:S01]  /*93e0*/  FMUL.FTZ R2, R2, R5.reuse ;  /* 0x0000000502027220 */ /* 0x080fe20000410000 */
[----:B------:R-:W-:Y:S02]  /*93f0*/  WARPGROUP.DEPBAR.LE gsb0, 0x0 ;  /* 0x00008000000079c5 */ /* 0x000fe40000010000 */
[----:B------:R-:W-:Y:S01]  /*9400*/  WARPGROUP.ARRIVE ;  /* 0x00000000000079c5 */ /* 0x000fe20000000000 */
[----:B------:R-:W-:Y:S01]  /*9410*/  FMUL.FTZ R168, R87, UR5 ;  /* 0x0000000557a87c20 */ /* 0x000fe20008410000 */
[-CC-:B------:R-:W-:Y:S01]  /*9420*/  FFMA.FTZ R170, R14, R5.reuse, -R37.reuse ;  /* 0x000000050eaa7223 */ /* 0x180fe20000010825 */
[-CC-:B------:R-:W-:Y:S01]  /*9430*/  FFMA.FTZ R21, R26, R5.reuse, -R37.reuse ;  /* 0x000000051a157223 */ /* 0x180fe20000010825 */
[----:B------:R1:W-:Y:S01]  /*9440*/  MUFU.EX2 R27, R194 ;  /* 0x000000c2001b7308 */ /* 0x0003e20000000800 */
[-CC-:B------:R-:W-:Y:S01]  /*9450*/  FFMA.FTZ R44, R202, R5.reuse, -R37.reuse ;  /* 0x00000005ca2c7223 */ /* 0x180fe20000010825 */
[----:B------:R-:W-:Y:S01]  /*9460*/  HGMMA.64x128x16.F32 R88, R164, gdesc[UR8].tnspB, R88, gsb0 ;  /* 0x41e00008a4587df0 */ /* 0x000fe20008000858 */
[----:B------:R-:W-:Y:S01]  /*9470*/  UIADD3 UR10, UR4, 0x280, URZ ;  /* 0x00000280040a7890 */ /* 0x000fe2000fffe03f */
[-CC-:B------:R-:W-:Y:S01]  /*9480*/  FFMA.FTZ R53, R84, R5.reuse, -R37.reuse ;  /* 0x0000000554357223 */ /* 0x180fe20000010825 */
[----:B------:R-:W-:Y:S01]  /*9490*/  UMOV UR11, 0x40000040 ;  /* 0x40000040000b7882 */ /* 0x000fe20000000000 */
[-CC-:B------:R-:W-:Y:S01]  /*94a0*/  FFMA.FTZ R26, R180, R5.reuse, -R37.reuse ;  /* 0x00000005b41a7223 */ /* 0x180fe20000010825 */
[-CC-:B------:R-:W-:Y:S01]  /*94b0*/  FFMA.FTZ R25, R182, R5.reuse, -R37.reuse ;  /* 0x00000005b6197223 */ /* 0x180fe20000010825 */
[----:B------:R-:W2:Y:S01]  /*94c0*/  MUFU.TANH R168, R168 ;  /* 0x000000a800a87308 */ /* 0x000ea20000002400 */
[-CC-:B-1----:R-:W-:Y:S01]  /*94d0*/  FFMA.FTZ R194, R204, R5.reuse, -R37.reuse ;  /* 0x00000005ccc27223 */ /* 0x182fe20000010825 */
        /* <DEDUP_REMOVED lines=9> */
[----:B------:R-:W-:-:S05]  /*9570*/  FFMA.FTZ R84, R234, R5, -R37 ;  /* 0x00000005ea547223 */ /* 0x000fca0000010825 */
[----:B------:R3:W-:Y:S01]  /*9580*/  MUFU.EX2 R35, R206 ;  /* 0x000000ce00237308 */ /* 0x0007e20000000800 */
[----:B--2---:R-:W-:Y:S01]  /*9590*/  FMNMX.FTZ R0, R168, R43, !PT ;  /* 0x0000002ba8007209 */ /* 0x004fe20007810000 */
[-CC-:B------:R-:W-:Y:S01]  /*95a0*/  FFMA.FTZ R43, R218, R5.reuse, -R37.reuse ;  /* 0x00000005da2b7223 */ /* 0x180fe20000010825 */
[----:B-1----:R-:W-:-:S03]  /*95b0*/  FFMA.FTZ R198, R172, R5, -R37 ;  /* 0x00000005acc67223 */ /* 0x002fc60000010825 */
[----:B------:R-:W1:Y:S02]  /*95c0*/  SHFL.BFLY PT, R49, R0, 0x2, 0x1f ;  /* 0x0c401f0000317f89 */ /* 0x000e6400000e0000 */
[----:B------:R-:W-:Y:S01]  /*95d0*/  MUFU.EX2 R2, R2 ;  /* 0x0000000200027308 */ /* 0x000fe20000000800 */
[----:B---3--:R-:W-:-:S07]  /*95e0*/  FFMA.FTZ R206, R232, R5, -R37 ;  /* 0x00000005e8ce7223 */ /* 0x008fce0000010825 */
[----:B------:R-:W-:Y:S08]  /*95f0*/  MUFU.EX2 R15, R15 ;  /* 0x0000000f000f7308 */ /* 0x000ff00000000800 */
[----:B------:R-:W2:Y:S01]  /*9600*/  MUFU.EX2 R170, R170 ;  /* 0x000000aa00aa7308 */ /* 0x000ea20000000800 */
[----:B-1----:R-:W-:Y:S01]  /*9610*/  FMNMX.FTZ R55, R0, R49, !PT ;  /* 0x0000003100377209 */ /* 0x002fe20007810000 */
[----:B------:R-:W-:-:S06]  /*9620*/  FFMA.FTZ R49, R226, R5, -R37 ;  /* 0x00000005e2317223 */ /* 0x000fcc0000010825 */
[----:B------:R-:W-:Y:S01]  /*9630*/  MUFU.EX2 R21, R21 ;  /* 0x0000001500157308 */ /* 0x000fe20000000800 */
[----:B------:R-:W1:Y:S07]  /*9640*/  SHFL.BFLY PT, R14, R55, 0x1, 0x1f ;  /* 0x0c201f00370e7f89 */ /* 0x000e6e00000e0000 */
[----:B------:R-:W3:Y:S01]  /*9650*/  MUFU.EX2 R26, R26 ;  /* 0x0000001a001a7308 */ /* 0x000ee20000000800 */
[----:B--2---:R-:W-:-:S07]  /*9660*/  F2FP.F16.F32.PACK_AB R180, R170, R15 ;  /* 0x0000000faab4723e */ /* 0x004fce00000000ff */
[----:B------:R-:W-:Y:S08]  /*9670*/  MUFU.EX2 R25, R25 ;  /* 0x0000001900197308 */ /* 0x000ff00000000800 */
[----:B------:R-:W-:Y:S01]  /*9680*/  MUFU.EX2 R44, R44 ;  /* 0x0000002c002c7308 */ /* 0x000fe20000000800 */
[----:B---3--:R-:W-:Y:S02]  /*9690*/  F2FP.F16.F32.PACK_AB R182, R26, R21 ;  /* 0x000000151ab6723e */ /* 0x008fe400000000ff */
[----:B-1----:R-:W-:-:S05]  /*96a0*/  FMNMX.FTZ R14, R55, R14, !PT ;  /* 0x0000000e370e7209 */ /* 0x002fca0007810000 */
[C---:B------:R-:W-:Y:S01]  /*96b0*/  FADD.FTZ R0, -R14.reuse, R13 ;  /* 0x0000000d0e007221 */ /* 0x040fe20000010100 */
[-C--:B------:R-:W-:Y:S01]  /*96c0*/  FMUL.FTZ R13, R14, R5.reuse ;  /* 0x000000050e0d7220 */ /* 0x080fe20000410000 */
[----:B------:R-:W-:Y:S02]  /*96d0*/  MUFU.EX2 R33, R178 ;  /* 0x000000b200217308 */ /* 0x000fe40000000800 */
[-C--:B------:R-:W-:Y:S01]  /*96e0*/  FMUL.FTZ R0, R0, R5.reuse ;  /* 0x0000000500007220 */ /* 0x080fe20000410000 */
[-CC-:B------:R-:W-:Y:S01]  /*96f0*/  FFMA.FTZ R181, R20, R5.reuse, -R13.reuse ;  /* 0x0000000514b57223 */ /* 0x180fe2000001080d */
[-CC-:B------:R-:W-:Y:S01]  /*9700*/  FFMA.FTZ R20, R24, R5.reuse, -R13.reuse ;  /* 0x0000000518147223 */ /* 0x180fe2000001080d */
[-CC-:B------:R-:W-:Y:S01]  /*9710*/  FFMA.FTZ R183, R28, R5.reuse, -R13.reuse ;  /* 0x000000051cb77223 */ /* 0x180fe2000001080d */
[-CC-:B------:R-:W-:Y:S01]  /*9720*/  FFMA.FTZ R24, R30, R5.reuse, -R13.reuse ;  /* 0x000000051e187223 */ /* 0x180fe2000001080d */
[-CC-:B------:R-:W-:Y:S01]  /*9730*/  FFMA.FTZ R177, R32, R5.reuse, -R13.reuse ;  /* 0x0000000520b17223 */ /* 0x180fe2000001080d */
[----:B------:R-:W-:Y:S01]  /*9740*/  MUFU.EX2 R0, R0 ;  /* 0x0000000000007308 */ /* 0x000fe20000000800 */
[-CC-:B------:R-:W-:Y:S01]  /*9750*/  FFMA.FTZ R32, R42, R5.reuse, -R13.reuse ;  /* 0x000000052a207223 */ /* 0x180fe2000001080d */
[----:B------:R-:W-:Y:S01]  /*9760*/  MOV R42, UR6 ;  /* 0x00000006002a7c02 */ /* 0x000fe20008000f00 */
[-CC-:B------:R-:W-:Y:S01]  /*9770*/  FFMA.FTZ R28, R34, R5.reuse, -R13.reuse ;  /* 0x00000005221c7223 */ /* 0x180fe2000001080d */
[-CC-:B------:R-:W-:Y:S01]  /*9780*/  FFMA.FTZ R179, R36, R5.reuse, -R13.reuse ;  /* 0x0000000524b37223 */ /* 0x180fe2000001080d */
[-CC-:B------:R-:W-:Y:S01]  /*9790*/  FFMA.FTZ R175, R46, R5.reuse, -R13.reuse ;  /* 0x000000052eaf7223 */ /* 0x180fe2000001080d */
[-CC-:B------:R-:W-:Y:S01]  /*97a0*/  FFMA.FTZ R30, R38, R5.reuse, -R13.reuse ;  /* 0x00000005261e7223 */ /* 0x180fe2000001080d */
[----:B------:R-:W-:Y:S01]  /*97b0*/  @!P1 VIADD R42, R42, 0x34860 ;  /* 0x000348602a2a9836 */ /* 0x000fe20000000000 */
[----:B------:R-:W1:Y:S01]  /*97c0*/  MUFU.EX2 R181, R181 ;  /* 0x000000b500b57308 */ /* 0x000e620000000800 */
[-CC-:B------:R-:W-:Y:S01]  /*97d0*/  FFMA.FTZ R173, R40, R5.reuse, -R13.reuse ;  /* 0x0000000528ad7223 */ /* 0x180fe2000001080d */
[-CC-:B------:R-:W-:Y:S01]  /*97e0*/  FFMA.FTZ R34, R176, R5.reuse, -R13.reuse ;  /* 0x00000005b0227223 */ /* 0x180fe2000001080d */
[-CC-:B------:R-:W-:Y:S01]  /*97f0*/  FFMA.FTZ R169, R48, R5.reuse, -R13.reuse ;  /* 0x0000000530a97223 */ /* 0x180fe2000001080d */
[----:B------:R-:W-:Y:S01]  /*9800*/  @!P1 PRMT R46, RZ, 0x654, R42 ;  /* 0x00000654ff2e9816 */ /* 0x000fe2000000002a */
[-CC-:B------:R-:W-:Y:S01]  /*9810*/  FFMA.FTZ R36, R50, R5.reuse, -R13.reuse ;  /* 0x0000000532247223 */ /* 0x180fe2000001080d */
[-CC-:B------:R-:W-:Y:S01]  /*9820*/  FFMA.FTZ R171, R52, R5.reuse, -R13.reuse ;  /* 0x0000000534ab7223 */ /* 0x180fe2000001080d */
[-CC-:B------:R-:W-:Y:S01]  /*9830*/  FFMA.FTZ R38, R54, R5.reuse, -R13.reuse ;  /* 0x0000000536267223 */ /* 0x180fe2000001080d */
[----:B------:R-:W2:Y:S01]  /*9840*/  MUFU.EX2 R20, R20 ;  /* 0x0000001400147308 */ /* 0x000ea20000000800 */
[-CC-:B------:R-:W-:Y:S01]  /*9850*/  FFMA.FTZ R40, R58, R5.reuse, -R13.reuse ;  /* 0x000000053a287223 */ /* 0x180fe2000001080d */
[-CC-:B------:R-:W-:Y:S01]  /*9860*/  FFMA.FTZ R64, R64, R5.reuse, -R13.reuse ;  /* 0x0000000540407223 */ /* 0x180fe2000001080d */
[-CC-:B------:R-:W-:Y:S01]  /*9870*/  FFMA.FTZ R66, R66, R5.reuse, -R13.reuse ;  /* 0x0000000542427223 */ /* 0x180fe2000001080d */
[-CC-:B------:R-:W-:Y:S01]  /*9880*/  FFMA.FTZ R68, R68, R5.reuse, -R13.reuse ;  /* 0x0000000544447223 */ /* 0x180fe2000001080d */
[-CC-:B------:R-:W-:Y:S01]  /*9890*/  FFMA.FTZ R70, R70, R5.reuse, -R13.reuse ;  /* 0x0000000546467223 */ /* 0x180fe2000001080d */
[-CC-:B------:R-:W-:Y:S01]  /*98a0*/  FFMA.FTZ R72, R72, R5.reuse, -R13.reuse ;  /* 0x0000000548487223 */ /* 0x180fe2000001080d */
[----:B------:R-:W-:Y:S01]  /*98b0*/  FFMA.FTZ R74, R74, R5, -R13 ;  /* 0x000000054a4a7223 */ /* 0x000fe2000001080d */
[----:B------:R-:W-:Y:S01]  /*98c0*/  MUFU.EX2 R183, R183 ;  /* 0x000000b700b77308 */ /* 0x000fe20000000800 */
[----:B-1----:R-:W-:Y:S01]  /*98d0*/  FFMA.FTZ R3, R0, R3, R181 ;  /* 0x0000000300037223 */ /* 0x002fe200000100b5 */
[-CC-:B------:R-:W-:Y:S01]  /*98e0*/  FFMA.FTZ R76, R76, R5.reuse, -R13.reuse ;  /* 0x000000054c4c7223 */ /* 0x180fe2000001080d */
[-CC-:B------:R-:W-:Y:S01]  /*98f0*/  FFMA.FTZ R78, R78, R5.reuse, -R13.reuse ;  /* 0x000000054e4e7223 */ /* 0x180fe2000001080d */
[-CC-:B------:R-:W-:Y:S01]  /*9900*/  FFMA.FTZ R80, R80, R5.reuse, -R13.reuse ;  /* 0x0000000550507223 */ /* 0x180fe2000001080d */
[-CC-:B------:R-:W-:Y:S01]  /*9910*/  FFMA.FTZ R82, R82, R5.reuse, -R13.reuse ;  /* 0x0000000552527223 */ /* 0x180fe2000001080d */
[----:B------:R-:W-:Y:S01]  /*9920*/  FFMA.FTZ R86, R86, R5, -R13 ;  /* 0x0000000556567223 */ /* 0x000fe2000001080d */
[----:B------:R-:W-:Y:S01]  /*9930*/  F2FP.F16.F32.PACK_AB R174, R44, R31 ;  /* 0x0000001f2cae723e */ /* 0x000fe200000000ff */
[----:B------:R-:W-:Y:S01]  /*9940*/  MUFU.EX2 R24, R24 ;  /* 0x0000001800187308 */ /* 0x000fe20000000800 */
[C---:B--2---:R-:W-:Y:S01]  /*9950*/  FADD.FTZ R42, R20.reuse, R3 ;  /* 0x00000003142a7221 */ /* 0x044fe20000010000 */
[----:B------:R-:W-:-:S06]  /*9960*/  F2FP.F16.F32.PACK_AB R181, R20, R181 ;  /* 0x000000b514b5723e */ /* 0x000fcc00000000ff */
[----:B------:R-:W-:Y:S01]  /*9970*/  MUFU.EX2 R177, R177 ;  /* 0x000000b100b17308 */ /* 0x000fe20000000800 */
[----:B------:R-:W-:Y:S02]  /*9980*/  WARPGROUP.DEPBAR.LE gsb0, 0x0 ;  /* 0x00008000000079c5 */ /* 0x000fe40000010000 */
[----:B------:R-:W-:Y:S01]  /*9990*/  WARPGROUP.ARRIVE ;  /* 0x00000000000079c5 */ /* 0x000fe20000000000 */
[-CC-:B------:R-:W-:Y:S01]  /*99a0*/  FFMA.FTZ R164, R192, R5.reuse, -R37.reuse ;  /* 0x00000005c0a47223 */ /* 0x180fe20000010825 */
[-CC-:B------:R-:W-:Y:S01]  /*99b0*/  FFMA.FTZ R166, R196, R5.reuse, -R37.reuse ;  /* 0x00000005c4a67223 */ /* 0x180fe20000010825 */
[-CC-:B------:R-:W-:Y:S01]  /*99c0*/  FFMA.FTZ R192, R200, R5.reuse, -R37.reuse ;  /* 0x00000005c8c07223 */ /* 0x180fe20000010825 */
[-CC-:B------:R-:W-:Y:S01]  /*99d0*/  FFMA.FTZ R196, R208, R5.reuse, -R37.reuse ;  /* 0x00000005d0c47223 */ /* 0x180fe20000010825 */
[-C--:B------:R-:W-:Y:S01]  /*99e0*/  FFMA.FTZ R200, R220, R5.reuse, -R37 ;  /* 0x00000005dcc87223 */ /* 0x080fe20000010825 */
[----:B------:R-:W-:Y:S01]  /*99f0*/  HGMMA.64x128x16.F32 R88, R160, gdesc[UR8].tnspB, R88, gsb0 ;  /* 0x41e00008a0587df0 */ /* 0x000fe20008000858 */
[----:B------:R-:W-:Y:S01]  /*9a00*/  UIADD3 UR10, UR4, 0x300, URZ ;  /* 0x00000300040a7890 */ /* 0x000fe2000fffe03f */
[----:B------:R-:W1:Y:S01]  /*9a10*/  MUFU.EX2 R164, R164 ;  /* 0x000000a400a47308 */ /* 0x000e620000000800 */
[----:B------:R-:W-:Y:S01]  /*9a20*/  UMOV UR11, 0x40000040 ;  /* 0x40000040000b7882 */ /* 0x000fe20000000000 */
[----:B------:R-:W-:Y:S01]  /*9a30*/  UIADD3 UR4, UR4, 0x380, URZ ;  /* 0x0000038004047890 */ /* 0x000fe2000fffe03f */
[-CC-:B------:R-:W-:Y:S01]  /*9a40*/  FFMA.FTZ R165, R56, R5.reuse, -R13.reuse ;  /* 0x0000000538a57223 */ /* 0x180fe2000001080d */
[----:B------:R-:W-:-:S04]  /*9a50*/  FFMA.FTZ R167, R60, R5, -R13 ;  /* 0x000000053ca77223 */ /* 0x000fc8000001080d */
[----:B------:R-:W-:Y:S08]  /*9a60*/  MUFU.EX2 R28, R28 ;  /* 0x0000001c001c7308 */ /* 0x000ff00000000800 */
[----:B------:R-:W-:Y:S01]  /*9a70*/  MUFU.EX2 R179, R179 ;  /* 0x000000b300b37308 */ /* 0x000fe20000000800 */
[----:B-1----:R-:W-:-:S07]  /*9a80*/  F2FP.F16.F32.PACK_AB R176, R164, R25 ;  /* 0x00000019a4b0723e */ /* 0x002fce00000000ff */
[----:B------:R-:W1:Y:S08]  /*9a90*/  MUFU.EX2 R166, R166 ;  /* 0x000000a600a67308 */ /* 0x000e700000000800 */
[----:B------:R-:W-:Y:S08]  /*9aa0*/  MUFU.EX2 R30, R30 ;  /* 0x0000001e001e7308 */ /* 0x000ff00000000800 */
[----:B------:R-:W-:Y:S01]  /*9ab0*/  MUFU.EX2 R173, R173 ;  /* 0x000000ad00ad7308 */ /* 0x000fe20000000800 */
[----:B-1----:R-:W-:-:S07]  /*9ac0*/  F2FP.F16.F32.PACK_AB R178, R166, R27 ;  /* 0x0000001ba6b2723e */ /* 0x002fce00000000ff */
[----:B------:R-:W1:Y:S08]  /*9ad0*/  MUFU.EX2 R192, R192 ;  /* 0x000000c000c07308 */ /* 0x000e700000000800 */
[----:B------:R-:W-:Y:S08]  /*9ae0*/  MUFU.EX2 R32, R32 ;  /* 0x0000002000207308 */ /* 0x000ff00000000800 */
        /* <DEDUP_REMOVED lines=14> */
[----:B------:R-:W-:Y:S01]  /*9bd0*/  FFMA.FTZ R162, R216, R5, -R37 ;  /* 0x00000005d8a27223 */ /* 0x000fe20000010825 */
[----:B------:R-:W-:Y:S02]  /*9be0*/  IMAD.U32 R37, RZ, RZ, UR36 ;  /* 0x00000024ff257e24 */ /* 0x000fe4000f8e00ff */
[----:B------:R-:W-:Y:S01]  /*9bf0*/  MUFU.EX2 R40, R40 ;  /* 0x0000002800287308 */ /* 0x000fe20000000800 */
[----:B------:R-:W-:Y:S01]  /*9c00*/  HGMMA.64x128x16.F32 R88, R156, gdesc[UR8].tnspB, R88, gsb0 ;  /* 0x41e000089c587df0 */ /* 0x000fe20008000858 */
[----:B------:R-:W-:Y:S01]  /*9c10*/  UMOV UR10, UR4 ;  /* 0x00000004000a7c82 */ /* 0x000fe20008000000 */
[----:B------:R-:W-:Y:S01]  /*9c20*/  UMOV UR11, 0x40000040 ;  /* 0x40000040000b7882 */ /* 0x000fe20000000000 */
[----:B------:R-:W-:Y:S01]  /*9c30*/  @!P1 LEA R37, R37, UR38, 0x3 ;  /* 0x0000002625259c11 */ /* 0x000fe2000f8e18ff */
[----:B------:R-:W-:-:S03]  /*9c40*/  UIADD3 UR4, UR7, -0x1, URZ ;  /* 0xffffffff07047890 */ /* 0x000fc6000fffe03f */
[----:B------:R-:W-:Y:S01]  /*9c50*/  MUFU.EX2 R160, R160 ;  /* 0x000000a000a07308 */ /* 0x000fe20000000800 */
[----:B------:R-:W-:-:S03]  /*9c60*/  @!P1 VIADD R37, R37, 0x34840 ;  /* 0x0003484025259836 */ /* 0x000fc60000000000 */
[----:B------:R-:W-:Y:S01]  /*9c70*/  UMOV UR7, UR4 ;  /* 0x0000000400077c82 */ /* 0x000fe20008000000 */
[----:B------:R-:W-:Y:S01]  /*9c80*/  UMOV UR4, UR36 ;  /* 0x0000002400047c82 */ /* 0x000fe20008000000 */
[----:B------:R-:W-:Y:S02]  /*9c90*/  @!P1 PRMT R37, RZ, 0x654, R37 ;  /* 0x00000654ff259816 */ /* 0x000fe40000000025 */
        /* <DEDUP_REMOVED lines=8> */
[----:B------:R-:W-:Y:S01]  /*9d20*/  MUFU.EX2 R68, R68 ;  /* 0x0000004400447308 */ /* 0x000fe20000000800 */
[----:B-1----:R-:W-:-:S07]  /*9d30*/  F2FP.F16.F32.PACK_AB R161, R66, R64 ;  /* 0x0000004042a1723e */ /* 0x002fce00000000ff */
[----:B------:R-:W-:Y:S08]  /*9d40*/  MUFU.EX2 R200, R200 ;  /* 0x000000c800c87308 */ /* 0x000ff00000000800 */
[----:B------:R-:W1:Y:S08]  /*9d50*/  MUFU.EX2 R70, R70 ;  /* 0x0000004600467308 */ /* 0x000e700000000800 */
[----:B------:R-:W-:Y:S08]  /*9d60*/  MUFU.EX2 R47, R47 ;  /* 0x0000002f002f7308 */ /* 0x000ff00000000800 */
[----:B------:R-:W-:Y:S01]  /*9d70*/  MUFU.EX2 R72, R72 ;  /* 0x0000004800487308 */ /* 0x000fe20000000800 */
[----:B-1----:R-:W-:-:S07]  /*9d80*/  F2FP.F16.F32.PACK_AB R163, R70, R68 ;  /* 0x0000004446a3723e */ /* 0x002fce00000000ff */
[----:B------:R-:W1:Y:S08]  /*9d90*/  MUFU.EX2 R202, R202 ;  /* 0x000000ca00ca7308 */ /* 0x000e700000000800 */
[----:B------:R-:W2:Y:S08]  /*9da0*/  MUFU.EX2 R74, R74 ;  /* 0x0000004a004a7308 */ /* 0x000eb00000000800 */
[----:B------:R-:W-:Y:S01]  /*9db0*/  MUFU.EX2 R49, R49 ;  /* 0x0000003100317308 */ /* 0x000fe20000000800 */
[----:B------:R-:W-:-:S02]  /*9dc0*/  WARPGROUP.DEPBAR.LE gsb0, 0x0 ;  /* 0x00008000000079c5 */ /* 0x000fc40000010000 */
[----:B------:R-:W-:-:S05]  /*9dd0*/  WARPGROUP.ARRIVE ;  /* 0x00000000000079c5 */ /* 0x000fca0000000000 */
[----:B------:R-:W-:Y:S01]  /*9de0*/  MUFU.EX2 R76, R76 ;  /* 0x0000004c004c7308 */ /* 0x000fe20000000800 */
[----:B-1----:R-:W-:Y:S02]  /*9df0*/  F2FP.F16.F32.PACK_AB R156, R202, R47 ;  /* 0x0000002fca9c723e */ /* 0x002fe400000000ff */
[----:B--2---:R-:W-:Y:S01]  /*9e00*/  F2FP.F16.F32.PACK_AB R157, R74, R72 ;  /* 0x000000484a9d723e */ /* 0x004fe200000000ff */
[----:B------:R-:W-:Y:S04]  /*9e10*/  HGMMA.64x128x16.F32 R88, R152, gdesc[UR8].tnspB, R88, gsb0 ;  /* 0x41e0000898587df0 */ /* 0x000fe80008000858 */
[----:B------:R-:W1:Y:S08]  /*9e20*/  MUFU.EX2 R204, R204 ;  /* 0x000000cc00cc7308 */ /* 0x000e700000000800 */
[----:B------:R-:W2:Y:S08]  /*9e30*/  MUFU.EX2 R78, R78 ;  /* 0x0000004e004e7308 */ /* 0x000eb00000000800 */
[----:B------:R-:W-:Y:S01]  /*9e40*/  MUFU.EX2 R51, R51 ;  /* 0x0000003300337308 */ /* 0x000fe20000000800 */
[----:B-1----:R-:W-:-:S07]  /*9e50*/  F2FP.F16.F32.PACK_AB R158, R204, R49 ;  /* 0x00000031cc9e723e */ /* 0x002fce00000000ff */
[----:B------:R-:W-:Y:S01]  /*9e60*/  MUFU.EX2 R80, R80 ;  /* 0x0000005000507308 */ /* 0x000fe20000000800 */
[----:B--2---:R-:W-:-:S07]  /*9e70*/  F2FP.F16.F32.PACK_AB R159, R78, R76 ;  /* 0x0000004c4e9f723e */ /* 0x004fce00000000ff */
[----:B------:R-:W1:Y:S08]  /*9e80*/  MUFU.EX2 R206, R206 ;  /* 0x000000ce00ce7308 */ /* 0x000e700000000800 */
[----:B------:R-:W2:Y:S08]  /*9e90*/  MUFU.EX2 R82, R82 ;  /* 0x0000005200527308 */ /* 0x000eb00000000800 */
[----:B------:R-:W-:Y:S08]  /*9ea0*/  MUFU.EX2 R53, R53 ;  /* 0x0000003500357308 */ /* 0x000ff00000000800 */
[----:B------:R-:W-:Y:S08]  /*9eb0*/  MUFU.EX2 R86, R86 ;  /* 0x0000005600567308 */ /* 0x000ff00000000800 */
[----:B------:R-:W3:Y:S01]  /*9ec0*/  MUFU.EX2 R84, R84 ;  /* 0x0000005400547308 */ /* 0x000ee20000000800 */
[----:B------:R-:W-:-:S02]  /*9ed0*/  WARPGROUP.DEPBAR.LE gsb0, 0x0 ;  /* 0x00008000000079c5 */ /* 0x000fc40000010000 */
[----:B------:R4:W-:Y:S01]  /*9ee0*/  @!P1 SYNCS.ARRIVE.TRANS64.RED.A1T0 RZ, [R37+URZ], RZ ;  /* 0x000000ff25ff99a7 */ /* 0x0009e2000810043f */
[----:B-1----:R-:W-:Y:S02]  /*9ef0*/  F2FP.F16.F32.PACK_AB R152, R206, R51 ;  /* 0x00000033ce98723e */ /* 0x002fe400000000ff */
[----:B--2---:R-:W-:Y:S02]  /*9f00*/  F2FP.F16.F32.PACK_AB R153, R82, R80 ;  /* 0x000000505299723e */ /* 0x004fe400000000ff */
[----:B---3--:R-:W-:Y:S01]  /*9f10*/  F2FP.F16.F32.PACK_AB R154, R84, R53 ;  /* 0x00000035549a723e */ /* 0x008fe200000000ff */
[----:B----4-:R-:W-:Y:S01]  /*9f20*/  FFMA.FTZ R37, R2, R4, R15 ;  /* 0x0000000402257223 */ /* 0x010fe2000001000f */
[----:B------:R1:W-:Y:S03]  /*9f30*/  @!P1 SYNCS.ARRIVE.TRANS64.RED.A1T0 RZ, [R46+URZ], RZ ;  /* 0x000000ff2eff99a7 */ /* 0x0003e6000810043f */
[----:B------:R-:W-:Y:S01]  /*9f40*/  FADD.FTZ R4, R170, R37 ;  /* 0x00000025aa047221 */ /* 0x000fe20000010000 */
[----:B------:R-:W-:Y:S01]  /*9f50*/  FADD.FTZ R37, R183, R42 ;  /* 0x0000002ab7257221 */ /* 0x000fe20000010000 */
[----:B------:R-:W-:-:S02]  /*9f60*/  F2FP.F16.F32.PACK_AB R183, R24, R183 ;  /* 0x000000b718b7723e */ /* 0x000fc400000000ff */
[----:B------:R-:W-:Y:S01]  /*9f70*/  FADD.FTZ R3, R21, R4 ;  /* 0x0000000415037221 */ /* 0x000fe20000010000 */
[----:B-1----:R-:W-:Y:S01]  /*9f80*/  FADD.FTZ R46, R24, R37 ;  /* 0x00000025182e7221 */ /* 0x002fe20000010000 */
[-CC-:B------:R-:W-:Y:S01]  /*9f90*/  FFMA.FTZ R4, R62, R5.reuse, -R13.reuse ;  /* 0x000000053e047223 */ /* 0x180fe2000001080d */
[----:B------:R-:W-:Y:S01]  /*9fa0*/  FFMA.FTZ R13, R168, R5, -R13 ;  /* 0x00000005a80d7223 */ /* 0x000fe2000001080d */
[----:B------:R-:W-:Y:S01]  /*9fb0*/  FADD.FTZ R42, R26, R3 ;  /* 0x000000031a2a7221 */ /* 0x000fe20000010000 */
[----:B------:R-:W-:Y:S01]  /*9fc0*/  FADD.FTZ R37, R177, R46 ;  /* 0x0000002eb1257221 */ /* 0x000fe20000010000 */
[C---:B------:R-:W-:Y:S02]  /*9fd0*/  F2FP.F16.F32.PACK_AB R177, R28.reuse, R177 ;  /* 0x000000b11cb1723e */ /* 0x040fe400000000ff */
[----:B------:R-:W-:Y:S01]  /*9fe0*/  FADD.FTZ R3, R25, R42 ;  /* 0x0000002a19037221 */ /* 0x000fe20000010000 */
[----:B------:R-:W-:Y:S01]  /*9ff0*/  FADD.FTZ R46, R28, R37 ;  /* 0x000000251c2e7221 */ /* 0x000fe20000010000 */
[----:B------:R-:W-:Y:S01]  /*a000*/  MUFU.EX2 R4, R4 ;  /* 0x0000000400047308 */ /* 0x000fe20000000800 */
[----:B------:R-:W-:Y:S01]  /*a010*/  F2FP.F16.F32.PACK_AB R168, R194, R33 ;  /* 0x00000021c2a8723e */ /* 0x000fe200000000ff */
[----:B------:R-:W-:Y:S01]  /*a020*/  FADD.FTZ R42, R164, R3 ;  /* 0x00000003a42a7221 */ /* 0x000fe20000010000 */
[----:B------:R-:W-:Y:S01]  /*a030*/  FADD.FTZ R37, R179, R46 ;  /* 0x0000002eb3257221 */ /* 0x000fe20000010000 */
[----:B------:R-:W-:-:S02]  /*a040*/  F2FP.F16.F32.PACK_AB R164, R160, R39 ;  /* 0x00000027a0a4723e */ /* 0x000fc400000000ff */
[----:B------:R-:W-:Y:S01]  /*a050*/  FADD.FTZ R3, R27, R42 ;  /* 0x0000002a1b037221 */ /* 0x000fe20000010000 */
[C---:B------:R-:W-:Y:S01]  /*a060*/  FADD.FTZ R46, R30.reuse, R37 ;  /* 0x000000251e2e7221 */ /* 0x040fe20000010000 */
[----:B------:R-:W1:Y:S01]  /*a070*/  MUFU.EX2 R13, R13 ;  /* 0x0000000d000d7308 */ /* 0x000e620000000800 */
[----:B------:R-:W-:Y:S01]  /*a080*/  F2FP.F16.F32.PACK_AB R179, R30, R179 ;  /* 0x000000b31eb3723e */ /* 0x000fe200000000ff */
[----:B------:R-:W-:Y:S01]  /*a090*/  FADD.FTZ R42, R166, R3 ;  /* 0x00000003a62a7221 */ /* 0x000fe20000010000 */
[----:B------:R-:W-:Y:S01]  /*a0a0*/  FADD.FTZ R37, R173, R46 ;  /* 0x0000002ead257221 */ /* 0x000fe20000010000 */
[----:B------:R-:W-:Y:S02]  /*a0b0*/  F2FP.F16.F32.PACK_AB R166, R162, R41 ;  /* 0x00000029a2a6723e */ /* 0x000fe400000000ff */
[----:B------:R-:W-:Y:S01]  /*a0c0*/  FADD.FTZ R3, R29, R42 ;  /* 0x0000002a1d037221 */ /* 0x000fe20000010000 */
[C---:B------:R-:W-:Y:S01]  /*a0d0*/  FADD.FTZ R46, R32.reuse, R37 ;  /* 0x00000025202e7221 */ /* 0x040fe20000010000 */
        /* <DEDUP_REMOVED lines=9> */
[----:B-1----:R-:W-:-:S02]  /*a170*/  F2FP.F16.F32.PACK_AB R155, R13, R86 ;  /* 0x000000560d9b723e */ /* 0x002fc400000000ff */
[----:B------:R-:W-:Y:S01]  /*a180*/  FADD.FTZ R3, R33, R42 ;  /* 0x0000002a21037221 */ /* 0x000fe20000010000 */
[C---:B------:R-:W-:Y:S01]  /*a190*/  FADD.FTZ R26, R36.reuse, R15 ;  /* 0x0000000f241a7221 */ /* 0x040fe20000010000 */
        /* <DEDUP_REMOVED lines=40> */
[----:B------:R-:W-:-:S04]  /*a420*/  FADD.FTZ R3, R53, R4 ;  /* 0x0000000435037221 */ /* 0x000fc80000010000 */
[----:B------:R-:W-:Y:S01]  /*a430*/  FADD.FTZ R4, R84, R3 ;  /* 0x0000000354047221 */ /* 0x000fe20000010000 */
[----:B------:R-:W-:Y:S01]  /*a440*/  FADD.FTZ R3, R13, R15 ;  /* 0x0000000f0d037221 */ /* 0x000fe20000010000 */
[----:B------:R-:W-:Y:S01]  /*a450*/  IMAD.MOV.U32 R13, RZ, RZ, R14 ;  /* 0x000000ffff0d7224 */ /* 0x000fe200078e000e */
[----:B------:R-:W-:Y:S01]  /*a460*/  MOV R15, R12 ;  /* 0x0000000c000f7202 */ /* 0x000fe20000000f00 */
[----:B------:R-:W-:Y:S06]  /*a470*/  @P2 BRA `(.L_x_1884) ;  /* 0xffffffd400c02947 */ /* 0x000fec000383ffff */
.L_x_1875:
        /* <DEDUP_REMOVED lines=67> */
.L_x_1885:
[----:B------:R-:W-:Y:S01]  /*a8b0*/  ULEA UR5, UR36, UR38, 0x3 ;  /* 0x0000002624057291 */ /* 0x000fe2000f8e183f */
[----:B------:R-:W-:-:S05]  /*a8c0*/  IMAD.U32 R0, RZ, RZ, UR46 ;  /* 0x0000002eff007e24 */ /* 0x000fca000f8e00ff */
[----:B------:R-:W-:-:S04]  /*a8d0*/  SHF.L.U32 R0, R0, 0x1f, RZ ;  /* 0x0000001f00007819 */ /* 0x000fc800000006ff */
[----:B------:R1:W2:Y:S01]  /*a8e0*/  SYNCS.PHASECHK.TRANS64.TRYWAIT P2, [UR5+0x34850], R0 ;  /* 0x03485000ff0075a7 */ /* 0x0002a20008040145 */
[----:B------:R-:W-:Y:S05]  /*a8f0*/  @!P0 BRA `(.L_x_1886) ;  /* 0x0000000000048947 */ /* 0x000fea0003800000 */
[----:B------:R-:W-:Y:S01]  /*a900*/  BPT.TRAP 0x1 ;  /* 0x000000040000795c */ /* 0x000fe20000300000 */
.L_x_1886:
[----:B--2---:R-:W-:Y:S05]  /*a910*/  @P2 BRA `(.L_x_1887) ;  /* 0x0000000000082947 */ /* 0x004fea0003800000 */
[----:B------:R-:W2:Y:S02]  /*a920*/  SYNCS.PHASECHK.TRANS64.TRYWAIT P0, [UR5+0x34850], R0 ;  /* 0x03485000ff0075a7 */ /* 0x000ea40008000145 */
[----:B--2---:R-:W-:Y:S05]  /*a930*/  @!P0 BRA `(.L_x_1888) ;  /* 0x0000004c00848947 */ /* 0x004fea0003800000 */
.L_x_1887:
[----:B------:R-:W-:Y:S01]  /*a940*/  UIADD3 UR38, UR38, 0x400, URZ ;  /* 0x0000040026267890 */ /* 0x000fe2000fffe03f */
[----:B------:R-:W-:Y:S01]  /*a950*/  WARPGROUP.ARRIVE ;  /* 0x00000000000079c5 */ /* 0x000fe20000000000 */
[----:B------:R-:W-:Y:S01]  /*a960*/  UMOV UR7, 0x40000040 ;  /* 0x4000004000077882 */ /* 0x000fe20000000000 */
[----:B--2---:R-:W2:Y:S01]  /*a970*/  SHFL.BFLY PT, R7, R4, 0x2, 0x1f ;  /* 0x0c401f0004077f89 */ /* 0x004ea200000e0000 */
[----:B------:R-:W-:Y:S01]  /*a980*/  USHF.R.U32.HI UR38, URZ, 0x4, UR38 ;  /* 0x000000043f267899 */ /* 0x000fe20008011626 */
[----:B------:R-:W-:Y:S02]  /*a990*/  MOV R11, RZ ;  /* 0x000000ff000b7202 */ /* 0x000fe40000000f00 */
[----:B-1----:R-:W1:Y:S01]  /*a9a0*/  SHFL.BFLY PT, R0, R3, 0x2, 0x1f ;  /* 0x0c401f0003007f89 */ /* 0x002e6200000e0000 */
[----:B------:R-:W-:Y:S01]  /*a9b0*/  ULOP3.LUT UR38, UR38, 0x3fff, URZ, 0xc0, !UPT ;  /* 0x00003fff26267892 */ /* 0x000fe2000f8ec03f */
[----:B------:R-:W-:-:S03]  /*a9c0*/  R2UR UR8, R186 ;  /* 0x00000000ba0872ca */ /* 0x000fc600000e0000 */
[----:B------:R-:W-:-:S04]  /*a9d0*/  ULOP3.LUT UR4, UR38, 0x4000000, URZ, 0xfc, !UPT ;  /* 0x0400000026047892 */ /* 0x000fc8000f8efc3f */
[----:B------:R-:W-:Y:S02]  /*a9e0*/  ULEA UR4, UR36, UR4, 0xb ;  /* 0x0000000424047291 */ /* 0x000fe4000f8e583f */
[----:B------:R-:W-:-:S04]  /*a9f0*/  UIADD3 UR36, UR36, 0x1, URZ ;  /* 0x0000000124247890 */ /* 0x000fc8000fffe03f */
[----:B------:R-:W-:Y:S01]  /*aa00*/  UIADD3 UR8, UR8, 0x1, URZ ;  /* 0x0000000108087890 */ /* 0x000fe2000fffe03f */
[----:B------:R-:W-:Y:S01]  /*aa10*/  UMOV UR6, UR4 ;  /* 0x0000000400067c82 */ /* 0x000fe20008000000 */
[----:B------:R-:W-:Y:S01]  /*aa20*/  UISETP.NE.AND UP0, UPT, UR36, 0x2, UPT ;  /* 0x000000022400788c */ /* 0x000fe2000bf05270 */
[----:B------:R-:W-:Y:S01]  /*aa30*/  HGMMA.64x128x16.F32 R24, R180, gdesc[UR4].tnspB, R24, gsb0 ;  /* 0x41e00004b4187df0 */ /* 0x000fe20008000818 */
[----:B------:R-:W-:Y:S01]  /*aa40*/  UIADD3 UR6, UR4, 0x80, URZ ;  /* 0x0000008004067890 */ /* 0x000fe2000fffe03f */
[----:B--2---:R-:W-:Y:S01]  /*aa50*/  FADD.FTZ R7, R7, R4 ;  /* 0x0000000407077221 */ /* 0x004fe20000010000 */
[----:B------:R-:W-:Y:S01]  /*aa60*/  UMOV UR7, 0x40000040 ;  /* 0x4000004000077882 */ /* 0x000fe20000000000 */
[----:B------:R-:W-:Y:S02]  /*aa70*/  IMAD.MOV.U32 R4, RZ, RZ, RZ ;  /* 0x000000ffff047224 */ /* 0x000fe400078e00ff */
[----:B-1----:R-:W-:Y:S01]  /*aa80*/  FADD.FTZ R2, R0, R3 ;  /* 0x0000000300027221 */ /* 0x002fe20000010000 */
[----:B------:R-:W-:Y:S01]  /*aa90*/  IMAD.U32 R186, RZ, RZ, UR8 ;  /* 0x00000008ffba7e24 */ /* 0x000fe2000f8e00ff */
[----:B------:R-:W1:Y:S01]  /*aaa0*/  SHFL.BFLY PT, R0, R7, 0x1, 0x1f ;  /* 0x0c201f0007007f89 */ /* 0x000e6200000e0000 */
[----:B------:R-:W-:-:S03]  /*aab0*/  USEL UR36, UR36, URZ, UP0 ;  /* 0x0000003f24247287 */ /* 0x000fc60008000000 */
[----:B------:R-:W2:Y:S01]  /*aac0*/  SHFL.BFLY PT, R9, R2, 0x1, 0x1f ;  /* 0x0c201f0002097f89 */ /* 0x000ea200000e0000 */
[----:B-1----:R-:W-:Y:S01]  /*aad0*/  FADD.FTZ R10, R7, R0 ;  /* 0x00000000070a7221 */ /* 0x002fe20000010000 */
[----:B------:R-:W-:Y:S01]  /*aae0*/  MOV R7, UR5 ;  /* 0x0000000500077c02 */ /* 0x000fe20008000f00 */
[----:B------:R-:W-:Y:S02]  /*aaf0*/  IMAD.MOV.U32 R0, RZ, RZ, -0x800000 ;  /* 0xff800000ff007424 */ /* 0x000fe400078e00ff */
[----:B--2---:R-:W-:Y:S01]  /*ab00*/  FADD.FTZ R9, R2, R9 ;  /* 0x0000000902097221 */ /* 0x004fe20000010000 */
[----:B------:R-:W-:Y:S01]  /*ab10*/  FSETP.NE.FTZ.AND P0, PT, R10, RZ, PT ;  /* 0x000000ff0a00720b */ /* 0x000fe20003f15000 */
[----:B------:R-:W-:Y:S02]  /*ab20*/  @!P1 VIADD R7, R7, 0x34860 ;  /* 0x0003486007079836 */ /* 0x000fe40000000000 */
[----:B------:R-:W-:Y:S01]  /*ab30*/  IMAD.MOV.U32 R2, RZ, RZ, -0x800000 ;  /* 0xff800000ff027424 */ /* 0x000fe200078e00ff */
[----:B------:R-:W-:-:S02]  /*ab40*/  FSETP.NE.FTZ.AND P2, PT, R9, RZ, PT ;  /* 0x000000ff0900720b */ /* 0x000fc40003f55000 */
[----:B------:R-:W-:-:S07]  /*ab50*/  @!P1 PRMT R7, RZ, 0x654, R7 ;  /* 0x00000654ff079816 */ /* 0x000fce0000000007 */
[----:B------:R-:W1:Y:S01]  /*ab60*/  @P0 MUFU.LG2 R6, R10 ;  /* 0x0000000a00060308 */ /* 0x000e620000000c00 */
[----:B------:R-:W-:-:S03]  /*ab70*/  @P0 FMUL.FTZ R3, R5, 0.69314718246459960938 ;  /* 0x3f31721805030820 */ /* 0x000fc60000410000 */
[----:B------:R-:W-:-:S04]  /*ab80*/  @P2 FMUL.FTZ R20, R5, 0.69314718246459960938 ;  /* 0x3f31721805142820 */ /* 0x000fc80000410000 */
[----:B------:R-:W2:Y:S08]  /*ab90*/  @P2 MUFU.LG2 R8, R9 ;  /* 0x0000000900082308 */ /* 0x000eb00000000c00 */
[----:B------:R-:W3:Y:S01]  /*aba0*/  @P0 MUFU.RCP R4, R10 ;  /* 0x0000000a00040308 */ /* 0x000ee20000001000 */
[----:B-1----:R-:W-:-:S04]  /*abb0*/  @P0 FMUL.FTZ R6, R6, 0.69314718246459960938 ;  /* 0x3f31721806060820 */ /* 0x002fc80000410000 */
[----:B------:R-:W-:Y:S01]  /*abc0*/  @P0 FFMA.FTZ R2, R3, R12, R6 ;  /* 0x0000000c03020223 */ /* 0x000fe20000010006 */
[----:B------:R-:W-:Y:S02]  /*abd0*/  PLOP3.LUT P0, PT, PT, PT, PT, 0x8, 0x0 ;  /* 0x000000000000781c */ /* 0x000fe40003f0e170 */
[----:B------:R-:W1:Y:S01]  /*abe0*/  @P2 MUFU.RCP R11, R9 ;  /* 0x00000009000b2308 */ /* 0x000e620000001000 */
        /* <DEDUP_REMOVED lines=40> */
[-C--:B---3--:R-:W-:Y:S01]  /*ae70*/  FMUL.FTZ R10, R24, R4.reuse ;  /* 0x00000004180a7220 */ /* 0x088fe20000410000 */
        /* <DEDUP_REMOVED lines=31> */
[-C--:B-1----:R-:W-:Y:S01]  /*b070*/  FMUL.FTZ R9, R26, R11.reuse ;  /* 0x0000000b1a097220 */ /* 0x082fe20000410000 */
        /* <DEDUP_REMOVED lines=31> */
.L_x_1858:
        /* <DEDUP_REMOVED lines=8> */
[----:B------:R-:W-:Y:S01]  /*b2f0*/  IADD3 R31, R23, UR42, RZ ;  /* 0x0000002a171f7c10 */ /* 0x000fe2000fffe0ff */
[----:B------:R-:W-:Y:S01]  /*b300*/  BAR.SYNC.DEFER_BLOCKING 0x1, 0x100 ;  /* 0x0044000000007b1d */ /* 0x000fe20000010000 */
[C---:B------:R-:W-:Y:S01]  /*b310*/  IADD3 R27, P2, R16.reuse, 0x20, RZ ;  /* 0x00000020101b7810 */ /* 0x040fe20007f5e0ff */
[----:B------:R-:W-:Y:S01]  /*b320*/  USHF.R.S32.HI UR5, URZ, 0x1f, UR43 ;  /* 0x0000001f3f057899 */ /* 0x000fe2000801142b */
[C---:B------:R-:W-:Y:S01]  /*b330*/  IADD3 R15, P4, R16.reuse, 0x4000, RZ ;  /* 0x00004000100f7810 */ /* 0x040fe20007f9e0ff */
[----:B------:R-:W-:Y:S01]  /*b340*/  VIADD R4, R31, 0x8 ;  /* 0x000000081f047836 */ /* 0x000fe20000000000 */
[C---:B------:R-:W-:Y:S01]  /*b350*/  LOP3.LUT R5, R16.reuse, 0x380, RZ, 0xc0, !PT ;  /* 0x0000038010057812 */ /* 0x040fe200078ec0ff */
[----:B------:R-:W-:Y:S01]  /*b360*/  ULDC UR10, c[0x0][0xa88] ;  /* 0x0002a200000a7ab9 */ /* 0x000fe20000000800 */
[C---:B------:R-:W-:Y:S01]  /*b370*/  IADD3 R11, P6, R16.reuse, 0x40, RZ ;  /* 0x00000040100b7810 */ /* 0x040fe20007fde0ff */
[----:B------:R-:W1:Y:S01]  /*b380*/  LDC.64 R88, c[0x0][0xb78] ;  /* 0x0002de00ff587b82 */ /* 0x000e620000000a00 */
[----:B------:R-:W-:Y:S01]  /*b390*/  LOP3.LUT R26, R27, 0x380, RZ, 0xc0, !PT ;  /* 0x000003801b1a7812 */ /* 0x000fe200078ec0ff */
[----:B------:R-:W-:Y:S01]  /*b3a0*/  ULDC.64 UR8, c[0x0][0xb70] ;  /* 0x0002dc0000087ab9 */ /* 0x000fe20000000a00 */
[----:B------:R-:W-:Y:S01]  /*b3b0*/  LOP3.LUT P0, RZ, R187, 0x3, RZ, 0xc0, !PT ;  /* 0x00000003bbff7812 */ /* 0x000fe2000780c0ff */
[----:B------:R-:W-:Y:S01]  /*b3c0*/  UIMAD UR5, UR5, UR8, URZ ;  /* 0x00000008050572a4 */ /* 0x000fe2000f8e023f */
[----:B------:R-:W-:Y:S01]  /*b3d0*/  LOP3.LUT R14, R15, 0x380, RZ, 0xc0, !PT ;  /* 0x000003800f0e7812 */ /* 0x000fe200078ec0ff */
[----:B------:R-:W-:Y:S01]  /*b3e0*/  UIMAD.WIDE.U32 UR6, UR43, UR8, URZ ;  /* 0x000000082b0672a5 */ /* 0x000fe2000f8e003f */
[----:B------:R-:W-:Y:S01]  /*b3f0*/  IADD3 R21, P5, R16, 0x60, RZ ;  /* 0x0000006010157810 */ /* 0x000fe20007fbe0ff */
[----:B------:R-:W-:Y:S01]  /*b400*/  USHF.R.S32.HI UR8, URZ, 0x1f, UR44 ;  /* 0x0000001f3f087899 */ /* 0x000fe2000801142c */
[----:B------:R-:W-:Y:S01]  /*b410*/  SHF.R.U64 R5, R5, 0x3, RZ ;  /* 0x0000000305057819 */ /* 0x000fe200000012ff */
[----:B------:R-:W-:Y:S01]  /*b420*/  UIMAD UR5, UR43, UR9, UR5 ;  /* 0x000000092b0572a4 */ /* 0x000fe2000f8e0205 */
[----:B------:R-:W-:Y:S01]  /*b430*/  LOP3.LUT R24, R11, 0x380, RZ, 0xc0, !PT ;  /* 0x000003800b187812 */ /* 0x000fe200078ec0ff */
[----:B------:R-:W-:Y:S01]  /*b440*/  ULDC.64 UR12, c[0x0][0x208] ;  /* 0x00008200000c7ab9 */ /* 0x000fe20000000a00 */
[----:B------:R-:W-:Y:S01]  /*b450*/  SHF.R.U64 R26, R26, 0x3, RZ ;  /* 0x000000031a1a7819 */ /* 0x000fe200000012ff */
[----:B------:R-:W-:Y:S01]  /*b460*/  UIADD3 UR5, UR7, UR5, URZ ;  /* 0x0000000507057290 */ /* 0x000fe2000fffe03f */
[----:B------:R-:W-:-:S02]  /*b470*/  ISETP.GE.OR P1, PT, R4, UR10, P0 ;  /* 0x0000000a04007c0c */ /* 0x000fc40008726670 */
[----:B------:R-:W-:Y:S02]  /*b480*/  SHF.R.U64 R14, R14, 0x3, RZ ;  /* 0x000000030e0e7819 */ /* 0x000fe400000012ff */
[----:B------:R-:W-:Y:S02]  /*b490*/  LOP3.LUT R20, R21, 0x380, RZ, 0xc0, !PT ;  /* 0x0000038015147812 */ /* 0x000fe400078ec0ff */
[----:B------:R-:W-:Y:S01]  /*b4a0*/  LOP3.LUT R4, R5, R16, RZ, 0x3c, !PT ;  /* 0x0000001005047212 */ /* 0x000fe200078e3cff */
[----:B------:R-:W-:Y:S01]  /*b4b0*/  IMAD.MOV.U32 R5, RZ, RZ, R17 ;  /* 0x000000ffff057224 */ /* 0x000fe200078e0011 */
[----:B------:R-:W-:Y:S02]  /*b4c0*/  SHF.R.U64 R24, R24, 0x3, RZ ;  /* 0x0000000318187819 */ /* 0x000fe400000012ff */
[----:B------:R-:W-:Y:S02]  /*b4d0*/  LOP3.LUT R26, R26, R27, RZ, 0x3c, !PT ;  /* 0x0000001b1a1a7212 */ /* 0x000fe400078e3cff */
[----:B------:R-:W-:-:S02]  /*b4e0*/  LOP3.LUT R14, R14, R15, RZ, 0x3c, !PT ;  /* 0x0000000f0e0e7212 */ /* 0x000fc400078e3cff */
[----:B------:R-:W-:Y:S02]  /*b4f0*/  IADD3.X R27, RZ, R17, RZ, P2, !PT ;  /* 0x00000011ff1b7210 */ /* 0x000fe400017fe4ff */
[----:B------:R-:W-:Y:S02]  /*b500*/  SHF.R.U64 R20, R20, 0x3, RZ ;  /* 0x0000000314147819 */ /* 0x000fe400000012ff */
[----:B------:R-:W-:Y:S02]  /*b510*/  IADD3 R15, P2, R16, 0x4040, RZ ;  /* 0x00004040100f7810 */ /* 0x000fe40007f5e0ff */
[----:B------:R-:W-:Y:S02]  /*b520*/  LOP3.LUT R24, R24, R11, RZ, 0x3c, !PT ;  /* 0x0000000b18187212 */ /* 0x000fe400078e3cff */
[----:B------:R-:W-:Y:S02]  /*b530*/  MOV R11, R4 ;  /* 0x00000004000b7202 */ /* 0x000fe40000000f00 */
[----:B------:R-:W-:Y:S01]  /*b540*/  F2FP.F16.F32.PACK_AB R4, R25, R10 ;  /* 0x0000000a1904723e */ /* 0x000fe200000000ff */
[----:B------:R-:W-:Y:S01]  /*b550*/  IMAD.X R25, RZ, RZ, R17, P6 ;  /* 0x000000ffff197224 */ /* 0x000fe200030e0611 */
[----:B------:R-:W-:-:S02]  /*b560*/  LOP3.LUT R20, R20, R21, RZ, 0x3c, !PT ;  /* 0x0000001514147212 */ /* 0x000fc400078e3cff */
[C---:B------:R-:W-:Y:S02]  /*b570*/  IADD3 R13, P3, R16.reuse, 0x4020, RZ ;  /* 0x00004020100d7810 */ /* 0x040fe40007f7e0ff */
[----:B------:R-:W-:Y:S02]  /*b580*/  LOP3.LUT R10, R15, 0x380, RZ, 0xc0, !PT ;  /* 0x000003800f0a7812 */ /* 0x000fe400078ec0ff */
[----:B------:R-:W-:Y:S02]  /*b590*/  IADD3 R21, P6, R16, 0x4060, RZ ;  /* 0x0000406010157810 */ /* 0x000fe40007fde0ff */
[----:B------:R-:W-:Y:S02]  /*b5a0*/  F2FP.F16.F32.PACK_AB R5, R8, R9 ;  /* 0x000000090805723e */ /* 0x000fe400000000ff */
[----:B------:R-:W-:Y:S02]  /*b5b0*/  F2FP.F16.F32.PACK_AB R6, R6, R3 ;  /* 0x000000030606723e */ /* 0x000fe400000000ff */
[----:B------:R-:W-:-:S02]  /*b5c0*/  F2FP.F16.F32.PACK_AB R7, R7, R30 ;  /* 0x0000001e0707723e */ /* 0x000fc400000000ff */
[----:B------:R-:W-:Y:S02]  /*b5d0*/  LOP3.LUT R12, R13, 0x380, RZ, 0xc0, !PT ;  /* 0x000003800d0c7812 */ /* 0x000fe400078ec0ff */
[----:B------:R-:W-:Y:S01]  /*b5e0*/  SHF.R.U64 R10, R10, 0x3, RZ ;  /* 0x000000030a0a7819 */ /* 0x000fe200000012ff */
[----:B------:R2:W-:Y:S01]  /*b5f0*/  STSM.16.M88.4 [R11], R4 ;  /* 0x000000040b007844 */ /* 0x0005e20000000200 */
[----:B------:R-:W-:Y:S02]  /*b600*/  LOP3.LUT R8, R21, 0x380, RZ, 0xc0, !PT ;  /* 0x0000038015087812 */ /* 0x000fe400078ec0ff */
[----:B------:R-:W-:Y:S02]  /*b610*/  SHF.R.U64 R12, R12, 0x3, RZ ;  /* 0x000000030c0c7819 */ /* 0x000fe400000012ff */
[----:B------:R-:W-:Y:S02]  /*b620*/  LOP3.LUT R10, R10, R15, RZ, 0x3c, !PT ;  /* 0x0000000f0a0a7212 */ /* 0x000fe400078e3cff */
[----:B------:R-:W-:-:S02]  /*b630*/  SHF.R.U64 R8, R8, 0x3, RZ ;  /* 0x0000000308087819 */ /* 0x000fc400000012ff */
[----:B------:R-:W-:Y:S02]  /*b640*/  MOV R28, R24 ;  /* 0x00000018001c7202 */ /* 0x000fe40000000f00 */
[----:B------:R-:W-:Y:S01]  /*b650*/  LOP3.LUT R12, R12, R13, RZ, 0x3c, !PT ;  /* 0x0000000d0c0c7212 */ /* 0x000fe200078e3cff */
[--C-:B------:R-:W-:Y:S01]  /*b660*/  IMAD.X R13, RZ, RZ, R17.reuse, P3 ;  /* 0x000000ffff0d7224 */ /* 0x100fe200018e0611 */
[----:B------:R-:W-:Y:S01]  /*b670*/  LOP3.LUT R8, R8, R21, RZ, 0x3c, !PT ;  /* 0x0000001508087212 */ /* 0x000fe200078e3cff */
[--C-:B------:R-:W-:Y:S01]  /*b680*/  IMAD.X R21, RZ, RZ, R17.reuse, P5 ;  /* 0x000000ffff157224 */ /* 0x100fe200028e0611 */
[----:B------:R-:W-:Y:S01]  /*b690*/  IADD3.X R9, RZ, R17, RZ, P6, !PT ;  /* 0x00000011ff097210 */ /* 0x000fe200037fe4ff */
[----:B--2---:R-:W-:Y:S01]  /*b6a0*/  IMAD.X R11, RZ, RZ, R17, P2 ;  /* 0x000000ffff0b7224 */ /* 0x004fe200010e0611 */
[----:B------:R-:W-:Y:S02]  /*b6b0*/  MOV R29, R26 ;  /* 0x0000001a001d7202 */ /* 0x000fe40000000f00 */
[----:B------:R-:W-:-:S02]  /*b6c0*/  IADD3.X R15, RZ, R17, RZ, P4, !PT ;  /* 0x00000011ff0f7210 */ /* 0x000fc400027fe4ff */
[----:B------:R-:W-:Y:S01]  /*b6d0*/  MOV R24, R10 ;  /* 0x0000000a00187202 */ /* 0x000fe20000000f00 */
[----:B-1----:R-:W-:Y:S01]  /*b6e0*/  IMAD R10, R88, UR8, RZ ;  /* 0x00000008580a7c24 */ /* 0x002fe2000f8e02ff */
[----:B------:R-:W-:Y:S02]  /*b6f0*/  F2FP.F16.F32.PACK_AB R4, R33, R32 ;  /* 0x000000202104723e */ /* 0x000fe400000000ff */
[----:B------:R-:W-:Y:S01]  /*b700*/  F2FP.F16.F32.PACK_AB R5, R35, R34 ;  /* 0x000000222305723e */ /* 0x000fe200000000ff */
[----:B------:R-:W-:Y:S01]  /*b710*/  IMAD R30, R89, UR44, R10 ;  /* 0x0000002c591e7c24 */ /* 0x000fe2000f8e020a */
[----:B------:R-:W-:Y:S02]  /*b720*/  F2FP.F16.F32.PACK_AB R6, R37, R36 ;  /* 0x000000242506723e */ /* 0x000fe400000000ff */
[----:B------:R-:W-:Y:S02]  /*b730*/  F2FP.F16.F32.PACK_AB R7, R39, R38 ;  /* 0x000000262707723e */ /* 0x000fe400000000ff */
[----:B------:R-:W-:-:S02]  /*b740*/  MOV R3, R8 ;  /* 0x0000000800037202 */ /* 0x000fc40000000f00 */
[----:B------:R-:W-:Y:S01]  /*b750*/  MOV R26, R14 ;  /* 0x0000000e001a7202 */ /* 0x000fe20000000f00 */
[----:B------:R1:W-:Y:S01]  /*b760*/  STSM.16.M88.4 [R29], R4 ;  /* 0x000000041d007844 */ /* 0x0003e20000000200 */
[----:B------:R-:W-:Y:S02]  /*b770*/  MOV R25, R12 ;  /* 0x0000000c00197202 */ /* 0x000fe40000000f00 */
[----:B------:R-:W-:Y:S02]  /*b780*/  F2FP.F16.F32.PACK_AB R8, R41, R40 ;  /* 0x000000282908723e */ /* 0x000fe400000000ff */
[----:B------:R-:W-:Y:S02]  /*b790*/  F2FP.F16.F32.PACK_AB R9, R43, R42 ;  /* 0x0000002a2b09723e */ /* 0x000fe400000000ff */
[----:B------:R-:W-:Y:S02]  /*b7a0*/  F2FP.F16.F32.PACK_AB R10, R45, R44 ;  /* 0x0000002c2d0a723e */ /* 0x000fe400000000ff */
[----:B------:R-:W-:-:S02]  /*b7b0*/  F2FP.F16.F32.PACK_AB R11, R47, R46 ;  /* 0x0000002e2f0b723e */ /* 0x000fc400000000ff */
[----:B------:R-:W-:Y:S01]  /*b7c0*/  MOV R27, R20 ;  /* 0x00000014001b7202 */ /* 0x000fe20000000f00 */
[----:B------:R-:W-:Y:S01]  /*b7d0*/  IMAD.U32 R21, RZ, RZ, UR7 ;  /* 0x00000007ff157e24 */ /* 0x000fe2000f8e00ff */
[----:B------:R-:W-:Y:S01]  /*b7e0*/  F2FP.F16.F32.PACK_AB R12, R49, R48 ;  /* 0x00000030310c723e */ /* 0x000fe200000000ff */
[----:B------:R-:W-:Y:S01]  /*b7f0*/  STSM.16.M88.4 [R28], R8 ;  /* 0x000000081c007844 */ /* 0x000fe20000000200 */
[----:B------:R-:W-:Y:S01]  /*b800*/  F2FP.F16.F32.PACK_AB R13, R51, R50 ;  /* 0x00000032330d723e */ /* 0x000fe200000000ff */
[----:B------:R-:W-:Y:S01]  /*b810*/  IMAD.U32 R20, RZ, RZ, UR6 ;  /* 0x00000006ff147e24 */ /* 0x000fe2000f8e00ff */
[----:B------:R-:W-:Y:S01]  /*b820*/  F2FP.F16.F32.PACK_AB R14, R53, R52 ;  /* 0x00000034350e723e */ /* 0x000fe200000000ff */
[----:B------:R-:W-:Y:S01]  /*b830*/  ULDC.64 UR6, c[0x0][0xb40] ;  /* 0x0002d00000067ab9 */ /* 0x000fe20000000a00 */
[----:B------:R-:W-:Y:S02]  /*b840*/  F2FP.F16.F32.PACK_AB R15, R55, R54 ;  /* 0x00000036370f723e */ /* 0x000fe400000000ff */
[----:B------:R-:W-:-:S02]  /*b850*/  F2FP.F16.F32.PACK_AB R64, R65, R64 ;  /* 0x000000404140723e */ /* 0x000fc400000000ff */
[----:B-1----:R-:W-:Y:S01]  /*b860*/  F2FP.F16.F32.PACK_AB R4, R57, R56 ;  /* 0x000000383904723e */ /* 0x002fe200000000ff */
[----:B------:R-:W-:Y:S01]  /*b870*/  STSM.16.M88.4 [R27], R12 ;  /* 0x0000000c1b007844 */ /* 0x000fe20000000200 */
[----:B------:R-:W-:Y:S02]  /*b880*/  F2FP.F16.F32.PACK_AB R5, R59, R58 ;  /* 0x0000003a3b05723e */ /* 0x000fe400000000ff */
[----:B------:R-:W-:Y:S02]  /*b890*/  F2FP.F16.F32.PACK_AB R6, R61, R60 ;  /* 0x0000003c3d06723e */ /* 0x000fe400000000ff */
[----:B------:R-:W-:Y:S02]  /*b8a0*/  F2FP.F16.F32.PACK_AB R7, R63, R62 ;  /* 0x0000003e3f07723e */ /* 0x000fe400000000ff */
[----:B------:R-:W-:Y:S02]  /*b8b0*/  F2FP.F16.F32.PACK_AB R65, R67, R66 ;  /* 0x000000424341723e */ /* 0x000fe400000000ff */
[----:B------:R-:W-:Y:S01]  /*b8c0*/  F2FP.F16.F32.PACK_AB R72, R73, R72 ;  /* 0x000000484948723e */ /* 0x000fe200000000ff */
[----:B------:R1:W-:Y:S01]  /*b8d0*/  STSM.16.M88.4 [R26], R4 ;  /* 0x000000041a007844 */ /* 0x0003e20000000200 */
[----:B------:R-:W-:-:S02]  /*b8e0*/  F2FP.F16.F32.PACK_AB R66, R69, R68 ;  /* 0x000000444542723e */ /* 0x000fc400000000ff */
[----:B------:R-:W-:Y:S01]  /*b8f0*/  F2FP.F16.F32.PACK_AB R67, R71, R70 ;  /* 0x000000464743723e */ /* 0x000fe200000000ff */
[----:B------:R-:W2:Y:S01]  /*b900*/  SHFL.IDX PT, R6, R189, RZ, 0x1f ;  /* 0x00001fffbd067589 */ /* 0x000ea200000e0000 */
[----:B------:R-:W-:Y:S02]  /*b910*/  F2FP.F16.F32.PACK_AB R73, R75, R74 ;  /* 0x0000004a4b49723e */ /* 0x000fe400000000ff */
[----:B------:R-:W-:Y:S01]  /*b920*/  F2FP.F16.F32.PACK_AB R80, R81, R80 ;  /* 0x000000505150723e */ /* 0x000fe200000000ff */
[----:B------:R3:W-:Y:S01]  /*b930*/  STSM.16.M88.4 [R25], R64 ;  /* 0x0000004019007844 */ /* 0x0007e20000000200 */
[----:B------:R-:W-:Y:S02]  /*b940*/  F2FP.F16.F32.PACK_AB R74, R77, R76 ;  /* 0x0000004c4d4a723e */ /* 0x000fe400000000ff */
[----:B------:R-:W-:Y:S02]  /*b950*/  F2FP.F16.F32.PACK_AB R75, R79, R78 ;  /* 0x0000004e4f4b723e */ /* 0x000fe400000000ff */
[----:B------:R-:W-:-:S02]  /*b960*/  F2FP.F16.F32.PACK_AB R81, R83, R82 ;  /* 0x000000525351723e */ /* 0x000fc400000000ff */
[----:B------:R-:W-:Y:S01]  /*b970*/  F2FP.F16.F32.PACK_AB R82, R85, R84 ;  /* 0x000000545552723e */ /* 0x000fe200000000ff */
[----:B------:R3:W-:Y:S01]  /*b980*/  STSM.16.M88.4 [R24], R72 ;  /* 0x0000004818007844 */ /* 0x0007e20000000200 */
[----:B------:R-:W-:Y:S02]  /*b990*/  F2FP.F16.F32.PACK_AB R83, R87, R86 ;  /* 0x000000565753723e */ /* 0x000fe400000000ff */
[----:B------:R-:W-:Y:S02]  /*b9a0*/  MOV R21, UR5 ;  /* 0x0000000500157c02 */ /* 0x000fe40008000f00 */
[----:B------:R-:W-:Y:S01]  /*b9b0*/  SHF.R.S32.HI R29, RZ, 0x1f, R31 ;  /* 0x0000001fff1d7819 */ /* 0x000fe2000001141f */
[----:B------:R3:W-:Y:S01]  /*b9c0*/  STSM.16.M88.4 [R3], R80 ;  /* 0x0000005003007844 */ /* 0x0007e20000000200 */
[C---:B------:R-:W-:Y:S01]  /*b9d0*/  ISETP.GE.OR P0, PT, R31.reuse, UR10, P0 ;  /* 0x0000000a1f007c0c */ /* 0x040fe20008706670 */
[----:B------:R-:W-:Y:S01]  /*b9e0*/  IMAD.WIDE.U32 R20, R88, UR44, R20 ;  /* 0x0000002c58147c25 */ /* 0x000fe2000f8e0014 */
[----:B------:R-:W-:Y:S01]  /*b9f0*/  @!PT LDS RZ, [RZ] ;  /* 0x00000000fffff984 */ /* 0x000fe20000000800 */
[----:B------:R-:W-:Y:S01]  /*ba00*/  @!PT LDS RZ, [RZ] ;  /* 0x00000000fffff984 */ /* 0x000fe20000000800 */
[----:B------:R-:W-:Y:S01]  /*ba10*/  @!PT LDS RZ, [RZ] ;  /* 0x00000000fffff984 */ /* 0x000fe20000000800 */
[----:B------:R4:W-:Y:S06]  /*ba20*/  MEMBAR.ALL.CTA ;  /* 0x0000000000007992 */ /* 0x0009ec0000008000 */
[----:B----4-:R-:W4:Y:S02]  /*ba30*/  FENCE.VIEW.ASYNC.S ;  /* 0x00000000000073c6 */ /* 0x010f240000000000 */
[----:B----4-:R-:W-:Y:S06]  /*ba40*/  BAR.ARV 0x1, 0x120 ;  /* 0x0044800000007b1d */ /* 0x010fec0000002000 */
[----:B------:R-:W-:-:S04]  /*ba50*/  IADD3 R20, P2, R31, R20, RZ ;  /* 0x000000141f147210 */ /* 0x000fc80007f5e0ff */
[----:B------:R-:W-:Y:S02]  /*ba60*/  IADD3.X R29, R29, R21, R30, P2, !PT ;  /* 0x000000151d1d7210 */ /* 0x000fe400017fe41e */
[----:B-1----:R-:W-:-:S04]  /*ba70*/  LEA R4, P2, R20, UR6, 0x2 ;  /* 0x0000000614047c11 */ /* 0x002fc8000f8410ff */
[----:B------:R-:W-:-:S05]  /*ba80*/  LEA.HI.X R5, R20, UR7, R29, 0x2, P2 ;  /* 0x0000000714057c11 */ /* 0x000fca00090f141d */
        /* <DEDUP_REMOVED lines=25> */
.L_x_1892:
[----:B------:R-:W-:Y:S05]  /*bc20*/  BSYNC B0 ;  /* 0x0000000000007941 */ /* 0x000fea0003800000 */
.L_x_1891:
[----:B------:R-:W-:Y:S05]  /*bc30*/  BRA `(.L_x_1890) ;  /* 0x0000000800307947 */ /* 0x000fea0003800000 */
.L_x_1889:
        /* <DEDUP_REMOVED lines=10> */
[----:B------:R-:W-:Y:S01]  /*bce0*/  IMAD.U32 R2, RZ, RZ, UR42 ;  /* 0x0000002aff027e24 */ /* 0x000fe2000f8e00ff */
[----:B------:R-:W-:-:S04]  /*bcf0*/  ULDC UR5, c[0x0][0xa88] ;  /* 0x0002a20000057ab9 */ /* 0x000fc80000000800 */
[----:B----4-:R-:W-:-:S04]  /*bd00*/  IADD3 R2, R2, -0x80, R0 ;  /* 0xffffff8002027810 */ /* 0x010fc80007ffe000 */
[----:B------:R-:W-:-:S13]  /*bd10*/  ISETP.GE.AND P0, PT, R2, UR5, PT ;  /* 0x0000000502007c0c */ /* 0x000fda000bf06270 */
[----:B------:R-:W-:Y:S05]  /*bd20*/  @P0 BRA `(.L_x_1894) ;  /* 0x0000000000440947 */ /* 0x000fea0003800000 */
[----:B------:R-:W4:Y:S01]  /*bd30*/  LDC.64 R4, c[0x0][0xb70] ;  /* 0x0002dc00ff047b82 */ /* 0x000f220000000a00 */
[----:B------:R-:W-:Y:S01]  /*bd40*/  SHF.R.S32.HI R3, RZ, 0x1f, R2 ;  /* 0x0000001fff037819 */ /* 0x000fe20000011402 */
[----:B------:R-:W-:Y:S01]  /*bd50*/  ULDC.64 UR8, c[0x0][0xb40] ;  /* 0x0002d00000087ab9 */ /* 0x000fe20000000a00 */
[----:B------:R-:W-:-:S05]  /*bd60*/  ULDC.64 UR10, c[0x0][0x208] ;  /* 0x00008200000a7ab9 */ /* 0x000fca0000000a00 */
[----:B------:R-:W5:Y:S01]  /*bd70*/  LDC.64 R10, c[0x0][0xb78] ;  /* 0x0002de00ff0a7b82 */ /* 0x000f620000000a00 */
[C---:B----4-:R-:W-:Y:S02]  /*bd80*/  IMAD R0, R4.reuse, UR6, RZ ;  /* 0x0000000604007c24 */ /* 0x050fe4000f8e02ff */
[----:B------:R-:W-:-:S04]  /*bd90*/  IMAD.WIDE.U32 R2, R4, UR43, R2 ;  /* 0x0000002b04027c25 */ /* 0x000fc8000f8e0002 */
[----:B------:R-:W-:Y:S02]  /*bda0*/  IMAD R5, R5, UR43, R0 ;  /* 0x0000002b05057c24 */ /* 0x000fe4000f8e0200 */
[C---:B-----5:R-:W-:Y:S02]  /*bdb0*/  IMAD R0, R10.reuse, UR7, RZ ;  /* 0x000000070a007c24 */ /* 0x060fe4000f8e02ff */
[----:B------:R-:W-:Y:S02]  /*bdc0*/  IMAD.IADD R3, R3, 0x1, R5 ;  /* 0x0000000103037824 */ /* 0x000fe400078e0205 */
[----:B------:R-:W-:Y:S02]  /*bdd0*/  IMAD R5, R11, UR44, R0 ;  /* 0x0000002c0b057c24 */ /* 0x000fe4000f8e0200 */
[----:B------:R-:W-:-:S05]  /*bde0*/  IMAD.WIDE.U32 R2, R10, UR44, R2 ;  /* 0x0000002c0a027c25 */ /* 0x000fca000f8e0002 */
[----:B------:R-:W-:Y:S02]  /*bdf0*/  IADD3 R3, R3, R5, RZ ;  /* 0x0000000503037210 */ /* 0x000fe40007ffe0ff */
[----:B------:R-:W-:-:S04]  /*be00*/  LEA R4, P0, R2, UR8, 0x2 ;  /* 0x0000000802047c11 */ /* 0x000fc8000f8010ff */
[----:B------:R-:W-:Y:S01]  /*be10*/  LEA.HI.X R5, R2, UR9, R3, 0x2, P0 ;  /* 0x0000000902057c11 */ /* 0x000fe200080f1403 */
[----:B------:R-:W-:-:S05]  /*be20*/  IMAD.MOV.U32 R3, RZ, RZ, -0x800000 ;  /* 0xff800000ff037424 */ /* 0x000fca00078e00ff */
[----:B------:R4:W-:Y:S03]  /*be30*/  STG.E desc[UR10][R4.64], R3 ;  /* 0x0000000304007986 */ /* 0x0009e6000c10190a */
.L_x_1894:
[----:B------:R-:W-:Y:S05]  /*be40*/  BSYNC B0 ;  /* 0x0000000000007941 */ /* 0x000fea0003800000 */
.L_x_1893:
        /* <DEDUP_REMOVED lines=9> */
[C---:B------:R-:W-:Y:S01]  /*bee0*/  VIADD R4, R184.reuse, 0x20 ;  /* 0x00000020b8047836 */ /* 0x040fe20000000000 */
[----:B------:R-:W-:Y:S01]  /*bef0*/  IADD3 R0, R184, 0x40, RZ ;  /* 0x00000040b8007810 */ /* 0x000fe20007ffe0ff */
[----:B------:R-:W-:Y:S01]  /*bf00*/  IMAD.IADD R3, R3, 0x1, R5 ;  /* 0x0000000103037824 */ /* 0x000fe200078e0205 */
[----:B-1----:R-:W-:-:S02]  /*bf10*/  IADD3 R5, R12, UR60, RZ ;  /* 0x0000003c0c057c10 */ /* 0x002fc4000fffe0ff */
[----:B------:R-:W-:Y:S01]  /*bf20*/  ISETP.GE.AND P0, PT, R0, UR42, PT ;  /* 0x0000002a00007c0c */ /* 0x000fe2000bf06270 */
[----:B---3--:R-:W-:Y:S01]  /*bf30*/  IMAD R0, R8, UR7, RZ ;  /* 0x0000000708007c24 */ /* 0x008fe2000f8e02ff */
[----:B------:R-:W-:Y:S01]  /*bf40*/  ISETP.GE.AND P4, PT, R4, UR42, PT ;  /* 0x0000002a04007c0c */ /* 0x000fe2000bf86270 */
[----:B------:R-:W-:Y:S02]  /*bf50*/  VIADD R4, R184, 0x60 ;  /* 0x00000060b8047836 */ /* 0x000fe40000000000 */
[----:B------:R-:W-:Y:S02]  /*bf60*/  IMAD R9, R9, UR44, R0 ;  /* 0x0000002c09097c24 */ /* 0x000fe4000f8e0200 */
[----:B------:R-:W-:Y:S01]  /*bf70*/  IMAD.WIDE.U32 R6, R8, UR44, R2 ;  /* 0x0000002c08067c25 */ /* 0x000fe2000f8e0002 */
[----:B------:R-:W-:-:S03]  /*bf80*/  ISETP.GE.AND P1, PT, R4, UR42, PT ;  /* 0x0000002a04007c0c */ /* 0x000fc6000bf26270 */
        /* <DEDUP_REMOVED lines=20> */
.L_x_1896:
[----:B------:R-:W-:Y:S05]  /*c0d0*/  BSYNC B0 ;  /* 0x0000000000007941 */ /* 0x000fea0003800000 */
.L_x_1895:
[----:B------:R-:W-:Y:S04]  /*c0e0*/  BSSY B0, `(.L_x_1897) ;  /* 0x0000015000007945 */ /* 0x000fe80003800000 */
[----:B------:R-:W-:Y:S05]  /*c0f0*/  @P4 BRA `(.L_x_1898) ;  /* 0x00000000004c4947 */ /* 0x000fea0003800000 */
[----:B-1----:R-:W-:Y:S01]  /*c100*/  IADD3 R9, P2, R4, 0x20, RZ ;  /* 0x0000002004097810 */ /* 0x002fe20007f5e0ff */
[----:B------:R-:W-:Y:S01]  /*c110*/  ULDC.64 UR6, c[0x0][0xad8] ;  /* 0x0002b60000067ab9 */ /* 0x000fe20000000a00 */
[----:B------:R-:W-:Y:S01]  /*c120*/  MOV R3, R11 ;  /* 0x0000000b00037202 */ /* 0x000fe20000000f00 */
[----:B------:R-:W-:Y:S01]  /*c130*/  IMAD.MOV.U32 R2, RZ, RZ, R6 ;  /* 0x000000ffff027224 */ /* 0x000fe200078e0006 */
[----:B------:R-:W-:Y:S01]  /*c140*/  IADD3.X R0, RZ, R5, RZ, P2, !PT ;  /* 0x00000005ff007210 */ /* 0x000fe200017fe4ff */
[C---:B------:R-:W-:Y:S01]  /*c150*/  VIADD R8, R18.reuse, 0x40 ;  /* 0x0000004012087836 */ /* 0x040fe20000000000 */
[----:B------:R-:W-:Y:S01]  /*c160*/  ULDC UR5, c[0x0][0xa8c] ;  /* 0x0002a30000057ab9 */ /* 0x000fe20000000800 */
[----:B------:R-:W-:Y:S01]  /*c170*/  IMAD.WIDE.U32 R2, R9, UR6, R2 ;  /* 0x0000000609027c25 */ /* 0x000fe2000f8e0002 */
[----:B------:R-:W-:Y:S01]  /*c180*/  ISETP.GE.AND P3, PT, R18, UR5, PT ;  /* 0x0000000512007c0c */ /* 0x000fe2000bf66270 */
[----:B------:R-:W-:Y:S01]  /*c190*/  ULDC.64 UR8, c[0x0][0x208] ;  /* 0x0000820000087ab9 */ /* 0x000fe20000000a00 */
[----:B------:R-:W-:Y:S01]  /*c1a0*/  ISETP.GE.AND P4, PT, R8, UR5, PT ;  /* 0x0000000508007c0c */ /* 0x000fe2000bf86270 */
        /* <DEDUP_REMOVED lines=8> */
.L_x_1898:
[----:B------:R-:W-:Y:S05]  /*c230*/  BSYNC B0 ;  /* 0x0000000000007941 */ /* 0x000fea0003800000 */
.L_x_1897:
[----:B------:R-:W-:Y:S04]  /*c240*/  BSSY B0, `(.L_x_1899) ;  /* 0x0000015000007945 */ /* 0x000fe80003800000 */
[----:B------:R-:W-:Y:S05]  /*c250*/  @P0 BRA `(.L_x_1900) ;  /* 0x00000000004c0947 */ /* 0x000fea0003800000 */
[----:B-12---:R-:W-:Y:S01]  /*c260*/  IADD3 R9, P0, R4, 0x40, RZ ;  /* 0x0000004004097810 */ /* 0x006fe20007f1e0ff */
        /* <DEDUP_REMOVED lines=13> */
[----:B------:R-:W-:Y:S02]  /*c340*/  LEA R8, P0, R2, UR6, 0x1 ;  /* 0x0000000602087c11 */ /* 0x000fe4000f8008ff */
[----:B------:R-:W-:-:S04]  /*c350*/  IADD3 R3, R3, R9, RZ ;  /* 0x0000000903037210 */ /* 0x000fc80007ffe0ff */
[----:B------:R-:W-:-:S05]  /*c360*/  LEA.HI.X R9, R2, UR7, R3, 0x1, P0 ;  /* 0x0000000702097c11 */ /* 0x000fca00080f0c03 */
[----:B------:R3:W-:Y:S04]  /*c370*/  @!P2 STG.E.128 desc[UR8][R8.64], RZ ;  /* 0x000000ff0800a986 */ /* 0x0007e8000c101d08 */
[----:B------:R3:W-:Y:S02]  /*c380*/  @!P3 STG.E.128 desc[UR8][R8.64+0x80], RZ ;  /* 0x000080ff0800b986 */ /* 0x0007e4000c101d08 */
.L_x_1900:
[----:B------:R-:W-:Y:S05]  /*c390*/  BSYNC B0 ;  /* 0x0000000000007941 */ /* 0x000fea0003800000 */
.L_x_1899:
        /* <DEDUP_REMOVED lines=21> */
.L_x_1901:
[----:B------:R-:W-:Y:S05]  /*c4f0*/  BSYNC B0 ;  /* 0x0000000000007941 */ /* 0x000fea0003800000 */
.L_x_1890:
[----:B---3--:R-:W3:Y:S02]  /*c500*/  LDC R0, c[0x0][0xda8] ;  /* 0x00036a00ff007b82 */ /* 0x008ee40000000800 */
[----:B---3--:R-:W-:-:S13]  /*c510*/  ISETP.LE.AND P0, PT, R0, UR4, PT ;  /* 0x0000000400007c0c */ /* 0x008fda000bf03270 */
[----:B------:R-:W-:Y:S05]  /*c520*/  @!P0 BRA `(.L_x_1902) ;  /* 0xffffff48002c8947 */ /* 0x000fea000383ffff */
[----:B------:R-:W-:Y:S05]  /*c530*/  EXIT ;  /* 0x000000000000794d */ /* 0x000fea0003800000 */
.L_x_1854:
        /* <DEDUP_REMOVED lines=8> */
[----:B------:R-:W-:Y:S01]  /*c5c0*/  MOV R17, 0x1 ;  /* 0x0000000100117802 */ /* 0x000fe20000000f00 */
[----:B------:R-:W-:-:S05]  /*c5d0*/  IMAD.MOV.U32 R16, RZ, RZ, RZ ;  /* 0x000000ffff107224 */ /* 0x000fca00078e00ff */
[----:B------:R-:W1:Y:S02]  /*c5e0*/  LDC R0, c[0x0][0xda8] ;  /* 0x00036a00ff007b82 */ /* 0x000e640000000800 */
[----:B-1----:R-:W-:-:S13]  /*c5f0*/  ISETP.LE.AND P0, PT, R0, UR4, PT ;  /* 0x0000000400007c0c */ /* 0x002fda000bf03270 */
[----:B------:R-:W-:Y:S05]  /*c600*/  @P0 BRA `(.L_x_1903) ;  /* 0x0000002800ec0947 */ /* 0x000fea0003800000 */
[----:B------:R-:W1:Y:S01]  /*c610*/  S2R R2, SR_TID.X ;  /* 0x0000000000027919 */ /* 0x000e620000002100 */
[----:B------:R-:W-:Y:S01]  /*c620*/  IMAD.U32 R18, RZ, RZ, UR4 ;  /* 0x00000004ff127e24 */ /* 0x000fe2000f8e00ff */
[----:B------:R-:W-:Y:S01]  /*c630*/  MOV R16, RZ ;  /* 0x000000ff00107202 */ /* 0x000fe20000000f00 */
[----:B------:R-:W-:Y:S01]  /*c640*/  IMAD.MOV.U32 R17, RZ, RZ, 0x1 ;  /* 0x00000001ff117424 */ /* 0x000fe200078e00ff */
[----:B------:R-:W-:Y:S01]  /*c650*/  ULDC UR48, c[0x0][0xc] ;  /* 0x0000030000307ab9 */ /* 0x000fe20000000800 */
[----:B------:R-:W-:Y:S01]  /*c660*/  ULDC.64 UR44, c[0x0][0x198] ;  /* 0x00006600002c7ab9 */ /* 0x000fe20000000a00 */
[----:B------:R-:W-:Y:S01]  /*c670*/  UMOV UR47, URZ ;  /* 0x0000003f002f7c82 */ /* 0x000fe20008000000 */
[----:B-1----:R-:W-:-:S07]  /*c680*/  LOP3.LUT R19, R2, 0x1f, RZ, 0xc0, !PT ;  /* 0x0000001f02137812 */ /* 0x002fce00078ec0ff */
.L_x_1951:
        /* <DEDUP_REMOVED lines=21> */
.L_x_1904:
[----:B------:R-:W-:Y:S01]  /*c7e0*/  ULDC UR9, c[0x0][0xdc4] ;  /* 0x0003710000097ab9 */ /* 0x000fe20000000800 */
[----:B------:R-:W-:Y:S01]  /*c7f0*/  UMOV UR7, UR8 ;  /* 0x0000000800077c82 */ /* 0x000fe20008000000 */
[----:B------:R-:W-:-:S11]  /*c800*/  UISETP.NE.AND UP0, UPT, UR9, 0x1, UPT ;  /* 0x000000010900788c */ /* 0x000fd6000bf05270 */
[----:B------:R-:W-:Y:S02]  /*c810*/  @UP0 ULDC.64 UR10, c[0x0][0xdc8] ;  /* 0x00037200000a0ab9 */ /* 0x000fe40000000a00 */
[----:B------:R-:W-:-:S04]  /*c820*/  UIMAD.WIDE.U32 UR4, UR8, UR10, URZ ;  /* 0x0000000a080472a5 */ /* 0x000fc8000f8e003f */
[----:B------:R-:W-:-:S04]  /*c830*/  @UP0 USHF.R.U32.HI UR7, URZ, UR11, UR5 ;  /* 0x0000000b3f070299 */ /* 0x000fc80008011605 */
[----:B------:R-:W-:-:S12]  /*c840*/  UIMAD UR4, UR7, UR9, URZ ;  /* 0x00000009070472a4 */ /* 0x000fd8000f8e023f */
.L_x_1905:
[----:B------:R-:W-:Y:S01]  /*c850*/  ULOP3.LUT UR5, URZ, UR7, URZ, 0x33, !UPT ;  /* 0x000000073f057292 */ /* 0x000fe2000f8e333f */
[----:B------:R-:W-:Y:S01]  /*c860*/  BSSY B6, `(.L_x_1906) ;  /* 0x0000286000067945 */ /* 0x000fe20003800000 */
[----:B------:R-:W-:Y:S01]  /*c870*/  ULDC.64 UR10, c[0x0][0x3f8] ;  /* 0x0000fe00000a7ab9 */ /* 0x000fe20000000a00 */
[----:B------:R-:W-:Y:S01]  /*c880*/  ULDC UR7, c[0x0][0xdac] ;  /* 0x00036b0000077ab9 */ /* 0x000fe20000000800 */
[----:B------:R-:W-:Y:S02]  /*c890*/  UISETP.NE.U32.AND UP0, UPT, UR10, URZ, UPT ;  /* 0x0000003f0a00728c */ /* 0x000fe4000bf05070 */
[----:B------:R-:W-:Y:S02]  /*c8a0*/  UIADD3 UR5, UR5, UR7, URZ ;  /* 0x0000000705057290 */ /* 0x000fe4000fffe03f */
[----:B------:R-:W-:Y:S02]  /*c8b0*/  UISETP.NE.AND.EX UP0, UPT, UR11, URZ, UPT, UP0 ;  /* 0x0000003f0b00728c */ /* 0x000fe4000bf05300 */
[----:B------:R-:W-:Y:S01]  /*c8c0*/  USHF.L.U32 UR41, UR5, 0x7, URZ ;  /* 0x0000000705297899 */ /* 0x000fe2000800063f */
[----:B------:R-:W-:Y:S01]  /*c8d0*/  ULDC UR7, c[0x0][0x404] ;  /* 0x0001010000077ab9 */ /* 0x000fe20000000800 */
[----:B------:R-:W-:Y:S01]  /*c8e0*/  ULDC UR10, c[0x0][0x288] ;  /* 0x0000a200000a7ab9 */ /* 0x000fe20000000800 */
[----:B------:R-:W-:-:S02]  /*c8f0*/  USEL UR7, UR7, 0x1, UP0 ;  /* 0x0000000107077887 */ /* 0x000fc40008000000 */
[----:B------:R-:W-:Y:S01]  /*c900*/  UIADD3 UR5, UR41, 0xff, -UR10 ;  /* 0x000000ff29057890 */ /* 0x000fe2000fffe80a */
[----:B------:R-:W-:Y:S02]  /*c910*/  ULDC UR9, c[0x0][0xdb8] ;  /* 0x00036e0000097ab9 */ /* 0x000fe40000000800 */
[----:B------:R-:W-:Y:S01]  /*c920*/  ULDC UR10, c[0x0][0x2e0] ;  /* 0x0000b800000a7ab9 */ /* 0x000fe20000000800 */
[----:B------:R-:W-:Y:S02]  /*c930*/  UISETP.NE.AND UP1, UPT, UR9, 0x1, UPT ;  /* 0x000000010900788c */ /* 0x000fe4000bf25270 */
[----:B------:R-:W-:Y:S02]  /*c940*/  UIMAD UR11, UR7, UR10, 0x7f ;  /* 0x0000007f070b74a4 */ /* 0x000fe4000f8e020a */
[----:B------:R-:W-:Y:S02]  /*c950*/  UIMAD UR5, UR7, UR10, UR5 ;  /* 0x0000000a070572a4 */ /* 0x000fe4000f8e0205 */
[----:B------:R-:W-:-:S02]  /*c960*/  USHF.R.S32.HI UR10, URZ, 0x1f, UR11 ;  /* 0x0000001f3f0a7899 */ /* 0x000fc4000801140b */
[----:B------:R-:W-:Y:S02]  /*c970*/  USHF.R.S32.HI UR7, URZ, 0x1f, UR5 ;  /* 0x0000001f3f077899 */ /* 0x000fe40008011405 */
[----:B------:R-:W-:Y:S02]  /*c980*/  ULEA.HI UR10, UR10, UR11, URZ, 0x7 ;  /* 0x0000000b0a0a7291 */ /* 0x000fe4000f8f383f */
[----:B------:R-:W-:Y:S02]  /*c990*/  ULEA.HI UR7, UR7, UR5, URZ, 0x7 ;  /* 0x0000000507077291 */ /* 0x000fe4000f8f383f */
[----:B------:R-:W-:Y:S02]  /*c9a0*/  USHF.R.S32.HI UR10, URZ, 0x7, UR10 ;  /* 0x000000073f0a7899 */ /* 0x000fe4000801140a */
[----:B------:R-:W-:Y:S02]  /*c9b0*/  USHF.R.S32.HI UR7, URZ, 0x7, UR7 ;  /* 0x000000073f077899 */ /* 0x000fe40008011407 */
[----:B------:R-:W-:-:S02]  /*c9c0*/  UIADD3 UR4, UR8, -UR4, URZ ;  /* 0x8000000408047290 */ /* 0x000fc4000fffe03f */
[----:B------:R-:W-:Y:S01]  /*c9d0*/  UISETP.LT.AND UP0, UPT, UR10, UR7, UPT ;  /* 0x000000070a00728c */ /* 0x000fe2000bf01270 */
[----:B------:R-:W-:-:S03]  /*c9e0*/  ULDC UR8, c[0x0][0xdc4] ;  /* 0x0003710000087ab9 */ /* 0x000fc60000000800 */
[----:B------:R-:W-:Y:S02]  /*c9f0*/  USEL UR39, UR10, UR7, UP0 ;  /* 0x000000070a277287 */ /* 0x000fe40008000000 */
[----:B------:R-:W-:-:S03]  /*ca00*/  UIMAD UR6, UR6, UR8, UR4 ;  /* 0x00000008060672a4 */ /* 0x000fc6000f8e0204 */
[----:B------:R-:W-:Y:S01]  /*ca10*/  @UP1 ULDC UR4, c[0x0][0xdbc] ;  /* 0x00036f0000041ab9 */ /* 0x000fe20000000800 */
[----:B------:R-:W-:Y:S01]  /*ca20*/  ISETP.LT.AND P0, PT, RZ, UR39, PT ;  /* 0x00000027ff007c0c */ /* 0x000fe2000bf01270 */
[----:B------:R-:W-:Y:S01]  /*ca30*/  UIMAD.WIDE.U32 UR4, UR6, UR4, URZ ;  /* 0x00000004060472a5 */ /* 0x000fe2000f8e003f */
[----:B------:R-:W-:Y:S01]  /*ca40*/  @UP1 ULDC UR8, c[0x0][0xdc0] ;  /* 0x0003700000081ab9 */ /* 0x000fe20000000800 */
[----:B------:R-:W-:Y:S02]  /*ca50*/  UMOV UR43, UR6 ;  /* 0x00000006002b7c82 */ /* 0x000fe40008000000 */
[----:B------:R-:W-:-:S04]  /*ca60*/  @UP1 USHF.R.U32.HI UR43, URZ, UR8, UR5 ;  /* 0x000000083f2b1299 */ /* 0x000fc80008011605 */
[----:B------:R-:W-:-:S04]  /*ca70*/  UIADD3 UR42, -UR43, URZ, URZ ;  /* 0x0000003f2b2a7290 */ /* 0x000fc8000fffe13f */
[----:B------:R-:W-:Y:S01]  /*ca80*/  UIMAD UR42, UR9, UR42, UR6 ;  /* 0x0000002a092a72a4 */ /* 0x000fe2000f8e0206 */
[----:B------:R-:W-:Y:S11]  /*ca90*/  @P0 BRA `(.L_x_1907) ;  /* 0x0000000000440947 */ /* 0x000ff60003800000 */
[----:B------:R-:W-:Y:S01]  /*caa0*/  ISETP.NE.AND P0, PT, R19, RZ, PT ;  /* 0x000000ff1300720c */ /* 0x000fe20003f05270 */
[----:B------:R-:W-:-:S12]  /*cab0*/  IMAD.MOV.U32 R13, RZ, RZ, R18 ;  /* 0x000000ffff0d7224 */ /* 0x000fd800078e0012 */
        /* <DEDUP_REMOVED lines=15> */
.L_x_1907:
        /* <DEDUP_REMOVED lines=11> */
[----:B------:R-:W-:Y:S01]  /*cc60*/  MOV R4, UR6 ;  /* 0x0000000600047c02 */ /* 0x000fe20008000f00 */
[----:B------:R-:W-:Y:S01]  /*cc70*/  IMAD.U32 R5, RZ, RZ, UR7 ;  /* 0x00000007ff057e24 */ /* 0x000fe2000f8e00ff */
[----:B------:R-:W1:Y:S01]  /*cc80*/  LDC.64 R2, c[0x4][R2] ;  /* 0x0100000002027b82 */ /* 0x000e620000000a00 */
        /* <DEDUP_REMOVED lines=9> */
.L_x_1909:
        /* <DEDUP_REMOVED lines=9> */
[----:B------:R-:W-:Y:S01]  /*cdb0*/  MOV R4, UR6 ;  /* 0x0000000600047c02 */ /* 0x000fe20008000f00 */
[----:B------:R-:W-:Y:S01]  /*cdc0*/  IMAD.U32 R5, RZ, RZ, UR7 ;  /* 0x00000007ff057e24 */ /* 0x000fe2000f8e00ff */
[----:B------:R-:W-:Y:S01]  /*cdd0*/  MOV R7, UR9 ;  /* 0x0000000900077c02 */ /* 0x000fe20008000f00 */
[----:B------:R-:W-:Y:S01]  /*cde0*/  IMAD.U32 R6, RZ, RZ, UR8 ;  /* 0x00000008ff067e24 */ /* 0x000fe2000f8e00ff */
[----:B------:R-:W-:Y:S01]  /*cdf0*/  MOV R8, 0x70 ;  /* 0x0000007000087802 */ /* 0x000fe20000000f00 */
[----:B------:R-:W-:-:S02]  /*ce00*/  IMAD.U32 R10, RZ, RZ, UR4 ;  /* 0x00000004ff0a7e24 */ /* 0x000fc4000f8e00ff */
[----:B------:R-:W-:Y:S02]  /*ce10*/  IMAD.U32 R11, RZ, RZ, UR5 ;  /* 0x00000005ff0b7e24 */ /* 0x000fe4000f8e00ff */
[----:B------:R-:W-:Y:S02]  /*ce20*/  IMAD.MOV.U32 R12, RZ, RZ, 0x1 ;  /* 0x00000001ff0c7424 */ /* 0x000fe400078e00ff */
[----:B-1----:R-:W-:-:S07]  /*ce30*/  IMAD.MOV.U32 R13, RZ, RZ, RZ ;  /* 0x000000ffff0d7224 */ /* 0x002fce00078e00ff */
[----:B------:R-:W-:-:S07]  /*ce40*/  LEPC R20, `(.L_x_1911) ;  /* 0x000000001014794e */ /* 0x000fce0000000000 */
[----:B--2---:R-:W-:Y:S05]  /*ce50*/  CALL.ABS.NOINC R2 ;  /* 0x0000000002007343 */ /* 0x004fea0003c00000 */
.L_x_1911:
        /* <DEDUP_REMOVED lines=16> */
.L_x_1910:
[----:B------:R-:W-:Y:S01]  /*cf60*/  ULDC.64 UR4, c[0x0][0x9f8] ;  /* 0x00027e0000047ab9 */ /* 0x000fe20000000a00 */
[----:B------:R-:W-:Y:S01]  /*cf70*/  MOV R5, UR43 ;  /* 0x0000002b00057c02 */ /* 0x000fe20008000f00 */
[----:B------:R-:W-:Y:S01]  /*cf80*/  IMAD.U32 R0, RZ, RZ, UR43 ;  /* 0x0000002bff007e24 */ /* 0x000fe2000f8e00ff */
[----:B------:R-:W-:Y:S01]  /*cf90*/  ISETP.NE.U32.AND P0, PT, RZ, UR4, PT ;  /* 0x00000004ff007c0c */ /* 0x000fe2000bf05070 */
[----:B------:R-:W-:Y:S01]  /*cfa0*/  ULDC.64 UR6, c[0x0][0x208] ;  /* 0x0000820000067ab9 */ /* 0x000fe20000000a00 */
[----:B------:R-:W1:Y:S02]  /*cfb0*/  LDC R4, c[0x0][0x428] ;  /* 0x00010a00ff047b82 */ /* 0x000e640000000800 */
[----:B------:R-:W-:-:S13]  /*cfc0*/  ISETP.NE.AND.EX P0, PT, RZ, UR5, PT, P0 ;  /* 0x00000005ff007c0c */ /* 0x000fda000bf05300 */
[----:B------:R-:W2:Y:S02]  /*cfd0*/  @P0 LDC.64 R2, c[0x0][0x9f8] ;  /* 0x00027e00ff020b82 */ /* 0x000ea40000000a00 */
[----:B--2---:R-:W-:-:S05]  /*cfe0*/  @P0 IMAD.WIDE R2, R5, 0x4, R2 ;  /* 0x0000000405020825 */ /* 0x004fca00078e0202 */
[----:B------:R2:W3:Y:S01]  /*cff0*/  @P0 LDG.E R0, desc[UR6][R2.64] ;  /* 0x0000000602000981 */ /* 0x0004e2000c1e1900 */
[----:B-1----:R-:W-:Y:S01]  /*d000*/  ISETP.NE.AND P0, PT, R4, 0x1, PT ;  /* 0x000000010400780c */ /* 0x002fe20003f05270 */
[----:B------:R-:W-:Y:S01]  /*d010*/  IMAD.U32 R4, RZ, RZ, UR42 ;  /* 0x0000002aff047e24 */ /* 0x000fe2000f8e00ff */
[----:B------:R-:W-:Y:S01]  /*d020*/  ISETP.NE.AND P1, PT, R19, RZ, PT ;  /* 0x000000ff1300720c */ /* 0x000fe20003f25270 */
[----:B------:R-:W-:Y:S01]  /*d030*/  UMOV UR40, URZ ;  /* 0x0000003f00287c82 */ /* 0x000fe20008000000 */
[----:B------:R-:W-:Y:S01]  /*d040*/  UMOV UR8, 0x40 ;  /* 0x0000004000087882 */ /* 0x000fe20000000000 */
[----:B------:R-:W-:Y:S01]  /*d050*/  UMOV UR9, UR41 ;  /* 0x0000002900097c82 */ /* 0x000fe20008000000 */
[----:B------:R-:W-:Y:S01]  /*d060*/  UMOV UR10, UR42 ;  /* 0x0000002a000a7c82 */ /* 0x000fe20008000000 */
[----:B------:R-:W-:Y:S01]  /*d070*/  UMOV UR11, UR43 ;  /* 0x0000002b000b7c82 */ /* 0x000fe20008000000 */
[----:B------:R-:W-:Y:S01]  /*d080*/  UMOV UR12, 0x80 ;  /* 0x00000080000c7882 */ /* 0x000fe20000000000 */
[----:B--2---:R-:W1:Y:S01]  /*d090*/  LDC.64 R2, c[0x0][0x3f8] ;  /* 0x0000fe00ff027b82 */ /* 0x004e620000000a00 */
[----:B------:R-:W-:Y:S01]  /*d0a0*/  UMOV UR13, UR41 ;  /* 0x00000029000d7c82 */ /* 0x000fe20008000000 */
[----:B------:R-:W-:Y:S01]  /*d0b0*/  UMOV UR14, UR42 ;  /* 0x0000002a000e7c82 */ /* 0x000fe20008000000 */
[----:B------:R-:W-:Y:S01]  /*d0c0*/  UMOV UR15, UR43 ;  /* 0x0000002b000f7c82 */ /* 0x000fe20008000000 */
[----:B------:R-:W-:-:S02]  /*d0d0*/  UMOV UR6, 0xffffffff ;  /* 0xffffffff00067882 */ /* 0x000fc40000000000 */
[----:B------:R-:W-:Y:S02]  /*d0e0*/  VOTEU.ALL UP1, P1 ;  /* 0x00000000003f7886 */ /* 0x000fe40000820000 */
[----:B------:R-:W2:Y:S03]  /*d0f0*/  @P0 LDC R5, c[0x0][0x42c] ;  /* 0x00010b00ff050b82 */ /* 0x000ea60000000800 */
[----:B------:R-:W-:-:S04]  /*d100*/  @!UP1 UIADD3 UR4, UP0, UR44, 0x270, URZ ;  /* 0x000002702c049890 */ /* 0x000fc8000ff1e03f */
[----:B------:R-:W-:Y:S01]  /*d110*/  @!UP1 UIADD3.X UR5, URZ, UR45, URZ, UP0, !UPT ;  /* 0x0000002d3f059290 */ /* 0x000fe200087fe43f */
[----:B------:R-:W4:Y:S08]  /*d120*/  @P0 LDC R6, c[0x0][0x430] ;  /* 0x00010c00ff060b82 */ /* 0x000f300000000800 */
[----:B------:R1:W-:Y:S01]  /*d130*/  @!UP1 UTMAPF.L2.4D [UR40], [UR4] ;  /* 0x00000028040095b8 */ /* 0x0003e20008018000 */
[----:B--2---:R-:W-:Y:S01]  /*d140*/  @P0 IMAD.HI.U32 R5, R5, UR42, RZ ;  /* 0x0000002a05050c27 */ /* 0x004fe2000f8e00ff */
[----:B------:R2:W-:Y:S04]  /*d150*/  @!UP1 UTMAPF.L2.4D [UR8], [UR4] ;  /* 0x00000008040095b8 */ /* 0x0005e80008018000 */
[----:B----4-:R-:W-:Y:S01]  /*d160*/  @P0 SHF.R.U32.HI R4, RZ, R6, R5 ;  /* 0x00000006ff040219 */ /* 0x010fe20000011605 */
[----:B------:R2:W-:Y:S01]  /*d170*/  @!UP1 UTMAPF.L2.4D [UR12], [UR4] ;  /* 0x0000000c040095b8 */ /* 0x0005e20008018000 */
[----:B-1----:R-:W-:-:S02]  /*d180*/  ISETP.NE.U32.AND P0, PT, R2, RZ, PT ;  /* 0x000000ff0200720c */ /* 0x002fc40003f05070 */
[----:B------:R-:W-:Y:S02]  /*d190*/  MOV R5, UR39 ;  /* 0x0000002700057c02 */ /* 0x000fe40008000f00 */
[----:B------:R-:W-:-:S03]  /*d1a0*/  ISETP.NE.AND.EX P0, PT, R3, RZ, PT, P0 ;  /* 0x000000ff0300720c */ /* 0x000fc60003f05300 */
[----:B------:R-:W-:Y:S01]  /*d1b0*/  VIADD R5, R5, 0xffffffff ;  /* 0xffffffff05057836 */ /* 0x000fe20000000000 */
[----:B---3--:R-:W-:Y:S01]  /*d1c0*/  SEL R6, R0, RZ, !P0 ;  /* 0x000000ff00067207 */ /* 0x008fe20004000000 */
[----:B--2---:R-:W-:Y:S08]  /*d1d0*/  BRA.DIV UR6, `(.L_x_1912) ;  /* 0x0000002606747947 */ /* 0x004ff0000b800000 */
.L_x_1963:
[----:B------:R-:W-:Y:S01]  /*d1e0*/  UMOV UR4, 0xffffffff ;  /* 0xffffffff00047882 */ /* 0x000fe20000000000 */
[----:B------:R-:W-:Y:S02]  /*d1f0*/  SHF.R.S32.HI R12, RZ, 0x1f, R0 ;  /* 0x0000001fff0c7819 */ /* 0x000fe40000011400 */
[----:B------:R-:W-:Y:S05]  /*d200*/  BRA.DIV UR4, `(.L_x_1913) ;  /* 0x0000002604947947 */ /* 0x000fea000b800000 */
[----:B------:R-:W-:-:S13]  /*d210*/  ELECT P6, URZ, PT ;  /* 0x00000000003f782f */ /* 0x000fda00038c0000 */
.L_x_1966:
[----:B------:R-:W-:Y:S05]  /*d220*/  @!P6 BRA `(.L_x_1914) ;  /* 0x0000000000f4e947 */ /* 0x000fea0003800000 */
[----:B------:R-:W-:Y:S01]  /*d230*/  IMAD.MOV.U32 R6, RZ, RZ, R0 ;  /* 0x000000ffff067224 */ /* 0x000fe200078e0000 */
[----:B------:R-:W-:Y:S06]  /*d240*/  @!P0 BRA `(.L_x_1915) ;  /* 0x00000000004c8947 */ /* 0x000fec0003800000 */
[----:B------:R-:W1:Y:S01]  /*d250*/  LDC R11, c[0x0][0x41c] ;  /* 0x00010700ff0b7b82 */ /* 0x000e620000000800 */
[----:B------:R-:W-:Y:S01]  /*d260*/  MOV R10, R5 ;  /* 0x00000005000a7202 */ /* 0x000fe20000000f00 */
[----:B------:R-:W-:Y:S01]  /*d270*/  ULDC.64 UR4, c[0x0][0x408] ;  /* 0x0001020000047ab9 */ /* 0x000fe20000000a00 */
[----:B------:R-:W-:Y:S01]  /*d280*/  ULDC.64 UR6, c[0x0][0x208] ;  /* 0x0000820000067ab9 */ /* 0x000fe20000000a00 */
        /* <DEDUP_REMOVED lines=13> */
[----:B------:R-:W-:-:S05]  /*d360*/  IADD3 R10, -R10, RZ, RZ ;  /* 0x000000ff0a0a7210 */ /* 0x000fca0007ffe1ff */
[----:B------:R-:W-:-:S07]  /*d370*/  IMAD R5, R11, R10, R5 ;  /* 0x0000000a0b057224 */ /* 0x000fce00078e0205 */
.L_x_1915:
[----:B------:R-:W2:Y:S01]  /*d380*/  S2R R7, SR_TID.X ;  /* 0x0000000000077919 */ /* 0x000ea20000002100 */
[----:B-1----:R-:W-:Y:S02]  /*d390*/  LEA R8, R16, UR38, 0x3 ;  /* 0x0000002610087c11 */ /* 0x002fe4000f8e18ff */
[----:B--2---:R-:W-:Y:S02]  /*d3a0*/  LOP3.LUT R9, R7, 0x7f, RZ, 0xc0, !PT ;  /* 0x0000007f07097812 */ /* 0x004fe400078ec0ff */
[----:B------:R-:W-:Y:S02]  /*d3b0*/  SHF.L.U32 R7, R17, 0x1f, RZ ;  /* 0x0000001f11077819 */ /* 0x000fe400000006ff */
[----:B------:R-:W-:Y:S02]  /*d3c0*/  ISETP.NE.AND P3, PT, R9, RZ, PT ;  /* 0x000000ff0900720c */ /* 0x000fe40003f65270 */
[----:B------:R-:W1:Y:S02]  /*d3d0*/  SYNCS.PHASECHK.TRANS64.TRYWAIT P2, [R8+URZ+0x34840], R7 ;  /* 0x03484007080075a7 */ /* 0x000e64000804017f */
[----:B-1----:R-:W-:Y:S09]  /*d3e0*/  @!P2 BRA `(.L_x_1916) ;  /* 0x00000024003ca947 */ /* 0x002ff20003800000 */
.L_x_1967:
[----:B------:R-:W-:Y:S05]  /*d3f0*/  @P3 BRA `(.L_x_1917) ;  /* 0x0000000000143947 */ /* 0x000fea0003800000 */
[----:B------:R-:W-:Y:S01]  /*d400*/  ISETP.NE.AND P2, PT, R19, RZ, PT ;  /* 0x000000ff1300720c */ /* 0x000fe20003f45270 */
[----:B-1----:R-:W-:-:S04]  /*d410*/  IMAD.MOV.U32 R7, RZ, RZ, 0xc000 ;  /* 0x0000c000ff077424 */ /* 0x002fc800078e00ff */
[----:B------:R2:W-:Y:S08]  /*d420*/  SYNCS.ARRIVE.TRANS64 RZ, [R8+URZ+0x34830], R7 ;  /* 0x0348300708ff79a7 */ /* 0x0005f0000800003f */
[----:B------:R-:W-:Y:S05]  /*d430*/  @!P2 BRA `(.L_x_1917) ;  /* 0x000000000004a947 */ /* 0x000fea0003800000 */
[----:B------:R-:W-:Y:S01]  /*d440*/  BPT.TRAP 0x1 ;  /* 0x000000040000795c */ /* 0x000fe20000300000 */
.L_x_1917:
        /* <DEDUP_REMOVED lines=13> */
[----:B------:R-:W-:Y:S02]  /*d520*/  USHF.L.U32 UR11, UR11, 0x7, URZ ;  /* 0x000000070b0b7899 */ /* 0x000fe4000800063f */
[----:B------:R-:W-:Y:S02]  /*d530*/  UIADD3 UR14, UR8, 0x1c400, URZ ;  /* 0x0001c400080e7890 */ /* 0x000fe4000fffe03f */
[----:B------:R-:W-:Y:S02]  /*d540*/  UIADD3 UR15, UR8, 0x20400, URZ ;  /* 0x00020400080f7890 */ /* 0x000fe4000fffe03f */
[----:B------:R-:W-:-:S03]  /*d550*/  UIADD3 UR17, UR8, 0x24400, URZ ;  /* 0x0002440008117890 */ /* 0x000fc6000fffe03f */
[----:B------:R-:W-:Y:S01]  /*d560*/  UMOV UR8, UR14 ;  /* 0x0000000e00087c82 */ /* 0x000fe20008000000 */
[----:B------:R-:W-:Y:S01]  /*d570*/  UMOV UR14, 0x80 ;  /* 0x00000080000e7882 */ /* 0x000fe20000000000 */
[----:B------:R3:W-:Y:S02]  /*d580*/  UTMALDG.4D [UR8], [UR4], desc[UR6] ;  /* 0x00000608040075b4 */ /* 0x0007e40008019000 */
[----:B---3--:R-:W-:Y:S01]  /*d590*/  UMOV UR8, UR15 ;  /* 0x0000000f00087c82 */ /* 0x008fe20008000000 */
[----:B------:R-:W-:Y:S02]  /*d5a0*/  UMOV UR10, UR16 ;  /* 0x00000010000a7c82 */ /* 0x000fe40008000000 */
[----:B------:R3:W-:Y:S02]  /*d5b0*/  UTMALDG.4D [UR8], [UR4], desc[UR6] ;  /* 0x00000608040075b4 */ /* 0x0007e40008019000 */
[----:B---3--:R-:W-:Y:S01]  /*d5c0*/  UMOV UR8, UR17 ;  /* 0x0000001100087c82 */ /* 0x008fe20008000000 */
[----:B------:R-:W-:-:S02]  /*d5d0*/  UMOV UR10, UR14 ;  /* 0x0000000e000a7c82 */ /* 0x000fc40008000000 */
[----:B------:R3:W-:Y:S02]  /*d5e0*/  UTMALDG.4D [UR8], [UR4], desc[UR6] ;  /* 0x00000608040075b4 */ /* 0x0007e40008019000 */
[----:B---3--:R-:W-:Y:S01]  /*d5f0*/  NOP ;  /* 0x0000000000007918 */ /* 0x008fe20000000000 */
.L_x_1914:
        /* <DEDUP_REMOVED lines=9> */
[----:B-12---:R-:W-:Y:S01]  /*d690*/  @P2 IMAD.MOV.U32 R7, RZ, RZ, 0xc000 ;  /* 0x0000c000ff072424 */ /* 0x006fe200078e00ff */
        /* <DEDUP_REMOVED lines=13> */
[----:B-1----:R-:W-:Y:S01]  /*d770*/  MOV R7, UR14 ;  /* 0x0000000e00077c02 */ /* 0x002fe20008000f00 */
[----:B------:R-:W-:Y:S01]  /*d780*/  UMOV UR29, UR43 ;  /* 0x0000002b001d7c82 */ /* 0x000fe20008000000 */
[----:B------:R-:W-:Y:S01]  /*d790*/  UMOV UR26, 0x40 ;  /* 0x00000040001a7882 */ /* 0x000fe20000000000 */
[----:B------:R-:W-:Y:S01]  /*d7a0*/  UMOV UR25, UR9 ;  /* 0x0000000900197c82 */ /* 0x000fe20008000000 */
[----:B------:R-:W-:Y:S01]  /*d7b0*/  SHF.L.U32 R7, R7, 0x1f, RZ ;  /* 0x0000001f07077819 */ /* 0x000fe200000006ff */
[----:B------:R-:W-:Y:S01]  /*d7c0*/  UMOV UR19, UR41 ;  /* 0x0000002900137c82 */ /* 0x000fe20008000000 */
        /* <DEDUP_REMOVED lines=9> */
.L_x_1968:
[----:B------:R-:W-:-:S06]  /*d860*/  UISETP.GE.AND UP0, UPT, UR39, 0x2, UPT ;  /* 0x000000022700788c */ /* 0x000fcc000bf06270 */
[----:B------:R-:W-:-:S13]  /*d870*/  PLOP3.LUT P2, PT, PT, PT, UP0, 0x80, 0x0 ;  /* 0x000000000000781c */ /* 0x000fda0003f4f008 */
[----:B------:R-:W-:Y:S05]  /*d880*/  @!P2 BRA `(.L_x_1919) ;  /* 0x000000140020a947 */ /* 0x000fea0003800000 */
[----:B------:R-:W-:Y:S02]  /*d890*/  ULOP3.LUT UR4, UR39, 0x1, URZ, 0xc0, !UPT ;  /* 0x0000000127047892 */ /* 0x000fe4000f8ec03f */
[----:B------:R-:W-:Y:S02]  /*d8a0*/  UIADD3 UR46, UR39, -0x2, URZ ;  /* 0xfffffffe272e7890 */ /* 0x000fe4000fffe03f */
[----:B------:R-:W-:Y:S01]  /*d8b0*/  UISETP.NE.U32.AND UP0, UPT, UR4, 0x1, UPT ;  /* 0x000000010400788c */ /* 0x000fe2000bf05070 */
[----:B------:R-:W-:-:S03]  /*d8c0*/  ULDC.64 UR36, c[0x0][0x408] ;  /* 0x0001020000247ab9 */ /* 0x000fc60000000a00 */
[----:B-1----:R-:W-:Y:S02]  /*d8d0*/  IMAD.U32 R7, RZ, RZ, UR46 ;  /* 0x0000002eff077e24 */ /* 0x002fe4000f8e00ff */
[----:B------:R-:W-:-:S13]  /*d8e0*/  PLOP3.LUT P2, PT, PT, PT, UP0, 0x80, 0x0 ;  /* 0x000000000000781c */ /* 0x000fda0003f4f008 */
[----:B------:R-:W-:Y:S05]  /*d8f0*/  @!P2 BRA `(.L_x_1920) ;  /* 0x0000000400b8a947 */ /* 0x000fea0003800000 */
[----:B------:R-:W-:Y:S01]  /*d900*/  VIADD R7, R16, 0x1 ;  /* 0x0000000110077836 */ /* 0x000fe20000000000 */
[----:B------:R-:W-:Y:S04]  /*d910*/  BSSY B0, `(.L_x_1921) ;  /* 0x0000068000007945 */ /* 0x000fe80003800000 */
[----:B------:R-:W-:-:S04]  /*d920*/  ISETP.NE.AND P2, PT, R7, 0x2, PT ;  /* 0x000000020700780c */ /* 0x000fc80003f45270 */
[----:B------:R-:W-:Y:S02]  /*d930*/  SEL R10, RZ, 0x1, P2 ;  /* 0x00000001ff0a7807 */ /* 0x000fe40001000000 */
[----:B------:R-:W-:Y:S02]  /*d940*/  SEL R7, R7, RZ, P2 ;  /* 0x000000ff07077207 */ /* 0x000fe40001000000 */
[----:B------:R-:W-:Y:S01]  /*d950*/  LOP3.LUT R10, R17, R10, RZ, 0x3c, !PT ;  /* 0x0000000a110a7212 */ /* 0x000fe200078e3cff */
[----:B------:R-:W-:Y:S06]  /*d960*/  @!P6 BRA `(.L_x_1922) ;  /* 0x000000040088e947 */ /* 0x000fec0003800000 */
[----:B------:R-:W-:Y:S01]  /*d970*/  MOV R9, R6 ;  /* 0x0000000600097202 */ /* 0x000fe20000000f00 */
[----:B------:R-:W-:Y:S01]  /*d980*/  IMAD.U32 R8, RZ, RZ, UR46 ;  /* 0x0000002eff087e24 */ /* 0x000fe2000f8e00ff */
[----:B------:R-:W-:Y:S06]  /*d990*/  @!P0 BRA `(.L_x_1923) ;  /* 0x0000000000548947 */ /* 0x000fec0003800000 */
[----:B------:R-:W-:Y:S01]  /*d9a0*/  ULDC UR7, c[0x0][0x41c] ;  /* 0x0001070000077ab9 */ /* 0x000fe20000000800 */
[----:B------:R-:W-:Y:S01]  /*d9b0*/  UMOV UR6, UR46 ;  /* 0x0000002e00067c82 */ /* 0x000fe20008000000 */
[----:B------:R-:W-:Y:S01]  /*d9c0*/  UISETP.NE.AND UP0, UPT, UR7, 0x1, UPT ;  /* 0x000000010700788c */ /* 0x000fe2000bf05270 */
[----:B------:R-:W-:-:S10]  /*d9d0*/  ULDC.64 UR10, c[0x0][0x208] ;  /* 0x00008200000a7ab9 */ /* 0x000fd40000000a00 */
[----:B------:R-:W-:Y:S02]  /*d9e0*/  @UP0 ULDC.64 UR8, c[0x0][0x420] ;  /* 0x0001080000080ab9 */ /* 0x000fe40000000a00 */
[----:B------:R-:W-:-:S04]  /*d9f0*/  UIMAD.WIDE.U32 UR4, UR46, UR8, URZ ;  /* 0x000000082e0472a5 */ /* 0x000fc8000f8e003f */
[----:B------:R-:W-:-:S03]  /*da00*/  @UP0 USHF.R.U32.HI UR6, URZ, UR9, UR5 ;  /* 0x000000093f060299 */ /* 0x000fc60008011605 */
[----:B------:R-:W-:Y:S01]  /*da10*/  ULDC.64 UR8, c[0x0][0x408] ;  /* 0x0001020000087ab9 */ /* 0x000fe20000000a00 */
[----:B------:R-:W-:Y:S01]  /*da20*/  USHF.R.S32.HI UR4, URZ, 0x1f, UR6 ;  /* 0x0000001f3f047899 */ /* 0x000fe20008011406 */
[----:B------:R-:W-:Y:S02]  /*da30*/  IMAD R11, R12, UR8, RZ ;  /* 0x000000080c0b7c24 */ /* 0x000fe4000f8e02ff */
[----:B------:R-:W-:Y:S02]  /*da40*/  IMAD.U32 R8, RZ, RZ, UR6 ;  /* 0x00000006ff087e24 */ /* 0x000fe4000f8e00ff */
[----:B------:R-:W-:Y:S01]  /*da50*/  IMAD R11, R0, UR9, R11 ;  /* 0x00000009000b7c24 */ /* 0x000fe2000f8e020b */
[----:B------:R-:W-:-:S03]  /*da60*/  MOV R9, UR4 ;  /* 0x0000000400097c02 */ /* 0x000fc60008000f00 */
[----:B------:R-:W-:-:S04]  /*da70*/  IMAD.WIDE.U32 R8, R0, UR8, R8 ;  /* 0x0000000800087c25 */ /* 0x000fc8000f8e0008 */
[----:B------:R-:W-:Y:S01]  /*da80*/  IMAD.IADD R9, R11, 0x1, R9 ;  /* 0x000000010b097824 */ /* 0x000fe200078e0209 */
[----:B------:R-:W-:-:S04]  /*da90*/  LEA R2, P2, R8, R2, 0x2 ;  /* 0x0000000208027211 */ /* 0x000fc800078410ff */
[----:B------:R-:W-:-:S05]  /*daa0*/  LEA.HI.X R3, R8, R3, R9, 0x2, P2 ;  /* 0x0000000308037211 */ /* 0x000fca00010f1409 */
[----:B------:R1:W5:Y:S01]  /*dab0*/  LDG.E R9, desc[UR10][R2.64] ;  /* 0x0000000a02097981 */ /* 0x000362000c1e1900 */
[----:B------:R-:W-:-:S04]  /*dac0*/  UIADD3 UR4, -UR6, URZ, URZ ;  /* 0x0000003f06047290 */ /* 0x000fc8000fffe13f */
[----:B------:R-:W-:-:S06]  /*dad0*/  UIMAD UR4, UR7, UR4, UR46 ;  /* 0x00000004070472a4 */ /* 0x000fcc000f8e022e */
[----:B-1----:R-:W-:-:S07]  /*dae0*/  IMAD.U32 R8, RZ, RZ, UR4 ;  /* 0x00000004ff087e24 */ /* 0x002fce000f8e00ff */
.L_x_1923:
[----:B------:R-:W1:Y:S01]  /*daf0*/  S2R R2, SR_TID.X ;  /* 0x0000000000027919 */ /* 0x000e620000002100 */
[----:B------:R-:W-:Y:S02]  /*db00*/  LEA R3, R7, UR38, 0x3 ;  /* 0x0000002607037c11 */ /* 0x000fe4000f8e18ff */
[----:B-1----:R-:W-:Y:S02]  /*db10*/  LOP3.LUT R11, R2, 0x7f, RZ, 0xc0, !PT ;  /* 0x0000007f020b7812 */ /* 0x002fe400078ec0ff */
[----:B------:R-:W-:Y:S02]  /*db20*/  SHF.L.U32 R2, R10, 0x1f, RZ ;  /* 0x0000001f0a027819 */ /* 0x000fe400000006ff */
[----:B------:R-:W-:Y:S02]  /*db30*/  ISETP.NE.AND P2, PT, R11, RZ, PT ;  /* 0x000000ff0b00720c */ /* 0x000fe40003f45270 */
[----:B------:R-:W1:Y:S02]  /*db40*/  SYNCS.PHASECHK.TRANS64.TRYWAIT P3, [R3+URZ+0x34840], R2 ;  /* 0x03484002030075a7 */ /* 0x000e64000806017f */
[----:B-1----:R-:W-:Y:S09]  /*db50*/  @!P3 BRA `(.L_x_1924) ;  /* 0x0000001c008cb947 */ /* 0x002ff20003800000 */
.L_x_1969:
[----:B------:R-:W-:Y:S05]  /*db60*/  @P2 BRA `(.L_x_1925) ;  /* 0x0000000000142947 */ /* 0x000fea0003800000 */
[----:B------:R-:W-:Y:S02]  /*db70*/  ISETP.NE.AND P3, PT, R19, RZ, PT ;  /* 0x000000ff1300720c */ /* 0x000fe40003f65270 */
[----:B-1----:R-:W-:-:S04]  /*db80*/  MOV R2, 0xc000 ;  /* 0x0000c00000027802 */ /* 0x002fc80000000f00 */
[----:B------:R2:W-:Y:S07]  /*db90*/  SYNCS.ARRIVE.TRANS64 RZ, [R3+URZ+0x34830], R2 ;  /* 0x0348300203ff79a7 */ /* 0x0005ee000800003f */
[----:B------:R-:W-:Y:S05]  /*dba0*/  @!P3 BRA `(.L_x_1925) ;  /* 0x000000000004b947 */ /* 0x000fea0003800000 */
[----:B------:R-:W-:Y:S01]  /*dbb0*/  BPT.TRAP 0x1 ;  /* 0x000000040000795c */ /* 0x000fe20000300000 */
.L_x_1925:
        /* <DEDUP_REMOVED lines=14> */
[----:B-12---:R-:W-:Y:S01]  /*dca0*/  SHF.L.U32 R3, R17, 0x1f, RZ ;  /* 0x0000001f11037819 */ /* 0x006fe200000006ff */
[----:B------:R-:W-:Y:S01]  /*dcb0*/  UIADD3 UR9, UR9, 0x34830, URZ ;  /* 0x0003483009097890 */ /* 0x000fe2000fffe03f */
[----:B------:R-:W-:Y:S01]  /*dcc0*/  LEA R2, R16, UR19, 0x3 ;  /* 0x0000001310027c11 */ /* 0x000fe2000f8e18ff */
[----:B------:R-:W-:-:S02]  /*dcd0*/  USHF.L.U32 UR11, UR11, 0x7, URZ ;  /* 0x000000070b0b7899 */ /* 0x000fc4000800063f */
        /* <DEDUP_REMOVED lines=13> */
.L_x_1970:
[----:B------:R-:W-:Y:S05]  /*ddb0*/  @P2 BRA `(.L_x_1927) ;  /* 0x0000000000182947 */ /* 0x000fea0003800000 */
[----:B------:R-:W-:Y:S01]  /*ddc0*/  ISETP.NE.AND P2, PT, R19, RZ, PT ;  /* 0x000000ff1300720c */ /* 0x000fe20003f45270 */
[----:B-1----:R-:W-:Y:S01]  /*ddd0*/  IMAD.MOV.U32 R3, RZ, RZ, 0x8000 ;  /* 0x00008000ff037424 */ /* 0x002fe200078e00ff */
[----:B------:R-:W-:-:S04]  /*dde0*/  LEA R2, R16, UR38, 0x3 ;  /* 0x0000002610027c11 */ /* 0x000fc8000f8e18ff */
[----:B------:R2:W-:Y:S07]  /*ddf0*/  SYNCS.ARRIVE.TRANS64 RZ, [R2+URZ+0x34850], R3 ;  /* 0x0348500302ff79a7 */ /* 0x0005ee000800003f */
[----:B------:R-:W-:Y:S05]  /*de00*/  @!P2 BRA `(.L_x_1927) ;  /* 0x000000000004a947 */ /* 0x000fea0003800000 */
[----:B------:R-:W-:Y:S01]  /*de10*/  BPT.TRAP 0x1 ;  /* 0x000000040000795c */ /* 0x000fe20000300000 */
.L_x_1927:
        /* <DEDUP_REMOVED lines=10> */
[----:B------:R-:W-:-:S03]  /*dec0*/  MOV R5, R8 ;  /* 0x0000000800057202 */ /* 0x000fc60000000f00 */
[----:B------:R-:W-:Y:S02]  /*ded0*/  ULEA UR6, UR9, UR38, 0xf ;  /* 0x0000002609067291 */ /* 0x000fe4000f8e783f */
[----:B------:R-:W-:Y:S02]  /*dee0*/  ULEA UR9, UR9, UR38, 0x3 ;  /* 0x0000002609097291 */ /* 0x000fe4000f8e183f */
[----:B------:R-:W-:Y:S02]  /*def0*/  USHF.L.U32 UR11, UR11, 0x7, URZ ;  /* 0x000000070b0b7899 */ /* 0x000fe4000800063f */
[----:B------:R-:W-:Y:S02]  /*df00*/  UIADD3 UR8, UR6, 0x400, URZ ;  /* 0x0000040006087890 */ /* 0x000fe4000fffe03f */
[----:B------:R-:W-:Y:S02]  /*df10*/  UIADD3 UR9, UR9, 0x34850, URZ ;  /* 0x0003485009097890 */ /* 0x000fe4000fffe03f */
[----:B------:R-:W-:-:S03]  /*df20*/  UIADD3 UR14, UR6, 0x4400, URZ ;  /* 0x00004400060e7890 */ /* 0x000fc6000fffe03f */
[----:B------:R-:W-:-:S04]  /*df30*/  UMOV UR6, 0x0 ;  /* 0x0000000000067882 */ /* 0x000fc80000000000 */
[----:B------:R3:W-:Y:S02]  /*df40*/  UTMALDG.4D [UR8], [UR4], desc[UR6] ;  /* 0x00000608040075b4 */ /* 0x0007e40008019000 */
[----:B---3--:R-:W-:Y:S01]  /*df50*/  UMOV UR8, UR14 ;  /* 0x0000000e00087c82 */ /* 0x008fe20008000000 */
[----:B------:R-:W-:Y:S02]  /*df60*/  UMOV UR10, UR15 ;  /* 0x0000000f000a7c82 */ /* 0x000fe40008000000 */
[----:B------:R3:W-:Y:S02]  /*df70*/  UTMALDG.4D [UR8], [UR4], desc[UR6] ;  /* 0x00000608040075b4 */ /* 0x0007e40008019000 */
[----:B---3--:R-:W-:Y:S01]  /*df80*/  NOP ;  /* 0x0000000000007918 */ /* 0x008fe20000000000 */
.L_x_1922:
[----:B------:R-:W-:Y:S05]  /*df90*/  BSYNC B0 ;  /* 0x0000000000007941 */ /* 0x000fea0003800000 */
.L_x_1921:
[----:B------:R-:W-:Y:S01]  /*dfa0*/  UIADD3 UR4, UR39, -0x3, URZ ;  /* 0xfffffffd27047890 */ /* 0x000fe2000fffe03f */
[----:B------:R-:W-:Y:S02]  /*dfb0*/  IMAD.MOV.U32 R16, RZ, RZ, R7 ;  /* 0x000000ffff107224 */ /* 0x000fe400078e0007 */
[----:B------:R-:W-:-:S03]  /*dfc0*/  IMAD.MOV.U32 R17, RZ, RZ, R10 ;  /* 0x000000ffff117224 */ /* 0x000fc600078e000a */
[----:B------:R-:W-:-:S07]  /*dfd0*/  MOV R7, UR4 ;  /* 0x0000000400077c02 */ /* 0x000fce0008000f00 */
.L_x_1920:
[----:B------:R-:W-:Y:S01]  /*dfe0*/  ISETP.NE.AND P2, PT, RZ, UR46, PT ;  /* 0x0000002eff007c0c */ /* 0x000fe2000bf45270 */
[----:B------:R-:W-:-:S12]  /*dff0*/  BSSY B0, `(.L_x_1919) ;  /* 0x00000d1000007945 */ /* 0x000fd80003800000 */
[----:B------:R-:W-:Y:S05]  /*e000*/  @!P2 BRA `(.L_x_1928) ;  /* 0x0000000c003ca947 */ /* 0x000fea0003800000 */
[----:B------:R-:W-:-:S07]  /*e010*/  IMAD.MOV.U32 R8, RZ, RZ, R6 ;  /* 0x000000ffff087224 */ /* 0x000fce00078e0006 */
.L_x_1943:
[----:B------:R-:W-:Y:S01]  /*e020*/  VIADD R10, R16, 0x1 ;  /* 0x00000001100a7836 */ /* 0x000fe20000000000 */
[----:B------:R-:W-:Y:S05]  /*e030*/  YIELD ;  /* 0x0000000000007946 */ /* 0x000fea0003800000 */
[----:B------:R-:W-:Y:S01]  /*e040*/  ISETP.NE.AND P2, PT, R10, 0x2, PT ;  /* 0x000000020a00780c */ /* 0x000fe20003f45270 */
[----:B------:R-:W-:Y:S03]  /*e050*/  BSSY B1, `(.L_x_1929) ;  /* 0x0000062000017945 */ /* 0x000fe60003800000 */
[----:B-12---:R-:W-:-:S02]  /*e060*/  SEL R2, RZ, 0x1, P2 ;  /* 0x00000001ff027807 */ /* 0x006fc40001000000 */
[----:B------:R-:W-:Y:S02]  /*e070*/  SEL R10, R10, RZ, P2 ;  /* 0x000000ff0a0a7207 */ /* 0x000fe40001000000 */
[----:B------:R-:W-:Y:S01]  /*e080*/  LOP3.LUT R11, R17, R2, RZ, 0x3c, !PT ;  /* 0x00000002110b7212 */ /* 0x000fe200078e3cff */
[----:B------:R-:W-:Y:S06]  /*e090*/  @!P6 BRA `(.L_x_1930) ;  /* 0x000000040074e947 */ /* 0x000fec0003800000 */
[----:B------:R-:W-:Y:S01]  /*e0a0*/  MOV R13, R7 ;  /* 0x00000007000d7202 */ /* 0x000fe20000000f00 */
[----:B------:R-:W-:Y:S06]  /*e0b0*/  @!P0 BRA `(.L_x_1931) ;  /* 0x0000000000488947 */ /* 0x000fec0003800000 */
[----:B------:R-:W1:Y:S01]  /*e0c0*/  LDC R13, c[0x0][0x41c] ;  /* 0x00010700ff0d7b82 */ /* 0x000e620000000800 */
[----:B------:R-:W-:Y:S01]  /*e0d0*/  IMAD R14, R12, UR36, RZ ;  /* 0x000000240c0e7c24 */ /* 0x000fe2000f8e02ff */
[----:B------:R-:W-:-:S03]  /*e0e0*/  ULDC.64 UR4, c[0x0][0x208] ;  /* 0x0000820000047ab9 */ /* 0x000fc60000000a00 */
        /* <DEDUP_REMOVED lines=10> */
[----:B------:R-:W-:-:S05]  /*e190*/  IMAD.WIDE.U32 R2, R0, UR36, R2 ;  /* 0x0000002400027c25 */ /* 0x000fca000f8e0002 */
[----:B------:R-:W-:Y:S02]  /*e1a0*/  IADD3 R14, R14, R3, RZ ;  /* 0x000000030e0e7210 */ /* 0x000fe40007ffe0ff */
[----:B-1----:R-:W-:-:S04]  /*e1b0*/  LEA R8, P2, R2, R8, 0x2 ;  /* 0x0000000802087211 */ /* 0x002fc800078410ff */
[----:B------:R-:W-:-:S05]  /*e1c0*/  LEA.HI.X R9, R2, R9, R14, 0x2, P2 ;  /* 0x0000000902097211 */ /* 0x000fca00010f140e */
[----:B------:R1:W5:Y:S04]  /*e1d0*/  LDG.E R8, desc[UR4][R8.64] ;  /* 0x0000000408087981 */ /* 0x000368000c1e1900 */
.L_x_1931:
[----:B------:R-:W1:Y:S01]  /*e1e0*/  S2R R2, SR_TID.X ;  /* 0x0000000000027919 */ /* 0x000e620000002100 */
[----:B------:R-:W-:Y:S02]  /*e1f0*/  LEA R3, R10, UR38, 0x3 ;  /* 0x000000260a037c11 */ /* 0x000fe4000f8e18ff */
[----:B-1----:R-:W-:Y:S02]  /*e200*/  LOP3.LUT R9, R2, 0x7f, RZ, 0xc0, !PT ;  /* 0x0000007f02097812 */ /* 0x002fe400078ec0ff */
[----:B------:R-:W-:Y:S02]  /*e210*/  SHF.L.U32 R2, R11, 0x1f, RZ ;  /* 0x0000001f0b027819 */ /* 0x000fe400000006ff */
[----:B------:R-:W-:Y:S02]  /*e220*/  ISETP.NE.AND P2, PT, R9, RZ, PT ;  /* 0x000000ff0900720c */ /* 0x000fe40003f45270 */
[----:B------:R-:W1:Y:S02]  /*e230*/  SYNCS.PHASECHK.TRANS64.TRYWAIT P3, [R3+URZ+0x34840], R2 ;  /* 0x03484002030075a7 */ /* 0x000e64000806017f */
[----:B-1----:R-:W-:Y:S09]  /*e240*/  @!P3 BRA `(.L_x_1932) ;  /* 0x0000001400f8b947 */ /* 0x002ff20003800000 */
.L_x_1971:
[----:B------:R-:W-:Y:S05]  /*e250*/  @P2 BRA `(.L_x_1933) ;  /* 0x0000000000142947 */ /* 0x000fea0003800000 */
[----:B------:R-:W-:Y:S01]  /*e260*/  ISETP.NE.AND P3, PT, R19, RZ, PT ;  /* 0x000000ff1300720c */ /* 0x000fe20003f65270 */
[----:B-1----:R-:W-:-:S04]  /*e270*/  IMAD.MOV.U32 R2, RZ, RZ, 0xc000 ;  /* 0x0000c000ff027424 */ /* 0x002fc800078e00ff */
[----:B------:R2:W-:Y:S08]  /*e280*/  SYNCS.ARRIVE.TRANS64 RZ, [R3+URZ+0x34830], R2 ;  /* 0x0348300203ff79a7 */ /* 0x0005f0000800003f */
[----:B------:R-:W-:Y:S05]  /*e290*/  @!P3 BRA `(.L_x_1933) ;  /* 0x000000000004b947 */ /* 0x000fea0003800000 */
[----:B------:R-:W-:Y:S01]  /*e2a0*/  BPT.TRAP 0x1 ;  /* 0x000000040000795c */ /* 0x000fe20000300000 */
.L_x_1933:
        /* <DEDUP_REMOVED lines=16> */
[----:B-12---:R-:W-:Y:S01]  /*e3b0*/  LEA R2, R16, UR19, 0x3 ;  /* 0x0000001310027c11 */ /* 0x006fe2000f8e18ff */
        /* <DEDUP_REMOVED lines=14> */
.L_x_1972:
[----:B------:R-:W-:Y:S05]  /*e4a0*/  @P2 BRA `(.L_x_1935) ;  /* 0x0000000000142947 */ /* 0x000fea0003800000 */
[----:B------:R-:W-:Y:S01]  /*e4b0*/  ISETP.NE.AND P2, PT, R19, RZ, PT ;  /* 0x000000ff1300720c */ /* 0x000fe20003f45270 */
[----:B------:R-:W-:-:S04]  /*e4c0*/  IMAD.MOV.U32 R3, RZ, RZ, 0x8000 ;  /* 0x00008000ff037424 */ /* 0x000fc800078e00ff */
[----:B------:R2:W-:Y:S08]  /*e4d0*/  SYNCS.ARRIVE.TRANS64 RZ, [R2+URZ+0x50], R3 ;  /* 0x0000500302ff79a7 */ /* 0x0005f0000800003f */
[----:B------:R-:W-:Y:S05]  /*e4e0*/  @!P2 BRA `(.L_x_1935) ;  /* 0x000000000004a947 */ /* 0x000fea0003800000 */
[----:B------:R-:W-:Y:S01]  /*e4f0*/  BPT.TRAP 0x1 ;  /* 0x000000040000795c */ /* 0x000fe20000300000 */
.L_x_1935:
        /* <DEDUP_REMOVED lines=10> */
[----:B------:R-:W-:Y:S01]  /*e5a0*/  MOV R5, R13 ;  /* 0x0000000d00057202 */ /* 0x000fe20000000f00 */
[----:B------:R-:W-:-:S02]  /*e5b0*/  IMAD.MOV.U32 R6, RZ, RZ, R8 ;  /* 0x000000ffff067224 */ /* 0x000fc400078e0008 */
        /* <DEDUP_REMOVED lines=11> */
.L_x_1930:
[----:B------:R-:W-:Y:S05]  /*e670*/  BSYNC B1 ;  /* 0x0000000000017941 */ /* 0x000fea0003800000 */
.L_x_1929:
[----:B------:R-:W-:Y:S01]  /*e680*/  VIADD R16, R10, 0x1 ;  /* 0x000000010a107836 */ /* 0x000fe20000000000 */
[----:B------:R-:W-:Y:S04]  /*e690*/  BSSY B1, `(.L_x_1936) ;  /* 0x0000063000017945 */ /* 0x000fe80003800000 */
[----:B------:R-:W-:-:S04]  /*e6a0*/  ISETP.NE.AND P2, PT, R16, 0x2, PT ;  /* 0x000000021000780c */ /* 0x000fc80003f45270 */
[----:B-12---:R-:W-:Y:S02]  /*e6b0*/  SEL R2, RZ, 0x1, P2 ;  /* 0x00000001ff027807 */ /* 0x006fe40001000000 */
[----:B------:R-:W-:Y:S02]  /*e6c0*/  SEL R16, R16, RZ, P2 ;  /* 0x000000ff10107207 */ /* 0x000fe40001000000 */
[----:B------:R-:W-:Y:S01]  /*e6d0*/  LOP3.LUT R17, R11, R2, RZ, 0x3c, !PT ;  /* 0x000000020b117212 */ /* 0x000fe200078e3cff */
[----:B------:R-:W-:Y:S06]  /*e6e0*/  @!P6 BRA `(.L_x_1937) ;  /* 0x000000040074e947 */ /* 0x000fec0003800000 */
[----:B------:R-:W-:Y:S01]  /*e6f0*/  IADD3 R13, R7, -0x1, RZ ;  /* 0xffffffff070d7810 */ /* 0x000fe20007ffe0ff */
[----:B------:R-:W-:Y:S06]  /*e700*/  @!P0 BRA `(.L_x_1938) ;  /* 0x0000000000488947 */ /* 0x000fec0003800000 */
[----:B------:R-:W1:Y:S01]  /*e710*/  LDC R8, c[0x0][0x41c] ;  /* 0x00010700ff087b82 */ /* 0x000e620000000800 */
        /* <DEDUP_REMOVED lines=12> */
[----:B------:R-:W-:-:S05]  /*e7e0*/  IMAD.WIDE.U32 R2, R0, UR36, R2 ;  /* 0x0000002400027c25 */ /* 0x000fca000f8e0002 */
[----:B------:R-:W-:Y:S02]  /*e7f0*/  IADD3 R14, R14, R3, RZ ;  /* 0x000000030e0e7210 */ /* 0x000fe40007ffe0ff */
[----:B-1----:R-:W-:-:S04]  /*e800*/  LEA R8, P2, R2, R8, 0x2 ;  /* 0x0000000802087211 */ /* 0x002fc800078410ff */
[----:B------:R-:W-:-:S05]  /*e810*/  LEA.HI.X R9, R2, R9, R14, 0x2, P2 ;  /* 0x0000000902097211 */ /* 0x000fca00010f140e */
[----:B------:R1:W5:Y:S04]  /*e820*/  LDG.E R8, desc[UR4][R8.64] ;  /* 0x0000000408087981 */ /* 0x000368000c1e1900 */
.L_x_1938:
[----:B------:R-:W1:Y:S01]  /*e830*/  S2R R2, SR_TID.X ;  /* 0x0000000000027919 */ /* 0x000e620000002100 */
[----:B------:R-:W-:Y:S02]  /*e840*/  SHF.L.U32 R3, R17, 0x1f, RZ ;  /* 0x0000001f11037819 */ /* 0x000fe400000006ff */
[----:B-1----:R-:W-:Y:S02]  /*e850*/  LOP3.LUT R9, R2, 0x7f, RZ, 0xc0, !PT ;  /* 0x0000007f02097812 */ /* 0x002fe400078ec0ff */
[----:B------:R-:W-:Y:S02]  /*e860*/  LEA R2, R16, UR38, 0x3 ;  /* 0x0000002610027c11 */ /* 0x000fe4000f8e18ff */
[----:B------:R-:W-:Y:S02]  /*e870*/  ISETP.NE.AND P2, PT, R9, RZ, PT ;  /* 0x000000ff0900720c */ /* 0x000fe40003f45270 */
[----:B------:R-:W1:Y:S02]  /*e880*/  SYNCS.PHASECHK.TRANS64.TRYWAIT P3, [R2+URZ+0x34840], R3 ;  /* 0x03484003020075a7 */ /* 0x000e64000806017f */
[----:B-1----:R-:W-:Y:S09]  /*e890*/  @!P3 BRA `(.L_x_1939) ;  /* 0x00000010008cb947 */ /* 0x002ff20003800000 */
.L_x_1973:
[----:B------:R-:W-:Y:S05]  /*e8a0*/  @P2 BRA `(.L_x_1940) ;  /* 0x0000000000142947 */ /* 0x000fea0003800000 */
[----:B------:R-:W-:Y:S01]  /*e8b0*/  ISETP.NE.AND P3, PT, R19, RZ, PT ;  /* 0x000000ff1300720c */ /* 0x000fe20003f65270 */
[----:B-1----:R-:W-:-:S04]  /*e8c0*/  IMAD.MOV.U32 R3, RZ, RZ, 0xc000 ;  /* 0x0000c000ff037424 */ /* 0x002fc800078e00ff */
[----:B------:R2:W-:Y:S08]  /*e8d0*/  SYNCS.ARRIVE.TRANS64 RZ, [R2+URZ+0x34830], R3 ;  /* 0x0348300302ff79a7 */ /* 0x0005f0000800003f */
[----:B------:R-:W-:Y:S05]  /*e8e0*/  @!P3 BRA `(.L_x_1940) ;  /* 0x000000000004b947 */ /* 0x000fea0003800000 */
[----:B------:R-:W-:Y:S01]  /*e8f0*/  BPT.TRAP 0x1 ;  /* 0x000000040000795c */ /* 0x000fe20000300000 */
.L_x_1940:
        /* <DEDUP_REMOVED lines=14> */
[----:B-12---:R-:W-:Y:S01]  /*e9e0*/  LEA R2, R10, UR19, 0x3 ;  /* 0x000000130a027c11 */ /* 0x006fe2000f8e18ff */
[----:B------:R-:W-:-:S02]  /*e9f0*/  ULEA UR9, UR9, UR19, 0x3 ;  /* 0x0000001309097291 */ /* 0x000fc4000f8e183f */
[----:B------:R-:W-:Y:S02]  /*ea00*/  USHF.L.U32 UR11, UR11, 0x7, URZ ;  /* 0x000000070b0b7899 */ /* 0x000fe4000800063f */
        /* <DEDUP_REMOVED lines=14> */
.L_x_1974:
[----:B------:R-:W-:Y:S05]  /*eaf0*/  @P2 BRA `(.L_x_1942) ;  /* 0x0000000000142947 */ /* 0x000fea0003800000 */
[----:B------:R-:W-:Y:S01]  /*eb00*/  ISETP.NE.AND P2, PT, R19, RZ, PT ;  /* 0x000000ff1300720c */ /* 0x000fe20003f45270 */
[----:B------:R-:W-:-:S04]  /*eb10*/  IMAD.MOV.U32 R3, RZ, RZ, 0x8000 ;  /* 0x00008000ff037424 */ /* 0x000fc800078e00ff */
[----:B------:R2:W-:Y:S08]  /*eb20*/  SYNCS.ARRIVE.TRANS64 RZ, [R2+URZ+0x50], R3 ;  /* 0x0000500302ff79a7 */ /* 0x0005f0000800003f */
[----:B------:R-:W-:Y:S05]  /*eb30*/  @!P2 BRA `(.L_x_1942) ;  /* 0x000000000004a947 */ /* 0x000fea0003800000 */
[----:B------:R-:W-:Y:S01]  /*eb40*/  BPT.TRAP 0x1 ;  /* 0x000000040000795c */ /* 0x000fe20000300000 */
.L_x_1942:
        /* <DEDUP_REMOVED lines=23> */
.L_x_1937:
[----:B------:R-:W-:Y:S05]  /*ecc0*/  BSYNC B1 ;  /* 0x0000000000017941 */ /* 0x000fea0003800000 */
.L_x_1936:
[C---:B------:R-:W-:Y:S01]  /*ecd0*/  ISETP.GT.AND P2, PT, R7.reuse, 0x1, PT ;  /* 0x000000010700780c */ /* 0x040fe20003f44270 */
[----:B------:R-:W-:-:S12]  /*ece0*/  VIADD R7, R7, 0xfffffffe ;  /* 0xfffffffe07077836 */ /* 0x000fd80000000000 */
[----:B------:R-:W-:Y:S05]  /*ecf0*/  @P2 BRA `(.L_x_1943) ;  /* 0xfffffff000c82947 */ /* 0x000fea000383ffff */
.L_x_1928:
[----:B------:R-:W-:Y:S05]  /*ed00*/  BSYNC B0 ;  /* 0x0000000000007941 */ /* 0x000fea0003800000 */
.L_x_1919:
[----:B------:R-:W-:Y:S04]  /*ed10*/  BSSY B0, `(.L_x_1944) ;  /* 0x000000f000007945 */ /* 0x000fe80003800000 */
[----:B------:R-:W-:Y:S05]  /*ed20*/  @P1 BRA `(.L_x_1945) ;  /* 0x0000000000341947 */ /* 0x000fea0003800000 */
[----:B-1----:R-:W1:Y:S01]  /*ed30*/  S2R R7, SR_LANEID ;  /* 0x0000000000077919 */ /* 0x002e620000000000 */
[----:B------:R-:W-:Y:S01]  /*ed40*/  VOTEU.ANY UR4, UPT, PT ;  /* 0x0000000000047886 */ /* 0x000fe200038e0100 */
[----:B--2---:R-:W2:Y:S01]  /*ed50*/  LDC.64 R2, c[0x0][0xdf0] ;  /* 0x00037c00ff027b82 */ /* 0x004ea20000000a00 */
        /* <DEDUP_REMOVED lines=10> */
.L_x_1945:
[----:B------:R-:W-:Y:S05]  /*ee00*/  BSYNC B0 ;  /* 0x0000000000007941 */ /* 0x000fea0003800000 */
.L_x_1944:
[----:B------:R-:W-:Y:S04]  /*ee10*/  BSSY B0, `(.L_x_1946) ;  /* 0x0000024000007945 */ /* 0x000fe80003800000 */
[----:B------:R-:W-:Y:S05]  /*ee20*/  @!P6 BRA `(.L_x_1947) ;  /* 0x000000000088e947 */ /* 0x000fea0003800000 */
[----:B------:R-:W3:Y:S01]  /*ee30*/  S2R R0, SR_TID.X ;  /* 0x0000000000007919 */ /* 0x000ee20000002100 */
[----:B-12---:R-:W-:Y:S02]  /*ee40*/  LEA R3, R16, UR38, 0x3 ;  /* 0x0000002610037c11 */ /* 0x006fe4000f8e18ff */
[----:B---3--:R-:W-:Y:S02]  /*ee50*/  LOP3.LUT R2, R0, 0x7f, RZ, 0xc0, !PT ;  /* 0x0000007f00027812 */ /* 0x008fe400078ec0ff */
[----:B------:R-:W-:Y:S02]  /*ee60*/  SHF.L.U32 R0, R17, 0x1f, RZ ;  /* 0x0000001f11007819 */ /* 0x000fe400000006ff */
[----:B------:R-:W-:Y:S02]  /*ee70*/  ISETP.NE.AND P1, PT, R2, RZ, PT ;  /* 0x000000ff0200720c */ /* 0x000fe40003f25270 */
[----:B------:R-:W1:Y:S02]  /*ee80*/  SYNCS.PHASECHK.TRANS64.TRYWAIT P0, [R3+URZ+0x34860], R0 ;  /* 0x03486000030075a7 */ /* 0x000e64000800017f */
[----:B-1----:R-:W-:Y:S09]  /*ee90*/  @!P0 BRA `(.L_x_1948) ;  /* 0x0000000c00348947 */ /* 0x002ff20003800000 */
.L_x_1975:
[----:B------:R-:W-:Y:S05]  /*eea0*/  @P1 BRA `(.L_x_1949) ;  /* 0x0000000000141947 */ /* 0x000fea0003800000 */
[----:B------:R-:W-:Y:S02]  /*eeb0*/  ISETP.NE.AND P0, PT, R19, RZ, PT ;  /* 0x000000ff1300720c */ /* 0x000fe40003f05270 */
[----:B-1----:R-:W-:-:S04]  /*eec0*/  MOV R0, 0x8000 ;  /* 0x0000800000007802 */ /* 0x002fc80000000f00 */
[----:B------:R2:W-:Y:S07]  /*eed0*/  SYNCS.ARRIVE.TRANS64 RZ, [R3+URZ+0x34850], R0 ;  /* 0x0348500003ff79a7 */ /* 0x0005ee000800003f */
[----:B------:R-:W-:Y:S05]  /*eee0*/  @!P0 BRA `(.L_x_1949) ;  /* 0x0000000000048947 */ /* 0x000fea0003800000 */
[----:B------:R-:W-:Y:S01]  /*eef0*/  BPT.TRAP 0x1 ;  /* 0x000000040000795c */ /* 0x000fe20000300000 */
.L_x_1949:
        /* <DEDUP_REMOVED lines=21> */
.L_x_1947:
[----:B------:R-:W-:Y:S05]  /*f050*/  BSYNC B0 ;  /* 0x0000000000007941 */ /* 0x000fea0003800000 */
.L_x_1946:
[----:B------:R-:W-:Y:S02]  /*f060*/  VIADD R16, R16, 0x1 ;  /* 0x0000000110107836 */ /* 0x000fe40000000000 */
[----:B------:R-:W-:-:S03]  /*f070*/  IMAD.MOV.U32 R13, RZ, RZ, R18 ;  /* 0x000000ffff0d7224 */ /* 0x000fc600078e0012 */
[----:B------:R-:W-:-:S04]  /*f080*/  ISETP.NE.AND P0, PT, R16, 0x2, PT ;  /* 0x000000021000780c */ /* 0x000fc80003f05270 */
[----:B-12---:R-:W-:Y:S02]  /*f090*/  SEL R0, RZ, 0x1, P0 ;  /* 0x00000001ff007807 */ /* 0x006fe40000000000 */
[----:B------:R-:W-:Y:S02]  /*f0a0*/  SEL R16, R16, RZ, P0 ;  /* 0x000000ff10107207 */ /* 0x000fe40000000000 */
[----:B------:R-:W-:-:S07]  /*f0b0*/  LOP3.LUT R17, R17, R0, RZ, 0x3c, !PT ;  /* 0x0000000011117212 */ /* 0x000fce00078e3cff */
.L_x_1908:
[----:B------:R-:W-:Y:S05]  /*f0c0*/  BSYNC B6 ;  /* 0x0000000000067941 */ /* 0x000fea0003800000 */
.L_x_1906:
[----:B------:R-:W-:-:S03]  /*f0d0*/  UMOV UR4, 0xffffffff ;  /* 0xffffffff00047882 */ /* 0x000fc60000000000 */
[----:B------:R-:W-:Y:S05]  /*f0e0*/  BRA.DIV UR4, `(.L_x_1950) ;  /* 0x0000000a04b47947 */ /* 0x000fea000b800000 */
[----:B------:R1:W2:Y:S02]  /*f0f0*/  SHFL.IDX PT, R14, R13, RZ, 0x1f ;  /* 0x00001fff0d0e7589 */ /* 0x0002a400000e0000 */
.L_x_1978:
[----:B------:R-:W-:Y:S01]  /*f100*/  ISETP.NE.AND P0, PT, R19, RZ, PT ;  /* 0x000000ff1300720c */ /* 0x000fe20003f05270 */
[----:B------:R-:W-:Y:S05]  /*f110*/  WARPSYNC.ALL ;  /* 0x0000000000007948 */ /* 0x000fea0003800000 */
[----:B------:R-:W-:Y:S01]  /*f120*/  BAR.SYNC.DEFER_BLOCKING 0x4, 0x120 ;  /* 0x0104800000007b1d */ /* 0x000fe20000010000 */
[----:B--2---:R-:W-:-:S05]  /*f130*/  MOV R18, R14 ;  /* 0x0000000e00127202 */ /* 0x004fca0000000f00 */
[----:B------:R-:W-:Y:S01]  /*f140*/  ULDC UR4, c[0x0][0xda8] ;  /* 0x00036a0000047ab9 */ /* 0x000fe20000000800 */
[----:B------:R-:W-:Y:S01]  /*f150*/  @!P0 MOV R0, 0x400 ;  /* 0x0000040000008802 */ /* 0x000fe20000000f00 */
[----:B------:R-:W2:Y:S03]  /*f160*/  @!P0 S2R R3, SR_CgaCtaId ;  /* 0x0000000000038919 */ /* 0x000ea60000008800 */
[----:B--2---:R-:W-:-:S05]  /*f170*/  @!P0 LEA R0, R3, R0, 0x18 ;  /* 0x0000000003008211 */ /* 0x004fca00078ec0ff */
[----:B------:R2:W-:Y:S01]  /*f180*/  @!P0 STS [R0+0x348d0], R13 ;  /* 0x0348d00d00008388 */ /* 0x0005e20000000800 */
[----:B------:R-:W-:Y:S06]  /*f190*/  BAR.ARV 0x5, 0x120 ;  /* 0x0144800000007b1d */ /* 0x000fec0000002000 */
[----:B------:R-:W-:-:S13]  /*f1a0*/  ISETP.GE.AND P0, PT, R18, UR4, PT ;  /* 0x0000000412007c0c */ /* 0x000fda000bf06270 */
[----:B--2---:R-:W-:Y:S05]  /*f1b0*/  @!P0 BRA `(.L_x_1951) ;  /* 0xffffffd400348947 */ /* 0x004fea000383ffff */
.L_x_1903:
        /* <DEDUP_REMOVED lines=11> */
.L_x_1979:
        /* <DEDUP_REMOVED lines=16> */
.L_x_1955:
[----:B------:R-:W-:Y:S01]  /*f370*/  IADD3 R3, R7, 0x34840, RZ ;  /* 0x0003484007037810 */ /* 0x000fe20007ffe0ff */
[----:B------:R-:W-:Y:S01]  /*f380*/  VIADD R0, R16, 0x1 ;  /* 0x0000000110007836 */ /* 0x000fe20000000000 */
[----:B------:R-:W-:-:S03]  /*f390*/  SHF.L.U32 R4, R17, 0x1f, RZ ;  /* 0x0000001f11047819 */ /* 0x000fc600000006ff */
[----:B------:R-:W-:Y:S01]  /*f3a0*/  IMAD R5, R16, 0x8, R3 ;  /* 0x0000000810057824 */ /* 0x000fe200078e0203 */
[----:B------:R-:W-:-:S03]  /*f3b0*/  ISETP.NE.AND P1, PT, R0, 0x2, PT ;  /* 0x000000020000780c */ /* 0x000fc60003f25270 */
[----:B------:R-:W2:Y:S01]  /*f3c0*/  SYNCS.PHASECHK.TRANS64.TRYWAIT P0, [R5+URZ], R4 ;  /* 0x00000004050075a7 */ /* 0x000ea2000800017f */
[----:B------:R-:W-:-:S04]  /*f3d0*/  SEL R2, RZ, 0x1, P1 ;  /* 0x00000001ff027807 */ /* 0x000fc80000800000 */
[----:B------:R-:W-:Y:S02]  /*f3e0*/  LOP3.LUT R17, R17, R2, RZ, 0x3c, !PT ;  /* 0x0000000211117212 */ /* 0x000fe400078e3cff */
[----:B------:R-:W-:Y:S02]  /*f3f0*/  SEL R2, R0, RZ, P1 ;  /* 0x000000ff00027207 */ /* 0x000fe40000800000 */
[----:B------:R-:W-:Y:S02]  /*f400*/  SHF.L.U32 R0, R17, 0x1f, RZ ;  /* 0x0000001f11007819 */ /* 0x000fe400000006ff */
[----:B------:R-:W-:Y:S01]  /*f410*/  LEA R3, R2, R3, 0x3 ;  /* 0x0000000302037211 */ /* 0x000fe200078e18ff */
[----:B--2---:R-:W-:Y:S06]  /*f420*/  @!P0 BRA `(.L_x_1956) ;  /* 0x00000008001c8947 */ /* 0x004fec0003800000 */
.L_x_1980:
[----:B------:R-:W3:Y:S02]  /*f430*/  SYNCS.PHASECHK.TRANS64.TRYWAIT P0, [R3+URZ], R0 ;  /* 0x00000000030075a7 */ /* 0x000ee4000800017f */
[----:B---3--:R-:W-:Y:S05]  /*f440*/  @!P0 BRA `(.L_x_1957) ;  /* 0x0000000800288947 */ /* 0x008fea0003800000 */
.L_x_1981:
[----:B------:R-:W-:Y:S05]  /*f450*/  @!P2 BRA `(.L_x_1958) ;  /* 0x000000000004a947 */ /* 0x000fea0003800000 */
[----:B------:R-:W-:Y:S01]  /*f460*/  BPT.TRAP 0x1 ;  /* 0x000000040000795c */ /* 0x000fe20000300000 */
.L_x_1958:
[----:B---3--:R-:W-:-:S05]  /*f470*/  VIADD R3, R7, 0x34860 ;  /* 0x0003486007037836 */ /* 0x008fca0000000000 */
[----:B--2---:R-:W-:-:S04]  /*f480*/  LEA R5, R16, R3, 0x3 ;  /* 0x0000000310057211 */ /* 0x004fc800078e18ff */
[----:B------:R-:W2:Y:S02]  /*f490*/  SYNCS.PHASECHK.TRANS64.TRYWAIT P0, [R5+URZ], R4 ;  /* 0x00000004050075a7 */ /* 0x000ea4000800017f */
[----:B--2---:R-:W-:Y:S05]  /*f4a0*/  @!P0 BRA `(.L_x_1959) ;  /* 0x0000000800248947 */ /* 0x004fea0003800000 */
.L_x_1982:
[----:B------:R-:W-:-:S07]  /*f4b0*/  IMAD R3, R2, 0x8, R3 ;  /* 0x0000000802037824 */ /* 0x000fce00078e0203 */
.L_x_1960:
[----:B---3--:R3:W4:Y:S02]  /*f4c0*/  SYNCS.PHASECHK.TRANS64.TRYWAIT P0, [R3+URZ], R0 ;  /* 0x00000000030075a7 */ /* 0x008724000800017f */
[----:B----4-:R-:W-:Y:S05]  /*f4d0*/  @!P0 NANOSLEEP.SYNCS 0x989680 ;  /* 0x009896800000895d */ /* 0x010fea0003900000 */
[----:B------:R-:W4:Y:S02]  /*f4e0*/  @!P0 SYNCS.PHASECHK.TRANS64 P0, [R3+URZ], R0 ;  /* 0x00000000030085a7 */ /* 0x000f24000800007f */
[----:B----4-:R-:W-:Y:S05]  /*f4f0*/  @!P0 BRA `(.L_x_1960) ;  /* 0xfffffffc00f08947 */ /* 0x010fea000383ffff */
.L_x_1954:
[----:B------:R-:W-:Y:S05]  /*f500*/  BSYNC B0 ;  /* 0x0000000000007941 */ /* 0x000fea0003800000 */
.L_x_1953:
[----:B------:R-:W-:Y:S05]  /*f510*/  EXIT ;  /* 0x000000000000794d */ /* 0x000fea0003800000 */
.L_x_1860:
[----:B-1----:R-:W-:-:S04]  /*f520*/  MOV R3, UR38 ;  /* 0x0000002600037c02 */ /* 0x002fc80008000f00 */
[----:B------:R1:W2:Y:S03]  /*f530*/  SYNCS.PHASECHK.TRANS64.TRYWAIT P1, [R3+URZ+0x34800], R0 ;  /* 0x03480000030075a7 */ /* 0x0002a6000802017f */
[----:B--2---:R-:W-:Y:S05]  /*f540*/  @!P1 NANOSLEEP.SYNCS 0x989680 ;  /* 0x009896800000995d */ /* 0x004fea0003900000 */
[----:B------:R-:W2:Y:S02]  /*f550*/  @!P1 SYNCS.PHASECHK.TRANS64 P1, [R3+URZ+0x34800], R0 ;  /* 0x03480000030095a7 */ /* 0x000ea4000802007f */
[----:B--2---:R-:W-:Y:S05]  /*f560*/  @!P1 BRA `(.L_x_1860) ;  /* 0xfffffffc00ec9947 */ /* 0x004fea000383ffff */
[----:B------:R-:W-:Y:S05]  /*f570*/  BRA `(.L_x_1961) ;  /* 0xffffff2000447947 */ /* 0x000fea000383ffff */
.L_x_1864:
[----:B--2---:R2:W3:Y:S02]  /*f580*/  SYNCS.PHASECHK.TRANS64.TRYWAIT P2, [R0+URZ+0x34830], R3 ;  /* 0x03483003000075a7 */ /* 0x0044e4000804017f */
[----:B---3--:R-:W-:Y:S05]  /*f590*/  @!P2 NANOSLEEP.SYNCS 0x989680 ;  /* 0x009896800000a95d */ /* 0x008fea0003900000 */
[----:B------:R-:W3:Y:S02]  /*f5a0*/  @!P2 SYNCS.PHASECHK.TRANS64 P2, [R0+URZ+0x34830], R3 ;  /* 0x034830030000a5a7 */ /* 0x000ee4000804007f */
[----:B---3--:R-:W-:Y:S05]  /*f5b0*/  @!P2 BRA `(.L_x_1864) ;  /* 0xfffffffc00f0a947 */ /* 0x008fea000383ffff */
[----:B------:R-:W-:Y:S05]  /*f5c0*/  BRA `(.L_x_1863) ;  /* 0xffffff20006c7947 */ /* 0x000fea000383ffff */
.L_x_1869:
[----:B--2---:R-:W-:-:S04]  /*f5d0*/  IMAD.U32 R12, RZ, RZ, UR37 ;  /* 0x00000025ff0c7e24 */ /* 0x004fc8000f8e00ff */
[----:B------:R2:W3:Y:S03]  /*f5e0*/  SYNCS.PHASECHK.TRANS64.TRYWAIT P2, [R12+URZ+0x34830], R5 ;  /* 0x034830050c0075a7 */ /* 0x0004e6000804017f */
[----:B---3--:R-:W-:Y:S05]  /*f5f0*/  @!P2 NANOSLEEP.SYNCS 0x989680 ;  /* 0x009896800000a95d */ /* 0x008fea0003900000 */
[----:B------:R-:W3:Y:S02]  /*f600*/  @!P2 SYNCS.PHASECHK.TRANS64 P2, [R12+URZ+0x34830], R5 ;  /* 0x034830050c00a5a7 */ /* 0x000ee4000804007f */
[----:B---3--:R-:W-:Y:S05]  /*f610*/  @!P2 BRA `(.L_x_1869) ;  /* 0xfffffffc00eca947 */ /* 0x008fea000383ffff */
[----:B------:R-:W-:Y:S05]  /*f620*/  BRA `(.L_x_1868) ;  /* 0xffffff5000f87947 */ /* 0x000fea000383ffff */
.L_x_1873:
[----:B-12---:R-:W-:-:S04]  /*f630*/  MOV R5, UR6 ;  /* 0x0000000600057c02 */ /* 0x006fc80008000f00 */
[----:B------:R1:W2:Y:S03]  /*f640*/  SYNCS.PHASECHK.TRANS64.TRYWAIT P2, [R5+URZ+0x34850], R0 ;  /* 0x03485000050075a7 */ /* 0x0002a6000804017f */
[----:B--2---:R-:W-:Y:S05]  /*f650*/  @!P2 NANOSLEEP.SYNCS 0x989680 ;  /* 0x009896800000a95d */ /* 0x004fea0003900000 */
[----:B------:R-:W2:Y:S02]  /*f660*/  @!P2 SYNCS.PHASECHK.TRANS64 P2, [R5+URZ+0x34850], R0 ;  /* 0x034850000500a5a7 */ /* 0x000ea4000804007f */
[----:B--2---:R-:W-:Y:S05]  /*f670*/  @!P2 BRA `(.L_x_1873) ;  /* 0xfffffffc00eca947 */ /* 0x004fea000383ffff */
[----:B------:R-:W-:Y:S05]  /*f680*/  BRA `(.L_x_1872) ;  /* 0xffffff5c00207947 */ /* 0x000fea000383ffff */
.L_x_1879:
[----:B--2---:R-:W-:-:S04]  /*f690*/  IMAD.U32 R12, RZ, RZ, UR6 ;  /* 0x00000006ff0c7e24 */ /* 0x004fc8000f8e00ff */
[----:B------:R2:W3:Y:S03]  /*f6a0*/  SYNCS.PHASECHK.TRANS64.TRYWAIT P2, [R12+URZ+0x34830], R5 ;  /* 0x034830050c0075a7 */ /* 0x0004e6000804017f */
[----:B---3--:R-:W-:Y:S05]  /*f6b0*/  @!P2 NANOSLEEP.SYNCS 0x989680 ;  /* 0x009896800000a95d */ /* 0x008fea0003900000 */
[----:B------:R-:W3:Y:S02]  /*f6c0*/  @!P2 SYNCS.PHASECHK.TRANS64 P2, [R12+URZ+0x34830], R5 ;  /* 0x034830050c00a5a7 */ /* 0x000ee4000804007f */
[----:B---3--:R-:W-:Y:S05]  /*f6d0*/  @!P2 BRA `(.L_x_1879) ;  /* 0xfffffffc00eca947 */ /* 0x008fea000383ffff */
[----:B------:R-:W-:Y:S05]  /*f6e0*/  BRA `(.L_x_1878) ;  /* 0xffffff8400647947 */ /* 0x000fea000383ffff */
.L_x_1883:
[----:B-12---:R-:W-:-:S04]  /*f6f0*/  MOV R5, UR6 ;  /* 0x0000000600057c02 */ /* 0x006fc80008000f00 */
[----:B------:R1:W2:Y:S03]  /*f700*/  SYNCS.PHASECHK.TRANS64.TRYWAIT P2, [R5+URZ+0x34850], R0 ;  /* 0x03485000050075a7 */ /* 0x0002a6000804017f */
[----:B--2---:R-:W-:Y:S05]  /*f710*/  @!P2 NANOSLEEP.SYNCS 0x989680 ;  /* 0x009896800000a95d */ /* 0x004fea0003900000 */
[----:B------:R-:W2:Y:S02]  /*f720*/  @!P2 SYNCS.PHASECHK.TRANS64 P2, [R5+URZ+0x34850], R0 ;  /* 0x034850000500a5a7 */ /* 0x000ea4000804007f */
[----:B--2---:R-:W-:Y:S05]  /*f730*/  @!P2 BRA `(.L_x_1883) ;  /* 0xfffffffc00eca947 */ /* 0x004fea000383ffff */
[----:B------:R-:W-:Y:S05]  /*f740*/  BRA `(.L_x_1882) ;  /* 0xffffff8c008c7947 */ /* 0x000fea000383ffff */
.L_x_1888:
[----:B--2---:R-:W-:-:S04]  /*f750*/  IMAD.U32 R7, RZ, RZ, UR5 ;  /* 0x00000005ff077e24 */ /* 0x004fc8000f8e00ff */
[----:B------:R2:W3:Y:S03]  /*f760*/  SYNCS.PHASECHK.TRANS64.TRYWAIT P0, [R7+URZ+0x34850], R0 ;  /* 0x03485000070075a7 */ /* 0x0004e6000800017f */
[----:B---3--:R-:W-:Y:S05]  /*f770*/  @!P0 NANOSLEEP.SYNCS 0x989680 ;  /* 0x009896800000895d */ /* 0x008fea0003900000 */
[----:B------:R-:W3:Y:S02]  /*f780*/  @!P0 SYNCS.PHASECHK.TRANS64 P0, [R7+URZ+0x34850], R0 ;  /* 0x03485000070085a7 */ /* 0x000ee4000800007f */
[----:B---3--:R-:W-:Y:S05]  /*f790*/  @!P0 BRA `(.L_x_1888) ;  /* 0xfffffffc00ec8947 */ /* 0x008fea000383ffff */
[----:B------:R-:W-:Y:S05]  /*f7a0*/  BRA `(.L_x_1887) ;  /* 0xffffffb000647947 */ /* 0x000fea000383ffff */
.L_x_1912:
[----:B------:R-:W1:Y:S01]  /*f7b0*/  S2R R7, SR_TID.X ;  /* 0x0000000000077919 */ /* 0x000e620000002100 */
[----:B------:R-:W-:Y:S01]  /*f7c0*/  IMAD.MOV.U32 R12, RZ, RZ, RZ ;  /* 0x000000ffff0c7224 */ /* 0x000fe200078e00ff */
[----:B------:R-:W-:Y:S01]  /*f7d0*/  MOV R11, 0x1f ;  /* 0x0000001f000b7802 */ /* 0x000fe20000000f00 */
[----:B------:R-:W-:Y:S01]  /*f7e0*/  IMAD.MOV.U32 R15, RZ, RZ, -0x1 ;  /* 0xffffffffff0f7424 */ /* 0x000fe200078e00ff */
[----:B-1----:R-:W-:-:S04]  /*f7f0*/  SHF.R.U32.HI R7, RZ, 0x5, R7 ;  /* 0x00000005ff077819 */ /* 0x002fc80000011607 */
[----:B------:R-:W-:-:S04]  /*f800*/  LOP3.LUT R7, R7, 0x3, RZ, 0xc0, !PT ;  /* 0x0000000307077812 */ /* 0x000fc800078ec0ff */
[----:B------:R-:W-:-:S07]  /*f810*/  MOV R13, R7 ;  /* 0x00000007000d7202 */ /* 0x000fce0000000f00 */
[----:B------:R-:W-:Y:S05]  /*f820*/  WARPSYNC.COLLECTIVE R15, `(.L_x_1962) ;  /* 0x000000000f087348 */ /* 0x000fea0003c00000 */
[----:B------:R1:W2:Y:S02]  /*f830*/  SHFL.IDX P6, R14, R13, R12, R11 ;  /* 0x0000000c0d0e7389 */ /* 0x0002a400000c000b */
[----:B-12---:R-:W-:Y:S01]  /*f840*/  ENDCOLLECTIVE ;  /* 0x000000000000791b */ /* 0x006fe20003800000 */
.L_x_1962:
[----:B------:R-:W-:Y:S05]  /*f850*/  BRA `(.L_x_1963) ;  /* 0xffffffd800607947 */ /* 0x000fea000383ffff */
.L_x_1913:
[----:B------:R-:W-:Y:S01]  /*f860*/  BSSY B0, `(.L_x_1964) ;  /* 0x0000006000007945 */ /* 0x000fe20003800000 */
[----:B------:R-:W-:-:S07]  /*f870*/  MOV R15, 0xffffffff ;  /* 0xffffffff000f7802 */ /* 0x000fce0000000f00 */
[----:B------:R-:W-:Y:S05]  /*f880*/  WARPSYNC.COLLECTIVE R15, `(.L_x_1965) ;  /* 0x000000000f0c7348 */ /* 0x000fea0003c00000 */
[----:B------:R-:W-:Y:S02]  /*f890*/  ELECT P6, UR62, PT ;  /* 0x00000000003e782f */ /* 0x000fe400038c0000 */
[----:B------:R-:W-:Y:S01]  /*f8a0*/  MOV R14, UR62 ;  /* 0x0000003e000e7c02 */ /* 0x000fe20008000f00 */
[----:B------:R-:W-:Y:S10]  /*f8b0*/  ENDCOLLECTIVE ;  /* 0x000000000000791b */ /* 0x000ff40003800000 */
.L_x_1965:
[----:B------:R-:W-:Y:S05]  /*f8c0*/  BSYNC B0 ;  /* 0x0000000000007941 */ /* 0x000fea0003800000 */
.L_x_1964:
[----:B------:R-:W-:Y:S05]  /*f8d0*/  BRA `(.L_x_1966) ;  /* 0xffffffd800507947 */ /* 0x000fea000383ffff */
.L_x_1916:
[----:B-1----:R1:W2:Y:S02]  /*f8e0*/  SYNCS.PHASECHK.TRANS64.TRYWAIT P2, [R8+URZ+0x34840], R7 ;  /* 0x03484007080075a7 */ /* 0x0022a4000804017f */
[----:B--2---:R-:W-:Y:S05]  /*f8f0*/  @!P2 NANOSLEEP.SYNCS 0x989680 ;  /* 0x009896800000a95d */ /* 0x004fea0003900000 */
[----:B------:R-:W2:Y:S02]  /*f900*/  @!P2 SYNCS.PHASECHK.TRANS64 P2, [R8+URZ+0x34840], R7 ;  /* 0x034840070800a5a7 */ /* 0x000ea4000804007f */
[----:B--2---:R-:W-:Y:S05]  /*f910*/  @!P2 BRA `(.L_x_1916) ;  /* 0xfffffffc00f0a947 */ /* 0x004fea000383ffff */
[----:B------:R-:W-:Y:S05]  /*f920*/  BRA `(.L_x_1967) ;  /* 0xffffffd800b07947 */ /* 0x000fea000383ffff */
.L_x_1918:
[----:B-1----:R-:W-:-:S04]  /*f930*/  IMAD.U32 R8, RZ, RZ, UR38 ;  /* 0x00000026ff087e24 */ /* 0x002fc8000f8e00ff */
[----:B------:R1:W2:Y:S03]  /*f940*/  SYNCS.PHASECHK.TRANS64.TRYWAIT P2, [R8+URZ+0x34820], R7 ;  /* 0x03482007080075a7 */ /* 0x0002a6000804017f */
[----:B--2---:R-:W-:Y:S05]  /*f950*/  @!P2 NANOSLEEP.SYNCS 0x989680 ;  /* 0x009896800000a95d */ /* 0x004fea0003900000 */
[----:B------:R-:W2:Y:S02]  /*f960*/  @!P2 SYNCS.PHASECHK.TRANS64 P2, [R8+URZ+0x34820], R7 ;  /* 0x034820070800a5a7 */ /* 0x000ea4000804007f */
[----:B--2---:R-:W-:Y:S05]  /*f970*/  @!P2 BRA `(.L_x_1918) ;  /* 0xfffffffc00eca947 */ /* 0x004fea000383ffff */
[----:B------:R-:W-:Y:S05]  /*f980*/  BRA `(.L_x_1968) ;  /* 0xffffffdc00b47947 */ /* 0x000fea000383ffff */
.L_x_1924:
[----:B-1----:R1:W2:Y:S02]  /*f990*/  SYNCS.PHASECHK.TRANS64.TRYWAIT P3, [R3+URZ+0x34840], R2 ;  /* 0x03484002030075a7 */ /* 0x0022a4000806017f */
[----:B--2---:R-:W-:Y:S05]  /*f9a0*/  @!P3 NANOSLEEP.SYNCS 0x989680 ;  /* 0x009896800000b95d */ /* 0x004fea0003900000 */
[----:B------:R-:W2:Y:S02]  /*f9b0*/  @!P3 SYNCS.PHASECHK.TRANS64 P3, [R3+URZ+0x34840], R2 ;  /* 0x034840020300b5a7 */ /* 0x000ea4000806007f */
[----:B--2---:R-:W-:Y:S05]  /*f9c0*/  @!P3 BRA `(.L_x_1924) ;  /* 0xfffffffc00f0b947 */ /* 0x004fea000383ffff */
[----:B------:R-:W-:Y:S05]  /*f9d0*/  BRA `(.L_x_1969) ;  /* 0xffffffe000607947 */ /* 0x000fea000383ffff */
.L_x_1926:
[----:B-1----:R1:W2:Y:S02]  /*f9e0*/  SYNCS.PHASECHK.TRANS64.TRYWAIT P3, [R2+URZ+0x60], R3 ;  /* 0x00006003020075a7 */ /* 0x0022a4000806017f */
[----:B--2---:R-:W-:Y:S05]  /*f9f0*/  @!P3 NANOSLEEP.SYNCS 0x989680 ;  /* 0x009896800000b95d */ /* 0x004fea0003900000 */
[----:B------:R-:W2:Y:S02]  /*fa00*/  @!P3 SYNCS.PHASECHK.TRANS64 P3, [R2+URZ+0x60], R3 ;  /* 0x000060030200b5a7 */ /* 0x000ea4000806007f */
[----:B--2---:R-:W-:Y:S05]  /*fa10*/  @!P3 BRA `(.L_x_1926) ;  /* 0xfffffffc00f0b947 */ /* 0x004fea000383ffff */
[----:B------:R-:W-:Y:S05]  /*fa20*/  BRA `(.L_x_1970) ;  /* 0xffffffe000e07947 */ /* 0x000fea000383ffff */
.L_x_1932:
[----:B-1----:R1:W2:Y:S02]  /*fa30*/  SYNCS.PHASECHK.TRANS64.TRYWAIT P3, [R3+URZ+0x34840], R2 ;  /* 0x03484002030075a7 */ /* 0x0022a4000806017f */
[----:B--2---:R-:W-:Y:S05]  /*fa40*/  @!P3 NANOSLEEP.SYNCS 0x989680 ;  /* 0x009896800000b95d */ /* 0x004fea0003900000 */
[----:B------:R-:W2:Y:S02]  /*fa50*/  @!P3 SYNCS.PHASECHK.TRANS64 P3, [R3+URZ+0x34840], R2 ;  /* 0x034840020300b5a7 */ /* 0x000ea4000806007f */
[----:B--2---:R-:W-:Y:S05]  /*fa60*/  @!P3 BRA `(.L_x_1932) ;  /* 0xfffffffc00f0b947 */ /* 0x004fea000383ffff */
[----:B------:R-:W-:Y:S05]  /*fa70*/  BRA `(.L_x_1971) ;  /* 0xffffffe400f47947 */ /* 0x000fea000383ffff */
.L_x_1934:
[----:B-1----:R1:W2:Y:S02]  /*fa80*/  SYNCS.PHASECHK.TRANS64.TRYWAIT P3, [R2+URZ+0x60], R17 ;  /* 0x00006011020075a7 */ /* 0x0022a4000806017f */
[----:B--2---:R-:W-:Y:S05]  /*fa90*/  @!P3 NANOSLEEP.SYNCS 0x989680 ;  /* 0x009896800000b95d */ /* 0x004fea0003900000 */
[----:B------:R-:W2:Y:S02]  /*faa0*/  @!P3 SYNCS.PHASECHK.TRANS64 P3, [R2+URZ+0x60], R17 ;  /* 0x000060110200b5a7 */ /* 0x000ea4000806007f */
[----:B--2---:R-:W-:Y:S05]  /*fab0*/  @!P3 BRA `(.L_x_1934) ;  /* 0xfffffffc00f0b947 */ /* 0x004fea000383ffff */
[----:B------:R-:W-:Y:S05]  /*fac0*/  BRA `(.L_x_1972) ;  /* 0xffffffe800747947 */ /* 0x000fea000383ffff */
.L_x_1939:
[----:B-1----:R1:W2:Y:S02]  /*fad0*/  SYNCS.PHASECHK.TRANS64.TRYWAIT P3, [R2+URZ+0x34840], R3 ;  /* 0x03484003020075a7 */ /* 0x0022a4000806017f */
[----:B--2---:R-:W-:Y:S05]  /*fae0*/  @!P3 NANOSLEEP.SYNCS 0x989680 ;  /* 0x009896800000b95d */ /* 0x004fea0003900000 */
[----:B------:R-:W2:Y:S02]  /*faf0*/  @!P3 SYNCS.PHASECHK.TRANS64 P3, [R2+URZ+0x34840], R3 ;  /* 0x034840030200b5a7 */ /* 0x000ea4000806007f */
[----:B--2---:R-:W-:Y:S05]  /*fb00*/  @!P3 BRA `(.L_x_1939) ;  /* 0xfffffffc00f0b947 */ /* 0x004fea000383ffff */
[----:B------:R-:W-:Y:S05]  /*fb10*/  BRA `(.L_x_1973) ;  /* 0xffffffec00607947 */ /* 0x000fea000383ffff */
.L_x_1941:
[----:B-1----:R1:W2:Y:S02]  /*fb20*/  SYNCS.PHASECHK.TRANS64.TRYWAIT P3, [R2+URZ+0x60], R11 ;  /* 0x0000600b020075a7 */ /* 0x0022a4000806017f */
[----:B--2---:R-:W-:Y:S05]  /*fb30*/  @!P3 NANOSLEEP.SYNCS 0x989680 ;  /* 0x009896800000b95d */ /* 0x004fea0003900000 */
[----:B------:R-:W2:Y:S02]  /*fb40*/  @!P3 SYNCS.PHASECHK.TRANS64 P3, [R2+URZ+0x60], R11 ;  /* 0x0000600b0200b5a7 */ /* 0x000ea4000806007f */
[----:B--2---:R-:W-:Y:S05]  /*fb50*/  @!P3 BRA `(.L_x_1941) ;  /* 0xfffffffc00f0b947 */ /* 0x004fea000383ffff */
[----:B------:R-:W-:Y:S05]  /*fb60*/  BRA `(.L_x_1974) ;  /* 0xffffffec00e07947 */ /* 0x000fea000383ffff */
.L_x_1948:
[----:B-1----:R1:W2:Y:S02]  /*fb70*/  SYNCS.PHASECHK.TRANS64.TRYWAIT P0, [R3+URZ+0x34860], R0 ;  /* 0x03486000030075a7 */ /* 0x0022a4000800017f */
[----:B--2---:R-:W-:Y:S05]  /*fb80*/  @!P0 NANOSLEEP.SYNCS 0x989680 ;  /* 0x009896800000895d */ /* 0x004fea0003900000 */
[----:B------:R-:W2:Y:S02]  /*fb90*/  @!P0 SYNCS.PHASECHK.TRANS64 P0, [R3+URZ+0x34860], R0 ;  /* 0x03486000030085a7 */ /* 0x000ea4000800007f */
[----:B--2---:R-:W-:Y:S05]  /*fba0*/  @!P0 BRA `(.L_x_1948) ;  /* 0xfffffffc00f08947 */ /* 0x004fea000383ffff */
[----:B------:R-:W-:Y:S05]  /*fbb0*/  BRA `(.L_x_1975) ;  /* 0xfffffff000b87947 */ /* 0x000fea000383ffff */
.L_x_1950:
[----:B------:R-:W-:Y:S01]  /*fbc0*/  BSSY B0, `(.L_x_1976) ;  /* 0x0000007000007945 */ /* 0x000fe20003800000 */
[----:B------:R-:W-:Y:S01]  /*fbd0*/  MOV R12, RZ ;  /* 0x000000ff000c7202 */ /* 0x000fe20000000f00 */
[----:B------:R-:W-:Y:S01]  /*fbe0*/  IMAD.MOV.U32 R11, RZ, RZ, 0x1f ;  /* 0x0000001fff0b7424 */ /* 0x000fe200078e00ff */
[----:B------:R-:W-:-:S07]  /*fbf0*/  MOV R15, 0xffffffff ;  /* 0xffffffff000f7802 */ /* 0x000fce0000000f00 */
[----:B------:R-:W-:Y:S05]  /*fc00*/  WARPSYNC.COLLECTIVE R15, `(.L_x_1977) ;  /* 0x000000000f087348 */ /* 0x000fea0003c00000 */
[----:B------:R1:W2:Y:S02]  /*fc10*/  SHFL.IDX P6, R14, R13, R12, R11 ;  /* 0x0000000c0d0e7389 */ /* 0x0002a400000c000b */
[----:B-12---:R-:W-:Y:S01]  /*fc20*/  ENDCOLLECTIVE ;  /* 0x000000000000791b */ /* 0x006fe20003800000 */
.L_x_1977:
[----:B------:R-:W-:Y:S05]  /*fc30*/  BSYNC B0 ;  /* 0x0000000000007941 */ /* 0x000fea0003800000 */
.L_x_1976:
[----:B------:R-:W-:Y:S05]  /*fc40*/  BRA `(.L_x_1978) ;  /* 0xfffffff4002c7947 */ /* 0x000fea000383ffff */
.L_x_1952:
[----:B--2---:R2:W3:Y:S02]  /*fc50*/  SYNCS.PHASECHK.TRANS64.TRYWAIT P0, [R7+URZ+0x34820], R0 ;  /* 0x03482000070075a7 */ /* 0x0044e4000800017f */
[----:B---3--:R-:W-:Y:S05]  /*fc60*/  @!P0 NANOSLEEP.SYNCS 0x989680 ;  /* 0x009896800000895d */ /* 0x008fea0003900000 */
[----:B------:R-:W3:Y:S02]  /*fc70*/  @!P0 SYNCS.PHASECHK.TRANS64 P0, [R7+URZ+0x34820], R0 ;  /* 0x03482000070085a7 */ /* 0x000ee4000800007f */
[----:B---3--:R-:W-:Y:S05]  /*fc80*/  @!P0 BRA `(.L_x_1952) ;  /* 0xfffffffc00f08947 */ /* 0x008fea000383ffff */
[----:B------:R-:W-:Y:S05]  /*fc90*/  BRA `(.L_x_1979) ;  /* 0xfffffff400747947 */ /* 0x000fea000383ffff */
.L_x_1956:
[----:B--2---:R2:W3:Y:S02]  /*fca0*/  SYNCS.PHASECHK.TRANS64.TRYWAIT P0, [R5+URZ], R4 ;  /* 0x00000004050075a7 */ /* 0x0044e4000800017f */
[----:B---3--:R-:W-:Y:S05]  /*fcb0*/  @!P0 NANOSLEEP.SYNCS 0x989680 ;  /* 0x009896800000895d */ /* 0x008fea0003900000 */
[----:B------:R-:W3:Y:S02]  /*fcc0*/  @!P0 SYNCS.PHASECHK.TRANS64 P0, [R5+URZ], R4 ;  /* 0x00000004050085a7 */ /* 0x000ee4000800007f */
[----:B---3--:R-:W-:Y:S05]  /*fcd0*/  @!P0 BRA `(.L_x_1956) ;  /* 0xfffffffc00f08947 */ /* 0x008fea000383ffff */
[----:B------:R-:W-:Y:S05]  /*fce0*/  BRA `(.L_x_1980) ;  /* 0xfffffff400d07947 */ /* 0x000fea000383ffff */
.L_x_1957:
[----:B---3--:R3:W4:Y:S02]  /*fcf0*/  SYNCS.PHASECHK.TRANS64.TRYWAIT P0, [R3+URZ], R0 ;  /* 0x00000000030075a7 */ /* 0x008724000800017f */
[----:B----4-:R-:W-:Y:S05]  /*fd00*/  @!P0 NANOSLEEP.SYNCS 0x989680 ;  /* 0x009896800000895d */ /* 0x010fea0003900000 */
[----:B------:R-:W4:Y:S02]  /*fd10*/  @!P0 SYNCS.PHASECHK.TRANS64 P0, [R3+URZ], R0 ;  /* 0x00000000030085a7 */ /* 0x000f24000800007f */
[----:B----4-:R-:W-:Y:S05]  /*fd20*/  @!P0 BRA `(.L_x_1957) ;  /* 0xfffffffc00f08947 */ /* 0x010fea000383ffff */
[----:B------:R-:W-:Y:S05]  /*fd30*/  BRA `(.L_x_1981) ;  /* 0xfffffff400c47947 */ /* 0x000fea000383ffff */
.L_x_1959:
[----:B--2---:R2:W3:Y:S02]  /*fd40*/  SYNCS.PHASECHK.TRANS64.TRYWAIT P0, [R5+URZ], R4 ;  /* 0x00000004050075a7 */ /* 0x0044e4000800017f */
[----:B---3--:R-:W-:Y:S05]  /*fd50*/  @!P0 NANOSLEEP.SYNCS 0x989680 ;  /* 0x009896800000895d */ /* 0x008fea0003900000 */
[----:B------:R-:W3:Y:S02]  /*fd60*/  @!P0 SYNCS.PHASECHK.TRANS64 P0, [R5+URZ], R4 ;  /* 0x00000004050085a7 */ /* 0x000ee4000800007f */
[----:B---3--:R-:W-:Y:S05]  /*fd70*/  @!P0 BRA `(.L_x_1959) ;  /* 0xfffffffc00f08947 */ /* 0x008fea000383ffff */
[----:B------:R-:W-:Y:S05]  /*fd80*/  BRA `(.L_x_1982) ;  /* 0xfffffff400c87947 */ /* 0x000fea000383ffff */
.L_x_1983:
        /* <DEDUP_REMOVED lines=15> */
.L_x_2663:


//--------------------- .text._ZN7cutlass13device_kernelIN5flash11enable_sm90INS1_16FlashAttnFwdSm90INS1_25CollectiveMainloopFwdSm90ILi2EN4cute5tupleIJNS5_1CILi1EEES8_S8_EEENS6_IJNS7_ILi128EEESA_NS7_ILi192EEEEEELi128ENS_6half_tEfNS_4arch4Sm90ELb1ELb0ELb1ELb1ELb0ELb0ELb0ELb1ELb1ELb0ELb0ELb0EEENS1_21CollectiveEpilogueFwdINS6_IJSA_SA_SA_EEES9_SD_SF_Li256ELb1ELb0ELb0ELb0EEENS1_36VarlenDynamicPersistentTileSchedulerILi128ELi128ELi256ELi32ELb0ELb0ELb1ELb1ELb1ELb1EEEEEEEEEvNT_6ParamsE --------------------------
	.section	.text._ZN7cutlass13device_kernelIN5flash11enable_sm90INS1_16FlashAttnFwdSm90INS1_25CollectiveMainloopFwdSm90ILi2EN4cute5tupleIJNS5_1CILi1EEES8_S8_EEENS6_IJNS7_ILi128EEESA_NS7_ILi192EEEEEELi128ENS_6half_tEfNS_4arch4Sm90ELb1ELb0ELb1ELb1ELb0ELb0ELb0ELb1ELb1ELb0ELb0ELb0EEENS1_21CollectiveEpilogueFwdINS6_IJSA_SA_SA_EEES9_SD_SF_Li256ELb1ELb0ELb0ELb0EEENS1_36VarlenDynamicPersistentTileSchedulerILi128ELi128ELi256ELi32ELb0ELb0ELb1ELb1ELb1ELb1EEEEEEEEEvNT_6ParamsE,"ax",@progbits
	.align	128
.text._ZN7cutlass13device_kernelIN5flash11enable_sm90INS1_16FlashAttnFwdSm90INS1_25CollectiveMainloopFwdSm90ILi2EN4cute5tupleIJNS5_1CILi1EEES8_S8_EEENS6_IJNS7_ILi128EEESA_NS7_ILi192EEEEEELi128ENS_6half_tEfNS_4arch4Sm90ELb1ELb0ELb1ELb1ELb0ELb0ELb0ELb1ELb1ELb0ELb0ELb0EEENS1_21CollectiveEpilogueFwdINS6_IJSA_SA_SA_EEES9_SD_SF_Li256ELb1ELb0ELb0ELb0EEENS1_36VarlenDynamicPersistentTileSchedulerILi128ELi128ELi256ELi32ELb0ELb0ELb1ELb1ELb1ELb1EEEEEEEEEvNT_6ParamsE:
        .type           _ZN7cutlass13device_kernelIN5flash11enable_sm90INS1_16FlashAttnFwdSm90INS1_25CollectiveMainloopFwdSm90ILi2EN4cute5tupleIJNS5_1CILi1EEES8_S8_EEENS6_IJNS7_ILi128EEESA_NS7_ILi192EEEEEELi128ENS_6half_tEfNS_4arch4Sm90ELb1ELb0ELb1ELb1ELb0ELb0ELb0ELb1ELb1ELb0ELb0ELb0EEENS1_21CollectiveEpilogueFwdINS6_IJSA_SA_SA_EEES9_SD_SF_Li256ELb1ELb0ELb0ELb0EEENS1_36VarlenDynamicPersistentTileSchedulerILi128ELi128ELi256ELi32ELb0ELb0ELb1ELb1ELb1ELb1EEEEEEEEEvNT_6ParamsE,@function
        .size           _ZN7cutlass13device_kernelIN5flash11enable_sm90INS1_16FlashAttnFwdSm90INS1_25CollectiveMainloopFwdSm90ILi2EN4cute5tupleIJNS5_1CILi1EEES8_S8_EEENS6_IJNS7_ILi128EEESA_NS7_ILi192EEEEEELi128ENS_6half_tEfNS_4arch4Sm90ELb1ELb0ELb1ELb1ELb0ELb0ELb0ELb1ELb1ELb0ELb0ELb0EEENS1_21CollectiveEpilogueFwdINS6_IJSA_SA_SA_EEES9_SD_SF_Li256ELb1ELb0ELb0ELb0EEENS1_36VarlenDynamicPersistentTileSchedulerILi128ELi128ELi256ELi32ELb0ELb0ELb1ELb1ELb1ELb1EEEEEEEEEvNT_6ParamsE,(.L_x_2664 - _ZN7cutlass13device_kernelIN5flash11enable_sm90INS1_16FlashAttnFwdSm90INS1_25CollectiveMainloopFwdSm90ILi2EN4cute5tupleIJNS5_1CILi1EEES8_S8_EEENS6_IJNS7_ILi128EEESA_NS7_ILi192EEEEEELi128ENS_6half_tEfNS_4arch4Sm90ELb1ELb0ELb1ELb1ELb0ELb0ELb0ELb1ELb1ELb0ELb0ELb0EEENS1_21CollectiveEpilogueFwdINS6_IJSA_SA_SA_EEES9_SD_SF_Li256ELb1ELb0ELb0ELb0EEENS1_36VarlenDynamicPersistentTileSchedulerILi128ELi128ELi256ELi32ELb0ELb0ELb1ELb1ELb1ELb1EEEEEEEEEvNT_6ParamsE)
        .other          _ZN7cutlass13device_kernelIN5flash11enable_sm90INS1_16FlashAttnFwdSm90INS1_25CollectiveMainloopFwdSm90ILi2EN4cute5tupleIJNS5_1CILi1EEES8_S8_EEENS6_IJNS7_ILi128EEESA_NS7_ILi192EEEEEELi128ENS_6half_tEfNS_4arch4Sm90ELb1ELb0ELb1ELb1ELb0ELb0ELb0ELb1ELb1ELb0ELb0ELb0EEENS1_21CollectiveEpilogueFwdINS6_IJSA_SA_SA_EEES9_SD_SF_Li256ELb1ELb0ELb0ELb0EEENS1_36VarlenDynamicPersistentTileSchedulerILi128ELi128ELi256ELi32ELb0ELb0ELb1ELb1ELb1ELb1EEEEEEEEEvNT_6ParamsE,@"STO_CUDA_ENTRY STV_DEFAULT"
_ZN7cutlass13device_kernelIN5flash11enable_sm90INS1_16FlashAttnFwdSm90INS1_25CollectiveMainloopFwdSm90ILi2EN4cute5tupleIJNS5_1CILi1EEES8_S8_EEENS6_IJNS7_ILi128EEESA_NS7_ILi192EEEEEELi128ENS_6half_tEfNS_4arch4Sm90ELb1ELb0ELb1ELb1ELb0ELb0ELb0ELb1ELb1ELb0ELb0ELb0EEENS1_21CollectiveEpilogueFwdINS6_IJSA_SA_SA_EEES9_SD_SF_Li256ELb1ELb0ELb0ELb0EEENS1_36VarlenDynamicPersistentTileSchedulerILi128ELi128ELi256ELi32ELb0ELb0ELb1ELb1ELb1ELb1EEEEEEEEEvNT_6ParamsE:
        /* <DEDUP_REMOVED lines=21> */
.L_x_1985:
[----:B------:R-:W-:Y:S05]  /*0150*/  BSYNC B0 ;  /* 0x0000000000007941 */ /* 0x000fea0003800000 */
.L_x_1984:
        /* <DEDUP_REMOVED lines=41> */
.L_x_1986:
        /* <DEDUP_REMOVED lines=22> */
.L_x_1987:
        /* <DEDUP_REMOVED lines=18> */
.L_x_1988:
        /* <DEDUP_REMOVED lines=22> */
.L_x_1989:
        /* <DEDUP_REMOVED lines=22> */
.L_x_1990:
        /* <DEDUP_REMOVED lines=8> */
.L_x_1992:
        /* <DEDUP_REMOVED lines=16> */
[----:B------:R-:W-:Y:S01]  /*0ab0*/  UMOV UR37, URZ ;  /* 0x0000003f00257c82 */ /* 0x000fe20008000000 */
[----:B------:R-:W-:Y:S01]  /*0ac0*/  R2UR UR5, R46 ;  /* 0x000000002e0572ca */ /* 0x000fe200000e0000 */
[----:B------:R-:W0:Y:S01]  /*0ad0*/  S2R R0, SR_TID.X ;  /* 0x0000000000007919 */ /* 0x000e220000002100 */
[----:B------:R-:W-:Y:S01]  /*0ae0*/  UMOV UR36, URZ ;  /* 0x0000003f00247c82 */ /* 0x000fe20008000000 */
        /* <DEDUP_REMOVED lines=17> */
[----:B------:R-:W-:-:S05]  /*0c00*/  LOP3.LUT R17, R6, 0x7ffffffc, RZ, 0xc0, !PT ;  /* 0x7ffffffc06117812 */ /* 0x000fca00078ec0ff */
[----:B------:R-:W-:Y:S01]  /*0c10*/  IMAD.IADD R17, R188, 0x1, -R17 ;  /* 0x00000001bc117824 */ /* 0x000fe200078e0a11 */
[----:B--2---:R-:W-:Y:S02]  /*0c20*/  R2UR UR4, R2 ;  /* 0x00000000020472ca */ /* 0x004fe400000e0000 */
[----:B------:R-:W-:-:S04]  /*0c30*/  SHF.R.S32.HI R2, RZ, 0x1f, R6 ;  /* 0x0000001fff027819 */ /* 0x000fc80000011406 */
[----:B------:R-:W-:-:S04]  /*0c40*/  LEA.HI R2, R2, R5, RZ, 0x3 ;  /* 0x0000000502027211 */ /* 0x000fc800078f18ff */
[----:B------:R-:W-:Y:S02]  /*0c50*/  LOP3.LUT R8, R2, 0xfffffff8, RZ, 0xc0, !PT ;  /* 0xfffffff802087812 */ /* 0x000fe400078ec0ff */
[CC--:B------:R-:W-:Y:S01]  /*0c60*/  LEA.HI R2, R3.reuse, R192.reuse, RZ, 0x4 ;  /* 0x000000c003027211 */ /* 0x0c0fe200078f20ff */
[----:B------:R-:W-:Y:S01]  /*0c70*/  ULOP3.LUT UR4, UR4, 0x1, URZ, 0xfc, !UPT ;  /* 0x0000000104047892 */ /* 0x000fe2000f8efc3f */
[----:B------:R-:W-:Y:S01]  /*0c80*/  LEA.HI R3, R3, R192, RZ, 0x3 ;  /* 0x000000c003037211 */ /* 0x000fe200078f18ff */
[----:B------:R-:W-:Y:S01]  /*0c90*/  IMAD.IADD R8, R5, 0x1, -R8 ;  /* 0x0000000105087824 */ /* 0x000fe200078e0a08 */
[----:B------:R-:W-:Y:S02]  /*0ca0*/  SHF.R.S32.HI R7, RZ, 0x4, R2 ;  /* 0x00000004ff077819 */ /* 0x000fe40000011402 */
[C---:B------:R-:W-:Y:S01]  /*0cb0*/  LOP3.LUT R5, R2.reuse, 0x3fffff0, RZ, 0xc0, !PT ;  /* 0x03fffff002057812 */ /* 0x040fe200078ec0ff */
[----:B------:R-:W-:Y:S01]  /*0cc0*/  IMAD R9, R9, 0x10, R8 ;  /* 0x0000001009097824 */ /* 0x000fe200078e0208 */
[----:B------:R-:W-:Y:S01]  /*0cd0*/  LEA.HI R2, R2, R7, RZ, 0x1 ;  /* 0x0000000702027211 */ /* 0x000fe200078f08ff */
[----:B------:R-:W-:Y:S01]  /*0ce0*/  IMAD.U32 R191, RZ, RZ, UR4 ;  /* 0x00000004ffbf7e24 */ /* 0x000fe2000f8e00ff */
[----:B------:R-:W-:Y:S01]  /*0cf0*/  UMOV UR4, URZ ;  /* 0x0000003f00047c82 */ /* 0x000fe20008000000 */
[----:B------:R-:W-:Y:S01]  /*0d00*/  IMAD.IADD R5, R192, 0x1, -R5 ;  /* 0x00000001c0057824 */ /* 0x000fe200078e0a05 */
[----:B------:R-:W-:Y:S01]  /*0d10*/  LOP3.LUT R2, R2, 0x1ffffffe, RZ, 0xc0, !PT ;  /* 0x1ffffffe02027812 */ /* 0x000fe200078ec0ff */
[----:B------:R-:W-:Y:S01]  /*0d20*/  IMAD R22, R0, 0x40, R9 ;  /* 0x0000004000167824 */ /* 0x000fe200078e0209 */
[----:B------:R-:W-:Y:S01]  /*0d30*/  SHF.R.S32.HI R18, RZ, 0x3, R3 ;  /* 0x00000003ff127819 */ /* 0x000fe20000011403 */
[----:B------:R-:W-:Y:S01]  /*0d40*/  IMAD.U32 R187, RZ, RZ, UR4 ;  /* 0x00000004ffbb7e24 */ /* 0x000fe2000f8e00ff */
[----:B------:R-:W-:Y:S01]  /*0d50*/  LEA R5, R5, R4, 0x6 ;  /* 0x0000000405057211 */ /* 0x000fe200078e30ff */
[----:B------:R-:W-:-:S04]  /*0d60*/  IMAD.IADD R2, R7, 0x1, -R2 ;  /* 0x0000000107027824 */ /* 0x000fc800078e0a02 */
[----:B------:R-:W-:Y:S01]  /*0d70*/  IMAD R190, R2, 0x8, R5 ;  /* 0x0000000802be7824 */ /* 0x000fe200078e0205 */
[----:B------:R-:W-:-:S05]  /*0d80*/  LOP3.LUT R5, R3, 0x1ffffff8, RZ, 0xc0, !PT ;  /* 0x1ffffff803057812 */ /* 0x000fca00078ec0ff */
[----:B------:R-:W-:-:S05]  /*0d90*/  IMAD.IADD R5, R192, 0x1, -R5 ;  /* 0x00000001c0057824 */ /* 0x000fca00078e0a05 */
[----:B------:R-:W-:-:S07]  /*0da0*/  SHF.L.U32 R16, R5, 0x3, RZ ;  /* 0x0000000305107819 */ /* 0x000fce00000006ff */
.L_x_2046:
[----:B0-----:R-:W0:Y:S01]  /*0db0*/  LDC.64 R2, c[0x0][0xc60] ;  /* 0x00031800ff027b82 */ /* 0x001e220000000a00 */
        /* <DEDUP_REMOVED lines=13> */
[----:B------:R-:W-:Y:S01]  /*0e90*/  IMAD.U32 R23, RZ, RZ, UR4 ;  /* 0x00000004ff177e24 */ /* 0x000fe2000f8e00ff */
[----:B------:R-:W-:-:S04]  /*0ea0*/  @UP0 ULEA UR6, UP2, UR4, UR6, 0x2 ;  /* 0x0000000604060291 */ /* 0x000fc8000f84103f */
[----:B------:R-:W-:Y:S02]  /*0eb0*/  @UP0 ULEA.HI.X UR7, UR4, UR7, UR12, 0x2, UP2 ;  /* 0x0000000704070291 */ /* 0x000fe400090f140c */
[----:B------:R-:W-:Y:S01]  /*0ec0*/  IMAD.U32 R185, RZ, RZ, UR12 ;  /* 0x0000000cffb97e24 */ /* 0x000fe2000f8e00ff */
[----:B------:R-:W-:Y:S01]  /*0ed0*/  @UP1 ULEA UR8, UP0, UR4, UR8, 0x2 ;  /* 0x0000000804081291 */ /* 0x000fe2000f80103f */
[----:B------:R-:W-:-:S03]  /*0ee0*/  IMAD.U32 R2, RZ, RZ, UR6 ;  /* 0x00000006ff027e24 */ /* 0x000fc6000f8e00ff */
[----:B------:R-:W-:Y:S01]  /*0ef0*/  @UP1 ULEA.HI.X UR9, UR4, UR9, UR12, 0x2, UP0 ;  /* 0x0000000904091291 */ /* 0x000fe200080f140c */
[----:B------:R-:W-:Y:S01]  /*0f00*/  IMAD.U32 R3, RZ, RZ, UR7 ;  /* 0x00000007ff037e24 */ /* 0x000fe2000f8e00ff */
[----:B------:R-:W-:Y:S01]  /*0f10*/  ULDC.64 UR6, c[0x0][0x3f8] ;  /* 0x0000fe0000067ab9 */ /* 0x000fe20000000a00 */
[----:B---3-5:R-:W-:Y:S01]  /*0f20*/  IMAD.U32 R4, RZ, RZ, UR8 ;  /* 0x00000008ff047e24 */ /* 0x028fe2000f8e00ff */
[----:B------:R-:W-:Y:S02]  /*0f30*/  ULDC UR4, c[0x0][0x404] ;  /* 0x0001010000047ab9 */ /* 0x000fe40000000800 */
[----:B------:R-:W-:Y:S01]  /*0f40*/  MOV R5, UR9 ;  /* 0x0000000900057c02 */ /* 0x000fe20008000f00 */
[----:B------:R-:W2:Y:S01]  /*0f50*/  @P0 LDG.E R2, desc[UR10][R2.64] ;  /* 0x0000000a02020981 */ /* 0x000ea2000c1e1900 */
[----:B------:R-:W-:Y:S01]  /*0f60*/  UISETP.NE.U32.AND UP0, UPT, UR6, URZ, UPT ;  /* 0x0000003f0600728c */ /* 0x000fe2000bf05070 */
[----:B------:R-:W-:Y:S02]  /*0f70*/  ULDC.64 UR8, c[0x0][0xa20] ;  /* 0x0002880000087ab9 */ /* 0x000fe40000000a00 */
[----:B------:R-:W3:Y:S01]  /*0f80*/  @P2 LDG.E R4, desc[UR10][R4.64] ;  /* 0x0000000a04042981 */ /* 0x000ee2000c1e1900 */
[----:B------:R-:W-:Y:S01]  /*0f90*/  UISETP.NE.AND.EX UP0, UPT, UR7, URZ, UPT, UP0 ;  /* 0x0000003f0700728c */ /* 0x000fe2000bf05300 */
[----:B------:R-:W-:Y:S01]  /*0fa0*/  ISETP.NE.U32.AND P1, PT, RZ, UR8, PT ;  /* 0x00000008ff007c0c */ /* 0x000fe2000bf25070 */
[----:B------:R-:W-:Y:S01]  /*0fb0*/  ULDC UR6, c[0x0][0x2e0] ;  /* 0x0000b80000067ab9 */ /* 0x000fe20000000800 */
[----:B------:R-:W-:Y:S01]  /*0fc0*/  UMOV UR60, URZ ;  /* 0x0000003f003c7c82 */ /* 0x000fe20008000000 */
[----:B------:R-:W-:Y:S01]  /*0fd0*/  USEL UR4, UR4, 0x1, UP0 ;  /* 0x0000000104047887 */ /* 0x000fe20008000000 */
[----:B------:R-:W-:Y:S01]  /*0fe0*/  ISETP.NE.AND.EX P1, PT, RZ, UR9, PT, P1 ;  /* 0x00000009ff007c0c */ /* 0x000fe2000bf25310 */
[----:B------:R-:W-:Y:S01]  /*0ff0*/  ULDC UR39, c[0x0][0x288] ;  /* 0x0000a20000277ab9 */ /* 0x000fe20000000800 */
[----:B------:R-:W-:Y:S01]  /*1000*/  IMAD.U32 R184, RZ, RZ, UR5 ;  /* 0x00000005ffb87e24 */ /* 0x000fe2000f8e00ff */
[----:B------:R-:W-:Y:S01]  /*1010*/  UIMAD UR6, UR4, UR6, URZ ;  /* 0x00000006040672a4 */ /* 0x000fe2000f8e023f */
[----:B--2---:R-:W-:-:S02]  /*1020*/  @P0 R2UR UR60, R2 ;  /* 0x00000000023c02ca */ /* 0x004fc400000e0000 */
[----:B---3--:R-:W-:Y:S01]  /*1030*/  @P2 R2UR UR39, R4 ;  /* 0x00000000042722ca */ /* 0x008fe200000e0000 */
[----:B-1--4-:R-:W-:-:S14]  /*1040*/  @P2 BRA `(.L_x_1993) ;  /* 0x00000000003c2947 */ /* 0x012fdc0003800000 */
[----:B------:R-:W-:Y:S02]  /*1050*/  ULDC.64 UR4, c[0x0][0xa00] ;  /* 0x0002800000047ab9 */ /* 0x000fe40000000a00 */
[----:B------:R-:W-:-:S04]  /*1060*/  ISETP.NE.U32.AND P0, PT, RZ, UR4, PT ;  /* 0x00000004ff007c0c */ /* 0x000fc8000bf05070 */
[----:B------:R-:W-:-:S13]  /*1070*/  ISETP.NE.AND.EX P0, PT, RZ, UR5, PT, P0 ;  /* 0x00000005ff007c0c */ /* 0x000fda000bf05300 */
[----:B------:R-:W-:Y:S05]  /*1080*/  @!P0 BRA `(.L_x_1993) ;  /* 0x00000000002c8947 */ /* 0x000fea0003800000 */
[----:B------:R-:W-:Y:S01]  /*1090*/  R2UR UR7, R23 ;  /* 0x00000000170772ca */ /* 0x000fe200000e0000 */
[----:B------:R-:W-:Y:S01]  /*10a0*/  ULDC.64 UR4, c[0x0][0xa00] ;  /* 0x0002800000047ab9 */ /* 0x000fe20000000a00 */
[----:B------:R-:W-:-:S11]  /*10b0*/  ULDC.64 UR10, c[0x0][0x208] ;  /* 0x00008200000a7ab9 */ /* 0x000fd60000000a00 */
[----:B------:R-:W-:-:S06]  /*10c0*/  UIMAD.WIDE UR4, UR7, 0x4, UR4 ;  /* 0x00000004070478a5 */ /* 0x000fcc000f8e0204 */
[----:B------:R-:W-:Y:S02]  /*10d0*/  IMAD.U32 R2, RZ, RZ, UR4 ;  /* 0x00000004ff027e24 */ /* 0x000fe4000f8e00ff */
[----:B------:R-:W-:-:S05]  /*10e0*/  IMAD.U32 R3, RZ, RZ, UR5 ;  /* 0x00000005ff037e24 */ /* 0x000fca000f8e00ff */
[----:B------:R-:W2:Y:S04]  /*10f0*/  LDG.E R4, desc[UR10][R2.64] ;  /* 0x0000000a02047981 */ /* 0x000ea8000c1e1900 */
[----:B------:R-:W3:Y:S01]  /*1100*/  LDG.E R0, desc[UR10][R2.64+0x4] ;  /* 0x0000040a02007981 */ /* 0x000ee2000c1e1900 */
[----:B--2---:R-:W-:Y:S02]  /*1110*/  R2UR UR39, R4 ;  /* 0x00000000042772ca */ /* 0x004fe400000e0000 */
[----:B---3--:R-:W-:-:S13]  /*1120*/  R2UR UR4, R0 ;  /* 0x00000000000472ca */ /* 0x008fda00000e0000 */
[----:B------:R-:W-:-:S12]  /*1130*/  UIADD3 UR39, -UR39, UR4, URZ ;  /* 0x0000000427277290 */ /* 0x000fd8000fffe13f */
.L_x_1993:
[----:B------:R-:W-:Y:S01]  /*1140*/  IMAD.U32 R186, RZ, RZ, UR61 ;  /* 0x0000003dffba7e24 */ /* 0x000fe2000f8e00ff */
[----:B------:R-:W-:Y:S06]  /*1150*/  @!P1 BRA `(.L_x_1994) ;  /* 0x0000000000289947 */ /* 0x000fec0003800000 */
[----:B------:R-:W-:Y:S01]  /*1160*/  R2UR UR5, R23 ;  /* 0x00000000170572ca */ /* 0x000fe200000e0000 */
[----:B------:R-:W-:Y:S01]  /*1170*/  ULDC.64 UR6, c[0x0][0x208] ;  /* 0x0000820000067ab9 */ /* 0x000fe20000000a00 */
[----:B------:R-:W-:-:S11]  /*1180*/  R2UR UR10, R185 ;  /* 0x00000000b90a72ca */ /* 0x000fd600000e0000 */
[----:B------:R-:W-:-:S04]  /*1190*/  ULEA UR4, UP0, UR5, UR8, 0x2 ;  /* 0x0000000805047291 */ /* 0x000fc8000f80103f */
[----:B------:R-:W-:Y:S02]  /*11a0*/  ULEA.HI.X UR5, UR5, UR9, UR10, 0x2, UP0 ;  /* 0x0000000905057291 */ /* 0x000fe400080f140a */
[----:B------:R-:W-:-:S04]  /*11b0*/  IMAD.U32 R2, RZ, RZ, UR4 ;  /* 0x00000004ff027e24 */ /* 0x000fc8000f8e00ff */
[----:B------:R-:W-:-:S05]  /*11c0*/  IMAD.U32 R3, RZ, RZ, UR5 ;  /* 0x00000005ff037e24 */ /* 0x000fca000f8e00ff */
[----:B------:R-:W2:Y:S02]  /*11d0*/  LDG.E R2, desc[UR6][R2.64] ;  /* 0x0000000602027981 */ /* 0x000ea4000c1e1900 */
[----:B--2---:R-:W-:Y:S01]  /*11e0*/  R2UR UR6, R2 ;  /* 0x00000000020672ca */ /* 0x004fe200000e0000 */
[----:B------:R-:W-:-:S14]  /*11f0*/  BRA `(.L_x_1995) ;  /* 0x00000000003c7947 */ /* 0x000fdc0003800000 */
.L_x_1994:
        /* <DEDUP_REMOVED lines=8> */
[----:B------:R-:W-:Y:S01]  /*1280*/  IMAD.U32 R2, RZ, RZ, UR4 ;  /* 0x00000004ff027e24 */ /* 0x000fe2000f8e00ff */
[----:B------:R-:W-:-:S05]  /*1290*/  MOV R3, UR5 ;  /* 0x0000000500037c02 */ /* 0x000fca0008000f00 */
[----:B------:R-:W2:Y:S04]  /*12a0*/  LDG.E R4, desc[UR6][R2.64] ;  /* 0x0000000602047981 */ /* 0x000ea8000c1e1900 */
[----:B------:R-:W3:Y:S01]  /*12b0*/  LDG.E R0, desc[UR6][R2.64+0x4] ;  /* 0x0000040602007981 */ /* 0x000ee2000c1e1900 */
[----:B--2---:R-:W-:Y:S02]  /*12c0*/  R2UR UR6, R4 ;  /* 0x00000000040672ca */ /* 0x004fe400000e0000 */
[----:B---3--:R-:W-:-:S13]  /*12d0*/  R2UR UR4, R0 ;  /* 0x00000000000472ca */ /* 0x008fda00000e0000 */
[----:B------:R-:W-:-:S12]  /*12e0*/  UIADD3 UR6, -UR6, UR4, URZ ;  /* 0x0000000406067290 */ /* 0x000fd8000fffe13f */
.L_x_1995:
[----:B------:R-:W-:Y:S01]  /*12f0*/  UIADD3 UR60, -UR60, UR6, URZ ;  /* 0x000000063c3c7290 */ /* 0x000fe2000fffe13f */
[----:B------:R-:W-:Y:S01]  /*1300*/  PLOP3.LUT P0, PT, PT, PT, PT, 0x80, 0x0 ;  /* 0x000000000000781c */ /* 0x000fe20003f0f070 */
[----:B------:R-:W-:Y:S01]  /*1310*/  ULEA UR5, UR61, 0xff, 0x7 ;  /* 0x000000ff3d057891 */ /* 0x000fe2000f8e383f */
[----:B------:R-:W-:Y:S01]  /*1320*/  IMAD.MOV.U32 R0, RZ, RZ, RZ ;  /* 0x000000ffff007224 */ /* 0x000fe200078e00ff */
[----:B------:R-:W-:Y:S01]  /*1330*/  UIADD3 UR4, UR60, 0x7f, URZ ;  /* 0x0000007f3c047890 */ /* 0x000fe2000fffe03f */
[----:B------:R-:W-:Y:S01]  /*1340*/  IMAD.MOV.U32 R2, RZ, RZ, RZ ;  /* 0x000000ffff027224 */ /* 0x000fe200078e00ff */
[----:B------:R-:W-:Y:S01]  /*1350*/  UIADD3 UR6, UR60, UR5, -UR39 ;  /* 0x000000053c067290 */ /* 0x000fe2000fffe827 */
        /* <DEDUP_REMOVED lines=12> */
[----:B------:R-:W-:-:S02]  /*1420*/  CS2R R74, SRZ ;  /* 0x00000000004a7805 */ /* 0x000fc4000001ff00 */
[----:B------:R-:W-:Y:S02]  /*1430*/  CS2R R72, SRZ ;  /* 0x0000000000487805 */ /* 0x000fe4000001ff00 */
[----:B------:R-:W-:Y:S01]  /*1440*/  CS2R R70, SRZ ;  /* 0x0000000000467805 */ /* 0x000fe2000001ff00 */
[----:B------:R-:W-:Y:S01]  /*1450*/  UISETP.LT.AND UP0, UPT, UR5, UR7, UPT ;  /* 0x000000070500728c */ /* 0x000fe2000bf01270 */
[----:B------:R-:W-:Y:S02]  /*1460*/  CS2R R68, SRZ ;  /* 0x0000000000447805 */ /* 0x000fe4000001ff00 */
[----:B------:R-:W-:Y:S02]  /*1470*/  CS2R R66, SRZ ;  /* 0x0000000000427805 */ /* 0x000fe4000001ff00 */
[----:B------:R-:W-:Y:S01]  /*1480*/  CS2R R64, SRZ ;  /* 0x0000000000407805 */ /* 0x000fe2000001ff00 */
[----:B------:R-:W-:Y:S01]  /*1490*/  USEL UR8, UR5, UR7, UP0 ;  /* 0x0000000705087287 */ /* 0x000fe20008000000 */
[----:B------:R-:W-:-:S02]  /*14a0*/  CS2R R62, SRZ ;  /* 0x00000000003e7805 */ /* 0x000fc4000001ff00 */
[----:B------:R-:W-:Y:S02]  /*14b0*/  CS2R R60, SRZ ;  /* 0x00000000003c7805 */ /* 0x000fe4000001ff00 */
[----:B------:R-:W-:Y:S01]  /*14c0*/  CS2R R58, SRZ ;  /* 0x00000000003a7805 */ /* 0x000fe2000001ff00 */
[----:B------:R-:W-:Y:S01]  /*14d0*/  UISETP.GE.AND UP0, UPT, UR8, 0x1, UPT ;  /* 0x000000010800788c */ /* 0x000fe2000bf06270 */
[----:B------:R-:W-:Y:S01]  /*14e0*/  CS2R R56, SRZ ;  /* 0x0000000000387805 */ /* 0x000fe2000001ff00 */
[----:B------:R-:W-:Y:S01]  /*14f0*/  IMAD.U32 R90, RZ, RZ, UR8 ;  /* 0x00000008ff5a7e24 */ /* 0x000fe2000f8e00ff */
[----:B------:R-:W-:Y:S02]  /*1500*/  CS2R R54, SRZ ;  /* 0x0000000000367805 */ /* 0x000fe4000001ff00 */
[----:B------:R-:W-:Y:S02]  /*1510*/  CS2R R52, SRZ ;  /* 0x0000000000347805 */ /* 0x000fe4000001ff00 */
[----:B------:R-:W-:-:S02]  /*1520*/  CS2R R50, SRZ ;  /* 0x0000000000327805 */ /* 0x000fc4000001ff00 */
[----:B------:R-:W-:Y:S02]  /*1530*/  PLOP3.LUT P1, PT, PT, PT, UP0, 0x80, 0x0 ;  /* 0x000000000000781c */ /* 0x000fe40003f2f008 */
        /* <DEDUP_REMOVED lines=10> */
[----:B------:R-:W-:Y:S01]  /*15e0*/  IMAD.MOV.U32 R8, RZ, RZ, RZ ;  /* 0x000000ffff087224 */ /* 0x000fe200078e00ff */
[----:B------:R-:W-:Y:S01]  /*15f0*/  MOV R14, RZ ;  /* 0x000000ff000e7202 */ /* 0x000fe20000000f00 */
[----:B------:R-:W-:-:S02]  /*1600*/  IMAD.MOV.U32 R91, RZ, RZ, RZ ;  /* 0x000000ffff5b7224 */ /* 0x000fc400078e00ff */
[----:B------:R-:W-:Y:S02]  /*1610*/  IMAD.MOV.U32 R12, RZ, RZ, RZ ;  /* 0x000000ffff0c7224 */ /* 0x000fe400078e00ff */
        /* <DEDUP_REMOVED lines=26> */
[----:B------:R-:W-:Y:S01]  /*17c0*/  MOV R8, 0x70 ;  /* 0x0000007000087802 */ /* 0x000fe20000000f00 */
[----:B------:R-:W-:Y:S02]  /*17d0*/  IMAD.U32 R6, RZ, RZ, UR4 ;  /* 0x00000004ff067e24 */ /* 0x000fe4000f8e00ff */
[----:B------:R-:W-:-:S02]  /*17e0*/  IMAD.U32 R7, RZ, RZ, UR5 ;  /* 0x00000005ff077e24 */ /* 0x000fc4000f8e00ff */
[----:B------:R-:W-:Y:S02]  /*17f0*/  IMAD.U32 R11, RZ, RZ, UR7 ;  /* 0x00000007ff0b7e24 */ /* 0x000fe4000f8e00ff */
[----:B------:R-:W-:Y:S02]  /*1800*/  IMAD.MOV.U32 R12, RZ, RZ, 0x1 ;  /* 0x00000001ff0c7424 */ /* 0x000fe400078e00ff */
[----:B0-----:R-:W-:-:S07]  /*1810*/  IMAD.MOV.U32 R13, RZ, RZ, RZ ;  /* 0x000000ffff0d7224 */ /* 0x001fce00078e00ff */
[----:B------:R-:W-:-:S07]  /*1820*/  LEPC R20, `(.L_x_1997) ;  /* 0x000000001014794e */ /* 0x000fce0000000000 */
[----:B-1----:R-:W-:Y:S05]  /*1830*/  CALL.ABS.NOINC R2 ;  /* 0x0000000002007343 */ /* 0x002fea0003c00000 */
.L_x_1997:
        /* <DEDUP_REMOVED lines=9> */
[----:B------:R-:W0:Y:S02]  /*18d0*/  SYNCS.PHASECHK.TRANS64.TRYWAIT P1, [UR38+0x34800], R0 ;  /* 0x03480000ff0075a7 */ /* 0x000e240008020166 */
[----:B0-----:R-:W-:Y:S05]  /*18e0*/  @!P1 BRA `(.L_x_1998) ;  /* 0x00000110001c9947 */ /* 0x001fea0003800000 */
.L_x_2134:
[----:B------:R-:W-:Y:S05]  /*18f0*/  @!P0 BRA `(.L_x_1999) ;  /* 0x0000000000048947 */ /* 0x000fea0003800000 */
[----:B------:R-:W-:Y:S01]  /*1900*/  BPT.TRAP 0x1 ;  /* 0x000000040000795c */ /* 0x000fe20000300000 */
.L_x_1999:
[----:B0-----:R-:W-:Y:S02]  /*1910*/  IMAD.U32 R0, RZ, RZ, UR36 ;  /* 0x00000024ff007e24 */ /* 0x001fe4000f8e00ff */
[----:B------:R-:W-:-:S03]  /*1920*/  IMAD.U32 R3, RZ, RZ, UR37 ;  /* 0x00000025ff037e24 */ /* 0x000fc6000f8e00ff */
[----:B------:R-:W-:Y:S02]  /*1930*/  LEA R0, R0, UR38, 0x3 ;  /* 0x0000002600007c11 */ /* 0x000fe4000f8e18ff */
[----:B------:R-:W-:-:S04]  /*1940*/  SHF.L.U32 R3, R3, 0x1f, RZ ;  /* 0x0000001f03037819 */ /* 0x000fc800000006ff */
[----:B------:R0:W1:Y:S01]  /*1950*/  SYNCS.PHASECHK.TRANS64.TRYWAIT P2, [R0+URZ+0x34830], R3 ;  /* 0x03483003000075a7 */ /* 0x000062000804017f */
[----:B------:R-:W-:Y:S05]  /*1960*/  @!P0 BRA `(.L_x_2000) ;  /* 0x0000000000048947 */ /* 0x000fea0003800000 */
[----:B------:R-:W-:Y:S01]  /*1970*/  BPT.TRAP 0x1 ;  /* 0x000000040000795c */ /* 0x000fe20000300000 */
.L_x_2000:
[----:B------:R-:W2:Y:S01]  /*1980*/  S2R R2, SR_TID.X ;  /* 0x0000000000027919 */ /* 0x000ea20000002100 */
[----:B------:R-:W-:Y:S01]  /*1990*/  IMAD.MOV.U32 R151, RZ, RZ, RZ ;  /* 0x000000ffff977224 */ /* 0x000fe200078e00ff */
[----:B--2---:R-:W-:Y:S01]  /*19a0*/  LOP3.LUT P1, RZ, R2, 0x7f, RZ, 0xc0, !PT ;  /* 0x0000007f02ff7812 */ /* 0x004fe2000782c0ff */
[----:B-1----:R-:W-:-:S12]  /*19b0*/  @P2 BRA `(.L_x_2001) ;  /* 0x0000000000082947 */ /* 0x002fd80003800000 */
[----:B------:R-:W1:Y:S02]  /*19c0*/  SYNCS.PHASECHK.TRANS64.TRYWAIT P2, [R0+URZ+0x34830], R3 ;  /* 0x03483003000075a7 */ /* 0x000e64000804017f */
[----:B-1----:R-:W-:Y:S05]  /*19d0*/  @!P2 BRA `(.L_x_2002) ;  /* 0x0000010c00f8a947 */ /* 0x002fea0003800000 */
.L_x_2001:
        /* <DEDUP_REMOVED lines=10> */
[----:B01----:R-:W-:Y:S01]  /*1a80*/  @!P1 VIADD R0, R0, 0x34840 ;  /* 0x0003484000009836 */ /* 0x003fe20000000000 */
        /* <DEDUP_REMOVED lines=9> */
[--C-:B------:R-:W-:Y:S01]  /*1b20*/  IMAD.MOV.U32 R148, RZ, RZ, R151.reuse ;  /* 0x000000ffff947224 */ /* 0x100fe200078e0097 */
        /* <DEDUP_REMOVED lines=14> */
[----:B------:R-:W-:Y:S01]  /*1c10*/  UIADD3 UR52, UR4, 0x6, URZ ;  /* 0x0000000604347890 */ /* 0x000fe2000fffe03f */
[----:B------:R-:W-:Y:S01]  /*1c20*/  R2UR UR7, R90 ;  /* 0x000000005a0772ca */ /* 0x000fe200000e0000 */
[----:B------:R-:W-:Y:S01]  /*1c30*/  UIADD3 UR54, UR5, 0x6, URZ ;  /* 0x0000000605367890 */ /* 0x000fe2000fffe03f */
[-C--:B------:R-:W-:Y:S01]  /*1c40*/  MOV R146, R151.reuse ;  /* 0x0000009700927202 */ /* 0x080fe20000000f00 */
        /* <DEDUP_REMOVED lines=68> */
[----:B------:R-:W-:Y:S01]  /*2090*/  IMAD.MOV.U32 R89, RZ, RZ, R151 ;  /* 0x000000ffff597224 */ /* 0x000fe200078e0097 */
[----:B------:R-:W-:Y:S02]  /*20a0*/  WARPGROUP.DEPBAR.LE gsb0, 0x0 ;  /* 0x00008000000079c5 */ /* 0x000fe40000010000 */
[----:B------:R-:W-:-:S06]  /*20b0*/  WARPGROUP.ARRIVE ;  /* 0x00000000000079c5 */ /* 0x000fcc0000000000 */
[----:B------:R-:W-:Y:S01]  /*20c0*/  HGMMA.64x128x16.F32 R24, gdesc[UR12], R24, gsb0 ;  /* 0x01e000000c1879f0 */ /* 0x000fe20008000818 */
[----:B------:R-:W-:Y:S02]  /*20d0*/  UIADD3 UR12, UR4, 0x404, URZ ;  /* 0x00000404040c7890 */ /* 0x000fe4000fffe03f */
[----:B------:R-:W-:Y:S01]  /*20e0*/  UIADD3 UR14, UR5, 0x404, URZ ;  /* 0x00000404050e7890 */ /* 0x000fe2000fffe03f */
[----:B------:R-:W-:Y:S01]  /*20f0*/  UMOV UR13, 0x40000040 ;  /* 0x40000040000d7882 */ /* 0x000fe20000000000 */
[----:B------:R-:W-:Y:S01]  /*2100*/  UMOV UR15, 0x40000040 ;  /* 0x40000040000f7882 */ /* 0x000fe20000000000 */
[----:B------:R-:W-:Y:S02]  /*2110*/  UMOV UR4, 0xffffff80 ;  /* 0xffffff8000047882 */ /* 0x000fe40000000000 */
[----:B------:R-:W-:-:S04]  /*2120*/  UIMAD UR4, UR7, UR4, 0x80 ;  /* 0x00000080070474a4 */ /* 0x000fc8000f8e0204 */
[----:B------:R-:W-:-:S04]  /*2130*/  UIADD3 UR4, UR60, UR4, URZ ;  /* 0x000000043c047290 */ /* 0x000fc8000fffe03f */
[----:B------:R-:W-:Y:S02]  /*2140*/  UIADD3 UR5, -UR39, 0x1, UR4 ;  /* 0x0000000127057890 */ /* 0x000fe4000fffe104 */
[----:B------:R-:W-:Y:S01]  /*2150*/  IMAD.U32 R12, RZ, RZ, UR4 ;  /* 0x00000004ff0c7e24 */ /* 0x000fe2000f8e00ff */
[----:B------:R-:W-:-:S03]  /*2160*/  ULDC UR4, c[0x0][0x988] ;  /* 0x0002620000047ab9 */ /* 0x000fc60000000800 */
[----:B------:R-:W-:Y:S01]  /*2170*/  IMAD.U32 R90, RZ, RZ, UR5 ;  /* 0x00000005ff5a7e24 */ /* 0x000fe2000f8e00ff */
[----:B------:R-:W-:-:S03]  /*2180*/  UIADD3 UR5, UR60, -UR39, URZ ;  /* 0x800000273c057290 */ /* 0x000fc6000fffe03f */
[----:B------:R-:W-:Y:S01]  /*2190*/  IMAD R90, R17, -0x2, R90 ;  /* 0xfffffffe115a7824 */ /* 0x000fe200078e025a */
[----:B------:R-:W-:Y:S01]  /*21a0*/  ULEA UR5, UR61, UR5, 0x7 ;  /* 0x000000053d057291 */ /* 0x000fe2000f8e383f */
        /* <DEDUP_REMOVED lines=35> */
[----:B------:R-:W-:Y:S02]  /*23e0*/  IMAD.U32 R45, RZ, RZ, UR61 ;  /* 0x0000003dff2d7e24 */ /* 0x000fe4000f8e00ff */
[----:B------:R-:W-:Y:S01]  /*23f0*/  FMUL.FTZ R30, R30, UR6 ;  /* 0x000000061e1e7c20 */ /* 0x000fe20008410000 */
[----:B------:R-:W-:Y:S01]  /*2400*/  FMUL.FTZ R31, R31, UR6 ;  /* 0x000000061f1f7c20 */ /* 0x000fe20008410000 */
[----:B------:R-:W0:Y:S01]  /*2410*/  MUFU.TANH R26, R26 ;  /* 0x0000001a001a7308 */ /* 0x000e220000002400 */
[----:B------:R-:W-:-:S02]  /*2420*/  IMAD R45, R45, 0x80, R22 ;  /* 0x000000802d2d7824 */ /* 0x000fc400078e0216 */
[----:B------:R-:W-:Y:S01]  /*2430*/  FMUL.FTZ R21, R41, UR6 ;  /* 0x0000000629157c20 */ /* 0x000fe20008410000 */
[----:B------:R-:W-:Y:S02]  /*2440*/  IMAD R41, R17, -0x2, R12 ;  /* 0xfffffffe11297824 */ /* 0x000fe400078e020c */
[----:B------:R-:W-:Y:S01]  /*2450*/  FMUL.FTZ R34, R34, UR6 ;  /* 0x0000000622227c20 */ /* 0x000fe20008410000 */
[----:B------:R-:W-:Y:S01]  /*2460*/  FMUL.FTZ R11, R32, UR6 ;  /* 0x00000006200b7c20 */ /* 0x000fe20008410000 */
[----:B------:R-:W-:Y:S01]  /*2470*/  IADD3 R12, R90, 0x8, R45 ;  /* 0x000000085a0c7810 */ /* 0x000fe20007ffe02d */
[----:B------:R-:W-:Y:S01]  /*2480*/  FMUL.FTZ R32, R49, UR6 ;  /* 0x0000000631207c20 */ /* 0x000fe20008410000 */
[----:B------:R-:W1:Y:S01]  /*2490*/  MUFU.TANH R27, R27 ;  /* 0x0000001b001b7308 */ /* 0x000e620000002400 */
[----:B------:R-:W-:Y:S01]  /*24a0*/  FMUL.FTZ R35, R35, UR6 ;  /* 0x0000000623237c20 */ /* 0x000fe20008410000 */
[----:B------:R-:W-:Y:S01]  /*24b0*/  VIMNMX R49, R41, R12, PT ;  /* 0x0000000c29317248 */ /* 0x000fe20003fe0100 */
[----:B------:R-:W-:Y:S01]  /*24c0*/  FMUL.FTZ R38, R38, UR6 ;  /* 0x0000000626267c20 */ /* 0x000fe20008410000 */
[----:B------:R-:W-:Y:S01]  /*24d0*/  FMUL.FTZ R13, R33, UR6 ;  /* 0x00000006210d7c20 */ /* 0x000fe20008410000 */
[----:B------:R-:W-:Y:S01]  /*24e0*/  FMUL.FTZ R33, R53, UR6 ;  /* 0x0000000635217c20 */ /* 0x000fe20008410000 */
[----:B------:R-:W-:Y:S01]  /*24f0*/  ISETP.GT.AND P2, PT, R49, RZ, PT ;  /* 0x000000ff3100720c */ /* 0x000fe20003f44270 */
[----:B------:R-:W-:Y:S01]  /*2500*/  FMUL.FTZ R39, R39, UR6 ;  /* 0x0000000627277c20 */ /* 0x000fe20008410000 */
[----:B------:R-:W2:Y:S01]  /*2510*/  MUFU.TANH R30, R30 ;  /* 0x0000001e001e7308 */ /* 0x000ea20000002400 */
[C---:B------:R-:W-:Y:S01]  /*2520*/  ISETP.GT.AND P3, PT, R49.reuse, 0x1, PT ;  /* 0x000000013100780c */ /* 0x040fe20003f64270 */
[----:B------:R-:W-:Y:S01]  /*2530*/  FMUL.FTZ R42, R42, UR6 ;  /* 0x000000062a2a7c20 */ /* 0x000fe20008410000 */
[----:B------:R-:W-:Y:S01]  /*2540*/  ISETP.GT.AND P4, PT, R49, 0x8, PT ;  /* 0x000000083100780c */ /* 0x000fe20003f84270 */
[----:B------:R-:W-:Y:S01]  /*2550*/  FMUL.FTZ R43, R43, UR6 ;  /* 0x000000062b2b7c20 */ /* 0x000fe20008410000 */
[----:B0-----:R-:W-:Y:S01]  /*2560*/  FSEL R92, R26, -INF , P2 ;  /* 0xff8000001a5c7808 */ /* 0x001fe20001000000 */
[----:B------:R-:W-:Y:S01]  /*2570*/  FMUL.FTZ R46, R46, UR6 ;  /* 0x000000062e2e7c20 */ /* 0x000fe20008410000 */
[----:B------:R-:W-:Y:S01]  /*2580*/  ISETP.GT.AND P2, PT, R49, 0x9, PT ;  /* 0x000000093100780c */ /* 0x000fe20003f44270 */
[----:B------:R-:W0:Y:S01]  /*2590*/  MUFU.TANH R31, R31 ;  /* 0x0000001f001f7308 */ /* 0x000e220000002400 */
        /* <DEDUP_REMOVED lines=62> */
[----:B------:R-:W-:Y:S01]  /*2980*/  VIADDMNMX R41, R45, R90, R41, PT ;  /* 0x0000005a2d297246 */ /* 0x000fe20003800129 */
[----:B------:R-:W2:Y:S01]  /*2990*/  MUFU.TANH R47, R47 ;  /* 0x0000002f002f7308 */ /* 0x000ea20000002400 */
[----:B0-----:R-:W-:Y:S01]  /*29a0*/  FSEL R118, R43, -INF , P2 ;  /* 0xff8000002b767808 */ /* 0x001fe20001000000 */
[----:B------:R-:W-:Y:S01]  /*29b0*/  FMUL.FTZ R61, R61, UR6 ;  /* 0x000000063d3d7c20 */ /* 0x000fe20008410000 */
[----:B------:R-:W-:Y:S01]  /*29c0*/  ISETP.GT.AND P2, PT, R49, 0x29, PT ;  /* 0x000000293100780c */ /* 0x000fe20003f44270 */
[----:B------:R-:W-:Y:S01]  /*29d0*/  FMUL.FTZ R64, R64, UR6 ;  /* 0x0000000640407c20 */ /* 0x000fe20008410000 */
[----:B------:R-:W-:Y:S01]  /*29e0*/  FMNMX.FTZ R27, R118, R27, !PT ;  /* 0x0000001b761b7209 */ /* 0x000fe20007810000 */
[----:B------:R-:W-:Y:S01]  /*29f0*/  FMUL.FTZ R65, R65, UR6 ;  /* 0x0000000641417c20 */ /* 0x000fe20008410000 */
[----:B------:R-:W-:Y:S01]  /*2a00*/  ISETP.GT.AND P4, PT, R41, 0x8, PT ;  /* 0x000000082900780c */ /* 0x000fe20003f84270 */
[----:B------:R-:W-:Y:S01]  /*2a10*/  MUFU.TANH R50, R50 ;  /* 0x0000003200327308 */ /* 0x000fe20000002400 */
[----:B-1----:R-:W-:Y:S01]  /*2a20*/  FSEL R88, R46, -INF , P3 ;  /* 0xff8000002e587808 */ /* 0x002fe20001800000 */
[----:B------:R-:W-:Y:S01]  /*2a30*/  FMUL.FTZ R68, R68, UR6 ;  /* 0x0000000644447c20 */ /* 0x000fe20008410000 */
[----:B------:R-:W-:Y:S01]  /*2a40*/  ISETP.GT.AND P3, PT, R49, 0x30, PT ;  /* 0x000000303100780c */ /* 0x000fe20003f64270 */
        /* <DEDUP_REMOVED lines=11> */
[----:B------:R1:W-:Y:S01]  /*2b00*/  @!P1 SYNCS.ARRIVE.TRANS64.RED.A1T0 RZ, [R0+URZ], RZ ;  /* 0x000000ff00ff99a7 */ /* 0x0003e2000810043f */
[----:B------:R-:W3:Y:S08]  /*2b10*/  MUFU.TANH R5, R54 ;  /* 0x0000003600057308 */ /* 0x000ef00000002400 */
[----:B------:R-:W4:Y:S08]  /*2b20*/  MUFU.TANH R44, R55 ;  /* 0x00000037002c7308 */ /* 0x000f300000002400 */
[----:B------:R2:W-:Y:S08]  /*2b30*/  MUFU.TANH R12, R66 ;  /* 0x00000042000c7308 */ /* 0x0005f00000002400 */
[----:B------:R5:W1:Y:S01]  /*2b40*/  MUFU.TANH R40, R58 ;  /* 0x0000003a00287308 */ /* 0x000a620000002400 */
[----:B--2---:R-:W-:-:S02]  /*2b50*/  FSEL R66, R47, -INF , P2 ;  /* 0xff8000002f427808 */ /* 0x004fc40001000000 */
[----:B------:R-:W-:Y:S02]  /*2b60*/  ISETP.GT.AND P2, PT, R49, 0x31, PT ;  /* 0x000000313100780c */ /* 0x000fe40003f44270 */
[----:B------:R-:W-:Y:S02]  /*2b70*/  FMNMX.FTZ R27, R66, R27, !PT ;  /* 0x0000001b421b7209 */ /* 0x000fe40007810000 */
[----:B0-----:R-:W-:Y:S01]  /*2b80*/  FSEL R54, R51, -INF , P2 ;  /* 0xff80000033367808 */ /* 0x001fe20001000000 */
[----:B------:R-:W0:Y:S01]  /*2b90*/  MUFU.TANH R59, R59 ;  /* 0x0000003b003b7308 */ /* 0x000e220000002400 */
[----:B-----5:R-:W-:Y:S02]  /*2ba0*/  FSEL R58, R50, -INF , P3 ;  /* 0xff800000323a7808 */ /* 0x020fe40001800000 */
[----:B------:R-:W-:Y:S02]  /*2bb0*/  ISETP.GT.AND P3, PT, R49, 0x38, PT ;  /* 0x000000383100780c */ /* 0x000fe40003f64270 */
[----:B------:R-:W-:-:S02]  /*2bc0*/  FMNMX.FTZ R27, R58, R27, !PT ;  /* 0x0000001b3a1b7209 */ /* 0x000fc40007810000 */
[----:B------:R-:W-:Y:S01]  /*2bd0*/  ISETP.GT.AND P2, PT, R49, 0x39, PT ;  /* 0x000000393100780c */ /* 0x000fe20003f44270 */
[----:B------:R-:W2:Y:S01]  /*2be0*/  MUFU.TANH R62, R62 ;  /* 0x0000003e003e7308 */ /* 0x000ea20000002400 */
[----:B---3--:R-:W-:Y:S01]  /*2bf0*/  FSEL R50, R5, -INF , P3 ;  /* 0xff80000005327808 */ /* 0x008fe20001800000 */
[----:B------:R-:W-:Y:S01]  /*2c00*/  FMUL.FTZ R5, R60, UR6 ;  /* 0x000000063c057c20 */ /* 0x000fe20008410000 */
[----:B------:R-:W-:Y:S01]  /*2c10*/  FMNMX.FTZ R27, R54, R27, !PT ;  /* 0x0000001b361b7209 */ /* 0x000fe20007810000 */
[----:B------:R-:W-:Y:S01]  /*2c20*/  USHF.R.S32.HI UR6, URZ, 0x1f, UR5 ;  /* 0x0000001f3f067899 */ /* 0x000fe20008011405 */
[C---:B------:R-:W-:Y:S02]  /*2c30*/  ISETP.GT.AND P3, PT, R49.reuse, 0x40, PT ;  /* 0x000000403100780c */ /* 0x040fe40003f64270 */
[----:B----4-:R-:W-:Y:S01]  /*2c40*/  FSEL R44, R44, -INF , P2 ;  /* 0xff8000002c2c7808 */ /* 0x010fe20001000000 */
[----:B------:R-:W3:Y:S01]  /*2c50*/  MUFU.TANH R63, R63 ;  /* 0x0000003f003f7308 */ /* 0x000ee20000002400 */
[----:B------:R-:W-:Y:S01]  /*2c60*/  FMNMX.FTZ R27, R50, R27, !PT ;  /* 0x0000001b321b7209 */ /* 0x000fe20007810000 */
[----:B------:R-:W-:Y:S01]  /*2c70*/  ULEA.HI UR6, UR6, UR5, URZ, 0x7 ;  /* 0x0000000506067291 */ /* 0x000fe2000f8f383f */
[----:B------:R-:W-:-:S02]  /*2c80*/  ISETP.GT.AND P2, PT, R49, 0x41, PT ;  /* 0x000000413100780c */ /* 0x000fc40003f44270 */
[----:B-1----:R-:W-:Y:S01]  /*2c90*/  FSEL R40, R40, -INF , P3 ;  /* 0xff80000028287808 */ /* 0x002fe20001800000 */
[----:B------:R-:W-:Y:S01]  /*2ca0*/  USHF.R.S32.HI UR6, URZ, 0x7, UR6 ;  /* 0x000000073f067899 */ /* 0x000fe20008011406 */
[----:B------:R-:W-:Y:S01]  /*2cb0*/  FMNMX.FTZ R27, R44, R27, !PT ;  /* 0x0000001b2c1b7209 */ /* 0x000fe20007810000 */
[----:B------:R-:W1:Y:S01]  /*2cc0*/  MUFU.TANH R67, R67 ;  /* 0x0000004300437308 */ /* 0x000e620000002400 */
[----:B------:R-:W-:Y:S01]  /*2cd0*/  ISETP.GT.AND P3, PT, R49, 0x48, PT ;  /* 0x000000483100780c */ /* 0x000fe20003f64270 */
[----:B------:R-:W-:Y:S01]  /*2ce0*/  UISETP.LT.AND UP0, UPT, URZ, UR6, UPT ;  /* 0x000000063f00728c */ /* 0x000fe2000bf01270 */
[----:B0-----:R-:W-:Y:S02]  /*2cf0*/  FSEL R30, R59, -INF , P2 ;  /* 0xff8000003b1e7808 */ /* 0x001fe40001000000 */
[----:B------:R-:W-:Y:S01]  /*2d00*/  FMNMX.FTZ R27, R40, R27, !PT ;  /* 0x0000001b281b7209 */ /* 0x000fe20007810000 */
[----:B------:R-:W-:Y:S01]  /*2d10*/  USEL UR10, URZ, UR6, !UP0 ;  /* 0x000000063f0a7287 */ /* 0x000fe2000c000000 */
[----:B------:R-:W-:Y:S01]  /*2d20*/  ISETP.GT.AND P2, PT, R49, 0x49, PT ;  /* 0x000000493100780c */ /* 0x000fe20003f44270 */
[----:B------:R-:W0:Y:S01]  /*2d30*/  MUFU.TANH R48, R70 ;  /* 0x0000004600307308 */ /* 0x000e220000002400 */
[----:B--2---:R-:W-:-:S02]  /*2d40*/  FSEL R26, R62, -INF , P3 ;  /* 0xff8000003e1a7808 */ /* 0x004fc40001800000 */
[----:B------:R-:W-:Y:S02]  /*2d50*/  FMNMX.FTZ R27, R30, R27, !PT ;  /* 0x0000001b1e1b7209 */ /* 0x000fe40007810000 */
[----:B------:R-:W-:Y:S02]  /*2d60*/  ISETP.GT.AND P3, PT, R49, 0x50, PT ;  /* 0x000000503100780c */ /* 0x000fe40003f64270 */
[----:B---3--:R-:W-:Y:S01]  /*2d70*/  FSEL R34, R63, -INF , P2 ;  /* 0xff8000003f227808 */ /* 0x008fe20001000000 */
[----:B------:R-:W2:Y:S01]  /*2d80*/  MUFU.TANH R52, R71 ;  /* 0x0000004700347308 */ /* 0x000ea20000002400 */
[----:B------:R-:W-:Y:S02]  /*2d90*/  FMNMX.FTZ R27, R26, R27, !PT ;  /* 0x0000001b1a1b7209 */ /* 0x000fe40007810000 */
[----:B------:R-:W-:Y:S02]  /*2da0*/  ISETP.GT.AND P2, PT, R49, 0x51, PT ;  /* 0x000000513100780c */ /* 0x000fe40003f44270 */
[----:B------:R-:W-:-:S02]  /*2db0*/  FSEL R38, R12, -INF , P3 ;  /* 0xff8000000c267808 */ /* 0x000fc40001800000 */
[----:B------:R-:W-:Y:S01]  /*2dc0*/  FMNMX.FTZ R27, R34, R27, !PT ;  /* 0x0000001b221b7209 */ /* 0x000fe20007810000 */
[----:B------:R-:W3:Y:S01]  /*2dd0*/  MUFU.TANH R56, R74 ;  /* 0x0000004a00387308 */ /* 0x000ee20000002400 */
[----:B------:R-:W-:Y:S02]  /*2de0*/  ISETP.GT.AND P3, PT, R49, 0x58, PT ;  /* 0x000000583100780c */ /* 0x000fe40003f64270 */
[----:B-1----:R-:W-:Y:S02]  /*2df0*/  FSEL R42, R67, -INF , P2 ;  /* 0xff800000432a7808 */ /* 0x002fe40001000000 */
[----:B------:R-:W-:Y:S02]  /*2e00*/  FMNMX.FTZ R27, R38, R27, !PT ;  /* 0x0000001b261b7209 */ /* 0x000fe40007810000 */
[----:B------:R-:W-:Y:S01]  /*2e10*/  ISETP.GT.AND P2, PT, R49, 0x59, PT ;  /* 0x000000593100780c */ /* 0x000fe20003f44270 */
[----:B------:R-:W1:Y:S01]  /*2e20*/  MUFU.TANH R75, R75 ;  /* 0x0000004b004b7308 */ /* 0x000e620000002400 */
[----:B0-----:R-:W-:-:S02]  /*2e30*/  FSEL R48, R48, -INF , P3 ;  /* 0xff80000030307808 */ /* 0x001fc40001800000 */
[----:B------:R-:W-:Y:S02]  /*2e40*/  FMNMX.FTZ R27, R42, R27, !PT ;  /* 0x0000001b2a1b7209 */ /* 0x000fe40007810000 */
[C---:B------:R-:W-:Y:S02]  /*2e50*/  ISETP.GT.AND P3, PT, R49.reuse, 0x60, PT ;  /* 0x000000603100780c */ /* 0x040fe40003f64270 */
[----:B--2---:R-:W-:Y:S01]  /*2e60*/  FSEL R52, R52, -INF , P2 ;  /* 0xff80000034347808 */ /* 0x004fe20001000000 */
[----:B------:R-:W0:Y:S01]  /*2e70*/  MUFU.TANH R70, R78 ;  /* 0x0000004e00467308 */ /* 0x000e220000002400 */
[----:B------:R-:W-:Y:S02]  /*2e80*/  FMNMX.FTZ R27, R48, R27, !PT ;  /* 0x0000001b301b7209 */ /* 0x000fe40007810000 */
[----:B------:R-:W-:Y:S02]  /*2e90*/  ISETP.GT.AND P2, PT, R49, 0x61, PT ;  /* 0x000000613100780c */ /* 0x000fe40003f44270 */
[----:B---3--:R-:W-:-:S02]  /*2ea0*/  FSEL R56, R56, -INF , P3 ;  /* 0xff80000038387808 */ /* 0x008fc40001800000 */
[----:B------:R-:W-:Y:S01]  /*2eb0*/  FMNMX.FTZ R27, R52, R27, !PT ;  /* 0x0000001b341b7209 */ /* 0x000fe20007810000 */
[----:B------:R-:W2:Y:S01]  /*2ec0*/  MUFU.TANH R74, R79 ;  /* 0x0000004f004a7308 */ /* 0x000ea20000002400 */
        /* <DEDUP_REMOVED lines=8> */
[----:B------:R-:W-:Y:S01]  /*2f50*/  FMNMX.FTZ R27, R70, R27, !PT ;  /* 0x0000001b461b7209 */ /* 0x000fe20007810000 */
[----:B------:R-:W0:Y:S01]  /*2f60*/  MUFU.TANH R78, R83 ;  /* 0x00000053004e7308 */ /* 0x000e220000002400 */
[----:B--2---:R-:W-:Y:S02]  /*2f70*/  FSEL R74, R74, -INF , P2 ;  /* 0xff8000004a4a7808 */ /* 0x004fe40001000000 */
[----:B------:R-:W-:Y:S02]  /*2f80*/  ISETP.GT.AND P2, PT, R49, 0x71, PT ;  /* 0x000000713100780c */ /* 0x000fe40003f44270 */
[----:B------:R-:W-:-:S03]  /*2f90*/  FMNMX.FTZ R31, R74, R27, !PT ;  /* 0x0000001b4a1f7209 */ /* 0x000fc60007810000 */
[----:B------:R-:W2:Y:S01]  /*2fa0*/  MUFU.TANH R86, R86 ;  /* 0x0000005600567308 */ /* 0x000ea20000002400 */
[----:B-1----:R-:W-:Y:S02]  /*2fb0*/  FSEL R60, R82, -INF , P3 ;  /* 0xff800000523c7808 */ /* 0x002fe40001800000 */
[----:B------:R-:W-:Y:S02]  /*2fc0*/  ISETP.GT.AND P3, PT, R49, 0x78, PT ;  /* 0x000000783100780c */ /* 0x000fe40003f64270 */
[----:B------:R-:W-:-:S03]  /*2fd0*/  FMNMX.FTZ R31, R60, R31, !PT ;  /* 0x0000001f3c1f7209 */ /* 0x000fc60007810000 */
[----:B------:R-:W1:Y:S01]  /*2fe0*/  MUFU.TANH R87, R87 ;  /* 0x0000005700577308 */ /* 0x000e620000002400 */
[----:B0-----:R-:W-:Y:S02]  /*2ff0*/  FSEL R78, R78, -INF , P2 ;  /* 0xff8000004e4e7808 */ /* 0x001fe40001000000 */
[----:B------:R-:W-:Y:S02]  /*3000*/  ISETP.GT.AND P2, PT, R49, 0x79, PT ;  /* 0x000000793100780c */ /* 0x000fe40003f44270 */
[----:B------:R-:W-:-:S03]  /*3010*/  FMNMX.FTZ R31, R78, R31, !PT ;  /* 0x0000001f4e1f7209 */ /* 0x000fc60007810000 */
[----:B------:R-:W-:Y:S01]  /*3020*/  MUFU.TANH R27, R5 ;  /* 0x00000005001b7308 */ /* 0x000fe20000002400 */
[----:B--2---:R-:W-:Y:S02]  /*3030*/  FSEL R82, R86, -INF , P3 ;  /* 0xff80000056527808 */ /* 0x004fe40001800000 */
[----:B------:R-:W-:Y:S02]  /*3040*/  ISETP.GT.AND P3, PT, R41, 0x1, PT ;  /* 0x000000012900780c */ /* 0x000fe40003f64270 */
[----:B------:R-:W-:-:S03]  /*3050*/  FMNMX.FTZ R31, R82, R31, !PT ;  /* 0x0000001f521f7209 */ /* 0x000fc60007810000 */
[----:B------:R-:W-:Y:S01]  /*3060*/  MUFU.TANH R2, R2 ;  /* 0x0000000200027308 */ /* 0x000fe20000002400 */
[----:B-1----:R-:W-:-:S04]  /*3070*/  FSEL R86, R87, -INF , P2 ;  /* 0xff80000057567808 */ /* 0x002fc80001000000 */
[----:B------:R-:W-:-:S03]  /*3080*/  FMNMX.FTZ R31, R86, R31, !PT ;  /* 0x0000001f561f7209 */ /* 0x000fc60007810000 */
[----:B------:R-:W0:Y:S02]  /*3090*/  MUFU.TANH R3, R3 ;  /* 0x0000000300037308 */ /* 0x000e240000002400 */
[----:B------:R-:W1:Y:S06]  /*30a0*/  SHFL.BFLY PT, R12, R31, 0x2, 0x1f ;  /* 0x0c401f001f0c7f89 */ /* 0x000e6c00000e0000 */
[----:B------:R-:W2:Y:S08]  /*30b0*/  MUFU.TANH R4, R4 ;  /* 0x0000000400047308 */ /* 0x000eb00000002400 */
[----:B------:R-:W3:Y:S01]  /*30c0*/  MUFU.TANH R10, R10 ;  /* 0x0000000a000a7308 */ /* 0x000ee20000002400 */
[----:B0-----:R-:W-:-:S02]  /*30d0*/  FSEL R3, R3, -INF , P3 ;  /* 0xff80000003037808 */ /* 0x001fc40001800000 */
[----:B------:R-:W-:-:S05]  /*30e0*/  ISETP.GT.AND P3, PT, R41, 0x10, PT ;  /* 0x000000102900780c */ /* 0x000fca0003f64270 */
        /* <DEDUP_REMOVED lines=8> */
[----:B------:R-:W-:Y:S01]  /*3170*/  MOV R5, UR4 ;  /* 0x0000000400057c02 */ /* 0x000fe20008000f00 */
[----:B------:R-:W-:Y:S01]  /*3180*/  UIADD3 UR4, UR7, -0x2, URZ ;  /* 0xfffffffe07047890 */ /* 0x000fe2000fffe03f */
[----:B------:R-:W-:-:S03]  /*3190*/  FSETP.NEU.FTZ.AND P2, PT, R12, -INF , PT ;  /* 0xff8000000c00780b */ /* 0x000fc60003f5d000 */
[----:B------:R-:W-:Y:S01]  /*31a0*/  FMUL.FTZ R31, R12, R5 ;  /* 0x000000050c1f7220 */ /* 0x000fe20000410000 */
[----:B------:R-:W-:Y:S01]  /*31b0*/  UISETP.GE.AND UP0, UPT, UR4, UR10, UPT ;  /* 0x0000000a0400728c */ /* 0x000fe2000bf06270 */
[----:B------:R-:W1:Y:S03]  /*31c0*/  MUFU.TANH R21, R21 ;  /* 0x0000001500157308 */ /* 0x000e660000002400 */
[----:B------:R-:W-:Y:S02]  /*31d0*/  FSEL R35, R31, RZ, P2 ;  /* 0x000000ff1f237208 */ /* 0x000fe40001000000 */
[----:B------:R-:W-:-:S03]  /*31e0*/  ISETP.GT.AND P2, PT, R41, RZ, PT ;  /* 0x000000ff2900720c */ /* 0x000fc60003f44270 */
[-CC-:B------:R-:W-:Y:S01]  /*31f0*/  FFMA.FTZ R181, R92, R5.reuse, -R35.reuse ;  /* 0x000000055cb57223 */ /* 0x180fe20000010823 */
[----:B------:R-:W-:Y:S01]  /*3200*/  FSEL R90, R2, -INF , P2 ;  /* 0xff800000025a7808 */ /* 0x000fe20001000000 */
[-CC-:B------:R-:W-:Y:S01]  /*3210*/  FFMA.FTZ R183, R94, R5.reuse, -R35.reuse ;  /* 0x000000055eb77223 */ /* 0x180fe20000010823 */
[C---:B------:R-:W-:Y:S01]  /*3220*/  ISETP.GT.AND P2, PT, R41.reuse, 0x9, PT ;  /* 0x000000092900780c */ /* 0x040fe20003f44270 */
[-CC-:B------:R-:W-:Y:S01]  /*3230*/  FFMA.FTZ R2, R96, R5.reuse, -R35.reuse ;  /* 0x0000000560027223 */ /* 0x180fe20000010823 */
[----:B--2---:R-:W-:Y:S01]  /*3240*/  FSEL R92, R4, -INF , P4 ;  /* 0xff800000045c7808 */ /* 0x004fe20002000000 */
[--C-:B------:R-:W-:Y:S01]  /*3250*/  FFMA.FTZ R177, R98, R5, -R35.reuse ;  /* 0x0000000562b17223 */ /* 0x100fe20000010823 */
[----:B------:R-:W-:Y:S01]  /*3260*/  FMNMX.FTZ R31, R90, R3, !PT ;  /* 0x000000035a1f7209 */ /* 0x000fe20007810000 */
[----:B------:R-:W2:Y:S01]  /*3270*/  MUFU.TANH R24, R24 ;  /* 0x0000001800187308 */ /* 0x000ea20000002400 */
[----:B---3--:R-:W-:Y:S01]  /*3280*/  FSEL R94, R10, -INF , P2 ;  /* 0xff8000000a5e7808 */ /* 0x008fe20001000000 */
[--C-:B------:R-:W-:Y:S01]  /*3290*/  FFMA.FTZ R4, R102, R5, -R35.reuse ;  /* 0x0000000566047223 */ /* 0x100fe20000010823 */
[----:B------:R-:W-:Y:S01]  /*32a0*/  FMNMX.FTZ R31, R92, R31, !PT ;  /* 0x0000001f5c1f7209 */ /* 0x000fe20007810000 */
[-CC-:B------:R-:W-:Y:S01]  /*32b0*/  FFMA.FTZ R179, R106, R5.reuse, -R35.reuse ;  /* 0x000000056ab37223 */ /* 0x180fe20000010823 */
[----:B------:R-:W-:Y:S01]  /*32c0*/  ISETP.GT.AND P2, PT, R41, 0x11, PT ;  /* 0x000000112900780c */ /* 0x000fe20003f44270 */
[--C-:B------:R-:W-:Y:S01]  /*32d0*/  FFMA.FTZ R173, R114, R5, -R35.reuse ;  /* 0x0000000572ad7223 */ /* 0x100fe20000010823 */
[----:B0-----:R-:W-:Y:S01]  /*32e0*/  FSEL R96, R11, -INF , P3 ;  /* 0xff8000000b607808 */ /* 0x001fe20001800000 */
[----:B------:R-:W0:Y:S01]  /*32f0*/  MUFU.TANH R25, R25 ;  /* 0x0000001900197308 */ /* 0x000e220000002400 */
[----:B------:R-:W-:Y:S01]  /*3300*/  FMNMX.FTZ R31, R94, R31, !PT ;  /* 0x0000001f5e1f7209 */ /* 0x000fe20007810000 */
[-CC-:B------:R-:W-:Y:S01]  /*3310*/  FFMA.FTZ R175, R88, R5.reuse, -R35.reuse ;  /* 0x0000000558af7223 */ /* 0x180fe20000010823 */
[----:B------:R-:W-:Y:S01]  /*3320*/  ISETP.GT.AND P3, PT, R41, 0x18, PT ;  /* 0x000000182900780c */ /* 0x000fe20003f64270 */
[-CC-:B------:R-:W-:Y:S01]  /*3330*/  FFMA.FTZ R169, R58, R5.reuse, -R35.reuse ;  /* 0x000000053aa97223 */ /* 0x180fe20000010823 */
[----:B----4-:R-:W-:Y:S01]  /*3340*/  FSEL R98, R13, -INF , P2 ;  /* 0xff8000000d627808 */ /* 0x010fe20001000000 */
[--C-:B------:R-:W-:Y:S01]  /*3350*/  FFMA.FTZ R171, R50, R5, -R35.reuse ;  /* 0x0000000532ab7223 */ /* 0x100fe20000010823 */
[----:B------:R-:W-:Y:S01]  /*3360*/  FMNMX.FTZ R31, R96, R31, !PT ;  /* 0x0000001f601f7209 */ /* 0x000fe20007810000 */
[----:B------:R-:W3:Y:S01]  /*3370*/  MUFU.TANH R28, R28 ;  /* 0x0000001c001c7308 */ /* 0x000ee20000002400 */
[----:B------:R-:W-:Y:S01]  /*3380*/  ISETP.GT.AND P2, PT, R41, 0x19, PT ;  /* 0x000000192900780c */ /* 0x000fe20003f44270 */
[-CC-:B------:R-:W-:Y:S01]  /*3390*/  FFMA.FTZ R165, R40, R5.reuse, -R35.reuse ;  /* 0x0000000528a57223 */ /* 0x180fe20000010823 */
[----:B-----5:R-:W-:Y:S01]  /*33a0*/  FSEL R100, R14, -INF , P3 ;  /* 0xff8000000e647808 */ /* 0x020fe20001800000 */
[--C-:B------:R-:W-:Y:S01]  /*33b0*/  FFMA.FTZ R14, R110, R5, -R35.reuse ;  /* 0x000000056e0e7223 */ /* 0x100fe20000010823 */
[----:B------:R-:W-:Y:S01]  /*33c0*/  FMNMX.FTZ R31, R98, R31, !PT ;  /* 0x0000001f621f7209 */ /* 0x000fe20007810000 */
[-CC-:B------:R-:W-:Y:S01]  /*33d0*/  FFMA.FTZ R46, R53, R5.reuse, -R35.reuse ;  /* 0x00000005352e7223 */ /* 0x180fe20000010823 */
[----:B------:R-:W-:Y:S01]  /*33e0*/  ISETP.GT.AND P3, PT, R41, 0x20, PT ;  /* 0x000000202900780c */ /* 0x000fe20003f64270 */
[----:B------:R-:W4:Y:S01]  /*33f0*/  MUFU.TANH R32, R32 ;  /* 0x0000002000207308 */ /* 0x000f220000002400 */
[----:B------:R-:W-:Y:S01]  /*3400*/  FSEL R102, R15, -INF , P2 ;  /* 0xff8000000f667808 */ /* 0x000fe20001000000 */
[--C-:B------:R-:W-:Y:S01]  /*3410*/  FFMA.FTZ R161, R38, R5, -R35.reuse ;  /* 0x0000000526a17223 */ /* 0x100fe20000010823 */
[----:B------:R-:W-:Y:S01]  /*3420*/  FMNMX.FTZ R31, R100, R31, !PT ;  /* 0x0000001f641f7209 */ /* 0x000fe20007810000 */
[-CC-:B------:R-:W-:Y:S01]  /*3430*/  FFMA.FTZ R167, R26, R5.reuse, -R35.reuse ;  /* 0x000000051aa77223 */ /* 0x180fe20000010823 */
[C---:B------:R-:W-:Y:S01]  /*3440*/  ISETP.GT.AND P2, PT, R41.reuse, 0x21, PT ;  /* 0x000000212900780c */ /* 0x040fe20003f44270 */
[--C-:B------:R-:W-:Y:S01]  /*3450*/  FFMA.FTZ R26, R34, R5, -R35.reuse ;  /* 0x00000005221a7223 */ /* 0x100fe20000010823 */
[----:B-1----:R-:W-:Y:S01]  /*3460*/  FSEL R104, R20, -INF , P3 ;  /* 0xff80000014687808 */ /* 0x002fe20001800000 */
[----:B------:R-:W1:Y:S01]  /*3470*/  MUFU.TANH R29, R29 ;  /* 0x0000001d001d7308 */ /* 0x000e620000002400 */
[----:B------:R-:W-:Y:S01]  /*3480*/  FMNMX.FTZ R31, R102, R31, !PT ;  /* 0x0000001f661f7209 */ /* 0x000fe20007810000 */
[-CC-:B------:R-:W-:Y:S01]  /*3490*/  FFMA.FTZ R20, R118, R5.reuse, -R35.reuse ;  /* 0x0000000576147223 */ /* 0x180fe20000010823 */
[----:B------:R-:W-:Y:S01]  /*34a0*/  ISETP.GT.AND P3, PT, R41, 0x28, PT ;  /* 0x000000282900780c */ /* 0x000fe20003f64270 */
[-CC-:B------:R-:W-:Y:S01]  /*34b0*/  FFMA.FTZ R34, R42, R5.reuse, -R35.reuse ;  /* 0x000000052a227223 */ /* 0x180fe20000010823 */
[----:B------:R-:W-:Y:S01]  /*34c0*/  FSEL R106, R21, -INF , P2 ;  /* 0xff800000156a7808 */ /* 0x000fe20001000000 */
[--C-:B------:R-:W-:Y:S01]  /*34d0*/  FFMA.FTZ R30, R30, R5, -R35.reuse ;  /* 0x000000051e1e7223 */ /* 0x100fe20000010823 */
[----:B------:R-:W-:Y:S01]  /*34e0*/  FMNMX.FTZ R31, R104, R31, !PT ;  /* 0x0000001f681f7209 */ /* 0x000fe20007810000 */
[----:B------:R-:W5:Y:S01]  /*34f0*/  MUFU.TANH R33, R33 ;  /* 0x0000002100217308 */ /* 0x000f620000002400 */
[C---:B------:R-:W-:Y:S01]  /*3500*/  ISETP.GT.AND P2, PT, R41.reuse, 0x29, PT ;  /* 0x000000292900780c */ /* 0x040fe20003f44270 */
[-CC-:B------:R-:W-:Y:S01]  /*3510*/  FFMA.FTZ R163, R48, R5.reuse, -R35.reuse ;  /* 0x0000000530a37223 */ /* 0x180fe20000010823 */
[----:B--2---:R-:W-:Y:S01]  /*3520*/  FSEL R108, R24, -INF , P3 ;  /* 0xff800000186c7808 */ /* 0x004fe20001800000 */
[--C-:B------:R-:W-:Y:S01]  /*3530*/  FFMA.FTZ R24, R66, R5, -R35.reuse ;  /* 0x0000000542187223 */ /* 0x100fe20000010823 */
[----:B------:R-:W-:Y:S01]  /*3540*/  FMNMX.FTZ R31, R106, R31, !PT ;  /* 0x0000001f6a1f7209 */ /* 0x000fe20007810000 */
[-CC-:B------:R-:W-:Y:S01]  /*3550*/  FFMA.FTZ R52, R52, R5.reuse, -R35.reuse ;  /* 0x0000000534347223 */ /* 0x180fe20000010823 */
[----:B------:R-:W-:Y:S01]  /*3560*/  ISETP.GT.AND P3, PT, R41, 0x30, PT ;  /* 0x000000302900780c */ /* 0x000fe20003f64270 */
[----:B------:R-:W2:Y:S01]  /*3570*/  MUFU.TANH R36, R36 ;  /* 0x0000002400247308 */ /* 0x000ea20000002400 */
[----:B0-----:R-:W-:Y:S01]  /*3580*/  FSEL R110, R25, -INF , P2 ;  /* 0xff800000196e7808 */ /* 0x001fe20001000000 */
[--C-:B------:R-:W-:Y:S01]  /*3590*/  FFMA.FTZ R56, R56, R5, -R35.reuse ;  /* 0x0000000538387223 */ /* 0x100fe20000010823 */
[----:B------:R-:W-:Y:S01]  /*35a0*/  FMNMX.FTZ R31, R108, R31, !PT ;  /* 0x0000001f6c1f7209 */ /* 0x000fe20007810000 */
[-CC-:B------:R-:W-:Y:S01]  /*35b0*/  FFMA.FTZ R62, R62, R5.reuse, -R35.reuse ;  /* 0x000000053e3e7223 */ /* 0x180fe20000010823 */
[C---:B------:R-:W-:Y:S01]  /*35c0*/  ISETP.GT.AND P2, PT, R41.reuse, 0x31, PT ;  /* 0x000000312900780c */ /* 0x040fe20003f44270 */
[--C-:B------:R-:W-:Y:S01]  /*35d0*/  FFMA.FTZ R70, R70, R5, -R35.reuse ;  /* 0x0000000546467223 */ /* 0x100fe20000010823 */
[----:B---3--:R-:W-:Y:S01]  /*35e0*/  FSEL R112, R28, -INF , P3 ;  /* 0xff8000001c707808 */ /* 0x008fe20001800000 */
[----:B------:R-:W0:Y:S01]  /*35f0*/  MUFU.TANH R37, R37 ;  /* 0x0000002500257308 */ /* 0x000e220000002400 */
[----:B------:R-:W-:Y:S01]  /*3600*/  FMNMX.FTZ R31, R110, R31, !PT ;  /* 0x0000001f6e1f7209 */ /* 0x000fe20007810000 */
[-CC-:B------:R-:W-:Y:S01]  /*3610*/  FFMA.FTZ R28, R54, R5.reuse, -R35.reuse ;  /* 0x00000005361c7223 */ /* 0x180fe20000010823 */
[C---:B------:R-:W-:Y:S01]  /*3620*/  ISETP.GT.AND P3, PT, R41.reuse, 0x38, PT ;  /* 0x000000382900780c */ /* 0x040fe20003f64270 */
[-CC-:B------:R-:W-:Y:S01]  /*3630*/  FFMA.FTZ R74, R74, R5.reuse, -R35.reuse ;  /* 0x000000054a4a7223 */ /* 0x180fe20000010823 */
[----:B----4-:R-:W-:Y:S01]  /*3640*/  FSEL R114, R32, -INF , P2 ;  /* 0xff80000020727808 */ /* 0x010fe20001000000 */
[--C-:B------:R-:W-:Y:S01]  /*3650*/  FFMA.FTZ R32, R44, R5, -R35.reuse ;  /* 0x000000052c207223 */ /* 0x100fe20000010823 */
[----:B------:R-:W-:Y:S01]  /*3660*/  FMNMX.FTZ R31, R112, R31, !PT ;  /* 0x0000001f701f7209 */ /* 0x000fe20007810000 */
[----:B------:R-:W3:Y:S01]  /*3670*/  MUFU.TANH R61, R61 ;  /* 0x0000003d003d7308 */ /* 0x000ee20000002400 */
[----:B------:R-:W-:Y:S01]  /*3680*/  ISETP.GT.AND P2, PT, R41, 0x39, PT ;  /* 0x000000392900780c */ /* 0x000fe20003f44270 */
[-CC-:B------:R-:W-:Y:S01]  /*3690*/  FFMA.FTZ R60, R60, R5.reuse, -R35.reuse ;  /* 0x000000053c3c7223 */ /* 0x180fe20000010823 */
[----:B-1----:R-:W-:Y:S01]  /*36a0*/  FSEL R116, R29, -INF , P3 ;  /* 0xff8000001d747808 */ /* 0x002fe20001800000 */
[--C-:B------:R-:W-:Y:S01]  /*36b0*/  FFMA.FTZ R78, R78, R5, -R35.reuse ;  /* 0x000000054e4e7223 */ /* 0x100fe20000010823 */
[----:B------:R-:W-:Y:S01]  /*36c0*/  FMNMX.FTZ R31, R114, R31, !PT ;  /* 0x0000001f721f7209 */ /* 0x000fe20007810000 */
[-CC-:B------:R-:W-:Y:S01]  /*36d0*/  FFMA.FTZ R82, R82, R5.reuse, -R35.reuse ;  /* 0x0000000552527223 */ /* 0x180fe20000010823 */
[----:B------:R-:W-:Y:S01]  /*36e0*/  ISETP.GT.AND P3, PT, R41, 0x40, PT ;  /* 0x000000402900780c */ /* 0x000fe20003f64270 */
[----:B------:R-:W1:Y:S01]  /*36f0*/  MUFU.TANH R64, R64 ;  /* 0x0000004000407308 */ /* 0x000e620000002400 */
[----:B-----5:R-:W-:Y:S01]  /*3700*/  FSEL R118, R33, -INF , P2 ;  /* 0xff80000021767808 */ /* 0x020fe20001000000 */
[----:B------:R-:W-:Y:S01]  /*3710*/  FFMA.FTZ R35, R86, R5, -R35 ;  /* 0x0000000556237223 */ /* 0x000fe20000010823 */
[----:B------:R-:W-:-:S02]  /*3720*/  FMNMX.FTZ R31, R116, R31, !PT ;  /* 0x0000001f741f7209 */ /* 0x000fc40007810000 */
[C---:B------:R-:W-:Y:S02]  /*3730*/  ISETP.GT.AND P2, PT, R41.reuse, 0x41, PT ;  /* 0x000000412900780c */ /* 0x040fe40003f44270 */
[----:B--2---:R-:W-:Y:S01]  /*3740*/  FSEL R36, R36, -INF , P3 ;  /* 0xff80000024247808 */ /* 0x004fe20001800000 */
[----:B------:R-:W2:Y:S01]  /*3750*/  MUFU.TANH R65, R65 ;  /* 0x0000004100417308 */ /* 0x000ea20000002400 */
[----:B------:R-:W-:Y:S02]  /*3760*/  FMNMX.FTZ R31, R118, R31, !PT ;  /* 0x0000001f761f7209 */ /* 0x000fe40007810000 */
[----:B------:R-:W-:Y:S02]  /*3770*/  ISETP.GT.AND P3, PT, R41, 0x48, PT ;  /* 0x000000482900780c */ /* 0x000fe40003f64270 */
[----:B0-----:R-:W-:Y:S02]  /*3780*/  FSEL R88, R37, -INF , P2 ;  /* 0xff80000025587808 */ /* 0x001fe40001000000 */
[----:B------:R-:W-:Y:S01]  /*3790*/  FMNMX.FTZ R31, R36, R31, !PT ;  /* 0x0000001f241f7209 */ /* 0x000fe20007810000 */
[----:B------:R-:W0:Y:S01]  /*37a0*/  MUFU.TANH R68, R68 ;  /* 0x0000004400447308 */ /* 0x000e220000002400 */
[----:B------:R-:W-:-:S02]  /*37b0*/  ISETP.GT.AND P2, PT, R41, 0x49, PT ;  /* 0x000000492900780c */ /* 0x000fc40003f44270 */
[----:B------:R-:W-:Y:S02]  /*37c0*/  FSEL R120, R27, -INF , P3 ;  /* 0xff8000001b787808 */ /* 0x000fe40001800000 */
[----:B------:R-:W-:Y:S02]  /*37d0*/  FMNMX.FTZ R31, R88, R31, !PT ;  /* 0x0000001f581f7209 */ /* 0x000fe40007810000 */
[----:B------:R-:W-:Y:S01]  /*37e0*/  ISETP.GT.AND P3, PT, R41, 0x50, PT ;  /* 0x000000502900780c */ /* 0x000fe20003f64270 */
[----:B------:R-:W4:Y:S01]  /*37f0*/  MUFU.TANH R69, R69 ;  /* 0x0000004500457308 */ /* 0x000f220000002400 */
[----:B---3--:R-:W-:Y:S02]  /*3800*/  FSEL R66, R61, -INF , P2 ;  /* 0xff8000003d427808 */ /* 0x008fe40001000000 */
[----:B------:R-:W-:Y:S02]  /*3810*/  FMNMX.FTZ R31, R120, R31, !PT ;  /* 0x0000001f781f7209 */ /* 0x000fe40007810000 */
[----:B------:R-:W-:-:S02]  /*3820*/  ISETP.GT.AND P2, PT, R41, 0x51, PT ;  /* 0x000000512900780c */ /* 0x000fc40003f44270 */
[----:B-1----:R-:W-:Y:S01]  /*3830*/  FSEL R64, R64, -INF , P3 ;  /* 0xff80000040407808 */ /* 0x002fe20001800000 */
[----:B------:R-:W1:Y:S01]  /*3840*/  MUFU.TANH R72, R72 ;  /* 0x0000004800487308 */ /* 0x000e620000002400 */
[----:B------:R-:W-:Y:S02]  /*3850*/  FMNMX.FTZ R31, R66, R31, !PT ;  /* 0x0000001f421f7209 */ /* 0x000fe40007810000 */
[----:B------:R-:W-:Y:S02]  /*3860*/  ISETP.GT.AND P3, PT, R41, 0x58, PT ;  /* 0x000000582900780c */ /* 0x000fe40003f64270 */
[----:B--2---:R-:W-:Y:S02]  /*3870*/  FSEL R58, R65, -INF , P2 ;  /* 0xff800000413a7808 */ /* 0x004fe40001000000 */
[----:B------:R-:W-:Y:S01]  /*3880*/  FMNMX.FTZ R31, R64, R31, !PT ;  /* 0x0000001f401f7209 */ /* 0x000fe20007810000 */
[----:B------:R-:W2:Y:S01]  /*3890*/  MUFU.TANH R73, R73 ;  /* 0x0000004900497308 */ /* 0x000ea20000002400 */
[----:B------:R-:W-:-:S02]  /*38a0*/  ISETP.GT.AND P2, PT, R41, 0x59, PT ;  /* 0x000000592900780c */ /* 0x000fc40003f44270 */
[----:B0-----:R-:W-:Y:S02]  /*38b0*/  FSEL R68, R68, -INF , P3 ;  /* 0xff80000044447808 */ /* 0x001fe40001800000 */
[----:B------:R-:W-:Y:S02]  /*38c0*/  FMNMX.FTZ R31, R58, R31, !PT ;  /* 0x0000001f3a1f7209 */ /* 0x000fe40007810000 */
[----:B------:R-:W-:Y:S01]  /*38d0*/  ISETP.GT.AND P3, PT, R41, 0x60, PT ;  /* 0x000000602900780c */ /* 0x000fe20003f64270 */
[----:B------:R-:W0:Y:S01]  /*38e0*/  MUFU.TANH R76, R76 ;  /* 0x0000004c004c7308 */ /* 0x000e220000002400 */
[----:B----4-:R-:W-:Y:S02]  /*38f0*/  FSEL R54, R69, -INF , P2 ;  /* 0xff80000045367808 */ /* 0x010fe40001000000 */
        /* <DEDUP_REMOVED lines=14> */
[----:B-1----:R-:W-:Y:S02]  /*39e0*/  FSEL R44, R77, -INF , P2 ;  /* 0xff8000004d2c7808 */ /* 0x002fe40001000000 */
[----:B------:R-:W-:Y:S02]  /*39f0*/  FMNMX.FTZ R31, R76, R31, !PT ;  /* 0x0000001f4c1f7209 */ /* 0x000fe40007810000 */
[----:B------:R-:W-:-:S02]  /*3a00*/  ISETP.GT.AND P2, PT, R41, 0x71, PT ;  /* 0x000000712900780c */ /* 0x000fc40003f44270 */
[----:B------:R-:W-:Y:S01]  /*3a10*/  FMNMX.FTZ R31, R44, R31, !PT ;  /* 0x0000001f2c1f7209 */ /* 0x000fe20007810000 */
[----:B------:R-:W1:Y:S01]  /*3a20*/  MUFU.TANH R84, R84 ;  /* 0x0000005400547308 */ /* 0x000e620000002400 */
[----:B--2---:R-:W-:Y:S02]  /*3a30*/  FSEL R80, R80, -INF , P3 ;  /* 0xff80000050507808 */ /* 0x004fe40001800000 */
[----:B------:R-:W-:Y:S02]  /*3a40*/  ISETP.GT.AND P3, PT, R41, 0x78, PT ;  /* 0x000000782900780c */ /* 0x000fe40003f64270 */
[----:B------:R-:W-:-:S03]  /*3a50*/  FMNMX.FTZ R31, R80, R31, !PT ;  /* 0x0000001f501f7209 */ /* 0x000fc60007810000 */
[----:B------:R-:W2:Y:S01]  /*3a60*/  MUFU.TANH R85, R85 ;  /* 0x0000005500557308 */ /* 0x000ea20000002400 */
[----:B0-----:R-:W-:Y:S02]  /*3a70*/  FSEL R40, R81, -INF , P2 ;  /* 0xff80000051287808 */ /* 0x001fe40001000000 */
[----:B------:R-:W-:Y:S02]  /*3a80*/  ISETP.GT.AND P2, PT, R41, 0x79, PT ;  /* 0x000000792900780c */ /* 0x000fe40003f44270 */
[----:B------:R-:W-:-:S03]  /*3a90*/  FMNMX.FTZ R31, R40, R31, !PT ;  /* 0x0000001f281f7209 */ /* 0x000fc60007810000 */
[----:B------:R-:W-:Y:S01]  /*3aa0*/  MUFU.EX2 R181, R181 ;  /* 0x000000b500b57308 */ /* 0x000fe20000000800 */
[----:B-1----:R-:W-:-:S04]  /*3ab0*/  FSEL R84, R84, -INF , P3 ;  /* 0xff80000054547808 */ /* 0x002fc80001800000 */
[----:B------:R-:W-:-:S03]  /*3ac0*/  FMNMX.FTZ R31, R84, R31, !PT ;  /* 0x0000001f541f7209 */ /* 0x000fc60007810000 */
[----:B------:R-:W0:Y:S01]  /*3ad0*/  MUFU.EX2 R46, R46 ;  /* 0x0000002e002e7308 */ /* 0x000e220000000800 */
[----:B--2---:R-:W-:-:S04]  /*3ae0*/  FSEL R122, R85, -INF , P2 ;  /* 0xff800000557a7808 */ /* 0x004fc80001000000 */
[----:B------:R-:W-:-:S03]  /*3af0*/  FMNMX.FTZ R31, R122, R31, !PT ;  /* 0x0000001f7a1f7209 */ /* 0x000fc60007810000 */
[----:B------:R-:W1:Y:S02]  /*3b00*/  MUFU.EX2 R183, R183 ;  /* 0x000000b700b77308 */ /* 0x000e640000000800 */
[----:B------:R-:W2:Y:S06]  /*3b10*/  SHFL.BFLY PT, R10, R31, 0x2, 0x1f ;  /* 0x0c401f001f0a7f89 */ /* 0x000eac00000e0000 */
[----:B------:R-:W3:Y:S01]  /*3b20*/  MUFU.EX2 R2, R2 ;  /* 0x0000000200027308 */ /* 0x000ee20000000800 */
[----:B0-----:R-:W-:Y:S01]  /*3b30*/  FADD.FTZ R38, R181, R46 ;  /* 0x0000002eb5267221 */ /* 0x001fe20000010000 */
[----:B------:R-:W-:-:S06]  /*3b40*/  F2FP.F16.F32.PACK_AB R181, R46, R181 ;  /* 0x000000b52eb5723e */ /* 0x000fcc00000000ff */
[----:B------:R-:W0:Y:S08]  /*3b50*/  MUFU.EX2 R177, R177 ;  /* 0x000000b100b17308 */ /* 0x000e300000000800 */
[----:B------:R-:W4:Y:S01]  /*3b60*/  MUFU.EX2 R4, R4 ;  /* 0x0000000400047308 */ /* 0x000f220000000800 */
[----:B--2---:R-:W-:-:S05]  /*3b70*/  FMNMX.FTZ R11, R31, R10, !PT ;  /* 0x0000000a1f0b7209 */ /* 0x004fca0007810000 */
[----:B------:R-:W2:Y:S02]  /*3b80*/  SHFL.BFLY PT, R10, R11, 0x1, 0x1f ;  /* 0x0c201f000b0a7f89 */ /* 0x000ea400000e0000 */
[----:B------:R-:W5:Y:S08]  /*3b90*/  MUFU.EX2 R179, R179 ;  /* 0x000000b300b37308 */ /* 0x000f700000000800 */
[----:B------:R-:W-:Y:S08]  /*3ba0*/  MUFU.EX2 R14, R14 ;  /* 0x0000000e000e7308 */ /* 0x000ff00000000800 */
[----:B------:R-:W-:Y:S01]  /*3bb0*/  MUFU.EX2 R173, R173 ;  /* 0x000000ad00ad7308 */ /* 0x000fe20000000800 */
[----:B--2---:R-:W-:-:S07]  /*3bc0*/  FMNMX.FTZ R10, R11, R10, !PT ;  /* 0x0000000a0b0a7209 */ /* 0x004fce0007810000 */
        /* <DEDUP_REMOVED lines=28> */
[----:B0-----:R-:W-:Y:S01]  /*3d90*/  FADD.FTZ R3, R177, R38 ;  /* 0x00000026b1037221 */ /* 0x001fe20000010000 */
[-CC-:B------:R-:W-:Y:S01]  /*3da0*/  FFMA.FTZ R88, R88, R5.reuse, -R11.reuse ;  /* 0x0000000558587223 */ /* 0x180fe2000001080b */
[-CC-:B------:R-:W-:Y:S01]  /*3db0*/  FFMA.FTZ R120, R120, R5.reuse, -R11.reuse ;  /* 0x0000000578787223 */ /* 0x180fe2000001080b */
[-C--:B------:R-:W-:Y:S01]  /*3dc0*/  FFMA.FTZ R66, R66, R5.reuse, -R11 ;  /* 0x0000000542427223 */ /* 0x080fe2000001080b */
[----:B----4-:R-:W-:Y:S01]  /*3dd0*/  FADD.FTZ R38, R4, R3 ;  /* 0x0000000304267221 */ /* 0x010fe20000010000 */
[-CC-:B------:R-:W-:Y:S01]  /*3de0*/  FFMA.FTZ R64, R64, R5.reuse, -R11.reuse ;  /* 0x0000000540407223 */ /* 0x180fe2000001080b */
[-C--:B------:R-:W-:Y:S01]  /*3df0*/  FFMA.FTZ R58, R58, R5.reuse, -R11 ;  /* 0x000000053a3a7223 */ /* 0x080fe2000001080b */
[----:B------:R-:W0:Y:S01]  /*3e00*/  MUFU.EX2 R15, R94 ;  /* 0x0000005e000f7308 */ /* 0x000e220000000800 */
[----:B-----5:R-:W-:Y:S01]  /*3e10*/  FADD.FTZ R37, R179, R38 ;  /* 0x00000026b3257221 */ /* 0x020fe20000010000 */
[----:B--2---:R-:W-:Y:S01]  /*3e20*/  FADD.FTZ R3, R90, R13 ;  /* 0x0000000d5a037221 */ /* 0x004fe20000010000 */
[-CC-:B------:R-:W-:Y:S01]  /*3e30*/  FFMA.FTZ R68, R68, R5.reuse, -R11.reuse ;  /* 0x0000000544447223 */ /* 0x180fe2000001080b */
[-C--:B------:R-:W-:Y:S01]  /*3e40*/  FFMA.FTZ R54, R54, R5.reuse, -R11 ;  /* 0x0000000536367223 */ /* 0x080fe2000001080b */
[----:B------:R-:W-:Y:S01]  /*3e50*/  FADD.FTZ R42, R14, R37 ;  /* 0x000000250e2a7221 */ /* 0x000fe20000010000 */
[----:B------:R-:W-:Y:S01]  /*3e60*/  FFMA.FTZ R72, R72, R5, -R11 ;  /* 0x0000000548487223 */ /* 0x000fe2000001080b */
[----:B------:R-:W-:Y:S01]  /*3e70*/  F2FP.F16.F32.PACK_AB R183, R2, R183 ;  /* 0x000000b702b7723e */ /* 0x000fe200000000ff */
[----:B------:R-:W2:Y:S01]  /*3e80*/  MUFU.EX2 R96, R96 ;  /* 0x0000006000607308 */ /* 0x000ea20000000800 */
        /* <DEDUP_REMOVED lines=8> */
[----:B0-----:R-:W-:Y:S01]  /*3f10*/  FADD.FTZ R3, R15, R38 ;  /* 0x000000260f037221 */ /* 0x001fe20000010000 */
[----:B------:R-:W-:Y:S01]  /*3f20*/  FADD.FTZ R39, R175, R42 ;  /* 0x0000002aaf277221 */ /* 0x000fe20000010000 */
[-CC-:B------:R-:W-:Y:S01]  /*3f30*/  FFMA.FTZ R40, R40, R5.reuse, -R11.reuse ;  /* 0x0000000528287223 */ /* 0x180fe2000001080b */
[-CC-:B------:R-:W-:Y:S01]  /*3f40*/  FFMA.FTZ R84, R84, R5.reuse, -R11.reuse ;  /* 0x0000000554547223 */ /* 0x180fe2000001080b */
[----:B------:R-:W-:Y:S01]  /*3f50*/  FFMA.FTZ R122, R122, R5, -R11 ;  /* 0x000000057a7a7223 */ /* 0x000fe2000001080b */
[----:B------:R-:W-:Y:S01]  /*3f60*/  F2FP.F16.F32.PACK_AB R180, R13, R90 ;  /* 0x0000005a0db4723e */ /* 0x000fe200000000ff */
[----:B------:R-:W-:Y:S01]  /*3f70*/  IMAD.MOV.U32 R94, RZ, RZ, R151 ;  /* 0x000000ffff5e7224 */ /* 0x000fe200078e0097 */
[----:B------:R-:W0:Y:S01]  /*3f80*/  MUFU.EX2 R24, R24 ;  /* 0x0000001800187308 */ /* 0x000e220000000800 */
[----:B--2---:R-:W-:Y:S01]  /*3f90*/  FADD.FTZ R38, R96, R3 ;  /* 0x0000000360267221 */ /* 0x004fe20000010000 */
[----:B------:R-:W-:Y:S01]  /*3fa0*/  F2FP.F16.F32.PACK_AB R182, R15, R92 ;  /* 0x0000005c0fb6723e */ /* 0x000fe200000000ff */
[----:B------:R-:W-:Y:S01]  /*3fb0*/  IMAD.MOV.U32 R92, RZ, RZ, R151 ;  /* 0x000000ffff5c7224 */ /* 0x000fe200078e0097 */
[----:B------:R-:W-:-:S02]  /*3fc0*/  F2FP.F16.F32.PACK_AB R177, R4, R177 ;  /* 0x000000b104b1723e */ /* 0x000fc400000000ff */
[----:B------:R-:W-:Y:S02]  /*3fd0*/  F2FP.F16.F32.PACK_AB R179, R14, R179 ;  /* 0x000000b30eb3723e */ /* 0x000fe400000000ff */
[----:B------:R-:W2:Y:S01]  /*3fe0*/  MUFU.EX2 R100, R100 ;  /* 0x0000006400647308 */ /* 0x000ea20000000800 */
[C---:B-1----:R-:W-:Y:S01]  /*3ff0*/  FADD.FTZ R3, R21.reuse, R38 ;  /* 0x0000002615037221 */ /* 0x042fe20000010000 */
[----:B------:R-:W-:Y:S01]  /*4000*/  F2FP.F16.F32.PACK_AB R176, R21, R96 ;  /* 0x0000006015b0723e */ /* 0x000fe200000000ff */
[----:B------:R-:W-:Y:S01]  /*4010*/  IMAD.MOV.U32 R96, RZ, RZ, R151 ;  /* 0x000000ffff607224 */ /* 0x000fe200078e0097 */
[----:B------:R-:W-:Y:S02]  /*4020*/  F2FP.F16.F32.PACK_AB R173, R20, R173 ;  /* 0x000000ad14ad723e */ /* 0x000fe400000000ff */
[----:B------:R-:W-:Y:S02]  /*4030*/  MOV R98, R151 ;  /* 0x0000009700627202 */ /* 0x000fe40000000f00 */
[----:B------:R-:W1:Y:S01]  /*4040*/  MUFU.EX2 R169, R169 ;  /* 0x000000a900a97308 */ /* 0x000e620000000800 */
[C---:B0-----:R-:W-:Y:S01]  /*4050*/  FADD.FTZ R42, R24.reuse, R39 ;  /* 0x00000027182a7221 */ /* 0x041fe20000010000 */
[----:B------:R-:W-:-:S02]  /*4060*/  F2FP.F16.F32.PACK_AB R175, R24, R175 ;  /* 0x000000af18af723e */ /* 0x000fc400000000ff */
[----:B------:R-:W-:-:S04]  /*4070*/  MOV R90, R151 ;  /* 0x00000097005a7202 */ /* 0x000fc80000000f00 */
[----:B------:R0:W3:Y:S01]  /*4080*/  MUFU.EX2 R25, R102 ;  /* 0x0000006600197308 */ /* 0x0000e20000000800 */
[----:B--2---:R-:W-:-:S07]  /*4090*/  FADD.FTZ R38, R100, R3 ;  /* 0x0000000364267221 */ /* 0x004fce0000010000 */
[----:B------:R-:W2:Y:S01]  /*40a0*/  MUFU.EX2 R28, R28 ;  /* 0x0000001c001c7308 */ /* 0x000ea20000000800 */
[----:B-1----:R-:W-:Y:S01]  /*40b0*/  FADD.FTZ R41, R169, R42 ;  /* 0x0000002aa9297221 */ /* 0x002fe20000010000 */
[----:B0-----:R-:W-:-:S06]  /*40c0*/  IMAD.MOV.U32 R102, RZ, RZ, R151 ;  /* 0x000000ffff667224 */ /* 0x001fcc00078e0097 */
[----:B------:R-:W0:Y:S01]  /*40d0*/  MUFU.EX2 R104, R104 ;  /* 0x0000006800687308 */ /* 0x000e220000000800 */
[C---:B---3--:R-:W-:Y:S01]  /*40e0*/  FADD.FTZ R3, R25.reuse, R38 ;  /* 0x0000002619037221 */ /* 0x048fe20000010000 */
[----:B------:R-:W-:Y:S01]  /*40f0*/  F2FP.F16.F32.PACK_AB R178, R25, R100 ;  /* 0x0000006419b2723e */ /* 0x000fe200000000ff */
[----:B------:R-:W-:-:S05]  /*4100*/  IMAD.MOV.U32 R100, RZ, RZ, R151 ;  /* 0x000000ffff647224 */ /* 0x000fca00078e0097 */
[----:B------:R-:W1:Y:S01]  /*4110*/  MUFU.EX2 R171, R171 ;  /* 0x000000ab00ab7308 */ /* 0x000e620000000800 */
[C---:B--2---:R-:W-:Y:S01]  /*4120*/  FADD.FTZ R42, R28.reuse, R41 ;  /* 0x000000291c2a7221 */ /* 0x044fe20000010000 */
[----:B------:R-:W-:-:S06]  /*4130*/  F2FP.F16.F32.PACK_AB R169, R28, R169 ;  /* 0x000000a91ca9723e */ /* 0x000fcc00000000ff */
[----:B------:R2:W3:Y:S01]  /*4140*/  MUFU.EX2 R27, R106 ;  /* 0x0000006a001b7308 */ /* 0x0004e20000000800 */
[----:B0-----:R-:W-:-:S07]  /*4150*/  FADD.FTZ R38, R104, R3 ;  /* 0x0000000368267221 */ /* 0x001fce0000010000 */
[----:B------:R-:W0:Y:S01]  /*4160*/  MUFU.EX2 R32, R32 ;  /* 0x0000002000207308 */ /* 0x000e220000000800 */
[----:B-1----:R-:W-:Y:S01]  /*4170*/  FADD.FTZ R41, R171, R42 ;  /* 0x0000002aab297221 */ /* 0x002fe20000010000 */
[----:B--2---:R-:W-:-:S06]  /*4180*/  MOV R106, R151 ;  /* 0x00000097006a7202 */ /* 0x004fcc0000000f00 */
[----:B------:R-:W1:Y:S01]  /*4190*/  MUFU.EX2 R108, R108 ;  /* 0x0000006c006c7308 */ /* 0x000e620000000800 */
[C---:B---3--:R-:W-:Y:S01]  /*41a0*/  FADD.FTZ R3, R27.reuse, R38 ;  /* 0x000000261b037221 */ /* 0x048fe20000010000 */
[----:B------:R-:W-:Y:S01]  /*41b0*/  F2FP.F16.F32.PACK_AB R172, R27, R104 ;  /* 0x000000681bac723e */ /* 0x000fe200000000ff */
[----:B------:R-:W-:-:S05]  /*41c0*/  IMAD.MOV.U32 R104, RZ, RZ, R151 ;  /* 0x000000ffff687224 */ /* 0x000fca00078e0097 */
[----:B------:R-:W2:Y:S01]  /*41d0*/  MUFU.EX2 R165, R165 ;  /* 0x000000a500a57308 */ /* 0x000ea20000000800 */
[C---:B0-----:R-:W-:Y:S01]  /*41e0*/  FADD.FTZ R38, R32.reuse, R41 ;  /* 0x0000002920267221 */ /* 0x041fe20000010000 */
[----:B------:R-:W-:-:S06]  /*41f0*/  F2FP.F16.F32.PACK_AB R171, R32, R171 ;  /* 0x000000ab20ab723e */ /* 0x000fcc00000000ff */
[----:B------:R0:W3:Y:S01]  /*4200*/  MUFU.EX2 R29, R110 ;  /* 0x0000006e001d7308 */ /* 0x0000e20000000800 */
[----:B-1----:R-:W-:-:S07]  /*4210*/  FADD.FTZ R0, R108, R3 ;  /* 0x000000036c007221 */ /* 0x002fce0000010000 */
[----:B------:R-:W1:Y:S01]  /*4220*/  MUFU.EX2 R30, R30 ;  /* 0x0000001e001e7308 */ /* 0x000e620000000800 */
[----:B--2---:R-:W-:Y:S01]  /*4230*/  FADD.FTZ R43, R165, R38 ;  /* 0x00000026a52b7221 */ /* 0x004fe20000010000 */
[----:B0-----:R-:W-:-:S06]  /*4240*/  IMAD.MOV.U32 R110, RZ, RZ, R151 ;  /* 0x000000ffff6e7224 */ /* 0x001fcc00078e0097 */
[----:B------:R-:W0:Y:S01]  /*4250*/  MUFU.EX2 R112, R112 ;  /* 0x0000007000707308 */ /* 0x000e220000000800 */
[C---:B---3--:R-:W-:Y:S01]  /*4260*/  FADD.FTZ R3, R29.reuse, R0 ;  /* 0x000000001d037221 */ /* 0x048fe20000010000 */
[----:B------:R-:W-:Y:S01]  /*4270*/  F2FP.F16.F32.PACK_AB R174, R29, R108 ;  /* 0x0000006c1dae723e */ /* 0x000fe200000000ff */
[----:B------:R-:W-:-:S05]  /*4280*/  IMAD.MOV.U32 R108, RZ, RZ, R151 ;  /* 0x000000ffff6c7224 */ /* 0x000fca00078e0097 */
[----:B------:R-:W2:Y:S01]  /*4290*/  MUFU.EX2 R167, R167 ;  /* 0x000000a700a77308 */ /* 0x000ea20000000800 */
[C---:B-1----:R-:W-:Y:S01]  /*42a0*/  FADD.FTZ R38, R30.reuse, R43 ;  /* 0x0000002b1e267221 */ /* 0x042fe20000010000 */
[----:B------:R-:W-:-:S06]  /*42b0*/  F2FP.F16.F32.PACK_AB R165, R30, R165 ;  /* 0x000000a51ea5723e */ /* 0x000fcc00000000ff */
[----:B------:R1:W3:Y:S01]  /*42c0*/  MUFU.EX2 R31, R114 ;  /* 0x00000072001f7308 */ /* 0x0002e20000000800 */
[----:B0-----:R-:W-:-:S07]  /*42d0*/  FADD.FTZ R0, R112, R3 ;  /* 0x0000000370007221 */ /* 0x001fce0000010000 */
[----:B------:R-:W0:Y:S01]  /*42e0*/  MUFU.EX2 R26, R26 ;  /* 0x0000001a001a7308 */ /* 0x000e220000000800 */
[----:B--2---:R-:W-:Y:S01]  /*42f0*/  FADD.FTZ R43, R167, R38 ;  /* 0x00000026a72b7221 */ /* 0x004fe20000010000 */
[----:B-1----:R-:W-:-:S06]  /*4300*/  MOV R114, R151 ;  /* 0x0000009700727202 */ /* 0x002fcc0000000f00 */
        /* <DEDUP_REMOVED lines=19> */
[----:B------:R-:W-:Y:S01]  /*4440*/  MUFU.EX2 R155, R35 ;  /* 0x00000023009b7308 */ /* 0x000fe20000000800 */
[----:B0-----:R-:W-:-:S07]  /*4450*/  FADD.FTZ R0, R36, R3 ;  /* 0x0000000324007221 */ /* 0x001fce0000010000 */
[----:B------:R0:W1:Y:S01]  /*4460*/  MUFU.EX2 R35, R88 ;  /* 0x0000005800237308 */ /* 0x0000620000000800 */
[----:B--2---:R-:W-:-:S07]  /*4470*/  FADD.FTZ R43, R163, R38 ;  /* 0x00000026a32b7221 */ /* 0x004fce0000010000 */
[----:B------:R-:W2:Y:S01]  /*4480*/  MUFU.EX2 R52, R52 ;  /* 0x0000003400347308 */ /* 0x000ea20000000800 */
[----:B0-----:R-:W-:-:S07]  /*4490*/  IMAD.MOV.U32 R88, RZ, RZ, R151 ;  /* 0x000000ffff587224 */ /* 0x001fce00078e0097 */
[----:B------:R-:W0:Y:S01]  /*44a0*/  MUFU.EX2 R120, R120 ;  /* 0x0000007800787308 */ /* 0x000e220000000800 */
[C---:B-1----:R-:W-:Y:S01]  /*44b0*/  FADD.FTZ R3, R35.reuse, R0 ;  /* 0x0000000023037221 */ /* 0x042fe20000010000 */
[----:B------:R-:W-:-:S06]  /*44c0*/  F2FP.F16.F32.PACK_AB R164, R35, R36 ;  /* 0x0000002423a4723e */ /* 0x000fcc00000000ff */
        /* <DEDUP_REMOVED lines=37> */
[----:B-1----:R-:W-:-:S04]  /*4720*/  FADD.FTZ R2, R82, R47 ;  /* 0x0000002f52027221 */ /* 0x002fc80000010000 */
[C---:B------:R-:W-:Y:S01]  /*4730*/  FADD.FTZ R3, R155.reuse, R2 ;  /* 0x000000029b037221 */ /* 0x040fe20000010000 */
[----:B------:R-:W-:Y:S01]  /*4740*/  F2FP.F16.F32.PACK_AB R155, R155, R82 ;  /* 0x000000529b9b723e */ /* 0x000fe200000000ff */
[----:B------:R-:W-:Y:S01]  /*4750*/  IMAD.MOV.U32 R2, RZ, RZ, 0x3f800000 ;  /* 0x3f800000ff027424 */ /* 0x000fe200078e00ff */
        /* <DEDUP_REMOVED lines=10> */
[----:B------:R2:W3:Y:S01]  /*4800*/  MUFU.EX2 R13, R122 ;  /* 0x0000007a000d7308 */ /* 0x0004e20000000800 */
[C---:B0-----:R-:W-:Y:S01]  /*4810*/  FADD.FTZ R15, R45.reuse, R0 ;  /* 0x000000002d0f7221 */ /* 0x041fe20000010000 */
[----:B------:R-:W-:Y:S01]  /*4820*/  F2FP.F16.F32.PACK_AB R152, R45, R80 ;  /* 0x000000502d98723e */ /* 0x000fe200000000ff */
[----:B------:R-:W-:Y:S02]  /*4830*/  IMAD.MOV.U32 R0, RZ, RZ, 0x3f800000 ;  /* 0x3f800000ff007424 */ /* 0x000fe400078e00ff */
[----:B-1----:R-:W-:Y:S01]  /*4840*/  FADD.FTZ R4, R84, R15 ;  /* 0x0000000f54047221 */ /* 0x002fe20000010000 */
[----:B--2---:R-:W-:-:S03]  /*4850*/  MOV R122, R151 ;  /* 0x00000097007a7202 */ /* 0x004fc60000000f00 */
[C---:B---3--:R-:W-:Y:S01]  /*4860*/  FADD.FTZ R4, R13.reuse, R4 ;  /* 0x000000040d047221 */ /* 0x048fe20000010000 */
[----:B------:R-:W-:Y:S01]  /*4870*/  F2FP.F16.F32.PACK_AB R154, R13, R84 ;  /* 0x000000540d9a723e */ /* 0x000fe200000000ff */
[----:B------:R-:W-:Y:S06]  /*4880*/  @!P2 BRA `(.L_x_2003) ;  /* 0x000000340020a947 */ /* 0x000fec0003800000 */
[----:B------:R-:W-:Y:S01]  /*4890*/  IMAD.MOV.U32 R13, RZ, RZ, R12 ;  /* 0x000000ffff0d7224 */ /* 0x000fe200078e000c */
[----:B------:R-:W-:Y:S01]  /*48a0*/  CS2R R150, SRZ ;  /* 0x0000000000967805 */ /* 0x000fe2000001ff00 */
        /* <DEDUP_REMOVED lines=33> */
[----:B------:R-:W-:Y:S01]  /*4ac0*/  UMOV UR5, UR37 ;  /* 0x0000002500057c82 */ /* 0x000fe20008000000 */
[----:B------:R-:W-:Y:S01]  /*4ad0*/  UMOV UR6, UR36 ;  /* 0x0000002400067c82 */ /* 0x000fe20008000000 */
[----:B------:R-:W-:-:S05]  /*4ae0*/  ULDC UR7, c[0x0][0x9d8] ;  /* 0x0002760000077ab9 */ /* 0x000fca0000000800 */
.L_x_2012:
[----:B------:R-:W-:-:S04]  /*4af0*/  UIADD3 UR8, UR6, 0x1, URZ ;  /* 0x0000000106087890 */ /* 0x000fc8000fffe03f */
[----:B------:R-:W-:-:S04]  /*4b00*/  UISETP.NE.AND UP0, UPT, UR8, 0x2, UPT ;  /* 0x000000020800788c */ /* 0x000fc8000bf05270 */
[----:B------:R-:W-:Y:S02]  /*4b10*/  USEL UR37, URZ, 0x1, UP0 ;  /* 0x000000013f257887 */ /* 0x000fe40008000000 */
[----:B------:R-:W-:Y:S02]  /*4b20*/  USEL UR36, UR8, URZ, UP0 ;  /* 0x0000003f08247287 */ /* 0x000fe40008000000 */
[----:B------:R-:W-:Y:S01]  /*4b30*/  ULOP3.LUT UR37, UR5, UR37, URZ, 0x3c, !UPT ;  /* 0x0000002505257292 */ /* 0x000fe2000f8e3c3f */
[----:B------:R-:W-:Y:S11]  /*4b40*/  @!P0 BRA `(.L_x_2004) ;  /* 0x0000000000048947 */ /* 0x000ff60003800000 */
[----:B------:R-:W-:Y:S01]  /*4b50*/  BPT.TRAP 0x1 ;  /* 0x000000040000795c */ /* 0x000fe20000300000 */
.L_x_2004:
[----:B------:R-:W-:Y:S01]  /*4b60*/  ULEA UR8, UR36, UR38, 0x3 ;  /* 0x0000002624087291 */ /* 0x000fe2000f8e183f */
[----:B------:R-:W-:-:S05]  /*4b70*/  IMAD.U32 R5, RZ, RZ, UR37 ;  /* 0x00000025ff057e24 */ /* 0x000fca000f8e00ff */
[----:B------:R-:W-:-:S04]  /*4b80*/  SHF.L.U32 R5, R5, 0x1f, RZ ;  /* 0x0000001f05057819 */ /* 0x000fc800000006ff */
[----:B------:R0:W1:Y:S01]  /*4b90*/  SYNCS.PHASECHK.TRANS64.TRYWAIT P2, [UR8+0x34830], R5 ;  /* 0x03483005ff0075a7 */ /* 0x0000620008040148 */
[----:B------:R-:W-:Y:S05]  /*4ba0*/  @!P0 BRA `(.L_x_2005) ;  /* 0x0000000000048947 */ /* 0x000fea0003800000 */
[----:B------:R-:W-:Y:S01]  /*4bb0*/  BPT.TRAP 0x1 ;  /* 0x000000040000795c */ /* 0x000fe20000300000 */
.L_x_2005:
[----:B-1----:R-:W-:Y:S05]  /*4bc0*/  @P2 BRA `(.L_x_2006) ;  /* 0x0000000000082947 */ /* 0x002fea0003800000 */
[----:B------:R-:W1:Y:S02]  /*4bd0*/  SYNCS.PHASECHK.TRANS64.TRYWAIT P2, [UR8+0x34830], R5 ;  /* 0x03483005ff0075a7 */ /* 0x000e640008040148 */
[----:B-1----:R-:W-:Y:S05]  /*4be0*/  @!P2 BRA `(.L_x_2007) ;  /* 0x000000dc0088a947 */ /* 0x002fea0003800000 */
.L_x_2006:
        /* <DEDUP_REMOVED lines=141> */
.L_x_2008:
[----:B------:R-:W-:Y:S01]  /*54c0*/  ULEA UR9, UR6, UR38, 0x3 ;  /* 0x0000002606097291 */ /* 0x000fe2000f8e183f */
[----:B------:R-:W-:-:S05]  /*54d0*/  IMAD.U32 R0, RZ, RZ, UR5 ;  /* 0x00000005ff007e24 */ /* 0x000fca000f8e00ff */
[----:B------:R-:W-:-:S04]  /*54e0*/  SHF.L.U32 R0, R0, 0x1f, RZ ;  /* 0x0000001f00007819 */ /* 0x000fc800000006ff */
[----:B------:R2:W3:Y:S01]  /*54f0*/  SYNCS.PHASECHK.TRANS64.TRYWAIT P2, [UR9+0x34850], R0 ;  /* 0x03485000ff0075a7 */ /* 0x0004e20008040149 */
[----:B------:R-:W-:Y:S05]  /*5500*/  @!P0 BRA `(.L_x_2009) ;  /* 0x0000000000048947 */ /* 0x000fea0003800000 */
[----:B------:R-:W-:Y:S01]  /*5510*/  BPT.TRAP 0x1 ;  /* 0x000000040000795c */ /* 0x000fe20000300000 */
.L_x_2009:
[----:B---3--:R-:W-:Y:S05]  /*5520*/  @P2 BRA `(.L_x_2010) ;  /* 0x0000000000082947 */ /* 0x008fea0003800000 */
[----:B------:R-:W3:Y:S02]  /*5530*/  SYNCS.PHASECHK.TRANS64.TRYWAIT P2, [UR9+0x34850], R0 ;  /* 0x03485000ff0075a7 */ /* 0x000ee40008040149 */
[----:B---3--:R-:W-:Y:S05]  /*5540*/  @!P2 BRA `(.L_x_2011) ;  /* 0x000000d40048a947 */ /* 0x008fea0003800000 */
.L_x_2010:
[----:B------:R-:W-:Y:S01]  /*5550*/  UIADD3 UR5, UR38, 0x400, URZ ;  /* 0x0000040026057890 */ /* 0x000fe2000fffe03f */
[----:B------:R-:W-:Y:S01]  /*5560*/  WARPGROUP.ARRIVE ;  /* 0x00000000000079c5 */ /* 0x000fe20000000000 */
[----:B------:R-:W-:Y:S01]  /*5570*/  UMOV UR15, 0x40000040 ;  /* 0x40000040000f7882 */ /* 0x000fe20000000000 */
[----:B01----:R-:W-:Y:S01]  /*5580*/  FMUL.FTZ R5, R24, UR7 ;  /* 0x0000000718057c20 */ /* 0x003fe20008410000 */
[----:B------:R-:W-:Y:S01]  /*5590*/  USHF.R.U32.HI UR5, URZ, 0x4, UR5 ;  /* 0x000000043f057899 */ /* 0x000fe20008011605 */
[----:B------:R-:W-:Y:S01]  /*55a0*/  FMUL.FTZ R10, R25, UR7 ;  /* 0x00000007190a7c20 */ /* 0x000fe20008410000 */
[----:B------:R-:W-:Y:S01]  /*55b0*/  FMUL.FTZ R15, R34, UR7 ;  /* 0x00000007220f7c20 */ /* 0x000fe20008410000 */
[----:B------:R-:W-:Y:S01]  /*55c0*/  FMUL.FTZ R24, R39, UR7 ;  /* 0x0000000727187c20 */ /* 0x000fe20008410000 */
[----:B------:R-:W-:Y:S01]  /*55d0*/  ULOP3.LUT UR5, UR5, 0x3fff, URZ, 0xc0, !UPT ;  /* 0x00003fff05057892 */ /* 0x000fe2000f8ec03f */
[----:B------:R-:W-:Y:S01]  /*55e0*/  MUFU.TANH R5, R5 ;  /* 0x0000000500057308 */ /* 0x000fe20000002400 */
[----:B------:R-:W-:Y:S01]  /*55f0*/  FMUL.FTZ R20, R35, UR7 ;  /* 0x0000000723147c20 */ /* 0x000fe20008410000 */
[----:B------:R-:W-:Y:S01]  /*5600*/  FMUL.FTZ R35, R36, UR7 ;  /* 0x0000000724237c20 */ /* 0x000fe20008410000 */
[----:B------:R-:W-:Y:S01]  /*5610*/  ULOP3.LUT UR5, UR5, 0x4000000, URZ, 0xfc, !UPT ;  /* 0x0400000005057892 */ /* 0x000fe2000f8efc3f */
[----:B------:R-:W-:Y:S01]  /*5620*/  FMUL.FTZ R200, R37, UR7 ;  /* 0x0000000725c87c20 */ /* 0x000fe20008410000 */
[----:B------:R-:W-:Y:S01]  /*5630*/  FMUL.FTZ R36, R40, UR7 ;  /* 0x0000000728247c20 */ /* 0x000fe20008410000 */
[----:B------:R-:W-:Y:S01]  /*5640*/  FMUL.FTZ R198, R41, UR7 ;  /* 0x0000000729c67c20 */ /* 0x000fe20008410000 */
[----:B------:R-:W-:Y:S01]  /*5650*/  ULEA UR5, UR6, UR5, 0xb ;  /* 0x0000000506057291 */ /* 0x000fe2000f8e583f */
[----:B------:R-:W0:Y:S01]  /*5660*/  MUFU.TANH R10, R10 ;  /* 0x0000000a000a7308 */ /* 0x000e220000002400 */
[----:B------:R-:W-:Y:S01]  /*5670*/  FMUL.FTZ R44, R44, UR7 ;  /* 0x000000072c2c7c20 */ /* 0x000fe20008410000 */
[----:B------:R-:W-:Y:S01]  /*5680*/  UMOV UR6, 0xffffff80 ;  /* 0xffffff8000067882 */ /* 0x000fe20000000000 */
[----:B------:R-:W-:Y:S01]  /*5690*/  FMUL.FTZ R45, R45, UR7 ;  /* 0x000000072d2d7c20 */ /* 0x000fe20008410000 */
[----:B------:R-:W-:Y:S01]  /*56a0*/  UIMAD UR6, UR4, UR6, 0x1 ;  /* 0x00000001040674a4 */ /* 0x000fe2000f8e0206 */
[----:B------:R-:W-:Y:S01]  /*56b0*/  FMUL.FTZ R48, R48, UR7 ;  /* 0x0000000730307c20 */ /* 0x000fe20008410000 */
[----:B------:R-:W-:Y:S01]  /*56c0*/  UMOV UR14, UR5 ;  /* 0x00000005000e7c82 */ /* 0x000fe20008000000 */
[----:B------:R-:W-:Y:S01]  /*56d0*/  FMUL.FTZ R49, R49, UR7 ;  /* 0x0000000731317c20 */ /* 0x000fe20008410000 */
[----:B------:R-:W-:Y:S01]  /*56e0*/  HGMMA.64x128x16.F32 R88, R180, gdesc[UR12].tnspB, R88, gsb0 ;  /* 0x41e0000cb4587df0 */ /* 0x000fe20008000858 */
[----:B------:R-:W-:Y:S01]  /*56f0*/  UIADD3 UR14, UR5, 0x80, URZ ;  /* 0x00000080050e7890 */ /* 0x000fe2000fffe03f */
[----:B------:R-:W-:Y:S01]  /*5700*/  MUFU.TANH R35, R35 ;  /* 0x0000002300237308 */ /* 0x000fe20000002400 */
[----:B------:R-:W-:Y:S01]  /*5710*/  UMOV UR15, 0x40000040 ;  /* 0x40000040000f7882 */ /* 0x000fe20000000000 */
[----:B------:R-:W-:Y:S01]  /*5720*/  ULEA UR6, UR61, UR6, 0x7 ;  /* 0x000000063d067291 */ /* 0x000fe2000f8e383f */
[----:B------:R-:W-:Y:S01]  /*5730*/  FMUL.FTZ R52, R52, UR7 ;  /* 0x0000000734347c20 */ /* 0x000fe20008410000 */
[----:B------:R-:W-:Y:S01]  /*5740*/  FMUL.FTZ R53, R53, UR7 ;  /* 0x0000000735357c20 */ /* 0x000fe20008410000 */
[----:B------:R-:W-:Y:S01]  /*5750*/  FMUL.FTZ R56, R56, UR7 ;  /* 0x0000000738387c20 */ /* 0x000fe20008410000 */
[----:B------:R-:W-:Y:S01]  /*5760*/  UIADD3 UR6, -UR39, UR6, UR60 ;  /* 0x0000000627067290 */ /* 0x000fe2000fffe13c */
[----:B------:R-:W-:Y:S01]  /*5770*/  FMUL.FTZ R57, R57, UR7 ;  /* 0x0000000739397c20 */ /* 0x000fe20008410000 */
[----:B------:R-:W-:Y:S01]  /*5780*/  MUFU.TANH R200, R200 ;  /* 0x000000c800c87308 */ /* 0x000fe20000002400 */
[----:B------:R-:W-:Y:S01]  /*5790*/  FMUL.FTZ R60, R60, UR7 ;  /* 0x000000073c3c7c20 */ /* 0x000fe20008410000 */
[----:B------:R-:W-:Y:S01]  /*57a0*/  FMUL.FTZ R21, R38, UR7 ;  /* 0x0000000726157c20 */ /* 0x000fe20008410000 */
[----:B------:R-:W-:Y:S01]  /*57b0*/  FMUL.FTZ R61, R61, UR7 ;  /* 0x000000073d3d7c20 */ /* 0x000fe20008410000 */
[----:B------:R-:W-:Y:S01]  /*57c0*/  MOV R34, UR6 ;  /* 0x0000000600227c02 */ /* 0x000fe20008000f00 */
[----:B------:R-:W-:Y:S01]  /*57d0*/  FMUL.FTZ R64, R64, UR7 ;  /* 0x0000000740407c20 */ /* 0x000fe20008410000 */
[----:B------:R-:W-:Y:S01]  /*57e0*/  FMUL.FTZ R68, R68, UR7 ;  /* 0x0000000744447c20 */ /* 0x000fe20008410000 */
[----:B------:R-:W-:Y:S01]  /*57f0*/  FMUL.FTZ R2, R27, UR7 ;  /* 0x000000071b027c20 */ /* 0x000fe20008410000 */
[----:B------:R-:W-:Y:S01]  /*5800*/  MUFU.TANH R36, R36 ;  /* 0x0000002400247308 */ /* 0x000fe20000002400 */
[----:B------:R-:W-:-:S02]  /*5810*/  IMAD R39, R17, -0x2, R34 ;  /* 0xfffffffe11277824 */ /* 0x000fc400078e0222 */
[----:B------:R-:W-:Y:S01]  /*5820*/  FMUL.FTZ R65, R65, UR7 ;  /* 0x0000000741417c20 */ /* 0x000fe20008410000 */
[----:B------:R-:W-:Y:S01]  /*5830*/  FMUL.FTZ R25, R42, UR7 ;  /* 0x000000072a197c20 */ /* 0x000fe20008410000 */
[----:B------:R-:W-:Y:S01]  /*5840*/  FMUL.FTZ R27, R46, UR7 ;  /* 0x000000072e1b7c20 */ /* 0x000fe20008410000 */
[----:B------:R-:W-:Y:S02]  /*5850*/  IMAD.IADD R39, R22, 0x1, R39 ;  /* 0x0000000116277824 */ /* 0x000fe400078e0227 */
[----:B------:R-:W-:Y:S01]  /*5860*/  FMUL.FTZ R69, R69, UR7 ;  /* 0x0000000745457c20 */ /* 0x000fe20008410000 */
[----:B------:R-:W-:Y:S01]  /*5870*/  FMUL.FTZ R73, R73, UR7 ;  /* 0x0000000749497c20 */ /* 0x000fe20008410000 */
[----:B------:R-:W-:Y:S01]  /*5880*/  MUFU.TANH R198, R198 ;  /* 0x000000c600c67308 */ /* 0x000fe20000002400 */
[----:B------:R-:W-:Y:S01]  /*5890*/  FMUL.FTZ R76, R76, UR7 ;  /* 0x000000074c4c7c20 */ /* 0x000fe20008410000 */
[----:B------:R-:W-:Y:S01]  /*58a0*/  ISETP.GT.AND P2, PT, R39, RZ, PT ;  /* 0x000000ff2700720c */ /* 0x000fe20003f44270 */
[----:B------:R-:W-:Y:S01]  /*58b0*/  FMUL.FTZ R14, R31, UR7 ;  /* 0x000000071f0e7c20 */ /* 0x000fe20008410000 */
[----:B------:R-:W-:Y:S01]  /*58c0*/  ISETP.GT.AND P3, PT, R39, 0x1, PT ;  /* 0x000000012700780c */ /* 0x000fe20003f64270 */
[----:B------:R-:W-:Y:S01]  /*58d0*/  FMUL.FTZ R31, R54, UR7 ;  /* 0x00000007361f7c20 */ /* 0x000fe20008410000 */
[----:B------:R-:W-:Y:S01]  /*58e0*/  FMUL.FTZ R77, R77, UR7 ;  /* 0x000000074d4d7c20 */ /* 0x000fe20008410000 */
[----:B------:R-:W-:Y:S01]  /*58f0*/  FMUL.FTZ R80, R80, UR7 ;  /* 0x0000000750507c20 */ /* 0x000fe20008410000 */
[----:B0-----:R-:W-:Y:S01]  /*5900*/  FSEL R204, R10, -INF , P3 ;  /* 0xff8000000acc7808 */ /* 0x001fe20001800000 */
[----:B------:R-:W-:Y:S01]  /*5910*/  MUFU.TANH R44, R44 ;  /* 0x0000002c002c7308 */ /* 0x000fe20000002400 */
[----:B------:R-:W-:Y:S01]  /*5920*/  ISETP.GT.AND P3, PT, R39, 0x9, PT ;  /* 0x000000092700780c */ /* 0x000fe20003f64270 */
[----:B------:R-:W-:Y:S01]  /*5930*/  FMUL.FTZ R81, R81, UR7 ;  /* 0x0000000751517c20 */ /* 0x000fe20008410000 */
[----:B------:R-:W-:Y:S01]  /*5940*/  FMUL.FTZ R84, R84, UR7 ;  /* 0x0000000754547c20 */ /* 0x000fe20008410000 */
[----:B--2---:R-:W-:Y:S01]  /*5950*/  FMUL.FTZ R0, R26, UR7 ;  /* 0x000000071a007c20 */ /* 0x004fe20008410000 */
        /* <DEDUP_REMOVED lines=12> */
[----:B------:R-:W-:-:S02]  /*5a20*/  UISETP.GT.AND UP0, UPT, UR4, UR10, UPT ;  /* 0x0000000a0400728c */ /* 0x000fc4000bf04270 */
[----:B------:R-:W-:Y:S01]  /*5a30*/  UIADD3 UR4, UR4, -0x1, URZ ;  /* 0xffffffff04047890 */ /* 0x000fe2000fffe03f */
[----:B------:R-:W-:-:S04]  /*5a40*/  UMOV UR6, UR36 ;  /* 0x0000002400067c82 */ /* 0x000fc80008000000 */
        /* <DEDUP_REMOVED lines=8> */
[----:B0-----:R-:W-:-:S07]  /*5ad0*/  FMUL.FTZ R61, R82, UR7 ;  /* 0x00000007523d7c20 */ /* 0x001fce0008410000 */
[----:B------:R-:W-:Y:S08]  /*5ae0*/  MUFU.TANH R46, R68 ;  /* 0x00000044002e7308 */ /* 0x000ff00000002400 */
[----:B------:R-:W-:Y:S08]  /*5af0*/  MUFU.TANH R65, R65 ;  /* 0x0000004100417308 */ /* 0x000ff00000002400 */
[----:B------:R-:W-:Y:S01]  /*5b00*/  MUFU.TANH R69, R69 ;  /* 0x0000004500457308 */ /* 0x000fe20000002400 */
[----:B------:R-:W-:-:S02]  /*5b10*/  WARPGROUP.DEPBAR.LE gsb0, 0x0 ;  /* 0x00008000000079c5 */ /* 0x000fc40000010000 */
[----:B------:R-:W-:Y:S01]  /*5b20*/  WARPGROUP.ARRIVE ;  /* 0x00000000000079c5 */ /* 0x000fe20000000000 */
[----:B------:R-:W-:Y:S02]  /*5b30*/  FSEL R180, R5, -INF , P2 ;  /* 0xff80000005b47808 */ /* 0x000fe40001000000 */
[----:B------:R-:W-:Y:S02]  /*5b40*/  ISETP.GT.AND P2, PT, R39, 0x8, PT ;  /* 0x000000082700780c */ /* 0x000fe40003f44270 */
[----:B------:R-:W-:Y:S01]  /*5b50*/  MUFU.TANH R54, R76 ;  /* 0x0000004c00367308 */ /* 0x000fe20000002400 */
[----:B------:R-:W-:Y:S01]  /*5b60*/  FMNMX.FTZ R5, R180, R11, !PT ;  /* 0x0000000bb4057209 */ /* 0x000fe20007810000 */
[----:B------:R-:W-:Y:S01]  /*5b70*/  HGMMA.64x128x16.F32 R88, R176, gdesc[UR12].tnspB, R88, gsb0 ;  /* 0x41e0000cb0587df0 */ /* 0x000fe20008000858 */
[----:B------:R-:W-:Y:S01]  /*5b80*/  UIADD3 UR14, UR5, 0x100, URZ ;  /* 0x00000100050e7890 */ /* 0x000fe2000fffe03f */
[----:B------:R-:W-:Y:S01]  /*5b90*/  UMOV UR15, 0x40000040 ;  /* 0x40000040000f7882 */ /* 0x000fe20000000000 */
        /* <DEDUP_REMOVED lines=27> */
[----:B------:R-:W0:Y:S01]  /*5d50*/  MUFU.TANH R176, R176 ;  /* 0x000000b000b07308 */ /* 0x000e220000002400 */
[----:B------:R-:W-:Y:S01]  /*5d60*/  UMOV UR15, 0x40000040 ;  /* 0x40000040000f7882 */ /* 0x000fe20000000000 */
[----:B------:R-:W-:Y:S01]  /*5d70*/  FMUL.FTZ R33, R58, UR7 ;  /* 0x000000073a217c20 */ /* 0x000fe20008410000 */
[----:B------:R-:W-:Y:S01]  /*5d80*/  FMUL.FTZ R28, R47, UR7 ;  /* 0x000000072f1c7c20 */ /* 0x000fe20008410000 */
[----:B------:R-:W-:Y:S01]  /*5d90*/  FMUL.FTZ R47, R70, UR7 ;  /* 0x00000007462f7c20 */ /* 0x000fe20008410000 */
[----:B------:R-:W-:Y:S01]  /*5da0*/  FMUL.FTZ R32, R55, UR7 ;  /* 0x0000000737207c20 */ /* 0x000fe20008410000 */
[----:B------:R-:W-:-:S02]  /*5db0*/  FMUL.FTZ R55, R78, UR7 ;  /* 0x000000074e377c20 */ /* 0x000fc40008410000 */
[----:B------:R-:W1:Y:S08]  /*5dc0*/  MUFU.TANH R177, R177 ;  /* 0x000000b100b17308 */ /* 0x000e700000002400 */
[----:B------:R-:W2:Y:S01]  /*5dd0*/  MUFU.TANH R178, R178 ;  /* 0x000000b200b27308 */ /* 0x000ea20000002400 */
[----:B0-----:R-:W-:Y:S02]  /*5de0*/  FSEL R182, R176, -INF , P2 ;  /* 0xff800000b0b67808 */ /* 0x001fe40001000000 */
[----:B------:R-:W-:-:S02]  /*5df0*/  ISETP.GT.AND P2, PT, R39, 0x10, PT ;  /* 0x000000102700780c */ /* 0x000fc40003f44270 */
[----:B------:R-:W-:-:S03]  /*5e00*/  FMNMX.FTZ R5, R182, R5, !PT ;  /* 0x00000005b6057209 */ /* 0x000fc60007810000 */
[----:B------:R-:W0:Y:S01]  /*5e10*/  MUFU.TANH R179, R179 ;  /* 0x000000b300b37308 */ /* 0x000e220000002400 */
[----:B-1----:R-:W-:Y:S02]  /*5e20*/  FSEL R206, R177, -INF , P3 ;  /* 0xff800000b1ce7808 */ /* 0x002fe40001800000 */
[----:B------:R-:W-:Y:S02]  /*5e30*/  ISETP.GT.AND P3, PT, R39, 0x11, PT ;  /* 0x000000112700780c */ /* 0x000fe40003f64270 */
[----:B------:R-:W-:-:S03]  /*5e40*/  FMNMX.FTZ R5, R206, R5, !PT ;  /* 0x00000005ce057209 */ /* 0x000fc60007810000 */
[----:B------:R-:W-:Y:S01]  /*5e50*/  MUFU.TANH R58, R85 ;  /* 0x00000055003a7308 */ /* 0x000fe20000002400 */
[----:B--2---:R-:W-:Y:S02]  /*5e60*/  FSEL R176, R178, -INF , P2 ;  /* 0xff800000b2b07808 */ /* 0x004fe40001000000 */
[----:B------:R-:W-:Y:S02]  /*5e70*/  ISETP.GT.AND P2, PT, R39, 0x18, PT ;  /* 0x000000182700780c */ /* 0x000fe40003f44270 */
[----:B------:R-:W-:Y:S02]  /*5e80*/  FMNMX.FTZ R5, R176, R5, !PT ;  /* 0x00000005b0057209 */ /* 0x000fe40007810000 */
[----:B------:R-:W-:Y:S01]  /*5e90*/  FSEL R178, R35, -INF , P2 ;  /* 0xff80000023b27808 */ /* 0x000fe20001000000 */
[----:B------:R-:W-:Y:S01]  /*5ea0*/  MUFU.TANH R28, R28 ;  /* 0x0000001c001c7308 */ /* 0x000fe20000002400 */
[----:B0-----:R-:W-:Y:S02]  /*5eb0*/  FSEL R202, R179, -INF , P3 ;  /* 0xff800000b3ca7808 */ /* 0x001fe40001800000 */
[----:B------:R-:W-:-:S02]  /*5ec0*/  ISETP.GT.AND P3, PT, R39, 0x19, PT ;  /* 0x000000192700780c */ /* 0x000fc40003f64270 */
[----:B------:R-:W-:Y:S02]  /*5ed0*/  FMNMX.FTZ R5, R202, R5, !PT ;  /* 0x00000005ca057209 */ /* 0x000fe40007810000 */
[C---:B------:R-:W-:Y:S01]  /*5ee0*/  ISETP.GT.AND P2, PT, R39.reuse, 0x20, PT ;  /* 0x000000202700780c */ /* 0x040fe20003f44270 */
[----:B------:R-:W-:Y:S01]  /*5ef0*/  MUFU.TANH R29, R29 ;  /* 0x0000001d001d7308 */ /* 0x000fe20000002400 */
[----:B------:R-:W-:Y:S02]  /*5f00*/  FSEL R200, R200, -INF , P3 ;  /* 0xff800000c8c87808 */ /* 0x000fe40001800000 */
[----:B------:R-:W-:Y:S02]  /*5f10*/  FMNMX.FTZ R5, R178, R5, !PT ;  /* 0x00000005b2057209 */ /* 0x000fe40007810000 */
[----:B------:R-:W-:Y:S02]  /*5f20*/  ISETP.GT.AND P3, PT, R39, 0x21, PT ;  /* 0x000000212700780c */ /* 0x000fe40003f64270 */
[----:B------:R-:W-:Y:S01]  /*5f30*/  FMNMX.FTZ R5, R200, R5, !PT ;  /* 0x00000005c8057209 */ /* 0x000fe20007810000 */
[----:B------:R-:W-:Y:S01]  /*5f40*/  MUFU.TANH R32, R32 ;  /* 0x0000002000207308 */ /* 0x000fe20000002400 */
[----:B------:R-:W-:-:S02]  /*5f50*/  FSEL R198, R198, -INF , P3 ;  /* 0xff800000c6c67808 */ /* 0x000fc40001800000 */
[----:B------:R-:W-:-:S04]  /*5f60*/  ISETP.GT.AND P3, PT, R39, 0x29, PT ;  /* 0x000000292700780c */ /* 0x000fc80003f64270 */
[----:B------:R-:W-:Y:S01]  /*5f70*/  FSEL R196, R45, -INF , P3 ;  /* 0xff8000002dc47808 */ /* 0x000fe20001800000 */
[----:B------:R-:W-:Y:S01]  /*5f80*/  FMUL.FTZ R45, R66, UR7 ;  /* 0x00000007422d7c20 */ /* 0x000fe20008410000 */
[----:B------:R-:W-:Y:S01]  /*5f90*/  ISETP.GT.AND P3, PT, R39, 0x31, PT ;  /* 0x000000312700780c */ /* 0x000fe20003f64270 */
        /* <DEDUP_REMOVED lines=12> */
[----:B------:R-:W-:Y:S02]  /*6060*/  FSEL R172, R36, -INF , P2 ;  /* 0xff80000024ac7808 */ /* 0x000fe40001000000 */
[----:B------:R-:W-:Y:S02]  /*6070*/  ISETP.GT.AND P2, PT, R39, 0x28, PT ;  /* 0x000000282700780c */ /* 0x000fe40003f44270 */
[----:B------:R-:W-:Y:S01]  /*6080*/  FMNMX.FTZ R5, R172, R5, !PT ;  /* 0x00000005ac057209 */ /* 0x000fe20007810000 */
[----:B------:R-:W-:Y:S01]  /*6090*/  HGMMA.64x128x16.F32 R88, R168, gdesc[UR12].tnspB, R88, gsb0 ;  /* 0x41e0000ca8587df0 */ /* 0x000fe20008000858 */
[----:B------:R-:W-:Y:S01]  /*60a0*/  UIADD3 UR14, UR5, 0x200, URZ ;  /* 0x00000200050e7890 */ /* 0x000fe2000fffe03f */
[----:B------:R-:W-:Y:S01]  /*60b0*/  FSEL R174, R44, -INF , P2 ;  /* 0xff8000002cae7808 */ /* 0x000fe20001000000 */
[----:B------:R-:W-:Y:S01]  /*60c0*/  UMOV UR15, 0x40000040 ;  /* 0x40000040000f7882 */ /* 0x000fe20000000000 */
[----:B------:R-:W-:-:S02]  /*60d0*/  FMNMX.FTZ R5, R198, R5, !PT ;  /* 0x00000005c6057209 */ /* 0x000fc40007810000 */
[C---:B------:R-:W-:Y:S02]  /*60e0*/  ISETP.GT.AND P2, PT, R39.reuse, 0x30, PT ;  /* 0x000000302700780c */ /* 0x040fe40003f44270 */
[----:B------:R-:W-:Y:S01]  /*60f0*/  FMNMX.FTZ R35, R174, R5, !PT ;  /* 0x00000005ae237209 */ /* 0x000fe20007810000 */
[----:B------:R-:W-:Y:S01]  /*6100*/  FMUL.FTZ R5, R72, UR7 ;  /* 0x0000000748057c20 */ /* 0x000fe20008410000 */
[----:B------:R-:W-:Y:S02]  /*6110*/  FSEL R194, R48, -INF , P2 ;  /* 0xff80000030c27808 */ /* 0x000fe40001000000 */
[----:B------:R-:W-:Y:S02]  /*6120*/  FMNMX.FTZ R35, R196, R35, !PT ;  /* 0x00000023c4237209 */ /* 0x000fe40007810000 */
[----:B------:R-:W-:Y:S01]  /*6130*/  ISETP.GT.AND P2, PT, R39, 0x38, PT ;  /* 0x000000382700780c */ /* 0x000fe20003f44270 */
[----:B------:R-:W0:Y:S01]  /*6140*/  MUFU.TANH R5, R5 ;  /* 0x0000000500057308 */ /* 0x000e220000002400 */
[----:B------:R-:W-:Y:S01]  /*6150*/  FMNMX.FTZ R35, R194, R35, !PT ;  /* 0x00000023c2237209 */ /* 0x000fe20007810000 */
[----:B------:R-:W-:-:S02]  /*6160*/  WARPGROUP.DEPBAR.LE gsb0, 0x0 ;  /* 0x00008000000079c5 */ /* 0x000fc40000010000 */
[----:B------:R-:W-:Y:S01]  /*6170*/  WARPGROUP.ARRIVE ;  /* 0x00000000000079c5 */ /* 0x000fe20000000000 */
[----:B------:R-:W-:Y:S01]  /*6180*/  FSEL R170, R49, -INF , P3 ;  /* 0xff80000031aa7808 */ /* 0x000fe20001800000 */
[----:B------:R-:W-:Y:S01]  /*6190*/  FMUL.FTZ R49, R67, UR7 ;  /* 0x0000000743317c20 */ /* 0x000fe20008410000 */
[----:B------:R-:W-:Y:S01]  /*61a0*/  ISETP.GT.AND P3, PT, R39, 0x39, PT ;  /* 0x000000392700780c */ /* 0x000fe20003f64270 */
[----:B------:R-:W-:Y:S01]  /*61b0*/  FMUL.FTZ R67, R87, UR7 ;  /* 0x0000000757437c20 */ /* 0x000fe20008410000 */
[----:B------:R-:W-:Y:S01]  /*61c0*/  FSEL R168, R52, -INF , P2 ;  /* 0xff80000034a87808 */ /* 0x000fe20001000000 */
[----:B------:R-:W-:Y:S01]  /*61d0*/  HGMMA.64x128x16.F32 R88, R164, gdesc[UR12].tnspB, R88, gsb0 ;  /* 0x41e0000ca4587df0 */ /* 0x000fe20008000858 */
[----:B------:R-:W-:Y:S01]  /*61e0*/  FMNMX.FTZ R35, R170, R35, !PT ;  /* 0x00000023aa237209 */ /* 0x000fe20007810000 */
[----:B------:R-:W-:Y:S01]  /*61f0*/  UIADD3 UR14, UR5, 0x280, URZ ;  /* 0x00000280050e7890 */ /* 0x000fe2000fffe03f */
[----:B------:R-:W-:Y:S01]  /*6200*/  ISETP.GT.AND P2, PT, R39, 0x40, PT ;  /* 0x000000402700780c */ /* 0x000fe20003f44270 */
[----:B------:R-:W-:Y:S01]  /*6210*/  UMOV UR15, 0x40000040 ;  /* 0x40000040000f7882 */ /* 0x000fe20000000000 */
[----:B------:R-:W-:Y:S01]  /*6220*/  FSEL R72, R53, -INF , P3 ;  /* 0xff80000035487808 */ /* 0x000fe20001800000 */
[----:B------:R-:W1:Y:S01]  /*6230*/  MUFU.TANH R52, R73 ;  /* 0x0000004900347308 */ /* 0x000e620000002400 */
[----:B------:R-:W-:Y:S01]  /*6240*/  FMNMX.FTZ R35, R168, R35, !PT ;  /* 0x00000023a8237209 */ /* 0x000fe20007810000 */
[----:B------:R-:W-:Y:S01]  /*6250*/  FMUL.FTZ R53, R71, UR7 ;  /* 0x0000000747357c20 */ /* 0x000fe20008410000 */
[----:B------:R-:W-:-:S02]  /*6260*/  ISETP.GT.AND P3, PT, R39, 0x41, PT ;  /* 0x000000412700780c */ /* 0x000fc40003f64270 */
[----:B------:R-:W-:Y:S02]  /*6270*/  FSEL R68, R56, -INF , P2 ;  /* 0xff80000038447808 */ /* 0x000fe40001000000 */
[----:B------:R-:W-:Y:S01]  /*6280*/  FMNMX.FTZ R35, R72, R35, !PT ;  /* 0x0000002348237209 */ /* 0x000fe20007810000 */
[----:B------:R-:W2:Y:S01]  /*6290*/  MUFU.TANH R56, R77 ;  /* 0x0000004d00387308 */ /* 0x000ea20000002400 */
[----:B------:R-:W-:Y:S02]  /*62a0*/  ISETP.GT.AND P2, PT, R39, 0x48, PT ;  /* 0x000000482700780c */ /* 0x000fe40003f44270 */
[----:B------:R-:W-:Y:S01]  /*62b0*/  FSEL R36, R57, -INF , P3 ;  /* 0xff80000039247808 */ /* 0x000fe20001800000 */
[----:B------:R-:W-:Y:S01]  /*62c0*/  FMUL.FTZ R57, R75, UR7 ;  /* 0x000000074b397c20 */ /* 0x000fe20008410000 */
[----:B------:R-:W-:Y:S02]  /*62d0*/  FMNMX.FTZ R35, R68, R35, !PT ;  /* 0x0000002344237209 */ /* 0x000fe40007810000 */
[----:B------:R-:W-:Y:S01]  /*62e0*/  ISETP.GT.AND P3, PT, R39, 0x49, PT ;  /* 0x000000492700780c */ /* 0x000fe20003f64270 */
[----:B------:R-:W3:Y:S01]  /*62f0*/  MUFU.TANH R49, R49 ;  /* 0x0000003100317308 */ /* 0x000ee20000002400 */
[----:B------:R-:W-:-:S02]  /*6300*/  FSEL R38, R38, -INF , P2 ;  /* 0xff80000026267808 */ /* 0x000fc40001000000 */
[----:B------:R-:W-:Y:S02]  /*6310*/  FMNMX.FTZ R35, R36, R35, !PT ;  /* 0x0000002324237209 */ /* 0x000fe40007810000 */
[C---:B------:R-:W-:Y:S02]  /*6320*/  ISETP.GT.AND P2, PT, R39.reuse, 0x50, PT ;  /* 0x000000502700780c */ /* 0x040fe40003f44270 */
[----:B------:R-:W-:Y:S01]  /*6330*/  FSEL R40, R40, -INF , P3 ;  /* 0xff80000028287808 */ /* 0x000fe20001800000 */
[----:B------:R-:W4:Y:S01]  /*6340*/  MUFU.TANH R53, R53 ;  /* 0x0000003500357308 */ /* 0x000f220000002400 */
[----:B------:R-:W-:Y:S02]  /*6350*/  FMNMX.FTZ R35, R38, R35, !PT ;  /* 0x0000002326237209 */ /* 0x000fe40007810000 */
[----:B------:R-:W-:Y:S02]  /*6360*/  ISETP.GT.AND P3, PT, R39, 0x51, PT ;  /* 0x000000512700780c */ /* 0x000fe40003f64270 */
[----:B------:R-:W-:-:S02]  /*6370*/  FSEL R42, R42, -INF , P2 ;  /* 0xff8000002a2a7808 */ /* 0x000fc40001000000 */
[----:B------:R-:W-:Y:S01]  /*6380*/  FMNMX.FTZ R35, R40, R35, !PT ;  /* 0x0000002328237209 */ /* 0x000fe20007810000 */
[----:B------:R-:W5:Y:S01]  /*6390*/  MUFU.TANH R57, R57 ;  /* 0x0000003900397308 */ /* 0x000f620000002400 */
[----:B------:R-:W-:Y:S02]  /*63a0*/  ISETP.GT.AND P2, PT, R39, 0x58, PT ;  /* 0x000000582700780c */ /* 0x000fe40003f44270 */
[----:B------:R-:W-:Y:S01]  /*63b0*/  FSEL R44, R65, -INF , P3 ;  /* 0xff800000412c7808 */ /* 0x000fe20001800000 */
[----:B------:R-:W-:Y:S01]  /*63c0*/  FMUL.FTZ R65, R86, UR7 ;  /* 0x0000000756417c20 */ /* 0x000fe20008410000 */
[----:B------:R-:W-:Y:S02]  /*63d0*/  FMNMX.FTZ R35, R42, R35, !PT ;  /* 0x000000232a237209 */ /* 0x000fe40007810000 */
[----:B------:R-:W-:Y:S01]  /*63e0*/  ISETP.GT.AND P3, PT, R39, 0x59, PT ;  /* 0x000000592700780c */ /* 0x000fe20003f64270 */
[----:B------:R-:W-:Y:S01]  /*63f0*/  MUFU.TANH R67, R67 ;  /* 0x0000004300437308 */ /* 0x000fe20000002400 */
[----:B------:R-:W-:-:S02]  /*6400*/  FSEL R46, R46, -INF , P2 ;  /* 0xff8000002e2e7808 */ /* 0x000fc40001000000 */
[----:B------:R-:W-:Y:S02]  /*6410*/  FMNMX.FTZ R35, R44, R35, !PT ;  /* 0x000000232c237209 */ /* 0x000fe40007810000 */
[----:B------:R-:W-:Y:S02]  /*6420*/  ISETP.GT.AND P2, PT, R39, 0x60, PT ;  /* 0x000000602700780c */ /* 0x000fe40003f44270 */
[----:B------:R-:W-:Y:S01]  /*6430*/  FSEL R48, R69, -INF , P3 ;  /* 0xff80000045307808 */ /* 0x000fe20001800000 */
[C---:B------:R-:W-:Y:S01]  /*6440*/  VIADD R69, R39.reuse, 0x8 ;  /* 0x0000000827457836 */ /* 0x040fe20000000000 */
[----:B------:R-:W-:Y:S01]  /*6450*/  FMNMX.FTZ R35, R46, R35, !PT ;  /* 0x000000232e237209 */ /* 0x000fe20007810000 */
[----:B------:R-:W5:Y:S01]  /*6460*/  MUFU.TANH R65, R65 ;  /* 0x0000004100417308 */ /* 0x000f620000002400 */
[----:B------:R-:W-:Y:S02]  /*6470*/  ISETP.GT.AND P3, PT, R39, 0x61, PT ;  /* 0x000000612700780c */ /* 0x000fe40003f64270 */
[----:B0-----:R-:W-:-:S02]  /*6480*/  FSEL R50, R5, -INF , P2 ;  /* 0xff80000005327808 */ /* 0x001fc40001000000 */
[----:B------:R-:W-:Y:S01]  /*6490*/  FMNMX.FTZ R35, R48, R35, !PT ;  /* 0x0000002330237209 */ /* 0x000fe20007810000 */
[----:B------:R-:W0:Y:S01]  /*64a0*/  LDC R5, c[0x0][0x988] ;  /* 0x00026200ff057b82 */ /* 0x000e220000000800 */
[C---:B------:R-:W-:Y:S02]  /*64b0*/  ISETP.GT.AND P2, PT, R39.reuse, 0x68, PT ;  /* 0x000000682700780c */ /* 0x040fe40003f44270 */
[----:B-1----:R-:W-:Y:S02]  /*64c0*/  FSEL R52, R52, -INF , P3 ;  /* 0xff80000034347808 */ /* 0x002fe40001800000 */
[----:B------:R-:W-:Y:S02]  /*64d0*/  FMNMX.FTZ R35, R50, R35, !PT ;  /* 0x0000002332237209 */ /* 0x000fe40007810000 */
[----:B------:R-:W-:Y:S02]  /*64e0*/  ISETP.GT.AND P3, PT, R39, 0x69, PT ;  /* 0x000000692700780c */ /* 0x000fe40003f64270 */
[----:B------:R-:W-:-:S02]  /*64f0*/  FSEL R54, R54, -INF , P2 ;  /* 0xff80000036367808 */ /* 0x000fc40001000000 */
[----:B------:R-:W-:Y:S02]  /*6500*/  FMNMX.FTZ R35, R52, R35, !PT ;  /* 0x0000002334237209 */ /* 0x000fe40007810000 */
[C---:B------:R-:W-:Y:S02]  /*6510*/  ISETP.GT.AND P2, PT, R39.reuse, 0x70, PT ;  /* 0x000000702700780c */ /* 0x040fe40003f44270 */
[----:B--2---:R-:W-:Y:S02]  /*6520*/  FSEL R56, R56, -INF , P3 ;  /* 0xff80000038387808 */ /* 0x004fe40001800000 */
[----:B------:R-:W-:Y:S02]  /*6530*/  FMNMX.FTZ R35, R54, R35, !PT ;  /* 0x0000002336237209 */ /* 0x000fe40007810000 */
[----:B------:R-:W-:Y:S02]  /*6540*/  ISETP.GT.AND P3, PT, R39, 0x71, PT ;  /* 0x000000712700780c */ /* 0x000fe40003f64270 */
[----:B------:R-:W-:-:S02]  /*6550*/  FSEL R62, R80, -INF , P2 ;  /* 0xff800000503e7808 */ /* 0x000fc40001000000 */
[----:B------:R-:W-:Y:S02]  /*6560*/  FMNMX.FTZ R35, R56, R35, !PT ;  /* 0x0000002338237209 */ /* 0x000fe40007810000 */
[C---:B------:R-:W-:Y:S02]  /*6570*/  ISETP.GT.AND P2, PT, R39.reuse, 0x78, PT ;  /* 0x000000782700780c */ /* 0x040fe40003f44270 */
[----:B------:R-:W-:Y:S02]  /*6580*/  FSEL R60, R60, -INF , P3 ;  /* 0xff8000003c3c7808 */ /* 0x000fe40001800000 */
[----:B------:R-:W-:Y:S02]  /*6590*/  FMNMX.FTZ R35, R62, R35, !PT ;  /* 0x000000233e237209 */ /* 0x000fe40007810000 */
[----:B------:R-:W-:Y:S02]  /*65a0*/  ISETP.GT.AND P3, PT, R39, 0x79, PT ;  /* 0x000000792700780c */ /* 0x000fe40003f64270 */
[----:B------:R-:W-:-:S02]  /*65b0*/  FSEL R64, R64, -INF , P2 ;  /* 0xff80000040407808 */ /* 0x000fc40001000000 */
[----:B------:R-:W-:Y:S02]  /*65c0*/  FMNMX.FTZ R35, R60, R35, !PT ;  /* 0x000000233c237209 */ /* 0x000fe40007810000 */
[C---:B------:R-:W-:Y:S02]  /*65d0*/  ISETP.GT.AND P5, PT, R69.reuse, RZ, PT ;  /* 0x000000ff4500720c */ /* 0x040fe40003fa4270 */
[----:B------:R-:W-:Y:S02]  /*65e0*/  FSEL R58, R58, -INF , P3 ;  /* 0xff8000003a3a7808 */ /* 0x000fe40001800000 */
[----:B------:R-:W-:Y:S02]  /*65f0*/  FMNMX.FTZ R35, R64, R35, !PT ;  /* 0x0000002340237209 */ /* 0x000fe40007810000 */
[----:B------:R-:W-:Y:S02]  /*6600*/  ISETP.GT.AND P6, PT, R69, 0x1, PT ;  /* 0x000000014500780c */ /* 0x000fe40003fc4270 */
[----:B------:R-:W-:-:S02]  /*6610*/  FSEL R0, R0, -INF , P5 ;  /* 0xff80000000007808 */ /* 0x000fc40002800000 */
[----:B------:R-:W-:Y:S02]  /*6620*/  FMNMX.FTZ R35, R58, R35, !PT ;  /* 0x000000233a237209 */ /* 0x000fe40007810000 */
[C---:B------:R-:W-:Y:S02]  /*6630*/  ISETP.GT.AND P3, PT, R69.reuse, 0x8, PT ;  /* 0x000000084500780c */ /* 0x040fe40003f64270 */
[----:B------:R-:W-:Y:S01]  /*6640*/  FSEL R70, R2, -INF , P6 ;  /* 0xff80000002467808 */ /* 0x000fe20003000000 */
[----:B------:R-:W1:Y:S01]  /*6650*/  SHFL.BFLY PT, R10, R35, 0x2, 0x1f ;  /* 0x0c401f00230a7f89 */ /* 0x000e6200000e0000 */
        /* <DEDUP_REMOVED lines=10> */
[C---:B------:R-:W-:Y:S02]  /*6700*/  ISETP.GT.AND P3, PT, R69.reuse, 0x18, PT ;  /* 0x000000184500780c */ /* 0x040fe40003f64270 */
[----:B------:R-:W-:Y:S02]  /*6710*/  FSEL R20, R20, -INF , P6 ;  /* 0xff80000014147808 */ /* 0x000fe40003000000 */
[----:B------:R-:W-:Y:S02]  /*6720*/  FMNMX.FTZ R71, R74, R71, !PT ;  /* 0x000000474a477209 */ /* 0x000fe40007810000 */
[----:B------:R-:W-:Y:S01]  /*6730*/  ISETP.GT.AND P4, PT, R69, 0x19, PT ;  /* 0x000000194500780c */ /* 0x000fe20003f84270 */
[----:B------:R-:W-:Y:S02]  /*6740*/  WARPGROUP.DEPBAR.LE gsb0, 0x0 ;  /* 0x00008000000079c5 */ /* 0x000fe40000010000 */
[----:B------:R-:W-:Y:S01]  /*6750*/  WARPGROUP.ARRIVE ;  /* 0x00000000000079c5 */ /* 0x000fe20000000000 */
[----:B------:R-:W-:-:S02]  /*6760*/  FSEL R76, R21, -INF , P3 ;  /* 0xff800000154c7808 */ /* 0x000fc40001800000 */
[----:B------:R-:W-:Y:S02]  /*6770*/  FMNMX.FTZ R71, R20, R71, !PT ;  /* 0x0000004714477209 */ /* 0x000fe40007810000 */
[----:B------:R-:W-:Y:S01]  /*6780*/  ISETP.GT.AND P5, PT, R69, 0x20, PT ;  /* 0x000000204500780c */ /* 0x000fe20003fa4270 */
[----:B------:R-:W-:Y:S01]  /*6790*/  HGMMA.64x128x16.F32 R88, R160, gdesc[UR12].tnspB, R88, gsb0 ;  /* 0x41e0000ca0587df0 */ /* 0x000fe20008000858 */
[----:B------:R-:W-:Y:S01]  /*67a0*/  FSEL R24, R24, -INF , P4 ;  /* 0xff80000018187808 */ /* 0x000fe20002000000 */
[----:B------:R-:W-:Y:S01]  /*67b0*/  UIADD3 UR14, UR5, 0x300, URZ ;  /* 0x00000300050e7890 */ /* 0x000fe2000fffe03f */
[----:B------:R-:W-:Y:S01]  /*67c0*/  FMNMX.FTZ R71, R76, R71, !PT ;  /* 0x000000474c477209 */ /* 0x000fe20007810000 */
[----:B------:R-:W-:Y:S01]  /*67d0*/  UMOV UR15, 0x40000040 ;  /* 0x40000040000f7882 */ /* 0x000fe20000000000 */
[----:B-1----:R-:W-:Y:S02]  /*67e0*/  FMNMX.FTZ R37, R35, R10, !PT ;  /* 0x0000000a23257209 */ /* 0x002fe40007810000 */
[----:B------:R-:W-:-:S02]  /*67f0*/  ISETP.GT.AND P6, PT, R69, 0x21, PT ;  /* 0x000000214500780c */ /* 0x000fc40003fc4270 */
[----:B------:R-:W-:Y:S01]  /*6800*/  FSEL R78, R25, -INF , P5 ;  /* 0xff800000194e7808 */ /* 0x000fe20002800000 */
[----:B------:R-:W1:Y:S01]  /*6810*/  SHFL.BFLY PT, R10, R37, 0x1, 0x1f ;  /* 0x0c201f00250a7f89 */ /* 0x000e6200000e0000 */
[----:B------:R-:W-:Y:S02]  /*6820*/  FMNMX.FTZ R71, R24, R71, !PT ;  /* 0x0000004718477209 */ /* 0x000fe40007810000 */
[C---:B------:R-:W-:Y:S02]  /*6830*/  ISETP.GT.AND P3, PT, R69.reuse, 0x28, PT ;  /* 0x000000284500780c */ /* 0x040fe40003f64270 */
[----:B------:R-:W-:Y:S02]  /*6840*/  FSEL R26, R26, -INF , P6 ;  /* 0xff8000001a1a7808 */ /* 0x000fe40003000000 */
[----:B------:R-:W-:Y:S02]  /*6850*/  FMNMX.FTZ R71, R78, R71, !PT ;  /* 0x000000474e477209 */ /* 0x000fe40007810000 */
[----:B------:R-:W-:-:S02]  /*6860*/  ISETP.GT.AND P4, PT, R69, 0x29, PT ;  /* 0x000000294500780c */ /* 0x000fc40003f84270 */
[----:B------:R-:W-:Y:S02]  /*6870*/  FSEL R80, R27, -INF , P3 ;  /* 0xff8000001b507808 */ /* 0x000fe40001800000 */
        /* <DEDUP_REMOVED lines=13> */
[----:B-1----:R-:W-:Y:S02]  /*6950*/  FMNMX.FTZ R10, R37, R10, !PT ;  /* 0x0000000a250a7209 */ /* 0x002fe40007810000 */
[----:B------:R-:W-:Y:S02]  /*6960*/  ISETP.GT.AND P5, PT, R69, 0x40, PT ;  /* 0x000000404500780c */ /* 0x000fe40003fa4270 */
[----:B------:R-:W-:Y:S01]  /*6970*/  FSEL R164, R32, -INF , P4 ;  /* 0xff80000020a47808 */ /* 0x000fe20002000000 */
[----:B0-----:R-:W-:Y:S01]  /*6980*/  FMUL.FTZ R37, R10, R5 ;  /* 0x000000050a257220 */ /* 0x001fe20000410000 */
[----:B------:R-:W-:-:S02]  /*6990*/  FMNMX.FTZ R71, R86, R71, !PT ;  /* 0x0000004756477209 */ /* 0x000fc40007810000 */
[----:B------:R-:W-:Y:S02]  /*69a0*/  ISETP.GT.AND P6, PT, R69, 0x41, PT ;  /* 0x000000414500780c */ /* 0x000fe40003fc4270 */
[----:B------:R-:W-:Y:S02]  /*69b0*/  FSEL R32, R33, -INF , P5 ;  /* 0xff80000021207808 */ /* 0x000fe40002800000 */
[----:B------:R-:W-:Y:S02]  /*69c0*/  FMNMX.FTZ R71, R164, R71, !PT ;  /* 0x00000047a4477209 */ /* 0x000fe40007810000 */
[----:B------:R-:W-:Y:S02]  /*69d0*/  FSETP.NEU.FTZ.AND P2, PT, R10, -INF , PT ;  /* 0xff8000000a00780b */ /* 0x000fe40003f5d000 */
[----:B------:R-:W-:Y:S02]  /*69e0*/  ISETP.GT.AND P3, PT, R69, 0x48, PT ;  /* 0x000000484500780c */ /* 0x000fe40003f64270 */
[----:B------:R-:W-:-:S02]  /*69f0*/  FSEL R34, R34, -INF , P6 ;  /* 0xff80000022227808 */ /* 0x000fc40003000000 */
        /* <DEDUP_REMOVED lines=21> */
[----:B---3--:R-:W-:Y:S01]  /*6b50*/  FSEL R198, R49, -INF , P6 ;  /* 0xff80000031c67808 */ /* 0x008fe20003000000 */
        /* <DEDUP_REMOVED lines=11> */
[----:B----4-:R-:W-:Y:S01]  /*6c10*/  FSEL R168, R53, -INF , P4 ;  /* 0xff80000035a87808 */ /* 0x010fe20002000000 */
        /* <DEDUP_REMOVED lines=11> */
[----:B-----5:R-:W-:Y:S01]  /*6cd0*/  FSEL R72, R57, -INF , P6 ;  /* 0xff80000039487808 */ /* 0x020fe20003000000 */
        /* <DEDUP_REMOVED lines=16> */
[----:B------:R-:W-:Y:S01]  /*6de0*/  FFMA.FTZ R58, R58, R5, -R37 ;  /* 0x000000053a3a7223 */ /* 0x000fe20000010825 */
[----:B------:R-:W-:Y:S01]  /*6df0*/  FSEL R206, R61, -INF , P5 ;  /* 0xff8000003dce7808 */ /* 0x000fe20002800000 */
[----:B------:R-:W-:Y:S01]  /*6e00*/  MUFU.EX2 R35, R35 ;  /* 0x0000002300237308 */ /* 0x000fe20000000800 */
[----:B------:R-:W-:-:S02]  /*6e10*/  FMNMX.FTZ R71, R68, R71, !PT ;  /* 0x0000004744477209 */ /* 0x000fc40007810000 */
[----:B------:R-:W-:Y:S02]  /*6e20*/  ISETP.GT.AND P3, PT, R69, 0x78, PT ;  /* 0x000000784500780c */ /* 0x000fe40003f64270 */
[----:B------:R-:W-:Y:S01]  /*6e30*/  FSEL R208, R63, -INF , P6 ;  /* 0xff8000003fd07808 */ /* 0x000fe20003000000 */
[----:B------:R-:W-:Y:S02]  /*6e40*/  WARPGROUP.DEPBAR.LE gsb0, 0x0 ;  /* 0x00008000000079c5 */ /* 0x000fe40000010000 */
[----:B------:R-:W-:Y:S01]  /*6e50*/  WARPGROUP.ARRIVE ;  /* 0x00000000000079c5 */ /* 0x000fe20000000000 */
[----:B------:R-:W-:Y:S01]  /*6e60*/  FMNMX.FTZ R71, R206, R71, !PT ;  /* 0x00000047ce477209 */ /* 0x000fe20007810000 */
[-CC-:B------:R-:W-:Y:S01]  /*6e70*/  FFMA.FTZ R162, R46, R5.reuse, -R37.reuse ;  /* 0x000000052ea27223 */ /* 0x180fe20000010825 */
[----:B------:R-:W-:Y:S01]  /*6e80*/  ISETP.GT.AND P4, PT, R69, 0x79, PT ;  /* 0x000000794500780c */ /* 0x000fe20003f84270 */
[----:B------:R-:W-:Y:S01]  /*6e90*/  FFMA.FTZ R46, R62, R5, -R37 ;  /* 0x000000053e2e7223 */ /* 0x000fe20000010825 */
[----:B------:R-:W-:Y:S01]  /*6ea0*/  FSEL R160, R65, -INF , P3 ;  /* 0xff80000041a07808 */ /* 0x000fe20001800000 */
[----:B------:R-:W-:Y:S01]  /*6eb0*/  HGMMA.64x128x16.F32 R88, R156, gdesc[UR12].tnspB, R88, gsb0 ;  /* 0x41e0000c9c587df0 */ /* 0x000fe20008000858 */
[----:B------:R-:W-:Y:S01]  /*6ec0*/  FMNMX.FTZ R71, R208, R71, !PT ;  /* 0x00000047d0477209 */ /* 0x000fe20007810000 */
[----:B------:R-:W-:Y:S01]  /*6ed0*/  UIADD3 UR14, UR5, 0x380, URZ ;  /* 0x00000380050e7890 */ /* 0x000fe2000fffe03f */
[----:B------:R-:W-:Y:S01]  /*6ee0*/  FSEL R210, R67, -INF , P4 ;  /* 0xff80000043d27808 */ /* 0x000fe20002000000 */
[----:B------:R-:W-:Y:S01]  /*6ef0*/  UMOV UR15, 0x40000040 ;  /* 0x40000040000f7882 */ /* 0x000fe20000000000 */
[----:B------:R-:W-:Y:S01]  /*6f00*/  FMNMX.FTZ R71, R160, R71, !PT ;  /* 0x00000047a0477209 */ /* 0x000fe20007810000 */
[----:B------:R-:W-:Y:S01]  /*6f10*/  MUFU.EX2 R180, R180 ;  /* 0x000000b400b47308 */ /* 0x000fe20000000800 */
[----:B------:R-:W-:-:S02]  /*6f20*/  UMOV UR5, UR37 ;  /* 0x0000002500057c82 */ /* 0x000fc40008000000 */
[----:B------:R-:W-:-:S05]  /*6f30*/  FMNMX.FTZ R71, R210, R71, !PT ;  /* 0x00000047d2477209 */ /* 0x000fca0007810000 */
        /* <DEDUP_REMOVED lines=10> */
[----:B0-----:R-:W-:-:S02]  /*6fe0*/  FMNMX.FTZ R12, R2, R53, !PT ;  /* 0x00000035020c7209 */ /* 0x001fc40007810000 */
[----:B------:R-:W-:Y:S02]  /*6ff0*/  FSEL R2, R10, RZ, P2 ;  /* 0x000000ff0a027208 */ /* 0x000fe40001000000 */
[C---:B------:R-:W-:Y:S01]  /*7000*/  FSETP.NEU.FTZ.AND P2, PT, R12.reuse, -INF , PT ;  /* 0xff8000000c00780b */ /* 0x040fe20003f5d000 */
[-C--:B------:R-:W-:Y:S02]  /*7010*/  FMUL.FTZ R37, R12, R5.reuse ;  /* 0x000000050c257220 */ /* 0x080fe40000410000 */
[----:B------:R-:W-:Y:S01]  /*7020*/  MUFU.EX2 R25, R25 ;  /* 0x0000001900197308 */ /* 0x000fe20000000800 */
[----:B------:R-:W-:Y:S02]  /*7030*/  FADD.FTZ R2, -R2, R11 ;  /* 0x0000000b02027221 */ /* 0x000fe40000010100 */
[----:B------:R-:W-:Y:S02]  /*7040*/  FSEL R37, R37, RZ, P2 ;  /* 0x000000ff25257208 */ /* 0x000fe40001000000 */
[----:B------:R-:W-:-:S03]  /*7050*/  FMUL.FTZ R2, R2, R5 ;  /* 0x0000000502027220 */ /* 0x000fc60000410000 */
[----:B------:R-:W-:Y:S01]  /*7060*/  MUFU.EX2 R174, R174 ;  /* 0x000000ae00ae7308 */ /* 0x000fe20000000800 */
[-CC-:B------:R-:W-:Y:S01]  /*7070*/  FFMA.FTZ R181, R0, R5.reuse, -R37.reuse ;  /* 0x0000000500b57223 */ /* 0x180fe20000010825 */
[----:B------:R-:W-:Y:S01]  /*7080*/  FSEL R0, R12, RZ, P2 ;  /* 0x000000ff0c007208 */ /* 0x000fe20001000000 */
[-CC-:B------:R-:W-:Y:S01]  /*7090*/  FFMA.FTZ R50, R70, R5.reuse, -R37.reuse ;  /* 0x0000000546327223 */ /* 0x180fe20000010825 */
[-CC-:B------:R-:W-:Y:S01]  /*70a0*/  FFMA.FTZ R183, R66, R5.reuse, -R37.reuse ;  /* 0x0000000542b77223 */ /* 0x180fe20000010825 */
[-CC-:B------:R-:W-:Y:S01]  /*70b0*/  FFMA.FTZ R14, R14, R5.reuse, -R37.reuse ;  /* 0x000000050e0e7223 */ /* 0x180fe20000010825 */
[-C--:B------:R-:W-:Y:S01]  /*70c0*/  FFMA.FTZ R177, R74, R5.reuse, -R37 ;  /* 0x000000054ab17223 */ /* 0x080fe20000010825 */
[----:B------:R-:W-:Y:S01]  /*70d0*/  FADD.FTZ R0, -R0, R13 ;  /* 0x0000000d00007221 */ /* 0x000fe20000010100 */
[----:B------:R-:W0:Y:S01]  /*70e0*/  MUFU.EX2 R2, R2 ;  /* 0x0000000200027308 */ /* 0x000e220000000800 */
[-CC-:B------:R-:W-:Y:S01]  /*70f0*/  FFMA.FTZ R20, R20, R5.reuse, -R37.reuse ;  /* 0x0000000514147223 */ /* 0x180fe20000010825 */
[-CC-:B------:R-:W-:Y:S01]  /*7100*/  FFMA.FTZ R165, R32, R5.reuse, -R37.reuse ;  /* 0x0000000520a57223 */ /* 0x180fe20000010825 */
[-C--:B------:R-:W-:Y:S01]  /*7110*/  FMUL.FTZ R0, R0, R5.reuse ;  /* 0x0000000500007220 */ /* 0x080fe20000410000 */
[-CC-:B------:R-:W-:Y:S01]  /*7120*/  FFMA.FTZ R179, R76, R5.reuse, -R37.reuse ;  /* 0x000000054cb37223 */ /* 0x180fe20000010825 */
[----:B------:R-:W-:Y:S01]  /*7130*/  FFMA.FTZ R32, R34, R5, -R37 ;  /* 0x0000000522207223 */ /* 0x000fe20000010825 */
[----:B------:R-:W-:-:S02]  /*7140*/  IMAD.U32 R34, RZ, RZ, UR8 ;  /* 0x00000008ff227e24 */ /* 0x000fc4000f8e00ff */
        /* <DEDUP_REMOVED lines=10> */
[----:B0-----:R-:W-:Y:S01]  /*71f0*/  FFMA.FTZ R13, R2, R4, R35 ;  /* 0x00000004020d7223 */ /* 0x001fe20000010023 */
[-CC-:B------:R-:W-:Y:S01]  /*7200*/  FFMA.FTZ R54, R164, R5.reuse, -R37.reuse ;  /* 0x00000005a4367223 */ /* 0x180fe20000010825 */
[-CC-:B------:R-:W-:Y:S01]  /*7210*/  FFMA.FTZ R167, R166, R5.reuse, -R37.reuse ;  /* 0x00000005a6a77223 */ /* 0x180fe20000010825 */
[-C--:B------:R-:W-:Y:S01]  /*7220*/  FFMA.FTZ R161, R196, R5.reuse, -R37 ;  /* 0x00000005c4a17223 */ /* 0x080fe20000010825 */
[----:B------:R-:W-:Y:S01]  /*7230*/  FADD.FTZ R13, R180, R13 ;  /* 0x0000000db40d7221 */ /* 0x000fe20000010000 */
        /* <DEDUP_REMOVED lines=11> */
[----:B------:R-:W-:Y:S01]  /*72f0*/  FADD.FTZ R4, R176, R13 ;  /* 0x0000000db0047221 */ /* 0x000fe20000010000 */
[----:B-1----:R-:W-:Y:S01]  /*7300*/  FFMA.FTZ R3, R0, R3, R181 ;  /* 0x0000000300037223 */ /* 0x002fe200000100b5 */
[C---:B------:R-:W-:Y:S01]  /*7310*/  F2FP.F16.F32.PACK_AB R176, R15.reuse, R176 ;  /* 0x000000b00fb0723e */ /* 0x040fe200000000ff */
[----:B------:R-:W-:Y:S01]  /*7320*/  FFMA.FTZ R208, R208, R5, -R37 ;  /* 0x00000005d0d07223 */ /* 0x000fe20000010825 */
[----:B------:R-:W-:Y:S01]  /*7330*/  FADD.FTZ R13, R15, R4 ;  /* 0x000000040f0d7221 */ /* 0x000fe20000010000 */
[----:B------:R-:W-:-:S02]  /*7340*/  PLOP3.LUT P2, PT, PT, PT, UP0, 0x80, 0x0 ;  /* 0x000000000000781c */ /* 0x000fc40003f4f008 */
[----:B------:R-:W1:Y:S01]  /*7350*/  MUFU.EX2 R14, R14 ;  /* 0x0000000e000e7308 */ /* 0x000e620000000800 */
[----:B------:R-:W-:Y:S01]  /*7360*/  FADD.FTZ R4, R178, R13 ;  /* 0x0000000db2047221 */ /* 0x000fe20000010000 */
[----:B------:R-:W-:Y:S02]  /*7370*/  F2FP.F16.F32.PACK_AB R180, R180, R35 ;  /* 0x00000023b4b4723e */ /* 0x000fe400000000ff */
[----:B------:R-:W-:Y:S01]  /*7380*/  F2FP.F16.F32.PACK_AB R182, R39, R182 ;  /* 0x000000b627b6723e */ /* 0x000fe200000000ff */
[----:B------:R-:W-:Y:S01]  /*7390*/  FADD.FTZ R13, R21, R4 ;  /* 0x00000004150d7221 */ /* 0x000fe20000010000 */
[----:B0-----:R-:W-:Y:S01]  /*73a0*/  FADD.FTZ R4, R50, R3 ;  /* 0x0000000332047221 */ /* 0x001fe20000010000 */
[----:B------:R-:W-:Y:S01]  /*73b0*/  @!P1 VIADD R3, R34, 0x34840 ;  /* 0x0003484022039836 */ /* 0x000fe20000000000 */
[----:B------:R-:W-:Y:S01]  /*73c0*/  MUFU.EX2 R177, R177 ;  /* 0x000000b100b17308 */ /* 0x000fe20000000800 */
[----:B------:R-:W-:Y:S01]  /*73d0*/  FADD.FTZ R56, R172, R13 ;  /* 0x0000000dac387221 */ /* 0x000fe20000010000 */
[----:B--2---:R-:W-:Y:S01]  /*73e0*/  FADD.FTZ R13, R183, R4 ;  /* 0x00000004b70d7221 */ /* 0x004fe20000010000 */
[----:B------:R-:W-:Y:S01]  /*73f0*/  FFMA.FTZ R34, R194, R5, -R37 ;  /* 0x00000005c2227223 */ /* 0x000fe20000010825 */
[----:B------:R-:W-:Y:S01]  /*7400*/  @!P1 PRMT R3, RZ, 0x654, R3 ;  /* 0x00000654ff039816 */ /* 0x000fe20000000003 */
[----:B------:R-:W-:-:S02]  /*7410*/  WARPGROUP.DEPBAR.LE gsb0, 0x0 ;  /* 0x00008000000079c5 */ /* 0x000fc40000010000 */
[----:B------:R-:W-:Y:S01]  /*7420*/  WARPGROUP.ARRIVE ;  /* 0x00000000000079c5 */ /* 0x000fe20000000000 */
[----:B------:R-:W0:Y:S01]  /*7430*/  MUFU.EX2 R27, R27 ;  /* 0x0000001b001b7308 */ /* 0x000e220000000800 */
[----:B------:R-:W-:Y:S01]  /*7440*/  FADD.FTZ R53, R25, R56 ;  /* 0x0000003819357221 */ /* 0x000fe20000010000 */
[----:B-1----:R-:W-:Y:S01]  /*7450*/  FADD.FTZ R4, R14, R13 ;  /* 0x0000000d0e047221 */ /* 0x002fe20000010000 */
[----:B------:R-:W-:Y:S02]  /*7460*/  F2FP.F16.F32.PACK_AB R178, R21, R178 ;  /* 0x000000b215b2723e */ /* 0x000fe400000000ff */
[----:B------:R-:W-:Y:S01]  /*7470*/  HGMMA.64x128x16.F32 R88, R152, gdesc[UR12].tnspB, R88, gsb0 ;  /* 0x41e0000c98587df0 */ /* 0x000fe20008000858 */
[----:B------:R-:W-:Y:S01]  /*7480*/  FADD.FTZ R56, R174, R53 ;  /* 0x00000035ae387221 */ /* 0x000fe20000010000 */
[----:B------:R-:W-:Y:S01]  /*7490*/  IMAD.U32 R53, RZ, RZ, UR9 ;  /* 0x00000009ff357e24 */ /* 0x000fe2000f8e00ff */
[----:B------:R-:W-:Y:S01]  /*74a0*/  MUFU.EX2 R20, R20 ;  /* 0x0000001400147308 */ /* 0x000fe20000000800 */
[----:B------:R-:W-:-:S02]  /*74b0*/  F2FP.F16.F32.PACK_AB R172, R25, R172 ;  /* 0x000000ac19ac723e */ /* 0x000fc400000000ff */
[----:B------:R-:W-:Y:S01]  /*74c0*/  @!P1 VIADD R53, R53, 0x34860 ;  /* 0x0003486035359836 */ /* 0x000fe20000000000 */
[----:B------:R-:W-:Y:S02]  /*74d0*/  F2FP.F16.F32.PACK_AB R181, R50, R181 ;  /* 0x000000b532b5723e */ /* 0x000fe400000000ff */
[----:B------:R-:W-:Y:S02]  /*74e0*/  F2FP.F16.F32.PACK_AB R183, R14, R183 ;  /* 0x000000b70eb7723e */ /* 0x000fe400000000ff */
[----:B------:R-:W1:Y:S01]  /*74f0*/  MUFU.EX2 R28, R28 ;  /* 0x0000001c001c7308 */ /* 0x000e620000000800 */
[C---:B0-----:R-:W-:Y:S01]  /*7500*/  FADD.FTZ R13, R27.reuse, R56 ;  /* 0x000000381b0d7221 */ /* 0x041fe20000010000 */
[----:B------:R-:W-:Y:S01]  /*7510*/  @!P1 PRMT R53, RZ, 0x654, R53 ;  /* 0x00000654ff359816 */ /* 0x000fe20000000035 */
[----:B------:R-:W-:Y:S01]  /*7520*/  FFMA.FTZ R56, R198, R5, -R37 ;  /* 0x00000005c6387223 */ /* 0x000fe20000010825 */
[----:B------:R-:W-:-:S04]  /*7530*/  F2FP.F16.F32.PACK_AB R174, R27, R174 ;  /* 0x000000ae1bae723e */ /* 0x000fc800000000ff */
[----:B------:R-:W-:Y:S08]  /*7540*/  MUFU.EX2 R179, R179 ;  /* 0x000000b300b37308 */ /* 0x000ff00000000800 */
[----:B------:R-:W0:Y:S08]  /*7550*/  MUFU.EX2 R29, R29 ;  /* 0x0000001d001d7308 */ /* 0x000e300000000800 */
[----:B------:R-:W-:Y:S08]  /*7560*/  MUFU.EX2 R24, R24 ;  /* 0x0000001800187308 */ /* 0x000ff00000000800 */
[----:B------:R-:W2:Y:S08]  /*7570*/  MUFU.EX2 R170, R170 ;  /* 0x000000aa00aa7308 */ /* 0x000eb00000000800 */
[----:B------:R-:W-:Y:S08]  /*7580*/  MUFU.EX2 R173, R173 ;  /* 0x000000ad00ad7308 */ /* 0x000ff00000000800 */
[----:B------:R-:W3:Y:S08]  /*7590*/  MUFU.EX2 R31, R31 ;  /* 0x0000001f001f7308 */ /* 0x000ef00000000800 */
[----:B------:R-:W-:Y:S08]  /*75a0*/  MUFU.EX2 R26, R26 ;  /* 0x0000001a001a7308 */ /* 0x000ff00000000800 */
[----:B------:R-:W4:Y:S08]  /*75b0*/  MUFU.EX2 R33, R33 ;  /* 0x0000002100217308 */ /* 0x000f300000000800 */
[----:B------:R1:W-:Y:S08]  /*75c0*/  MUFU.EX2 R11, R58 ;  /* 0x0000003a000b7308 */ /* 0x0003f00000000800 */
[----:B------:R-:W-:Y:S01]  /*75d0*/  MUFU.EX2 R175, R175 ;  /* 0x000000af00af7308 */ /* 0x000fe20000000800 */
[----:B-1----:R-:W-:-:S04]  /*75e0*/  FADD.FTZ R58, R28, R13 ;  /* 0x0000000d1c3a7221 */ /* 0x002fc80000010000 */
[----:B0-----:R-:W-:-:S03]  /*75f0*/  FADD.FTZ R13, R29, R58 ;  /* 0x0000003a1d0d7221 */ /* 0x001fc60000010000 */
[----:B------:R-:W0:Y:S01]  /*7600*/  MUFU.EX2 R36, R36 ;  /* 0x0000002400247308 */ /* 0x000e220000000800 */
[----:B--2---:R-:W-:Y:S01]  /*7610*/  FADD.FTZ R58, R170, R13 ;  /* 0x0000000daa3a7221 */ /* 0x004fe20000010000 */
[----:B---3--:R-:W-:-:S03]  /*7620*/  F2FP.F16.F32.PACK_AB R170, R31, R170 ;  /* 0x000000aa1faa723e */ /* 0x008fc600000000ff */
[----:B------:R-:W-:-:S03]  /*7630*/  FADD.FTZ R58, R31, R58 ;  /* 0x0000003a1f3a7221 */ /* 0x000fc60000010000 */
[----:B------:R-:W-:Y:S01]  /*7640*/  MUFU.EX2 R52, R52 ;  /* 0x0000003400347308 */ /* 0x000fe20000000800 */
[----:B----4-:R-:W-:-:S07]  /*7650*/  FADD.FTZ R13, R33, R58 ;  /* 0x0000003a210d7221 */ /* 0x010fce0000010000 */
[----:B------:R-:W1:Y:S01]  /*7660*/  MUFU.EX2 R38, R38 ;  /* 0x0000002600267308 */ /* 0x000e620000000800 */
[C---:B0-----:R-:W-:Y:S01]  /*7670*/  FADD.FTZ R13, R36.reuse, R13 ;  /* 0x0000000d240d7221 */ /* 0x041fe20000010000 */
[----:B------:R-:W-:-:S06]  /*7680*/  F2FP.F16.F32.PACK_AB R164, R36, R33 ;  /* 0x0000002124a4723e */ /* 0x000fcc00000000ff */
[----:B------:R-:W-:Y:S08]  /*7690*/  MUFU.EX2 R169, R169 ;  /* 0x000000a900a97308 */ /* 0x000ff00000000800 */
[----:B------:R-:W0:Y:S01]  /*76a0*/  MUFU.EX2 R41, R41 ;  /* 0x0000002900297308 */ /* 0x000e220000000800 */
[----:B-1----:R-:W-:-:S07]  /*76b0*/  FADD.FTZ R58, R38, R13 ;  /* 0x0000000d263a7221 */ /* 0x002fce0000010000 */
[----:B------:R-:W-:Y:S01]  /*76c0*/  MUFU.EX2 R30, R30 ;  /* 0x0000001e001e7308 */ /* 0x000fe20000000800 */
[----:B------:R-:W-:Y:S02]  /*76d0*/  WARPGROUP.DEPBAR.LE gsb0, 0x0 ;  /* 0x00008000000079c5 */ /* 0x000fe40000010000 */
[----:B------:R1:W-:Y:S05]  /*76e0*/  @!P1 SYNCS.ARRIVE.TRANS64.RED.A1T0 RZ, [R3+URZ], RZ ;  /* 0x000000ff03ff99a7 */ /* 0x0003ea000810043f */
[----:B------:R-:W2:Y:S01]  /*76f0*/  MUFU.EX2 R40, R40 ;  /* 0x0000002800287308 */ /* 0x000ea20000000800 */
[C---:B0-----:R-:W-:Y:S01]  /*7700*/  FADD.FTZ R13, R41.reuse, R58 ;  /* 0x0000003a290d7221 */ /* 0x041fe20000010000 */
[----:B------:R-:W-:Y:S01]  /*7710*/  F2FP.F16.F32.PACK_AB R166, R41, R38 ;  /* 0x0000002629a6723e */ /* 0x000fe200000000ff */
[----:B-1----:R-:W-:Y:S01]  /*7720*/  FADD.FTZ R3, R177, R4 ;  /* 0x00000004b1037221 */ /* 0x002fe20000010000 */
[----:B------:R0:W-:Y:S01]  /*7730*/  @!P1 SYNCS.ARRIVE.TRANS64.RED.A1T0 RZ, [R53+URZ], RZ ;  /* 0x000000ff35ff99a7 */ /* 0x0001e2000810043f */
[----:B------:R-:W-:-:S03]  /*7740*/  F2FP.F16.F32.PACK_AB R177, R20, R177 ;  /* 0x000000b114b1723e */ /* 0x000fc600000000ff */
[----:B------:R-:W-:Y:S01]  /*7750*/  MUFU.EX2 R171, R171 ;  /* 0x000000ab00ab7308 */ /* 0x000fe20000000800 */
[----:B------:R-:W-:-:S04]  /*7760*/  FADD.FTZ R4, R20, R3 ;  /* 0x0000000314047221 */ /* 0x000fc80000010000 */
[----:B------:R-:W-:Y:S01]  /*7770*/  FADD.FTZ R3, R179, R4 ;  /* 0x00000004b3037221 */ /* 0x000fe20000010000 */
[C---:B------:R-:W-:Y:S02]  /*7780*/  F2FP.F16.F32.PACK_AB R179, R24.reuse, R179 ;  /* 0x000000b318b3723e */ /* 0x040fe400000000ff */
[----:B------:R-:W0:Y:S01]  /*7790*/  MUFU.EX2 R43, R43 ;  /* 0x0000002b002b7308 */ /* 0x000e220000000800 */
[----:B------:R-:W-:Y:S01]  /*77a0*/  FADD.FTZ R4, R24, R3 ;  /* 0x0000000318047221 */ /* 0x000fe20000010000 */
[----:B--2---:R-:W-:-:S03]  /*77b0*/  FADD.FTZ R58, R40, R13 ;  /* 0x0000000d283a7221 */ /* 0x004fc60000010000 */
[----:B------:R-:W-:Y:S01]  /*77c0*/  FADD.FTZ R3, R173, R4 ;  /* 0x00000004ad037221 */ /* 0x000fe20000010000 */
[C---:B------:R-:W-:Y:S02]  /*77d0*/  F2FP.F16.F32.PACK_AB R173, R26.reuse, R173 ;  /* 0x000000ad1aad723e */ /* 0x040fe400000000ff */
[----:B------:R-:W1:Y:S01]  /*77e0*/  MUFU.EX2 R54, R54 ;  /* 0x0000003600367308 */ /* 0x000e620000000800 */
[----:B------:R-:W-:-:S04]  /*77f0*/  FADD.FTZ R4, R26, R3 ;  /* 0x000000031a047221 */ /* 0x000fc80000010000 */
[----:B------:R-:W-:Y:S01]  /*7800*/  FADD.FTZ R3, R175, R4 ;  /* 0x00000004af037221 */ /* 0x000fe20000010000 */
[C---:B------:R-:W-:Y:S02]  /*7810*/  F2FP.F16.F32.PACK_AB R175, R52.reuse, R175 ;  /* 0x000000af34af723e */ /* 0x040fe400000000ff */
[----:B------:R-:W2:Y:S01]  /*7820*/  MUFU.EX2 R162, R162 ;  /* 0x000000a200a27308 */ /* 0x000ea20000000800 */
[----:B------:R-:W-:Y:S01]  /*7830*/  FADD.FTZ R4, R52, R3 ;  /* 0x0000000334047221 */ /* 0x000fe20000010000 */
[----:B0-----:R-:W-:-:S03]  /*7840*/  FADD.FTZ R53, R43, R58 ;  /* 0x0000003a2b357221 */ /* 0x001fc60000010000 */
[----:B------:R-:W-:Y:S01]  /*7850*/  FADD.FTZ R3, R169, R4 ;  /* 0x00000004a9037221 */ /* 0x000fe20000010000 */
[C---:B------:R-:W-:Y:S02]  /*7860*/  F2FP.F16.F32.PACK_AB R169, R30.reuse, R169 ;  /* 0x000000a91ea9723e */ /* 0x040fe400000000ff */
[----:B------:R-:W0:Y:S01]  /*7870*/  MUFU.EX2 R165, R165 ;  /* 0x000000a500a57308 */ /* 0x000e220000000800 */
[----:B------:R-:W-:Y:S01]  /*7880*/  FADD.FTZ R4, R30, R3 ;  /* 0x000000031e047221 */ /* 0x000fe20000010000 */
[-CC-:B------:R-:W-:Y:S01]  /*7890*/  FFMA.FTZ R3, R160, R5.reuse, -R37.reuse ;  /* 0x00000005a0037223 */ /* 0x180fe20000010825 */
[----:B------:R-:W-:Y:S01]  /*78a0*/  FFMA.FTZ R37, R210, R5, -R37 ;  /* 0x00000005d2257223 */ /* 0x000fe20000010825 */
[----:B------:R-:W-:Y:S01]  /*78b0*/  F2FP.F16.F32.PACK_AB R160, R43, R40 ;  /* 0x000000282ba0723e */ /* 0x000fe200000000ff */
[----:B------:R-:W-:Y:S01]  /*78c0*/  FADD.FTZ R13, R171, R4 ;  /* 0x00000004ab0d7221 */ /* 0x000fe20000010000 */
[C---:B-1----:R-:W-:Y:S02]  /*78d0*/  F2FP.F16.F32.PACK_AB R171, R54.reuse, R171 ;  /* 0x000000ab36ab723e */ /* 0x042fe400000000ff */
[----:B------:R-:W1:Y:S01]  /*78e0*/  MUFU.EX2 R45, R45 ;  /* 0x0000002d002d7308 */ /* 0x000e620000000800 */
[----:B------:R-:W-:Y:S01]  /*78f0*/  FADD.FTZ R4, R54, R13 ;  /* 0x0000000d36047221 */ /* 0x000fe20000010000 */
[----:B--2---:R-:W-:-:S06]  /*7900*/  FADD.FTZ R58, R162, R53 ;  /* 0x00000035a23a7221 */ /* 0x004fcc0000010000 */
        /* <DEDUP_REMOVED lines=12> */
[----:B------:R-:W-:Y:S01]  /*79d0*/  MUFU.EX2 R44, R44 ;  /* 0x0000002c002c7308 */ /* 0x000fe20000000800 */
[C---:B--2---:R-:W-:Y:S01]  /*79e0*/  FADD.FTZ R15, R47.reuse, R58 ;  /* 0x0000003a2f0f7221 */ /* 0x044fe20000010000 */
[----:B------:R-:W-:-:S06]  /*79f0*/  F2FP.F16.F32.PACK_AB R156, R47, R42 ;  /* 0x0000002a2f9c723e */ /* 0x000fcc00000000ff */
[----:B------:R-:W1:Y:S01]  /*7a00*/  MUFU.EX2 R161, R161 ;  /* 0x000000a100a17308 */ /* 0x000e620000000800 */
[C---:B0-----:R-:W-:Y:S01]  /*7a10*/  FADD.FTZ R4, R34.reuse, R13 ;  /* 0x0000000d22047221 */ /* 0x041fe20000010000 */
[----:B------:R-:W-:-:S06]  /*7a20*/  F2FP.F16.F32.PACK_AB R167, R34, R167 ;  /* 0x000000a722a7723e */ /* 0x000fcc00000000ff */
[----:B------:R-:W0:Y:S08]  /*7a30*/  MUFU.EX2 R49, R49 ;  /* 0x0000003100317308 */ /* 0x000e300000000800 */
[----:B------:R-:W2:Y:S01]  /*7a40*/  MUFU.EX2 R56, R56 ;  /* 0x0000003800387308 */ /* 0x000ea20000000800 */
[----:B-1----:R-:W-:-:S07]  /*7a50*/  FADD.FTZ R13, R161, R4 ;  /* 0x00000004a10d7221 */ /* 0x002fce0000010000 */
[----:B------:R-:W-:Y:S01]  /*7a60*/  MUFU.EX2 R46, R46 ;  /* 0x0000002e002e7308 */ /* 0x000fe20000000800 */
[----:B0-----:R-:W-:-:S07]  /*7a70*/  F2FP.F16.F32.PACK_AB R158, R49, R44 ;  /* 0x0000002c319e723e */ /* 0x001fce00000000ff */
[----:B------:R-:W0:Y:S01]  /*7a80*/  MUFU.EX2 R163, R163 ;  /* 0x000000a300a37308 */ /* 0x000e220000000800 */
[C---:B--2---:R-:W-:Y:S01]  /*7a90*/  FADD.FTZ R4, R56.reuse, R13 ;  /* 0x0000000d38047221 */ /* 0x044fe20000010000 */
[----:B------:R-:W-:-:S06]  /*7aa0*/  F2FP.F16.F32.PACK_AB R161, R56, R161 ;  /* 0x000000a138a1723e */ /* 0x000fcc00000000ff */
[----:B------:R-:W1:Y:S08]  /*7ab0*/  MUFU.EX2 R51, R51 ;  /* 0x0000003300337308 */ /* 0x000e700000000800 */
[----:B------:R2:W3:Y:S01]  /*7ac0*/  MUFU.EX2 R55, R168 ;  /* 0x000000a800377308 */ /* 0x0004e20000000800 */
[----:B0-----:R-:W-:-:S07]  /*7ad0*/  FADD.FTZ R4, R163, R4 ;  /* 0x00000004a3047221 */ /* 0x001fce0000010000 */
[----:B------:R-:W0:Y:S01]  /*7ae0*/  MUFU.EX2 R48, R48 ;  /* 0x0000003000307308 */ /* 0x000e220000000800 */
[----:B--2---:R-:W-:Y:S01]  /*7af0*/  F2FP.F16.F32.PACK_AB R168, R29, R28 ;  /* 0x0000001c1da8723e */ /* 0x004fe200000000ff */
[----:B------:R-:W-:Y:S01]  /*7b00*/  FADD.FTZ R28, R44, R15 ;  /* 0x0000000f2c1c7221 */ /* 0x000fe20000010000 */
[----:B-1----:R-:W-:-:S03]  /*7b10*/  F2FP.F16.F32.PACK_AB R152, R51, R46 ;  /* 0x0000002e3398723e */ /* 0x002fc600000000ff */
[----:B------:R-:W-:Y:S02]  /*7b20*/  FADD.FTZ R15, R49, R28 ;  /* 0x0000001c310f7221 */ /* 0x000fe40000010000 */
[----:B------:R-:W1:Y:S01]  /*7b30*/  MUFU.EX2 R157, R202 ;  /* 0x000000ca009d7308 */ /* 0x000e620000000800 */
[C---:B---3--:R-:W-:Y:S01]  /*7b40*/  FADD.FTZ R4, R55.reuse, R4 ;  /* 0x0000000437047221 */ /* 0x048fe20000010000 */
[----:B------:R-:W-:Y:S01]  /*7b50*/  FADD.FTZ R28, R46, R15 ;  /* 0x0000000f2e1c7221 */ /* 0x000fe20000010000 */
[----:B------:R-:W-:-:S03]  /*7b60*/  F2FP.F16.F32.PACK_AB R163, R55, R163 ;  /* 0x000000a337a3723e */ /* 0x000fc600000000ff */
[----:B------:R-:W-:Y:S02]  /*7b70*/  FADD.FTZ R13, R51, R28 ;  /* 0x0000001c330d7221 */ /* 0x000fe40000010000 */
[----:B------:R-:W2:Y:S01]  /*7b80*/  MUFU.EX2 R72, R72 ;  /* 0x0000004800487308 */ /* 0x000ea20000000800 */
[----:B0-----:R-:W-:Y:S01]  /*7b90*/  F2FP.F16.F32.PACK_AB R154, R11, R48 ;  /* 0x000000300b9a723e */ /* 0x001fe200000000ff */
[----:B------:R-:W-:-:S06]  /*7ba0*/  FADD.FTZ R28, R48, R13 ;  /* 0x0000000d301c7221 */ /* 0x000fcc0000010000 */
[----:B------:R-:W0:Y:S01]  /*7bb0*/  MUFU.EX2 R204, R204 ;  /* 0x000000cc00cc7308 */ /* 0x000e220000000800 */
[----:B-1----:R-:W-:Y:S01]  /*7bc0*/  FADD.FTZ R13, R157, R4 ;  /* 0x000000049d0d7221 */ /* 0x002fe20000010000 */
[----:B------:R-:W-:Y:S01]  /*7bd0*/  FADD.FTZ R4, R11, R28 ;  /* 0x0000001c0b047221 */ /* 0x000fe20000010000 */
[----:B------:R-:W-:-:S05]  /*7be0*/  IMAD.MOV.U32 R11, RZ, RZ, R10 ;  /* 0x000000ffff0b7224 */ /* 0x000fca00078e000a */
        /* <DEDUP_REMOVED lines=12> */
[----:B------:R-:W-:-:S03]  /*7cb0*/  F2FP.F16.F32.PACK_AB R153, R153, R206 ;  /* 0x000000ce9999723e */ /* 0x000fc600000000ff */
[----:B-1----:R-:W-:-:S04]  /*7cc0*/  FADD.FTZ R13, R28, R13 ;  /* 0x0000000d1c0d7221 */ /* 0x002fc80000010000 */
[C---:B--2---:R-:W-:Y:S01]  /*7cd0*/  FADD.FTZ R3, R37.reuse, R13 ;  /* 0x0000000d25037221 */ /* 0x044fe20000010000 */
[----:B------:R-:W-:Y:S02]  /*7ce0*/  F2FP.F16.F32.PACK_AB R155, R37, R28 ;  /* 0x0000001c259b723e */ /* 0x000fe400000000ff */
[----:B------:R-:W-:Y:S01]  /*7cf0*/  MOV R13, R12 ;  /* 0x0000000c000d7202 */ /* 0x000fe20000000f00 */
[----:B------:R-:W-:Y:S06]  /*7d00*/  @P2 BRA `(.L_x_2012) ;  /* 0xffffffcc00782947 */ /* 0x000fec000383ffff */
.L_x_2003:
[----:B------:R-:W-:-:S13]  /*7d10*/  ISETP.LE.AND P2, PT, RZ, UR4, PT ;  /* 0x00000004ff007c0c */ /* 0x000fda000bf43270 */
[----:B------:R-:W-:Y:S05]  /*7d20*/  @!P2 BRA `(.L_x_2013) ;  /* 0x00000028006ca947 */ /* 0x000fea0003800000 */
[----:B------:R-:W-:Y:S01]  /*7d30*/  IMAD.MOV.U32 R11, RZ, RZ, R12 ;  /* 0x000000ffff0b7224 */ /* 0x000fe200078e000c */
[----:B------:R-:W-:Y:S01]  /*7d40*/  UMOV UR5, UR37 ;  /* 0x0000002500057c82 */ /* 0x000fe20008000000 */
[----:B------:R-:W-:Y:S01]  /*7d50*/  IMAD.MOV.U32 R13, RZ, RZ, R10 ;  /* 0x000000ffff0d7224 */ /* 0x000fe200078e000a */
[----:B------:R-:W-:Y:S01]  /*7d60*/  UMOV UR6, UR36 ;  /* 0x0000002400067c82 */ /* 0x000fe20008000000 */
[----:B------:R-:W-:-:S05]  /*7d70*/  ULDC UR7, c[0x0][0x9d8] ;  /* 0x0002760000077ab9 */ /* 0x000fca0000000800 */
.L_x_2022:
[----:B------:R-:W-:-:S04]  /*7d80*/  UIADD3 UR9, UR6, 0x1, URZ ;  /* 0x0000000106097890 */ /* 0x000fc8000fffe03f */
[----:B------:R-:W-:-:S04]  /*7d90*/  UISETP.NE.AND UP0, UPT, UR9, 0x2, UPT ;  /* 0x000000020900788c */ /* 0x000fc8000bf05270 */
[----:B------:R-:W-:Y:S02]  /*7da0*/  USEL UR9, UR9, URZ, UP0 ;  /* 0x0000003f09097287 */ /* 0x000fe40008000000 */
[----:B------:R-:W-:-:S04]  /*7db0*/  USEL UR37, URZ, 0x1, UP0 ;  /* 0x000000013f257887 */ /* 0x000fc80008000000 */
[----:B------:R-:W-:Y:S01]  /*7dc0*/  ULOP3.LUT UR37, UR5, UR37, URZ, 0x3c, !UPT ;  /* 0x0000002505257292 */ /* 0x000fe2000f8e3c3f */
[----:B------:R-:W-:Y:S01]  /*7dd0*/  UMOV UR36, UR9 ;  /* 0x0000000900247c82 */ /* 0x000fe20008000000 */
[----:B------:R-:W-:Y:S10]  /*7de0*/  @!P0 BRA `(.L_x_2014) ;  /* 0x0000000000048947 */ /* 0x000ff40003800000 */
[----:B------:R-:W-:Y:S01]  /*7df0*/  BPT.TRAP 0x1 ;  /* 0x000000040000795c */ /* 0x000fe20000300000 */
.L_x_2014:
[----:B------:R-:W-:Y:S01]  /*7e00*/  ULEA UR8, UR36, UR38, 0x3 ;  /* 0x0000002624087291 */ /* 0x000fe2000f8e183f */
[----:B------:R-:W-:-:S05]  /*7e10*/  IMAD.U32 R5, RZ, RZ, UR37 ;  /* 0x00000025ff057e24 */ /* 0x000fca000f8e00ff */
[----:B------:R-:W-:-:S04]  /*7e20*/  SHF.L.U32 R5, R5, 0x1f, RZ ;  /* 0x0000001f05057819 */ /* 0x000fc800000006ff */
[----:B------:R0:W1:Y:S01]  /*7e30*/  SYNCS.PHASECHK.TRANS64.TRYWAIT P2, [UR8+0x34830], R5 ;  /* 0x03483005ff0075a7 */ /* 0x0000620008040148 */
[----:B------:R-:W-:Y:S05]  /*7e40*/  @!P0 BRA `(.L_x_2015) ;  /* 0x0000000000048947 */ /* 0x000fea0003800000 */
[----:B------:R-:W-:Y:S01]  /*7e50*/  BPT.TRAP 0x1 ;  /* 0x000000040000795c */ /* 0x000fe20000300000 */
.L_x_2015:
[----:B-1----:R-:W-:Y:S05]  /*7e60*/  @P2 BRA `(.L_x_2016) ;  /* 0x0000000000082947 */ /* 0x002fea0003800000 */
[----:B------:R-:W1:Y:S02]  /*7e70*/  SYNCS.PHASECHK.TRANS64.TRYWAIT P2, [UR8+0x34830], R5 ;  /* 0x03483005ff0075a7 */ /* 0x000e640008040148 */
[----:B-1----:R-:W-:Y:S05]  /*7e80*/  @!P2 BRA `(.L_x_2017) ;  /* 0x000000ac0010a947 */ /* 0x002fea0003800000 */
.L_x_2016:
        /* <DEDUP_REMOVED lines=141> */
.L_x_2018:
[----:B------:R-:W-:Y:S01]  /*8760*/  ULEA UR8, UR6, UR38, 0x3 ;  /* 0x0000002606087291 */ /* 0x000fe2000f8e183f */
[----:B------:R-:W-:-:S05]  /*8770*/  IMAD.U32 R0, RZ, RZ, UR5 ;  /* 0x00000005ff007e24 */ /* 0x000fca000f8e00ff */
[----:B------:R-:W-:-:S04]  /*8780*/  SHF.L.U32 R0, R0, 0x1f, RZ ;  /* 0x0000001f00007819 */ /* 0x000fc800000006ff */
[----:B------:R2:W3:Y:S01]  /*8790*/  SYNCS.PHASECHK.TRANS64.TRYWAIT P2, [UR8+0x34850], R0 ;  /* 0x03485000ff0075a7 */ /* 0x0004e20008040148 */
[----:B------:R-:W-:Y:S05]  /*87a0*/  @!P0 BRA `(.L_x_2019) ;  /* 0x0000000000048947 */ /* 0x000fea0003800000 */
[----:B------:R-:W-:Y:S01]  /*87b0*/  BPT.TRAP 0x1 ;  /* 0x000000040000795c */ /* 0x000fe20000300000 */
.L_x_2019:
[----:B---3--:R-:W-:Y:S05]  /*87c0*/  @P2 BRA `(.L_x_2020) ;  /* 0x0000000000082947 */ /* 0x008fea0003800000 */
[----:B------:R-:W3:Y:S02]  /*87d0*/  SYNCS.PHASECHK.TRANS64.TRYWAIT P2, [UR8+0x34850], R0 ;  /* 0x03485000ff0075a7 */ /* 0x000ee40008040148 */
[----:B---3--:R-:W-:Y:S05]  /*87e0*/  @!P2 BRA `(.L_x_2021) ;  /* 0x000000a000d0a947 */ /* 0x008fea0003800000 */
.L_x_2020:
[----:B------:R-:W-:Y:S01]  /*87f0*/  UIADD3 UR5, UR38, 0x400, URZ ;  /* 0x0000040026057890 */ /* 0x000fe2000fffe03f */
[----:B------:R-:W-:Y:S01]  /*8800*/  WARPGROUP.ARRIVE ;  /* 0x00000000000079c5 */ /* 0x000fe20000000000 */
[----:B------:R-:W-:Y:S01]  /*8810*/  UMOV UR15, 0x40000040 ;  /* 0x40000040000f7882 */ /* 0x000fe20000000000 */
[----:B0-2---:R-:W-:Y:S01]  /*8820*/  FMUL.FTZ R0, R24, UR7 ;  /* 0x0000000718007c20 */ /* 0x005fe20008410000 */
[----:B------:R-:W-:Y:S01]  /*8830*/  USHF.R.U32.HI UR5, URZ, 0x4, UR5 ;  /* 0x000000043f057899 */ /* 0x000fe20008011605 */
[----:B------:R-:W-:Y:S01]  /*8840*/  FMUL.FTZ R12, R25, UR7 ;  /* 0x00000007190c7c20 */ /* 0x000fe20008410000 */
[----:B------:R-:W-:Y:S01]  /*8850*/  FMUL.FTZ R24, R28, UR7 ;  /* 0x000000071c187c20 */ /* 0x000fe20008410000 */
[----:B------:R-:W-:Y:S01]  /*8860*/  FMUL.FTZ R32, R32, UR7 ;  /* 0x0000000720207c20 */ /* 0x000fe20008410000 */
[----:B------:R-:W-:Y:S01]  /*8870*/  ULOP3.LUT UR5, UR5, 0x3fff, URZ, 0xc0, !UPT ;  /* 0x00003fff05057892 */ /* 0x000fe2000f8ec03f */
[----:B------:R-:W1:Y:S01]  /*8880*/  MUFU.TANH R0, R0 ;  /* 0x0000000000007308 */ /* 0x000e620000002400 */
        /* <DEDUP_REMOVED lines=17> */
[----:B------:R-:W2:Y:S01]  /*89a0*/  MUFU.TANH R24, R24 ;  /* 0x0000001800187308 */ /* 0x000ea20000002400 */
[----:B------:R-:W-:Y:S01]  /*89b0*/  UMOV UR15, 0x40000040 ;  /* 0x40000040000f7882 */ /* 0x000fe20000000000 */
[----:B-1----:R-:W-:Y:S01]  /*89c0*/  FMNMX.FTZ R5, R0, R13, !PT ;  /* 0x0000000d00057209 */ /* 0x002fe20007810000 */
[----:B------:R-:W-:Y:S01]  /*89d0*/  FMUL.FTZ R20, R27, UR7 ;  /* 0x000000071b147c20 */ /* 0x000fe20008410000 */
[----:B------:R-:W-:Y:S01]  /*89e0*/  FMUL.FTZ R214, R60, UR7 ;  /* 0x000000073cd67c20 */ /* 0x000fe20008410000 */
[----:B------:R-:W-:Y:S01]  /*89f0*/  FMUL.FTZ R26, R30, UR7 ;  /* 0x000000071e1a7c20 */ /* 0x000fe20008410000 */
[----:B------:R-:W-:Y:S01]  /*8a00*/  FMUL.FTZ R216, R61, UR7 ;  /* 0x000000073dd87c20 */ /* 0x000fe20008410000 */
[----:B0-----:R-:W-:Y:S01]  /*8a10*/  FMNMX.FTZ R5, R12, R5, !PT ;  /* 0x000000050c057209 */ /* 0x001fe20007810000 */
        /* <DEDUP_REMOVED lines=41> */
[----:B------:R-:W-:Y:S01]  /*8cb0*/  ISETP.LT.AND P2, PT, RZ, UR4, PT ;  /* 0x00000004ff007c0c */ /* 0x000fe2000bf41270 */
[----:B------:R-:W-:-:S06]  /*8cc0*/  UIADD3 UR6, UR4, -0x1, URZ ;  /* 0xffffffff04067890 */ /* 0x000fcc000fffe03f */
[----:B------:R-:W-:Y:S01]  /*8cd0*/  MUFU.TANH R202, R202 ;  /* 0x000000ca00ca7308 */ /* 0x000fe20000002400 */
[----:B------:R-:W-:Y:S01]  /*8ce0*/  UMOV UR4, UR6 ;  /* 0x0000000600047c82 */ /* 0x000fe20008000000 */
[----:B------:R-:W-:-:S06]  /*8cf0*/  UMOV UR6, UR36 ;  /* 0x0000002400067c82 */ /* 0x000fcc0008000000 */
[----:B------:R-:W-:Y:S08]  /*8d00*/  MUFU.TANH R206, R206 ;  /* 0x000000ce00ce7308 */ /* 0x000ff00000002400 */
[----:B------:R-:W-:Y:S08]  /*8d10*/  MUFU.TANH R208, R208 ;  /* 0x000000d000d07308 */ /* 0x000ff00000002400 */
[----:B------:R-:W-:Y:S08]  /*8d20*/  MUFU.TANH R210, R210 ;  /* 0x000000d200d27308 */ /* 0x000ff00000002400 */
[----:B------:R-:W0:Y:S08]  /*8d30*/  MUFU.TANH R14, R14 ;  /* 0x0000000e000e7308 */ /* 0x000e300000002400 */
[----:B------:R-:W-:Y:S08]  /*8d40*/  MUFU.TANH R212, R212 ;  /* 0x000000d400d47308 */ /* 0x000ff00000002400 */
[----:B------:R-:W1:Y:S01]  /*8d50*/  MUFU.TANH R20, R20 ;  /* 0x0000001400147308 */ /* 0x000e620000002400 */
[----:B0-----:R-:W-:-:S07]  /*8d60*/  FMNMX.FTZ R25, R14, R11, !PT ;  /* 0x0000000b0e197209 */ /* 0x001fce0007810000 */
[----:B------:R-:W-:Y:S08]  /*8d70*/  MUFU.TANH R214, R214 ;  /* 0x000000d600d67308 */ /* 0x000ff00000002400 */
[----:B------:R-:W0:Y:S01]  /*8d80*/  MUFU.TANH R26, R26 ;  /* 0x0000001a001a7308 */ /* 0x000e220000002400 */
[----:B-1----:R-:W-:-:S07]  /*8d90*/  FMNMX.FTZ R25, R20, R25, !PT ;  /* 0x0000001914197209 */ /* 0x002fce0007810000 */
[----:B------:R-:W-:Y:S08]  /*8da0*/  MUFU.TANH R216, R216 ;  /* 0x000000d800d87308 */ /* 0x000ff00000002400 */
[----:B------:R-:W1:Y:S01]  /*8db0*/  MUFU.TANH R28, R28 ;  /* 0x0000001c001c7308 */ /* 0x000e620000002400 */
[----:B0-----:R-:W-:Y:S01]  /*8dc0*/  FMNMX.FTZ R25, R26, R25, !PT ;  /* 0x000000191a197209 */ /* 0x001fe20007810000 */
[----:B------:R-:W-:-:S02]  /*8dd0*/  WARPGROUP.DEPBAR.LE gsb0, 0x0 ;  /* 0x00008000000079c5 */ /* 0x000fc40000010000 */
[----:B------:R-:W-:Y:S01]  /*8de0*/  WARPGROUP.ARRIVE ;  /* 0x00000000000079c5 */ /* 0x000fe20000000000 */
[----:B------:R-:W-:Y:S01]  /*8df0*/  FMUL.FTZ R180, R29, UR7 ;  /* 0x000000071db47c20 */ /* 0x000fe20008410000 */
[----:B------:R-:W-:Y:S02]  /*8e00*/  FMUL.FTZ R182, R33, UR7 ;  /* 0x0000000721b67c20 */ /* 0x000fe40008410000 */
[----:B------:R-:W-:Y:S02]  /*8e10*/  MUFU.TANH R218, R218 ;  /* 0x000000da00da7308 */ /* 0x000fe40000002400 */
[----:B------:R-:W-:Y:S01]  /*8e20*/  HGMMA.64x128x16.F32 R88, R176, gdesc[UR12].tnspB, R88, gsb0 ;  /* 0x41e0000cb0587df0 */ /* 0x000fe20008000858 */
[----:B------:R-:W-:Y:S01]  /*8e30*/  UIADD3 UR14, UR5, 0x100, URZ ;  /* 0x00000100050e7890 */ /* 0x000fe2000fffe03f */
[----:B------:R-:W-:-:S04]  /*8e40*/  UMOV UR15, 0x40000040 ;  /* 0x40000040000f7882 */ /* 0x000fc80000000000 */
[----:B------:R-:W0:Y:S01]  /*8e50*/  MUFU.TANH R180, R180 ;  /* 0x000000b400b47308 */ /* 0x000e220000002400 */
[----:B-1----:R-:W-:-:S07]  /*8e60*/  FMNMX.FTZ R25, R28, R25, !PT ;  /* 0x000000191c197209 */ /* 0x002fce0007810000 */
[----:B------:R-:W1:Y:S08]  /*8e70*/  MUFU.TANH R182, R182 ;  /* 0x000000b600b67308 */ /* 0x000e700000002400 */
[----:B------:R-:W2:Y:S01]  /*8e80*/  MUFU.TANH R30, R30 ;  /* 0x0000001e001e7308 */ /* 0x000ea20000002400 */
[----:B0-----:R-:W-:-:S04]  /*8e90*/  FMNMX.FTZ R5, R180, R5, !PT ;  /* 0x00000005b4057209 */ /* 0x001fc80007810000 */
[----:B------:R-:W-:-:S03]  /*8ea0*/  FMNMX.FTZ R5, R32, R5, !PT ;  /* 0x0000000520057209 */ /* 0x000fc60007810000 */
[----:B------:R-:W0:Y:S01]  /*8eb0*/  MUFU.TANH R34, R34 ;  /* 0x0000002200227308 */ /* 0x000e220000002400 */
[----:B-1----:R-:W-:-:S04]  /*8ec0*/  FMNMX.FTZ R5, R182, R5, !PT ;  /* 0x00000005b6057209 */ /* 0x002fc80007810000 */
[----:B------:R-:W-:-:S03]  /*8ed0*/  FMNMX.FTZ R5, R194, R5, !PT ;  /* 0x00000005c2057209 */ /* 0x000fc60007810000 */
[----:B------:R-:W1:Y:S01]  /*8ee0*/  MUFU.TANH R36, R36 ;  /* 0x0000002400247308 */ /* 0x000e620000002400 */
[----:B------:R-:W-:Y:S02]  /*8ef0*/  FMNMX.FTZ R5, R196, R5, !PT ;  /* 0x00000005c4057209 */ /* 0x000fe40007810000 */
[----:B--2---:R-:W-:Y:S02]  /*8f00*/  FMNMX.FTZ R27, R30, R25, !PT ;  /* 0x000000191e1b7209 */ /* 0x004fe40007810000 */
[----:B------:R-:W-:-:S03]  /*8f10*/  FMNMX.FTZ R5, R198, R5, !PT ;  /* 0x00000005c6057209 */ /* 0x000fc60007810000 */
[----:B------:R-:W-:Y:S01]  /*8f20*/  MUFU.TANH R220, R220 ;  /* 0x000000dc00dc7308 */ /* 0x000fe20000002400 */
[----:B------:R-:W-:Y:S02]  /*8f30*/  FMNMX.FTZ R5, R200, R5, !PT ;  /* 0x00000005c8057209 */ /* 0x000fe40007810000 */
[----:B0-----:R-:W-:Y:S02]  /*8f40*/  FMNMX.FTZ R27, R34, R27, !PT ;  /* 0x0000001b221b7209 */ /* 0x001fe40007810000 */
[----:B------:R-:W-:-:S03]  /*8f50*/  FMNMX.FTZ R5, R204, R5, !PT ;  /* 0x00000005cc057209 */ /* 0x000fc60007810000 */
[----:B------:R-:W0:Y:S01]  /*8f60*/  MUFU.TANH R38, R38 ;  /* 0x0000002600267308 */ /* 0x000e220000002400 */
[----:B------:R-:W-:Y:S02]  /*8f70*/  FMNMX.FTZ R5, R202, R5, !PT ;  /* 0x00000005ca057209 */ /* 0x000fe40007810000 */
[----:B-1----:R-:W-:-:S05]  /*8f80*/  FMNMX.FTZ R27, R36, R27, !PT ;  /* 0x0000001b241b7209 */ /* 0x002fca0007810000 */
        /* <DEDUP_REMOVED lines=8> */
[----:B0-----:R-:W-:-:S07]  /*9010*/  FMNMX.FTZ R29, R42, R29, !PT ;  /* 0x0000001d2a1d7209 */ /* 0x001fce0007810000 */
[----:B------:R-:W-:Y:S08]  /*9020*/  MUFU.TANH R228, R228 ;  /* 0x000000e400e47308 */ /* 0x000ff00000002400 */
[----:B------:R-:W0:Y:S01]  /*9030*/  MUFU.TANH R46, R46 ;  /* 0x0000002e002e7308 */ /* 0x000e220000002400 */
[----:B-1----:R-:W-:-:S07]  /*9040*/  FMNMX.FTZ R29, R44, R29, !PT ;  /* 0x0000001d2c1d7209 */ /* 0x002fce0007810000 */
[----:B------:R-:W-:Y:S08]  /*9050*/  MUFU.TANH R230, R230 ;  /* 0x000000e600e67308 */ /* 0x000ff00000002400 */
[----:B------:R-:W-:Y:S01]  /*9060*/  MUFU.TANH R232, R232 ;  /* 0x000000e800e87308 */ /* 0x000fe20000002400 */
[----:B0-----:R-:W-:-:S07]  /*9070*/  FMNMX.FTZ R29, R46, R29, !PT ;  /* 0x0000001d2e1d7209 */ /* 0x001fce0007810000 */
        /* <DEDUP_REMOVED lines=11> */
[----:B------:R-:W0:Y:S08]  /*9130*/  MUFU.TANH R176, R176 ;  /* 0x000000b000b07308 */ /* 0x000e300000002400 */
[----:B------:R-:W1:Y:S08]  /*9140*/  MUFU.TANH R178, R178 ;  /* 0x000000b200b27308 */ /* 0x000e700000002400 */
[----:B------:R-:W2:Y:S01]  /*9150*/  MUFU.TANH R48, R48 ;  /* 0x0000003000307308 */ /* 0x000ea20000002400 */
[----:B0-----:R-:W-:-:S07]  /*9160*/  FMNMX.FTZ R5, R176, R5, !PT ;  /* 0x00000005b0057209 */ /* 0x001fce0007810000 */
[----:B------:R-:W0:Y:S01]  /*9170*/  MUFU.TANH R50, R50 ;  /* 0x0000003200327308 */ /* 0x000e220000002400 */
[----:B-1----:R-:W-:-:S04]  /*9180*/  FMNMX.FTZ R5, R178, R5, !PT ;  /* 0x00000005b2057209 */ /* 0x002fc80007810000 */
[----:B------:R-:W-:-:S03]  /*9190*/  FMNMX.FTZ R5, R206, R5, !PT ;  /* 0x00000005ce057209 */ /* 0x000fc60007810000 */
[----:B------:R-:W-:Y:S01]  /*91a0*/  MUFU.TANH R234, R234 ;  /* 0x000000ea00ea7308 */ /* 0x000fe20000002400 */
[----:B------:R-:W-:Y:S02]  /*91b0*/  FMNMX.FTZ R5, R208, R5, !PT ;  /* 0x00000005d0057209 */ /* 0x000fe40007810000 */
[----:B--2---:R-:W-:Y:S02]  /*91c0*/  FMNMX.FTZ R31, R48, R29, !PT ;  /* 0x0000001d301f7209 */ /* 0x004fe40007810000 */
[----:B------:R-:W-:-:S03]  /*91d0*/  FMNMX.FTZ R5, R210, R5, !PT ;  /* 0x00000005d2057209 */ /* 0x000fc60007810000 */
[----:B------:R-:W1:Y:S01]  /*91e0*/  MUFU.TANH R54, R54 ;  /* 0x0000003600367308 */ /* 0x000e620000002400 */
[----:B------:R-:W-:Y:S02]  /*91f0*/  FMNMX.FTZ R5, R212, R5, !PT ;  /* 0x00000005d4057209 */ /* 0x000fe40007810000 */
[----:B0-----:R-:W-:Y:S02]  /*9200*/  FMNMX.FTZ R31, R50, R31, !PT ;  /* 0x0000001f321f7209 */ /* 0x001fe40007810000 */
[----:B------:R-:W-:Y:S02]  /*9210*/  FMNMX.FTZ R5, R214, R5, !PT ;  /* 0x00000005d6057209 */ /* 0x000fe40007810000 */
[----:B------:R-:W-:Y:S01]  /*9220*/  FMNMX.FTZ R31, R52, R31, !PT ;  /* 0x0000001f341f7209 */ /* 0x000fe20007810000 */
[----:B------:R-:W0:Y:S01]  /*9230*/  MUFU.TANH R56, R56 ;  /* 0x0000003800387308 */ /* 0x000e220000002400 */
[----:B------:R-:W-:-:S04]  /*9240*/  FMNMX.FTZ R5, R216, R5, !PT ;  /* 0x00000005d8057209 */ /* 0x000fc80007810000 */
[----:B------:R-:W-:-:S03]  /*9250*/  FMNMX.FTZ R5, R218, R5, !PT ;  /* 0x00000005da057209 */ /* 0x000fc60007810000 */
[----:B------:R-:W2:Y:S01]  /*9260*/  MUFU.TANH R58, R58 ;  /* 0x0000003a003a7308 */ /* 0x000ea20000002400 */
[----:B-1----:R-:W-:-:S07]  /*9270*/  FMNMX.FTZ R31, R54, R31, !PT ;  /* 0x0000001f361f7209 */ /* 0x002fce0007810000 */
[----:B------:R-:W1:Y:S01]  /*9280*/  MUFU.TANH R60, R60 ;  /* 0x0000003c003c7308 */ /* 0x000e620000002400 */
[----:B0-----:R-:W-:-:S07]  /*9290*/  FMNMX.FTZ R33, R56, R31, !PT ;  /* 0x0000001f38217209 */ /* 0x001fce0007810000 */
[----:B------:R-:W0:Y:S01]  /*92a0*/  MUFU.TANH R62, R62 ;  /* 0x0000003e003e7308 */ /* 0x000e220000002400 */
[----:B--2---:R-:W-:-:S07]  /*92b0*/  FMNMX.FTZ R33, R58, R33, !PT ;  /* 0x000000213a217209 */ /* 0x004fce0007810000 */
[----:B------:R-:W2:Y:S01]  /*92c0*/  MUFU.TANH R64, R64 ;  /* 0x0000004000407308 */ /* 0x000ea20000002400 */
[----:B-1----:R-:W-:-:S07]  /*92d0*/  FMNMX.FTZ R33, R60, R33, !PT ;  /* 0x000000213c217209 */ /* 0x002fce0007810000 */
[----:B------:R-:W1:Y:S01]  /*92e0*/  MUFU.TANH R66, R66 ;  /* 0x0000004200427308 */ /* 0x000e620000002400 */
[----:B0-----:R-:W-:-:S07]  /*92f0*/  FMNMX.FTZ R33, R62, R33, !PT ;  /* 0x000000213e217209 */ /* 0x001fce0007810000 */
[----:B------:R-:W-:Y:S01]  /*9300*/  MUFU.TANH R72, R72 ;  /* 0x0000004800487308 */ /* 0x000fe20000002400 */
[----:B--2---:R-:W-:-:S07]  /*9310*/  FMNMX.FTZ R37, R64, R33, !PT ;  /* 0x0000002140257209 */ /* 0x004fce0007810000 */
[----:B------:R-:W-:Y:S01]  /*9320*/  MUFU.TANH R74, R74 ;  /* 0x0000004a004a7308 */ /* 0x000fe20000002400 */
[----:B-1----:R-:W-:-:S07]  /*9330*/  FMNMX.FTZ R37, R66, R37, !PT ;  /* 0x0000002542257209 */ /* 0x002fce0007810000 */
        /* <DEDUP_REMOVED lines=20> */
[----:B------:R-:W1:Y:S01]  /*9480*/  MUFU.TANH R86, R86 ;  /* 0x0000005600567308 */ /* 0x000e620000002400 */
[----:B------:R-:W-:Y:S02]  /*9490*/  FMNMX.FTZ R5, R222, R5, !PT ;  /* 0x00000005de057209 */ /* 0x000fe40007810000 */
[----:B--2---:R-:W-:Y:S02]  /*94a0*/  FMNMX.FTZ R37, R68, R37, !PT ;  /* 0x0000002544257209 */ /* 0x004fe40007810000 */
[----:B------:R-:W-:-:S04]  /*94b0*/  FMNMX.FTZ R5, R224, R5, !PT ;  /* 0x00000005e0057209 */ /* 0x000fc80007810000 */
[----:B------:R-:W-:Y:S02]  /*94c0*/  FMNMX.FTZ R5, R226, R5, !PT ;  /* 0x00000005e2057209 */ /* 0x000fe40007810000 */
[----:B0-----:R-:W-:Y:S02]  /*94d0*/  FMNMX.FTZ R37, R70, R37, !PT ;  /* 0x0000002546257209 */ /* 0x001fe40007810000 */
        /* <DEDUP_REMOVED lines=10> */
[----:B------:R-:W0:Y:S01]  /*9580*/  SHFL.BFLY PT, R2, R5, 0x2, 0x1f ;  /* 0x0c401f0005027f89 */ /* 0x000e2200000e0000 */
[----:B------:R-:W-:-:S04]  /*9590*/  FMNMX.FTZ R41, R82, R41, !PT ;  /* 0x0000002952297209 */ /* 0x000fc80007810000 */
[----:B-1----:R-:W-:Y:S02]  /*95a0*/  FMNMX.FTZ R41, R86, R41, !PT ;  /* 0x0000002956297209 */ /* 0x002fe40007810000 */
[----:B0-----:R-:W-:Y:S02]  /*95b0*/  FMNMX.FTZ R2, R5, R2, !PT ;  /* 0x0000000205027209 */ /* 0x001fe40007810000 */
[----:B------:R-:W0:Y:S03]  /*95c0*/  LDC R5, c[0x0][0x988] ;  /* 0x00026200ff057b82 */ /* 0x000e260000000800 */
        /* <DEDUP_REMOVED lines=9> */
[-C--:B------:R-:W-:Y:S01]  /*9660*/  FMUL.FTZ R2, R2, R5.reuse ;  /* 0x0000000502027220 */ /* 0x080fe20000410000 */
[----:B------:R0:W-:Y:S01]  /*9670*/  MUFU.EX2 R25, R194 ;  /* 0x000000c200197308 */ /* 0x0001e20000000800 */
[----:B------:R-:W-:Y:S02]  /*9680*/  WARPGROUP.DEPBAR.LE gsb0, 0x0 ;  /* 0x00008000000079c5 */ /* 0x000fe40000010000 */
[----:B------:R-:W-:Y:S01]  /*9690*/  WARPGROUP.ARRIVE ;  /* 0x00000000000079c5 */ /* 0x000fe20000000000 */
[----:B------:R-:W-:Y:S01]  /*96a0*/  FMUL.FTZ R168, R87, UR7 ;  /* 0x0000000757a87c20 */ /* 0x000fe20008410000 */
[-CC-:B------:R-:W-:Y:S01]  /*96b0*/  FFMA.FTZ R170, R12, R5.reuse, -R35.reuse ;  /* 0x000000050caa7223 */ /* 0x180fe20000010823 */
[-CC-:B------:R-:W-:Y:S01]  /*96c0*/  FFMA.FTZ R15, R24, R5.reuse, -R35.reuse ;  /* 0x00000005180f7223 */ /* 0x180fe20000010823 */
[-CC-:B------:R-:W-:Y:S01]  /*96d0*/  FFMA.FTZ R21, R32, R5.reuse, -R35.reuse ;  /* 0x0000000520157223 */ /* 0x180fe20000010823 */
[----:B------:R1:W-:Y:S01]  /*96e0*/  MUFU.EX2 R27, R198 ;  /* 0x000000c6001b7308 */ /* 0x0003e20000000800 */
[----:B------:R-:W-:Y:S01]  /*96f0*/  HGMMA.64x128x16.F32 R88, R164, gdesc[UR12].tnspB, R88, gsb0 ;  /* 0x41e0000ca4587df0 */ /* 0x000fe20008000858 */
[----:B------:R-:W-:Y:S01]  /*9700*/  UIADD3 UR14, UR5, 0x280, URZ ;  /* 0x00000280050e7890 */ /* 0x000fe2000fffe03f */
[-CC-:B0-----:R-:W-:Y:S01]  /*9710*/  FFMA.FTZ R194, R202, R5.reuse, -R35.reuse ;  /* 0x00000005cac27223 */ /* 0x181fe20000010823 */
[----:B------:R-:W-:Y:S01]  /*9720*/  UMOV UR15, 0x40000040 ;  /* 0x40000040000f7882 */ /* 0x000fe20000000000 */
[-CC-:B------:R-:W-:Y:S01]  /*9730*/  FFMA.FTZ R51, R84, R5.reuse, -R35.reuse ;  /* 0x0000000554337223 */ /* 0x180fe20000010823 */
[-CC-:B------:R-:W-:Y:S01]  /*9740*/  FFMA.FTZ R24, R180, R5.reuse, -R35.reuse ;  /* 0x00000005b4187223 */ /* 0x180fe20000010823 */
[-CC-:B------:R-:W-:Y:S01]  /*9750*/  FFMA.FTZ R32, R182, R5.reuse, -R35.reuse ;  /* 0x00000005b6207223 */ /* 0x180fe20000010823 */
[----:B------:R-:W0:Y:S01]  /*9760*/  MUFU.TANH R168, R168 ;  /* 0x000000a800a87308 */ /* 0x000e220000002400 */
        /* <DEDUP_REMOVED lines=12> */
[----:B0-----:R-:W-:Y:S01]  /*9830*/  FMNMX.FTZ R0, R168, R41, !PT ;  /* 0x00000029a8007209 */ /* 0x001fe20007810000 */
[-CC-:B------:R-:W-:Y:S01]  /*9840*/  FFMA.FTZ R41, R218, R5.reuse, -R35.reuse ;  /* 0x00000005da297223 */ /* 0x180fe20000010823 */
[----:B-1----:R-:W-:-:S03]  /*9850*/  FFMA.FTZ R204, R224, R5, -R35 ;  /* 0x00000005e0cc7223 */ /* 0x002fc60000010823 */
[----:B------:R-:W0:Y:S02]  /*9860*/  SHFL.BFLY PT, R47, R0, 0x2, 0x1f ;  /* 0x0c401f00002f7f89 */ /* 0x000e2400000e0000 */
[----:B------:R-:W-:Y:S01]  /*9870*/  MUFU.EX2 R2, R2 ;  /* 0x0000000200027308 */ /* 0x000fe20000000800 */
[----:B--2---:R-:W-:-:S07]  /*9880*/  FFMA.FTZ R206, R228, R5, -R35 ;  /* 0x00000005e4ce7223 */ /* 0x004fce0000010823 */
[----:B------:R-:W-:Y:S08]  /*9890*/  MUFU.EX2 R13, R13 ;  /* 0x0000000d000d7308 */ /* 0x000ff00000000800 */
[----:B------:R-:W1:Y:S01]  /*98a0*/  MUFU.EX2 R170, R170 ;  /* 0x000000aa00aa7308 */ /* 0x000e620000000800 */
[----:B0-----:R-:W-:Y:S01]  /*98b0*/  FMNMX.FTZ R53, R0, R47, !PT ;  /* 0x0000002f00357209 */ /* 0x001fe20007810000 */
[----:B------:R-:W-:-:S06]  /*98c0*/  FFMA.FTZ R47, R226, R5, -R35 ;  /* 0x00000005e22f7223 */ /* 0x000fcc0000010823 */
[----:B------:R-:W-:Y:S01]  /*98d0*/  MUFU.EX2 R15, R15 ;  /* 0x0000000f000f7308 */ /* 0x000fe20000000800 */
[----:B------:R-:W0:Y:S07]  /*98e0*/  SHFL.BFLY PT, R12, R53, 0x1, 0x1f ;  /* 0x0c201f00350c7f89 */ /* 0x000e2e00000e0000 */
[----:B------:R-:W2:Y:S01]  /*98f0*/  MUFU.EX2 R24, R24 ;  /* 0x0000001800187308 */ /* 0x000ea20000000800 */
[----:B-1----:R-:W-:-:S07]  /*9900*/  F2FP.F16.F32.PACK_AB R180, R170, R13 ;  /* 0x0000000daab4723e */ /* 0x002fce00000000ff */
[----:B------:R-:W-:Y:S08]  /*9910*/  MUFU.EX2 R21, R21 ;  /* 0x0000001500157308 */ /* 0x000ff00000000800 */
[----:B------:R-:W-:Y:S01]  /*9920*/  MUFU.EX2 R32, R32 ;  /* 0x0000002000207308 */ /* 0x000fe20000000800 */
[----:B--2---:R-:W-:Y:S02]  /*9930*/  F2FP.F16.F32.PACK_AB R182, R24, R15 ;  /* 0x0000000f18b6723e */ /* 0x004fe400000000ff */
[----:B0-----:R-:W-:-:S05]  /*9940*/  FMNMX.FTZ R12, R53, R12, !PT ;  /* 0x0000000c350c7209 */ /* 0x001fca0007810000 */
        /* <DEDUP_REMOVED lines=10> */
[----:B------:R-:W-:Y:S01]  /*99f0*/  FFMA.FTZ R30, R42, R5, -R11 ;  /* 0x000000052a1e7223 */ /* 0x000fe2000001080b */
[----:B------:R-:W-:-:S02]  /*9a00*/  IMAD.U32 R42, RZ, RZ, UR8 ;  /* 0x00000008ff2a7e24 */ /* 0x000fc4000f8e00ff */
[-CC-:B------:R-:W-:Y:S01]  /*9a10*/  FFMA.FTZ R26, R34, R5.reuse, -R11.reuse ;  /* 0x00000005221a7223 */ /* 0x180fe2000001080b */
[-CC-:B------:R-:W-:Y:S01]  /*9a20*/  FFMA.FTZ R179, R36, R5.reuse, -R11.reuse ;  /* 0x0000000524b37223 */ /* 0x180fe2000001080b */
[-CC-:B------:R-:W-:Y:S01]  /*9a30*/  FFMA.FTZ R175, R44, R5.reuse, -R11.reuse ;  /* 0x000000052caf7223 */ /* 0x180fe2000001080b */
[-CC-:B------:R-:W-:Y:S01]  /*9a40*/  FFMA.FTZ R28, R38, R5.reuse, -R11.reuse ;  /* 0x00000005261c7223 */ /* 0x180fe2000001080b */
[----:B------:R-:W-:Y:S01]  /*9a50*/  @!P1 IADD3 R42, R42, 0x34860, RZ ;  /* 0x000348602a2a9810 */ /* 0x000fe20007ffe0ff */
[----:B------:R-:W0:Y:S01]  /*9a60*/  MUFU.EX2 R181, R181 ;  /* 0x000000b500b57308 */ /* 0x000e220000000800 */
[-CC-:B------:R-:W-:Y:S01]  /*9a70*/  FFMA.FTZ R173, R40, R5.reuse, -R11.reuse ;  /* 0x0000000528ad7223 */ /* 0x180fe2000001080b */
[-CC-:B------:R-:W-:Y:S01]  /*9a80*/  FFMA.FTZ R34, R46, R5.reuse, -R11.reuse ;  /* 0x000000052e227223 */ /* 0x180fe2000001080b */
[----:B------:R-:W-:Y:S01]  /*9a90*/  @!P1 PRMT R44, RZ, 0x654, R42 ;  /* 0x00000654ff2c9816 */ /* 0x000fe2000000002a */
        /* <DEDUP_REMOVED lines=21> */
[C---:B-1----:R-:W-:Y:S01]  /*9bf0*/  FADD.FTZ R42, R14.reuse, R3 ;  /* 0x000000030e2a7221 */ /* 0x042fe20000010000 */
[----:B------:R-:W-:-:S06]  /*9c00*/  F2FP.F16.F32.PACK_AB R181, R14, R181 ;  /* 0x000000b50eb5723e */ /* 0x000fcc00000000ff */
[----:B------:R-:W-:Y:S01]  /*9c10*/  MUFU.EX2 R177, R177 ;  /* 0x000000b100b17308 */ /* 0x000fe20000000800 */
[----:B------:R-:W-:Y:S02]  /*9c20*/  WARPGROUP.DEPBAR.LE gsb0, 0x0 ;  /* 0x00008000000079c5 */ /* 0x000fe40000010000 */
[----:B------:R-:W-:Y:S01]  /*9c30*/  WARPGROUP.ARRIVE ;  /* 0x00000000000079c5 */ /* 0x000fe20000000000 */
[-CC-:B------:R-:W-:Y:S01]  /*9c40*/  FFMA.FTZ R164, R196, R5.reuse, -R35.reuse ;  /* 0x00000005c4a47223 */ /* 0x180fe20000010823 */
[-CC-:B------:R-:W-:Y:S01]  /*9c50*/  FFMA.FTZ R166, R200, R5.reuse, -R35.reuse ;  /* 0x00000005c8a67223 */ /* 0x180fe20000010823 */
[-CC-:B------:R-:W-:Y:S01]  /*9c60*/  FFMA.FTZ R196, R178, R5.reuse, -R35.reuse ;  /* 0x00000005b2c47223 */ /* 0x180fe20000010823 */
[-C--:B------:R-:W-:Y:S01]  /*9c70*/  FFMA.FTZ R200, R172, R5.reuse, -R35 ;  /* 0x00000005acc87223 */ /* 0x080fe20000010823 */
[----:B------:R-:W-:Y:S01]  /*9c80*/  MUFU.EX2 R26, R26 ;  /* 0x0000001a001a7308 */ /* 0x000fe20000000800 */
[----:B------:R-:W-:Y:S01]  /*9c90*/  HGMMA.64x128x16.F32 R88, R160, gdesc[UR12].tnspB, R88, gsb0 ;  /* 0x41e0000ca0587df0 */ /* 0x000fe20008000858 */
[----:B------:R-:W-:Y:S01]  /*9ca0*/  UIADD3 UR14, UR5, 0x300, URZ ;  /* 0x00000300050e7890 */ /* 0x000fe2000fffe03f */
[-CC-:B------:R-:W-:Y:S01]  /*9cb0*/  FFMA.FTZ R165, R56, R5.reuse, -R11.reuse ;  /* 0x0000000538a57223 */ /* 0x180fe2000001080b */
[----:B------:R-:W-:Y:S01]  /*9cc0*/  UMOV UR15, 0x40000040 ;  /* 0x40000040000f7882 */ /* 0x000fe20000000000 */
[----:B------:R-:W-:-:S03]  /*9cd0*/  FFMA.FTZ R167, R60, R5, -R11 ;  /* 0x000000053ca77223 */ /* 0x000fc6000001080b */
[----:B------:R-:W-:Y:S08]  /*9ce0*/  MUFU.EX2 R179, R179 ;  /* 0x000000b300b37308 */ /* 0x000ff00000000800 */
[----:B------:R-:W0:Y:S08]  /*9cf0*/  MUFU.EX2 R164, R164 ;  /* 0x000000a400a47308 */ /* 0x000e300000000800 */
[----:B------:R-:W-:Y:S08]  /*9d00*/  MUFU.EX2 R28, R28 ;  /* 0x0000001c001c7308 */ /* 0x000ff00000000800 */
[----:B------:R-:W-:Y:S01]  /*9d10*/  MUFU.EX2 R173, R173 ;  /* 0x000000ad00ad7308 */ /* 0x000fe20000000800 */
[----:B0-----:R-:W-:-:S07]  /*9d20*/  F2FP.F16.F32.PACK_AB R178, R164, R25 ;  /* 0x00000019a4b2723e */ /* 0x001fce00000000ff */
[----:B------:R-:W0:Y:S08]  /*9d30*/  MUFU.EX2 R166, R166 ;  /* 0x000000a600a67308 */ /* 0x000e300000000800 */
[----:B------:R-:W-:Y:S08]  /*9d40*/  MUFU.EX2 R30, R30 ;  /* 0x0000001e001e7308 */ /* 0x000ff00000000800 */
[----:B------:R-:W-:Y:S01]  /*9d50*/  MUFU.EX2 R175, R175 ;  /* 0x000000af00af7308 */ /* 0x000fe20000000800 */
[----:B0-----:R-:W-:-:S07]  /*9d60*/  F2FP.F16.F32.PACK_AB R172, R166, R27 ;  /* 0x0000001ba6ac723e */ /* 0x001fce00000000ff */
[----:B------:R-:W-:Y:S08]  /*9d70*/  MUFU.EX2 R34, R34 ;  /* 0x0000002200227308 */ /* 0x000ff00000000800 */
[----:B------:R0:W-:Y:S08]  /*9d80*/  MUFU.EX2 R31, R176 ;  /* 0x000000b0001f7308 */ /* 0x0001f00000000800 */
[----:B------:R-:W-:Y:S01]  /*9d90*/  MUFU.EX2 R169, R169 ;  /* 0x000000a900a97308 */ /* 0x000fe20000000800 */
[----:B0-----:R-:W-:-:S07]  /*9da0*/  F2FP.F16.F32.PACK_AB R176, R32, R21 ;  /* 0x0000001520b0723e */ /* 0x001fce00000000ff */
        /* <DEDUP_REMOVED lines=14> */
[----:B------:R-:W-:Y:S01]  /*9e90*/  UIADD3 UR14, UR5, 0x380, URZ ;  /* 0x00000380050e7890 */ /* 0x000fe2000fffe03f */
[----:B------:R-:W-:Y:S01]  /*9ea0*/  @!P1 LEA R35, R35, UR38, 0x3 ;  /* 0x0000002623239c11 */ /* 0x000fe2000f8e18ff */
[----:B------:R-:W-:Y:S01]  /*9eb0*/  UMOV UR15, 0x40000040 ;  /* 0x40000040000f7882 */ /* 0x000fe20000000000 */
[----:B------:R-:W-:-:S03]  /*9ec0*/  UMOV UR5, UR37 ;  /* 0x0000002500057c82 */ /* 0x000fc60008000000 */
[----:B------:R-:W-:Y:S01]  /*9ed0*/  MUFU.EX2 R160, R160 ;  /* 0x000000a000a07308 */ /* 0x000fe20000000800 */
[----:B------:R-:W-:-:S05]  /*9ee0*/  @!P1 VIADD R35, R35, 0x34840 ;  /* 0x0003484023239836 */ /* 0x000fca0000000000 */
[----:B------:R-:W-:Y:S02]  /*9ef0*/  @!P1 PRMT R35, RZ, 0x654, R35 ;  /* 0x00000654ff239816 */ /* 0x000fe40000000023 */
[----:B------:R-:W-:Y:S08]  /*9f00*/  MUFU.EX2 R39, R214 ;  /* 0x000000d600277308 */ /* 0x000ff00000000800 */
[----:B------:R-:W-:Y:S08]  /*9f10*/  MUFU.EX2 R167, R167 ;  /* 0x000000a700a77308 */ /* 0x000ff00000000800 */
[----:B------:R-:W-:Y:S08]  /*9f20*/  MUFU.EX2 R162, R162 ;  /* 0x000000a200a27308 */ /* 0x000ff00000000800 */
[----:B------:R-:W-:Y:S08]  /*9f30*/  MUFU.EX2 R41, R41 ;  /* 0x0000002900297308 */ /* 0x000ff00000000800 */
[----:B------:R-:W-:Y:S08]  /*9f40*/  MUFU.EX2 R64, R64 ;  /* 0x0000004000407308 */ /* 0x000ff00000000800 */
[----:B------:R-:W-:Y:S08]  /*9f50*/  MUFU.EX2 R200, R200 ;  /* 0x000000c800c87308 */ /* 0x000ff00000000800 */
[----:B------:R-:W0:Y:S08]  /*9f60*/  MUFU.EX2 R66, R66 ;  /* 0x0000004200427308 */ /* 0x000e300000000800 */
[----:B------:R-:W-:Y:S08]  /*9f70*/  MUFU.EX2 R43, R43 ;  /* 0x0000002b002b7308 */ /* 0x000ff00000000800 */
[----:B------:R-:W-:Y:S01]  /*9f80*/  MUFU.EX2 R68, R68 ;  /* 0x0000004400447308 */ /* 0x000fe20000000800 */
[----:B0-----:R-:W-:-:S07]  /*9f90*/  F2FP.F16.F32.PACK_AB R161, R66, R64 ;  /* 0x0000004042a1723e */ /* 0x001fce00000000ff */
[----:B------:R-:W-:Y:S08]  /*9fa0*/  MUFU.EX2 R202, R202 ;  /* 0x000000ca00ca7308 */ /* 0x000ff00000000800 */
[----:B------:R-:W0:Y:S08]  /*9fb0*/  MUFU.EX2 R70, R70 ;  /* 0x0000004600467308 */ /* 0x000e300000000800 */
[----:B------:R-:W-:Y:S08]  /*9fc0*/  MUFU.EX2 R45, R45 ;  /* 0x0000002d002d7308 */ /* 0x000ff00000000800 */
[----:B------:R-:W-:Y:S01]  /*9fd0*/  MUFU.EX2 R72, R72 ;  /* 0x0000004800487308 */ /* 0x000fe20000000800 */
[----:B0-----:R-:W-:-:S07]  /*9fe0*/  F2FP.F16.F32.PACK_AB R163, R70, R68 ;  /* 0x0000004446a3723e */ /* 0x001fce00000000ff */
[----:B------:R-:W0:Y:S08]  /*9ff0*/  MUFU.EX2 R204, R204 ;  /* 0x000000cc00cc7308 */ /* 0x000e300000000800 */
[----:B------:R-:W1:Y:S08]  /*a000*/  MUFU.EX2 R74, R74 ;  /* 0x0000004a004a7308 */ /* 0x000e700000000800 */
[----:B------:R-:W-:Y:S01]  /*a010*/  MUFU.EX2 R47, R47 ;  /* 0x0000002f002f7308 */ /* 0x000fe20000000800 */
[----:B------:R-:W-:-:S02]  /*a020*/  WARPGROUP.DEPBAR.LE gsb0, 0x0 ;  /* 0x00008000000079c5 */ /* 0x000fc40000010000 */
[----:B------:R-:W-:-:S05]  /*a030*/  WARPGROUP.ARRIVE ;  /* 0x00000000000079c5 */ /* 0x000fca0000000000 */
[----:B------:R-:W-:Y:S01]  /*a040*/  MUFU.EX2 R76, R76 ;  /* 0x0000004c004c7308 */ /* 0x000fe20000000800 */
[----:B0-----:R-:W-:Y:S02]  /*a050*/  F2FP.F16.F32.PACK_AB R156, R204, R45 ;  /* 0x0000002dcc9c723e */ /* 0x001fe400000000ff */
[----:B-1----:R-:W-:Y:S01]  /*a060*/  F2FP.F16.F32.PACK_AB R157, R74, R72 ;  /* 0x000000484a9d723e */ /* 0x002fe200000000ff */
[----:B------:R-:W-:Y:S04]  /*a070*/  HGMMA.64x128x16.F32 R88, R152, gdesc[UR12].tnspB, R88, gsb0 ;  /* 0x41e0000c98587df0 */ /* 0x000fe80008000858 */
[----:B------:R-:W0:Y:S08]  /*a080*/  MUFU.EX2 R206, R206 ;  /* 0x000000ce00ce7308 */ /* 0x000e300000000800 */
[----:B------:R-:W1:Y:S08]  /*a090*/  MUFU.EX2 R78, R78 ;  /* 0x0000004e004e7308 */ /* 0x000e700000000800 */
[----:B------:R-:W-:Y:S01]  /*a0a0*/  MUFU.EX2 R49, R49 ;  /* 0x0000003100317308 */ /* 0x000fe20000000800 */
[----:B0-----:R-:W-:-:S07]  /*a0b0*/  F2FP.F16.F32.PACK_AB R158, R206, R47 ;  /* 0x0000002fce9e723e */ /* 0x001fce00000000ff */
[----:B------:R-:W-:Y:S01]  /*a0c0*/  MUFU.EX2 R80, R80 ;  /* 0x0000005000507308 */ /* 0x000fe20000000800 */
[----:B-1----:R-:W-:-:S07]  /*a0d0*/  F2FP.F16.F32.PACK_AB R159, R78, R76 ;  /* 0x0000004c4e9f723e */ /* 0x002fce00000000ff */
[----:B------:R-:W0:Y:S08]  /*a0e0*/  MUFU.EX2 R208, R208 ;  /* 0x000000d000d07308 */ /* 0x000e300000000800 */
[----:B------:R-:W1:Y:S08]  /*a0f0*/  MUFU.EX2 R82, R82 ;  /* 0x0000005200527308 */ /* 0x000e700000000800 */
[----:B------:R-:W-:Y:S08]  /*a100*/  MUFU.EX2 R51, R51 ;  /* 0x0000003300337308 */ /* 0x000ff00000000800 */
[----:B------:R-:W-:Y:S08]  /*a110*/  MUFU.EX2 R86, R86 ;  /* 0x0000005600567308 */ /* 0x000ff00000000800 */
[----:B------:R-:W2:Y:S01]  /*a120*/  MUFU.EX2 R84, R84 ;  /* 0x0000005400547308 */ /* 0x000ea20000000800 */
[----:B------:R-:W-:-:S02]  /*a130*/  WARPGROUP.DEPBAR.LE gsb0, 0x0 ;  /* 0x00008000000079c5 */ /* 0x000fc40000010000 */
[----:B------:R3:W-:Y:S01]  /*a140*/  @!P1 SYNCS.ARRIVE.TRANS64.RED.A1T0 RZ, [R35+URZ], RZ ;  /* 0x000000ff23ff99a7 */ /* 0x0007e2000810043f */
[----:B0-----:R-:W-:Y:S02]  /*a150*/  F2FP.F16.F32.PACK_AB R152, R208, R49 ;  /* 0x00000031d098723e */ /* 0x001fe400000000ff */
[----:B-1----:R-:W-:Y:S02]  /*a160*/  F2FP.F16.F32.PACK_AB R153, R82, R80 ;  /* 0x000000505299723e */ /* 0x002fe400000000ff */
[----:B--2---:R-:W-:Y:S01]  /*a170*/  F2FP.F16.F32.PACK_AB R154, R84, R51 ;  /* 0x00000033549a723e */ /* 0x004fe200000000ff */
[----:B---3--:R-:W-:Y:S01]  /*a180*/  FFMA.FTZ R35, R2, R4, R13 ;  /* 0x0000000402237223 */ /* 0x008fe2000001000d */
[----:B------:R0:W-:Y:S03]  /*a190*/  @!P1 SYNCS.ARRIVE.TRANS64.RED.A1T0 RZ, [R44+URZ], RZ ;  /* 0x000000ff2cff99a7 */ /* 0x0001e6000810043f */
[----:B------:R-:W-:Y:S01]  /*a1a0*/  FADD.FTZ R4, R170, R35 ;  /* 0x00000023aa047221 */ /* 0x000fe20000010000 */
[----:B------:R-:W-:Y:S01]  /*a1b0*/  FADD.FTZ R35, R183, R42 ;  /* 0x0000002ab7237221 */ /* 0x000fe20000010000 */
[----:B------:R-:W-:-:S02]  /*a1c0*/  F2FP.F16.F32.PACK_AB R183, R20, R183 ;  /* 0x000000b714b7723e */ /* 0x000fc400000000ff */
[----:B------:R-:W-:Y:S01]  /*a1d0*/  FADD.FTZ R3, R15, R4 ;  /* 0x000000040f037221 */ /* 0x000fe20000010000 */
[----:B0-----:R-:W-:Y:S01]  /*a1e0*/  FADD.FTZ R44, R20, R35 ;  /* 0x00000023142c7221 */ /* 0x001fe20000010000 */
        /* <DEDUP_REMOVED lines=13> */
[----:B------:R-:W-:Y:S01]  /*a2c0*/  FADD.FTZ R44, R28, R35 ;  /* 0x000000231c2c7221 */ /* 0x000fe20000010000 */
[----:B------:R-:W0:Y:S01]  /*a2d0*/  MUFU.EX2 R11, R11 ;  /* 0x0000000b000b7308 */ /* 0x000e220000000800 */
        /* <DEDUP_REMOVED lines=9> */
[----:B------:R-:W-:Y:S02]  /*a370*/  F2FP.F16.F32.PACK_AB R166, R162, R39 ;  /* 0x00000027a2a6723e */ /* 0x000fe400000000ff */
[----:B------:R-:W-:Y:S01]  /*a380*/  FADD.FTZ R3, R29, R42 ;  /* 0x0000002a1d037221 */ /* 0x000fe20000010000 */
[C---:B------:R-:W-:Y:S01]  /*a390*/  FADD.FTZ R44, R34.reuse, R35 ;  /* 0x00000023222c7221 */ /* 0x040fe20000010000 */
[----:B------:R-:W-:Y:S02]  /*a3a0*/  F2FP.F16.F32.PACK_AB R175, R34, R175 ;  /* 0x000000af22af723e */ /* 0x000fe400000000ff */
[----:B------:R-:W-:Y:S01]  /*a3b0*/  FADD.FTZ R42, R194, R3 ;  /* 0x00000003c22a7221 */ /* 0x000fe20000010000 */
[----:B------:R-:W-:Y:S01]  /*a3c0*/  FADD.FTZ R13, R169, R44 ;  /* 0x0000002ca90d7221 */ /* 0x000fe20000010000 */
[----:B0-----:R-:W-:-:S02]  /*a3d0*/  F2FP.F16.F32.PACK_AB R155, R11, R86 ;  /* 0x000000560b9b723e */ /* 0x001fc400000000ff */
        /* <DEDUP_REMOVED lines=45> */
[----:B------:R-:W-:Y:S02]  /*a6b0*/  IMAD.MOV.U32 R11, RZ, RZ, R12 ;  /* 0x000000ffff0b7224 */ /* 0x000fe400078e000c */
[----:B------:R-:W-:Y:S01]  /*a6c0*/  IMAD.MOV.U32 R13, RZ, RZ, R10 ;  /* 0x000000ffff0d7224 */ /* 0x000fe200078e000a */
[----:B------:R-:W-:Y:S06]  /*a6d0*/  @P2 BRA `(.L_x_2022) ;  /* 0xffffffd400a82947 */ /* 0x000fec000383ffff */
.L_x_2013:
        /* <DEDUP_REMOVED lines=67> */
.L_x_2023:
[----:B------:R-:W-:Y:S01]  /*ab10*/  ULEA UR5, UR36, UR38, 0x3 ;  /* 0x0000002624057291 */ /* 0x000fe2000f8e183f */
[----:B------:R-:W-:-:S05]  /*ab20*/  IMAD.U32 R0, RZ, RZ, UR37 ;  /* 0x00000025ff007e24 */ /* 0x000fca000f8e00ff */
[----:B------:R-:W-:-:S04]  /*ab30*/  SHF.L.U32 R0, R0, 0x1f, RZ ;  /* 0x0000001f00007819 */ /* 0x000fc800000006ff */
[----:B------:R0:W1:Y:S01]  /*ab40*/  SYNCS.PHASECHK.TRANS64.TRYWAIT P2, [UR5+0x34850], R0 ;  /* 0x03485000ff0075a7 */ /* 0x0000620008040145 */
[----:B------:R-:W-:Y:S05]  /*ab50*/  @!P0 BRA `(.L_x_2024) ;  /* 0x0000000000048947 */ /* 0x000fea0003800000 */
[----:B------:R-:W-:Y:S01]  /*ab60*/  BPT.TRAP 0x1 ;  /* 0x000000040000795c */ /* 0x000fe20000300000 */
.L_x_2024:
[----:B-1----:R-:W-:Y:S05]  /*ab70*/  @P2 BRA `(.L_x_2025) ;  /* 0x0000000000082947 */ /* 0x002fea0003800000 */
[----:B------:R-:W1:Y:S02]  /*ab80*/  SYNCS.PHASECHK.TRANS64.TRYWAIT P0, [UR5+0x34850], R0 ;  /* 0x03485000ff0075a7 */ /* 0x000e640008000145 */
[----:B-1----:R-:W-:Y:S05]  /*ab90*/  @!P0 BRA `(.L_x_2026) ;  /* 0x0000007c00fc8947 */ /* 0x002fea0003800000 */
.L_x_2025:
[----:B------:R-:W-:Y:S01]  /*aba0*/  UIADD3 UR38, UR38, 0x400, URZ ;  /* 0x0000040026267890 */ /* 0x000fe2000fffe03f */
[----:B------:R-:W-:Y:S01]  /*abb0*/  WARPGROUP.ARRIVE ;  /* 0x00000000000079c5 */ /* 0x000fe20000000000 */
[----:B------:R-:W-:Y:S01]  /*abc0*/  UMOV UR7, 0x40000040 ;  /* 0x4000004000077882 */ /* 0x000fe20000000000 */
[----:B01----:R-:W0:Y:S01]  /*abd0*/  SHFL.BFLY PT, R0, R3, 0x2, 0x1f ;  /* 0x0c401f0003007f89 */ /* 0x003e2200000e0000 */
[----:B------:R-:W-:Y:S01]  /*abe0*/  USHF.R.U32.HI UR38, URZ, 0x4, UR38 ;  /* 0x000000043f267899 */ /* 0x000fe20008011626 */
[----:B------:R-:W-:Y:S02]  /*abf0*/  R2UR UR8, R187 ;  /* 0x00000000bb0872ca */ /* 0x000fe400000e0000 */
[----:B------:R-:W1:Y:S01]  /*ac00*/  SHFL.BFLY PT, R7, R4, 0x2, 0x1f ;  /* 0x0c401f0004077f89 */ /* 0x000e6200000e0000 */
[----:B------:R-:W-:Y:S01]  /*ac10*/  ULOP3.LUT UR38, UR38, 0x3fff, URZ, 0xc0, !UPT ;  /* 0x00003fff26267892 */ /* 0x000fe2000f8ec03f */
[----:B------:R-:W-:-:S03]  /*ac20*/  MOV R13, UR5 ;  /* 0x00000005000d7c02 */ /* 0x000fc60008000f00 */
[----:B------:R-:W-:-:S04]  /*ac30*/  ULOP3.LUT UR4, UR38, 0x4000000, URZ, 0xfc, !UPT ;  /* 0x0400000026047892 */ /* 0x000fc8000f8efc3f */
[----:B------:R-:W-:Y:S02]  /*ac40*/  ULEA UR4, UR36, UR4, 0xb ;  /* 0x0000000424047291 */ /* 0x000fe4000f8e583f */
[----:B------:R-:W-:Y:S02]  /*ac50*/  UIADD3 UR36, UR36, 0x1, URZ ;  /* 0x0000000124247890 */ /* 0x000fe4000fffe03f */
[----:B------:R-:W-:Y:S02]  /*ac60*/  UIADD3 UR8, UR8, 0x1, URZ ;  /* 0x0000000108087890 */ /* 0x000fe4000fffe03f */
[----:B------:R-:W-:Y:S01]  /*ac70*/  UISETP.NE.AND UP0, UPT, UR36, 0x2, UPT ;  /* 0x000000022400788c */ /* 0x000fe2000bf05270 */
[----:B------:R-:W-:Y:S02]  /*ac80*/  UMOV UR6, UR4 ;  /* 0x0000000400067c82 */ /* 0x000fe40008000000 */
[----:B------:R-:W-:Y:S01]  /*ac90*/  HGMMA.64x128x16.F32 R24, R180, gdesc[UR4].tnspB, R24, gsb0 ;  /* 0x41e00004b4187df0 */ /* 0x000fe20008000818 */
[----:B------:R-:W-:Y:S01]  /*aca0*/  UIADD3 UR6, UR4, 0x80, URZ ;  /* 0x0000008004067890 */ /* 0x000fe2000fffe03f */
[----:B0-----:R-:W-:Y:S01]  /*acb0*/  FADD.FTZ R2, R0, R3 ;  /* 0x0000000300027221 */ /* 0x001fe20000010000 */
[----:B------:R-:W-:Y:S01]  /*acc0*/  UMOV UR7, 0x40000040 ;  /* 0x4000004000077882 */ /* 0x000fe20000000000 */
[----:B------:R-:W-:-:S02]  /*acd0*/  IMAD.MOV.U32 R3, RZ, RZ, RZ ;  /* 0x000000ffff037224 */ /* 0x000fc400078e00ff */
[----:B-1----:R-:W-:Y:S01]  /*ace0*/  FADD.FTZ R7, R7, R4 ;  /* 0x0000000407077221 */ /* 0x002fe20000010000 */
[----:B------:R-:W-:Y:S01]  /*acf0*/  IMAD.MOV.U32 R4, RZ, RZ, RZ ;  /* 0x000000ffff047224 */ /* 0x000fe200078e00ff */
[----:B------:R-:W0:Y:S01]  /*ad00*/  SHFL.BFLY PT, R9, R2, 0x1, 0x1f ;  /* 0x0c201f0002097f89 */ /* 0x000e2200000e0000 */
[----:B------:R-:W-:Y:S01]  /*ad10*/  IMAD.U32 R187, RZ, RZ, UR8 ;  /* 0x00000008ffbb7e24 */ /* 0x000fe2000f8e00ff */
[----:B------:R-:W-:Y:S02]  /*ad20*/  USEL UR36, UR36, URZ, UP0 ;  /* 0x0000003f24247287 */ /* 0x000fe40008000000 */
[----:B------:R-:W1:Y:S01]  /*ad30*/  SHFL.BFLY PT, R0, R7, 0x1, 0x1f ;  /* 0x0c201f0007007f89 */ /* 0x000e6200000e0000 */
[----:B0-----:R-:W-:Y:S01]  /*ad40*/  FADD.FTZ R9, R2, R9 ;  /* 0x0000000902097221 */ /* 0x001fe20000010000 */
[----:B------:R-:W-:Y:S02]  /*ad50*/  IMAD.MOV.U32 R2, RZ, RZ, -0x800000 ;  /* 0xff800000ff027424 */ /* 0x000fe400078e00ff */
[----:B-1----:R-:W-:-:S02]  /*ad60*/  FADD.FTZ R11, R7, R0 ;  /* 0x00000000070b7221 */ /* 0x002fc40000010000 */
[----:B------:R-:W-:Y:S01]  /*ad70*/  FSETP.NE.FTZ.AND P2, PT, R9, RZ, PT ;  /* 0x000000ff0900720b */ /* 0x000fe20003f55000 */
[----:B------:R-:W-:Y:S02]  /*ad80*/  IMAD.MOV.U32 R0, RZ, RZ, -0x800000 ;  /* 0xff800000ff007424 */ /* 0x000fe400078e00ff */
[----:B------:R-:W-:-:S10]  /*ad90*/  FSETP.NE.FTZ.AND P0, PT, R11, RZ, PT ;  /* 0x000000ff0b00720b */ /* 0x000fd40003f15000 */
[----:B------:R-:W0:Y:S01]  /*ada0*/  @P2 MUFU.LG2 R8, R9 ;  /* 0x0000000900082308 */ /* 0x000e220000000c00 */
[C---:B------:R-:W-:Y:S02]  /*adb0*/  @P2 FMUL.FTZ R14, R5.reuse, 0.69314718246459960938 ;  /* 0x3f317218050e2820 */ /* 0x040fe40000410000 */
[----:B------:R-:W-:-:S05]  /*adc0*/  @P0 FMUL.FTZ R7, R5, 0.69314718246459960938 ;  /* 0x3f31721805070820 */ /* 0x000fca0000410000 */
[----:B------:R-:W1:Y:S08]  /*add0*/  @P0 MUFU.LG2 R6, R11 ;  /* 0x0000000b00060308 */ /* 0x000e700000000c00 */
[----:B------:R-:W2:Y:S01]  /*ade0*/  @P0 MUFU.RCP R3, R11 ;  /* 0x0000000b00030308 */ /* 0x000ea20000001000 */
[----:B0-----:R-:W-:Y:S01]  /*adf0*/  @P2 FMUL.FTZ R5, R8, 0.69314718246459960938 ;  /* 0x3f31721808052820 */ /* 0x001fe20000410000 */
[----:B------:R-:W-:-:S03]  /*ae00*/  @!P1 VIADD R8, R13, 0x34860 ;  /* 0x000348600d089836 */ /* 0x000fc60000000000 */
[----:B------:R-:W-:Y:S02]  /*ae10*/  @P2 FFMA.FTZ R0, R14, R12, R5 ;  /* 0x0000000c0e002223 */ /* 0x000fe40000010005 */
[----:B------:R-:W-:Y:S01]  /*ae20*/  @!P1 PRMT R8, RZ, 0x654, R8 ;  /* 0x00000654ff089816 */ /* 0x000fe20000000008 */
[----:B------:R-:W0:Y:S01]  /*ae30*/  @P2 MUFU.RCP R4, R9 ;  /* 0x0000000900042308 */ /* 0x000e220000001000 */
[----:B-1----:R-:W-:-:S04]  /*ae40*/  @P0 FMUL.FTZ R6, R6, 0.69314718246459960938 ;  /* 0x3f31721806060820 */ /* 0x002fc80000410000 */
        /* <DEDUP_REMOVED lines=42> */
[-C--:B0-----:R-:W-:Y:S01]  /*b0f0*/  FMUL.FTZ R7, R31, R4.reuse ;  /* 0x000000041f077220 */ /* 0x081fe20000410000 */
[-C--:B------:R-:W-:Y:S01]  /*b100*/  FMUL.FTZ R95, R24, R3.reuse ;  /* 0x00000003185f7220 */ /* 0x080fe20000410000 */
[-C--:B------:R-:W-:Y:S01]  /*b110*/  FMUL.FTZ R14, R25, R3.reuse ;  /* 0x00000003190e7220 */ /* 0x080fe20000410000 */
[-C--:B------:R-:W-:Y:S01]  /*b120*/  FMUL.FTZ R91, R28, R3.reuse ;  /* 0x000000031c5b7220 */ /* 0x080fe20000410000 */
[-C--:B------:R-:W-:Y:S01]  /*b130*/  FMUL.FTZ R6, R29, R3.reuse ;  /* 0x000000031d067220 */ /* 0x080fe20000410000 */
        /* <DEDUP_REMOVED lines=57> */
.L_x_1996:
[----:B------:R-:W0:Y:S01]  /*b4d0*/  S2R R4, SR_CgaCtaId ;  /* 0x0000000000047919 */ /* 0x000e220000008800 */
[----:B------:R-:W-:Y:S01]  /*b4e0*/  MOV R3, 0x400 ;  /* 0x0000040000037802 */ /* 0x000fe20000000f00 */
[----:B------:R-:W-:Y:S01]  /*b4f0*/  BSSY B0, `(.L_x_2027) ;  /* 0x0000217000007945 */ /* 0x000fe20003800000 */
[----:B------:R-:W-:Y:S02]  /*b500*/  BAR.SYNC.DEFER_BLOCKING 0x5, 0x120 ;  /* 0x0144800000007b1d */ /* 0x000fe40000010000 */
[----:B0-----:R-:W-:-:S05]  /*b510*/  LEA R3, R4, R3, 0x18 ;  /* 0x0000000304037211 */ /* 0x001fca00078ec0ff */
[----:B------:R-:W0:Y:S02]  /*b520*/  LDS.128 R44, [R3+0x348d0] ;  /* 0x0348d000032c7984 */ /* 0x000e240000000c00 */
[----:B0-----:R-:W-:Y:S02]  /*b530*/  R2UR UR61, R45 ;  /* 0x000000002d3d72ca */ /* 0x001fe400000e0000 */
[----:B------:R-:W-:Y:S01]  /*b540*/  R2UR UR5, R46 ;  /* 0x000000002e0572ca */ /* 0x000fe200000e0000 */
[----:B------:R-:W-:Y:S06]  /*b550*/  BAR.ARV 0x4, 0x120 ;  /* 0x0104800000007b1d */ /* 0x000fec0000002000 */
[----:B------:R-:W-:Y:S08]  /*b560*/  @P0 BRA `(.L_x_2028) ;  /* 0x0000001400400947 */ /* 0x000ff00003800000 */
[----:B------:R-:W0:Y:S01]  /*b570*/  S2R R4, SR_SWINHI ;  /* 0x0000000000047919 */ /* 0x000e220000002f00 */
[----:B------:R-:W-:Y:S01]  /*b580*/  F2FP.F16.F32.PACK_AB R7, R7, R8 ;  /* 0x000000080707723e */ /* 0x000fe200000000ff */
[----:B------:R-:W-:Y:S01]  /*b590*/  ULDC.64 UR8, c[0x0][0xbe0] ;  /* 0x0002f80000087ab9 */ /* 0x000fe20000000a00 */
[----:B------:R-:W-:Y:S01]  /*b5a0*/  F2FP.F16.F32.PACK_AB R6, R6, R91 ;  /* 0x0000005b0606723e */ /* 0x000fe200000000ff */
[----:B------:R-:W-:Y:S01]  /*b5b0*/  UISETP.NE.U32.AND UP0, UPT, UR8, URZ, UPT ;  /* 0x0000003f0800728c */ /* 0x000fe2000bf05070 */
[----:B------:R-:W-:Y:S01]  /*b5c0*/  R2UR UR6, R185 ;  /* 0x00000000b90672ca */ /* 0x000fe200000e0000 */
[----:B------:R-:W-:Y:S01]  /*b5d0*/  ULDC.64 UR12, c[0x0][0x208] ;  /* 0x00008200000c7ab9 */ /* 0x000fe20000000a00 */
[----:B------:R-:W-:Y:S01]  /*b5e0*/  R2UR UR4, R23 ;  /* 0x00000000170472ca */ /* 0x000fe200000e0000 */
[----:B------:R-:W-:Y:S01]  /*b5f0*/  UISETP.NE.AND.EX UP0, UPT, UR9, URZ, UPT, UP0 ;  /* 0x0000003f0900728c */ /* 0x000fe2000bf05300 */
[----:B------:R-:W-:Y:S02]  /*b600*/  F2FP.F16.F32.PACK_AB R64, R65, R64 ;  /* 0x000000404140723e */ /* 0x000fe400000000ff */
[----:B------:R-:W-:-:S02]  /*b610*/  F2FP.F16.F32.PACK_AB R65, R67, R66 ;  /* 0x000000424341723e */ /* 0x000fc400000000ff */
[----:B------:R-:W-:Y:S02]  /*b620*/  F2FP.F16.F32.PACK_AB R72, R73, R72 ;  /* 0x000000484948723e */ /* 0x000fe400000000ff */
[----:B------:R-:W-:Y:S02]  /*b630*/  F2FP.F16.F32.PACK_AB R66, R69, R68 ;  /* 0x000000444542723e */ /* 0x000fe400000000ff */
[----:B------:R-:W-:Y:S02]  /*b640*/  F2FP.F16.F32.PACK_AB R67, R71, R70 ;  /* 0x000000464743723e */ /* 0x000fe400000000ff */
[----:B------:R-:W-:Y:S01]  /*b650*/  F2FP.F16.F32.PACK_AB R73, R75, R74 ;  /* 0x0000004a4b49723e */ /* 0x000fe200000000ff */
[----:B------:R-:W-:Y:S01]  /*b660*/  USHF.L.U64.HI UR11, UR4, 0x2, UR6 ;  /* 0x00000002040b7899 */ /* 0x000fe20008010206 */
[----:B------:R-:W-:Y:S01]  /*b670*/  F2FP.F16.F32.PACK_AB R80, R81, R80 ;  /* 0x000000505150723e */ /* 0x000fe200000000ff */
[----:B------:R-:W-:Y:S01]  /*b680*/  USHF.L.U32 UR10, UR4, 0x2, URZ ;  /* 0x00000002040a7899 */ /* 0x000fe2000800063f */
[----:B------:R-:W-:Y:S01]  /*b690*/  F2FP.F16.F32.PACK_AB R74, R77, R76 ;  /* 0x0000004c4d4a723e */ /* 0x000fe200000000ff */
[----:B------:R-:W-:Y:S01]  /*b6a0*/  ULDC.64 UR6, c[0x0][0xbd8] ;  /* 0x0002f60000067ab9 */ /* 0x000fe20000000a00 */
[----:B------:R-:W-:Y:S01]  /*b6b0*/  F2FP.F16.F32.PACK_AB R75, R79, R78 ;  /* 0x0000004e4f4b723e */ /* 0x000fe200000000ff */
[----:B------:R-:W-:Y:S01]  /*b6c0*/  UISETP.NE.U32.AND UP1, UPT, UR6, URZ, UPT ;  /* 0x0000003f0600728c */ /* 0x000fe2000bf25070 */
[----:B------:R-:W-:Y:S01]  /*b6d0*/  F2FP.F16.F32.PACK_AB R81, R83, R82 ;  /* 0x000000525351723e */ /* 0x000fe200000000ff */
[----:B------:R-:W-:Y:S01]  /*b6e0*/  UIADD3 UR4, UP2, UR10, UR6, URZ ;  /* 0x000000060a047290 */ /* 0x000fe2000ff5e03f */
[----:B------:R-:W-:Y:S01]  /*b6f0*/  F2FP.F16.F32.PACK_AB R82, R85, R84 ;  /* 0x000000545552723e */ /* 0x000fe200000000ff */
[----:B------:R-:W-:Y:S01]  /*b700*/  UISETP.NE.AND.EX UP1, UPT, UR7, URZ, UPT, UP1 ;  /* 0x0000003f0700728c */ /* 0x000fe2000bf25310 */
[----:B------:R-:W-:Y:S01]  /*b710*/  F2FP.F16.F32.PACK_AB R83, R87, R86 ;  /* 0x000000565753723e */ /* 0x000fe200000000ff */
[----:B------:R-:W-:Y:S01]  /*b720*/  @UP0 UIADD3 UR6, UP3, UR10, UR8, URZ ;  /* 0x000000080a060290 */ /* 0x000fe2000ff7e03f */
[----:B------:R-:W-:-:S02]  /*b730*/  MOV R20, R3 ;  /* 0x0000000300147202 */ /* 0x000fc40000000f00 */
[----:B0-----:R-:W-:Y:S01]  /*b740*/  MOV R21, R4 ;  /* 0x0000000400157202 */ /* 0x001fe20000000f00 */
[----:B------:R-:W-:Y:S02]  /*b750*/  UIADD3.X UR8, UR11, UR7, URZ, UP2, !UPT ;  /* 0x000000070b087290 */ /* 0x000fe400097fe43f */
[----:B------:R-:W-:Y:S01]  /*b760*/  @UP0 UIADD3.X UR7, UR11, UR9, URZ, UP3, !UPT ;  /* 0x000000090b070290 */ /* 0x000fe20009ffe43f */
[----:B------:R-:W-:-:S03]  /*b770*/  IMAD.WIDE R4, R190, 0x2, R20 ;  /* 0x00000002be047825 */ /* 0x000fc600078e0214 */
[C---:B------:R-:W-:Y:S02]  /*b780*/  IADD3 R45, P6, R4.reuse, 0x20, RZ ;  /* 0x00000020042d7810 */ /* 0x040fe40007fde0ff */
[C---:B------:R-:W-:Y:S02]  /*b790*/  LOP3.LUT R9, R4.reuse, 0x380, RZ, 0xc0, !PT ;  /* 0x0000038004097812 */ /* 0x040fe400078ec0ff */
[----:B------:R-:W-:Y:S01]  /*b7a0*/  IADD3 R99, P4, R4, 0x60, RZ ;  /* 0x0000006004637810 */ /* 0x000fe20007f9e0ff */
[--C-:B------:R-:W-:Y:S01]  /*b7b0*/  IMAD.X R29, RZ, RZ, R5.reuse, P6 ;  /* 0x000000ffff1d7224 */ /* 0x100fe200030e0605 */
[----:B------:R-:W-:Y:S02]  /*b7c0*/  LOP3.LUT R10, R45, 0x380, RZ, 0xc0, !PT ;  /* 0x000003802d0a7812 */ /* 0x000fe400078ec0ff */
[----:B------:R-:W-:Y:S01]  /*b7d0*/  SHF.R.U64 R9, R9, 0x3, RZ ;  /* 0x0000000309097819 */ /* 0x000fe200000012ff */
[----:B------:R-:W-:Y:S01]  /*b7e0*/  IMAD.X R11, RZ, RZ, R5, P4 ;  /* 0x000000ffff0b7224 */ /* 0x000fe200020e0605 */
[----:B------:R-:W-:-:S02]  /*b7f0*/  LOP3.LUT R44, R99, 0x380, RZ, 0xc0, !PT ;  /* 0x00000380632c7812 */ /* 0x000fc400078ec0ff */
[C---:B------:R-:W-:Y:S02]  /*b800*/  IADD3 R97, P5, R4.reuse, 0x40, RZ ;  /* 0x0000004004617810 */ /* 0x040fe40007fbe0ff */
[C---:B------:R-:W-:Y:S02]  /*b810*/  IADD3 R101, P3, R4.reuse, 0x4000, RZ ;  /* 0x0000400004657810 */ /* 0x040fe40007f7e0ff */
[C---:B------:R-:W-:Y:S01]  /*b820*/  IADD3 R103, P2, R4.reuse, 0x4020, RZ ;  /* 0x0000402004677810 */ /* 0x040fe20007f5e0ff */
[--C-:B------:R-:W-:Y:S01]  /*b830*/  IMAD.X R27, RZ, RZ, R5.reuse, P5 ;  /* 0x000000ffff1b7224 */ /* 0x100fe200028e0605 */
[C---:B------:R-:W-:Y:S01]  /*b840*/  IADD3 R105, P1, R4.reuse, 0x4040, RZ ;  /* 0x0000404004697810 */ /* 0x040fe20007f3e0ff */
[----:B------:R-:W-:Y:S01]  /*b850*/  IMAD.X R25, RZ, RZ, R5, P3 ;  /* 0x000000ffff197224 */ /* 0x000fe200018e0605 */
[----:B------:R-:W-:Y:S01]  /*b860*/  BAR.SYNC.DEFER_BLOCKING 0x1, 0x100 ;  /* 0x0044000000007b1d */ /* 0x000fe20000010000 */
[----:B------:R-:W-:Y:S02]  /*b870*/  IADD3 R107, P0, R4, 0x4060, RZ ;  /* 0x00004060046b7810 */ /* 0x000fe40007f1e0ff */
[----:B------:R-:W-:-:S02]  /*b880*/  SHF.R.U64 R10, R10, 0x3, RZ ;  /* 0x000000030a0a7819 */ /* 0x000fc400000012ff */
[----:B------:R-:W-:Y:S01]  /*b890*/  LOP3.LUT R4, R9, R4, RZ, 0x3c, !PT ;  /* 0x0000000409047212 */ /* 0x000fe200078e3cff */
[--C-:B------:R-:W-:Y:S01]  /*b8a0*/  IMAD.X R9, RZ, RZ, R5.reuse, P2 ;  /* 0x000000ffff097224 */ /* 0x100fe200010e0605 */
[----:B------:R-:W-:Y:S01]  /*b8b0*/  SHF.R.U64 R44, R44, 0x3, RZ ;  /* 0x000000032c2c7819 */ /* 0x000fe200000012ff */
[----:B------:R-:W-:Y:S01]  /*b8c0*/  IMAD.X R13, RZ, RZ, R5, P0 ;  /* 0x000000ffff0d7224 */ /* 0x000fe200000e0605 */
[----:B------:R-:W-:Y:S02]  /*b8d0*/  LOP3.LUT R28, R10, R45, RZ, 0x3c, !PT ;  /* 0x0000002d0a1c7212 */ /* 0x000fe400078e3cff */
[-C--:B------:R-:W-:Y:S02]  /*b8e0*/  IADD3.X R15, RZ, R5.reuse, RZ, P1, !PT ;  /* 0x00000005ff0f7210 */ /* 0x080fe40000ffe4ff */
[----:B------:R-:W-:Y:S02]  /*b8f0*/  MOV R45, R4 ;  /* 0x00000004002d7202 */ /* 0x000fe40000000f00 */
[----:B------:R-:W-:-:S02]  /*b900*/  LOP3.LUT R24, R97, 0x380, RZ, 0xc0, !PT ;  /* 0x0000038061187812 */ /* 0x000fc400078ec0ff */
[----:B------:R-:W-:Y:S02]  /*b910*/  F2FP.F16.F32.PACK_AB R5, R12, R93 ;  /* 0x0000005d0c05723e */ /* 0x000fe400000000ff */
[----:B------:R-:W-:Y:S02]  /*b920*/  LOP3.LUT R10, R44, R99, RZ, 0x3c, !PT ;  /* 0x000000632c0a7212 */ /* 0x000fe400078e3cff */
[----:B------:R-:W-:Y:S02]  /*b930*/  LOP3.LUT R12, R103, 0x380, RZ, 0xc0, !PT ;  /* 0x00000380670c7812 */ /* 0x000fe400078ec0ff */
[----:B------:R-:W-:Y:S02]  /*b940*/  LOP3.LUT R44, R107, 0x380, RZ, 0xc0, !PT ;  /* 0x000003806b2c7812 */ /* 0x000fe400078ec0ff */
[----:B------:R-:W-:Y:S02]  /*b950*/  SHF.R.U64 R24, R24, 0x3, RZ ;  /* 0x0000000318187819 */ /* 0x000fe400000012ff */
[----:B------:R-:W-:-:S02]  /*b960*/  LOP3.LUT R46, R101, 0x380, RZ, 0xc0, !PT ;  /* 0x00000380652e7812 */ /* 0x000fc400078ec0ff */
[----:B------:R-:W-:Y:S02]  /*b970*/  F2FP.F16.F32.PACK_AB R4, R14, R95 ;  /* 0x0000005f0e04723e */ /* 0x000fe400000000ff */
[----:B------:R-:W-:Y:S02]  /*b980*/  SHF.R.U64 R12, R12, 0x3, RZ ;  /* 0x000000030c0c7819 */ /* 0x000fe400000012ff */
[----:B------:R-:W-:Y:S01]  /*b990*/  LOP3.LUT R14, R105, 0x380, RZ, 0xc0, !PT ;  /* 0x00000380690e7812 */ /* 0x000fe200078ec0ff */
[----:B------:R0:W-:Y:S01]  /*b9a0*/  STSM.16.M88.4 [R45], R4 ;  /* 0x000000042d007844 */ /* 0x0001e20000000200 */
[----:B------:R-:W-:Y:S02]  /*b9b0*/  SHF.R.U64 R44, R44, 0x3, RZ ;  /* 0x000000032c2c7819 */ /* 0x000fe400000012ff */
[----:B------:R-:W-:Y:S02]  /*b9c0*/  LOP3.LUT R26, R24, R97, RZ, 0x3c, !PT ;  /* 0x00000061181a7212 */ /* 0x000fe400078e3cff */
[----:B------:R-:W-:-:S02]  /*b9d0*/  SHF.R.U64 R46, R46, 0x3, RZ ;  /* 0x000000032e2e7819 */ /* 0x000fc400000012ff */
[----:B------:R-:W-:Y:S02]  /*b9e0*/  LOP3.LUT R8, R12, R103, RZ, 0x3c, !PT ;  /* 0x000000670c087212 */ /* 0x000fe400078e3cff */
[----:B------:R-:W-:Y:S02]  /*b9f0*/  SHF.R.U64 R14, R14, 0x3, RZ ;  /* 0x000000030e0e7819 */ /* 0x000fe400000012ff */
[----:B------:R-:W-:Y:S02]  /*ba00*/  LOP3.LUT R12, R44, R107, RZ, 0x3c, !PT ;  /* 0x0000006b2c0c7212 */ /* 0x000fe400078e3cff */
[----:B------:R-:W-:Y:S02]  /*ba10*/  MOV R44, R28 ;  /* 0x0000001c002c7202 */ /* 0x000fe40000000f00 */
[----:B------:R-:W-:Y:S02]  /*ba20*/  MOV R29, R26 ;  /* 0x0000001a001d7202 */ /* 0x000fe40000000f00 */
[----:B------:R-:W-:-:S02]  /*ba30*/  LOP3.LUT R24, R46, R101, RZ, 0x3c, !PT ;  /* 0x000000652e187212 */ /* 0x000fc400078e3cff */
[----:B------:R-:W-:Y:S02]  /*ba40*/  MOV R28, R10 ;  /* 0x0000000a001c7202 */ /* 0x000fe40000000f00 */
[----:B------:R-:W-:Y:S02]  /*ba50*/  MOV R26, R8 ;  /* 0x00000008001a7202 */ /* 0x000fe40000000f00 */
[----:B------:R-:W-:Y:S02]  /*ba60*/  LOP3.LUT R14, R14, R105, RZ, 0x3c, !PT ;  /* 0x000000690e0e7212 */ /* 0x000fe400078e3cff */
[----:B------:R-:W-:Y:S02]  /*ba70*/  F2FP.F16.F32.PACK_AB R8, R88, R89 ;  /* 0x000000595808723e */ /* 0x000fe400000000ff */
[----:B------:R-:W-:Y:S02]  /*ba80*/  F2FP.F16.F32.PACK_AB R9, R35, R34 ;  /* 0x000000222309723e */ /* 0x000fe400000000ff */
[----:B------:R-:W-:-:S02]  /*ba90*/  F2FP.F16.F32.PACK_AB R10, R37, R36 ;  /* 0x00000024250a723e */ /* 0x000fc400000000ff */
[----:B------:R-:W-:Y:S02]  /*baa0*/  F2FP.F16.F32.PACK_AB R11, R39, R38 ;  /* 0x00000026270b723e */ /* 0x000fe400000000ff */
[----:B------:R-:W-:Y:S02]  /*bab0*/  MOV R27, R24 ;  /* 0x00000018001b7202 */ /* 0x000fe40000000f00 */
[----:B------:R-:W-:Y:S01]  /*bac0*/  MOV R25, R14 ;  /* 0x0000000e00197202 */ /* 0x000fe20000000f00 */
[----:B------:R1:W-:Y:S01]  /*bad0*/  STSM.16.M88.4 [R44], R8 ;  /* 0x000000082c007844 */ /* 0x0003e20000000200 */
[----:B------:R-:W-:Y:S02]  /*bae0*/  MOV R24, R12 ;  /* 0x0000000c00187202 */ /* 0x000fe40000000f00 */
[----:B0-----:R-:W-:Y:S02]  /*baf0*/  F2FP.F16.F32.PACK_AB R4, R41, R40 ;  /* 0x000000282904723e */ /* 0x001fe400000000ff */
        /* <DEDUP_REMOVED lines=8> */
[----:B-1----:R-:W-:Y:S02]  /*bb80*/  F2FP.F16.F32.PACK_AB R8, R57, R56 ;  /* 0x000000383908723e */ /* 0x002fe400000000ff */
[----:B------:R-:W-:Y:S01]  /*bb90*/  F2FP.F16.F32.PACK_AB R9, R59, R58 ;  /* 0x0000003a3b09723e */ /* 0x000fe200000000ff */
[----:B------:R-:W-:Y:S01]  /*bba0*/  STSM.16.M88.4 [R28], R12 ;  /* 0x0000000c1c007844 */ /* 0x000fe20000000200 */
[----:B------:R-:W-:Y:S02]  /*bbb0*/  F2FP.F16.F32.PACK_AB R10, R61, R60 ;  /* 0x0000003c3d0a723e */ /* 0x000fe400000000ff */
[----:B------:R-:W-:Y:S02]  /*bbc0*/  F2FP.F16.F32.PACK_AB R11, R63, R62 ;  /* 0x0000003e3f0b723e */ /* 0x000fe400000000ff */
[----:B------:R-:W-:Y:S02]  /*bbd0*/  PLOP3.LUT P0, PT, PT, PT, UP1, 0x80, 0x0 ;  /* 0x000000000000781c */ /* 0x000fe40003f0f018 */
[----:B------:R-:W-:Y:S01]  /*bbe0*/  PLOP3.LUT P2, PT, PT, PT, UP0, 0x80, 0x0 ;  /* 0x000000000000781c */ /* 0x000fe20003f4f008 */
[----:B------:R1:W-:Y:S01]  /*bbf0*/  STSM.16.M88.4 [R27], R8 ;  /* 0x000000081b007844 */ /* 0x0003e20000000200 */
[----:B0-----:R-:W-:-:S02]  /*bc00*/  IMAD.U32 R4, RZ, RZ, UR4 ;  /* 0x00000004ff047e24 */ /* 0x001fc4000f8e00ff */
[----:B------:R-:W-:Y:S01]  /*bc10*/  IMAD.U32 R5, RZ, RZ, UR8 ;  /* 0x00000008ff057e24 */ /* 0x000fe2000f8e00ff */
[----:B------:R0:W-:Y:S04]  /*bc20*/  STSM.16.M88.4 [R26], R64 ;  /* 0x000000401a007844 */ /* 0x0001e80000000200 */
[----:B------:R0:W-:Y:S04]  /*bc30*/  STSM.16.M88.4 [R25], R72 ;  /* 0x0000004819007844 */ /* 0x0001e80000000200 */
[----:B------:R0:W-:Y:S01]  /*bc40*/  STSM.16.M88.4 [R24], R80 ;  /* 0x0000005018007844 */ /* 0x0001e20000000200 */
[----:B------:R-:W-:Y:S01]  /*bc50*/  BAR.SYNC.DEFER_BLOCKING 0x1, 0x100 ;  /* 0x0044000000007b1d */ /* 0x000fe20000010000 */
[----:B------:R-:W-:-:S02]  /*bc60*/  IMAD.U32 R6, RZ, RZ, UR6 ;  /* 0x00000006ff067e24 */ /* 0x000fc4000f8e00ff */
[----:B------:R-:W-:-:S03]  /*bc70*/  IMAD.U32 R7, RZ, RZ, UR7 ;  /* 0x00000007ff077e24 */ /* 0x000fc6000f8e00ff */
[----:B-1----:R-:W2:Y:S04]  /*bc80*/  @P0 LDG.E R8, desc[UR12][R4.64] ;  /* 0x0000000c04080981 */ /* 0x002ea8000c1e1900 */
[----:B------:R-:W3:Y:S01]  /*bc90*/  @P2 LDG.E R6, desc[UR12][R6.64] ;  /* 0x0000000c06062981 */ /* 0x000ee2000c1e1900 */
[----:B------:R-:W-:Y:S01]  /*bca0*/  IMAD R9, R18, 0x40, R16 ;  /* 0x0000004012097824 */ /* 0x000fe200078e0210 */
[----:B------:R-:W-:Y:S01]  /*bcb0*/  UMOV UR4, URZ ;  /* 0x0000003f00047c82 */ /* 0x000fe20008000000 */
[----:B------:R-:W-:Y:S02]  /*bcc0*/  ULDC UR10, c[0x0][0xa88] ;  /* 0x0002a200000a7ab9 */ /* 0x000fe40000000800 */
[----:B------:R-:W-:-:S03]  /*bcd0*/  IMAD.WIDE R20, R9, 0x2, R20 ;  /* 0x0000000209147825 */ /* 0x000fc600078e0214 */
[----:B------:R-:W-:Y:S02]  /*bce0*/  IADD3 R29, P1, R20, 0x1000, RZ ;  /* 0x00001000141d7810 */ /* 0x000fe40007f3e0ff */
[----:B--2---:R-:W-:Y:S02]  /*bcf0*/  @P0 R2UR UR4, R8 ;  /* 0x00000000080402ca */ /* 0x004fe400000e0000 */
[----:B---3--:R-:W-:Y:S01]  /*bd00*/  @P2 R2UR UR10, R6 ;  /* 0x00000000060a22ca */ /* 0x008fe200000e0000 */
[----:B0-----:R-:W-:-:S14]  /*bd10*/  @P2 BRA `(.L_x_2029) ;  /* 0x00000000001c2947 */ /* 0x001fdc0003800000 */
[----:B------:R-:W-:Y:S05]  /*bd20*/  @!P0 BRA `(.L_x_2029) ;  /* 0x0000000000188947 */ /* 0x000fea0003800000 */
[----:B------:R-:W-:Y:S02]  /*bd30*/  ULDC.64 UR6, c[0x0][0x208] ;  /* 0x0000820000067ab9 */ /* 0x000fe40000000a00 */
[----:B------:R-:W2:Y:S04]  /*bd40*/  LDG.E R7, desc[UR6][R4.64] ;  /* 0x0000000604077981 */ /* 0x000ea8000c1e1900 */
[----:B------:R-:W3:Y:S01]  /*bd50*/  LDG.E R6, desc[UR6][R4.64+0x4] ;  /* 0x0000040604067981 */ /* 0x000ee2000c1e1900 */
[----:B--2---:R-:W-:Y:S02]  /*bd60*/  R2UR UR6, R7 ;  /* 0x00000000070672ca */ /* 0x004fe400000e0000 */
[----:B---3--:R-:W-:-:S13]  /*bd70*/  R2UR UR10, R6 ;  /* 0x00000000060a72ca */ /* 0x008fda00000e0000 */
[----:B------:R-:W-:-:S12]  /*bd80*/  UIADD3 UR10, -UR6, UR10, URZ ;  /* 0x0000000a060a7290 */ /* 0x000fd8000fffe13f */
.L_x_2029:
[----:B------:R-:W-:Y:S01]  /*bd90*/  R2UR UR18, R184 ;  /* 0x00000000b81272ca */ /* 0x000fe200000e0000 */
[----:B------:R-:W-:Y:S01]  /*bda0*/  ULDC.64 UR12, c[0x0][0xb70] ;  /* 0x0002dc00000c7ab9 */ /* 0x000fe20000000a00 */
[----:B------:R-:W-:Y:S01]  /*bdb0*/  R2UR UR16, R185 ;  /* 0x00000000b91072ca */ /* 0x000fe200000e0000 */
[----:B------:R-:W-:Y:S01]  /*bdc0*/  USHF.R.S32.HI UR9, URZ, 0x1f, UR4 ;  /* 0x0000001f3f097899 */ /* 0x000fe20008011404 */
[----:B------:R-:W-:Y:S01]  /*bdd0*/  R2UR UR15, R23 ;  /* 0x00000000170f72ca */ /* 0x000fe200000e0000 */
[----:B------:R-:W-:Y:S01]  /*bde0*/  UMOV UR8, UR4 ;  /* 0x0000000400087c82 */ /* 0x000fe20008000000 */
[----:B------:R-:W-:Y:S01]  /*bdf0*/  R2UR UR17, R186 ;  /* 0x00000000ba1172ca */ /* 0x000fe200000e0000 */
[----:B------:R-:W-:Y:S01]  /*be00*/  ULDC.64 UR20, c[0x0][0x208] ;  /* 0x0000820000147ab9 */ /* 0x000fe20000000a00 */
[C---:B------:R-:W-:Y:S02]  /*be10*/  IADD3 R13, P2, R20.reuse, 0x2000, RZ ;  /* 0x00002000140d7810 */ /* 0x040fe40007f5e0ff */
[----:B------:R-:W-:-:S02]  /*be20*/  IADD3 R7, P6, R20, 0x3000, RZ ;  /* 0x0000300014077810 */ /* 0x000fc40007fde0ff */
[----:B------:R-:W-:Y:S01]  /*be30*/  LOP3.LUT R28, R29, 0x380, RZ, 0xc0, !PT ;  /* 0x000003801d1c7812 */ /* 0x000fe200078ec0ff */
[----:B------:R-:W-:Y:S01]  /*be40*/  USHF.R.S32.HI UR14, URZ, 0x1f, UR18 ;  /* 0x0000001f3f0e7899 */ /* 0x000fe20008011412 */
[----:B------:R-:W-:Y:S01]  /*be50*/  LOP3.LUT R12, R13, 0x380, RZ, 0xc0, !PT ;  /* 0x000003800d0c7812 */ /* 0x000fe200078ec0ff */
[----:B------:R-:W-:Y:S01]  /*be60*/  USEL UR16, UR16, URZ, !UP1 ;  /* 0x0000003f10107287 */ /* 0x000fe2000c800000 */
[----:B------:R-:W-:Y:S01]  /*be70*/  LOP3.LUT R4, R7, 0x380, RZ, 0xc0, !PT ;  /* 0x0000038007047812 */ /* 0x000fe200078ec0ff */
[----:B------:R-:W-:Y:S01]  /*be80*/  UIMAD UR11, UR14, UR12, URZ ;  /* 0x0000000c0e0b72a4 */ /* 0x000fe2000f8e023f */
[----:B------:R-:W-:Y:S01]  /*be90*/  SHF.R.U64 R28, R28, 0x3, RZ ;  /* 0x000000031c1c7819 */ /* 0x000fe200000012ff */
[----:B------:R-:W-:Y:S01]  /*bea0*/  UIMAD.WIDE.U32 UR6, UR18, UR12, UR8 ;  /* 0x0000000c120672a5 */ /* 0x000fe2000f8e0008 */
[----:B------:R-:W-:Y:S01]  /*beb0*/  IMAD.U32 R5, RZ, RZ, UR17 ;  /* 0x00000011ff057e24 */ /* 0x000fe2000f8e00ff */
[----:B------:R-:W-:Y:S01]  /*bec0*/  UIMAD UR11, UR18, UR13, UR11 ;  /* 0x0000000d120b72a4 */ /* 0x000fe2000f8e020b */
[----:B------:R-:W-:Y:S01]  /*bed0*/  SHF.R.U64 R12, R12, 0x3, RZ ;  /* 0x000000030c0c7819 */ /* 0x000fe200000012ff */
[----:B------:R-:W-:Y:S01]  /*bee0*/  USEL UR15, UR15, URZ, !UP1 ;  /* 0x0000003f0f0f7287 */ /* 0x000fe2000c800000 */
[----:B------:R-:W-:Y:S01]  /*bef0*/  SHF.R.U64 R4, R4, 0x3, RZ ;  /* 0x0000000304047819 */ /* 0x000fe200000012ff */
[----:B------:R-:W-:Y:S01]  /*bf00*/  ULDC.64 UR12, c[0x0][0xb78] ;  /* 0x0002de00000c7ab9 */ /* 0x000fe20000000a00 */
[----:B------:R-:W-:Y:S01]  /*bf10*/  UIADD3 UR7, UR7, UR11, URZ ;  /* 0x0000000b07077290 */ /* 0x000fe2000fffe03f */
[----:B------:R-:W-:Y:S01]  /*bf20*/  LEA R8, R5, R22, 0x7 ;  /* 0x0000001605087211 */ /* 0x000fe200078e38ff */
[----:B------:R-:W-:Y:S01]  /*bf30*/  UIMAD UR8, UR16, UR12, URZ ;  /* 0x0000000c100872a4 */ /* 0x000fe2000f8e023f */
[----:B------:R-:W-:Y:S01]  /*bf40*/  LOP3.LUT R28, R28, R29, RZ, 0x3c, !PT ;  /* 0x0000001d1c1c7212 */ /* 0x000fe200078e3cff */
[----:B------:R-:W-:Y:S01]  /*bf50*/  UIMAD.WIDE.U32 UR6, UR15, UR12, UR6 ;  /* 0x0000000c0f0672a5 */ /* 0x000fe2000f8e0006 */
[----:B------:R-:W-:Y:S01]  /*bf60*/  SHF.R.S32.HI R5, RZ, 0x1f, R8 ;  /* 0x0000001fff057819 */ /* 0x000fe20000011408 */
[----:B------:R-:W-:Y:S01]  /*bf70*/  UIMAD UR8, UR15, UR13, UR8 ;  /* 0x0000000d0f0872a4 */ /* 0x000fe2000f8e0208 */
[----:B------:R-:W-:Y:S01]  /*bf80*/  LOP3.LUT R12, R12, R13, RZ, 0x3c, !PT ;  /* 0x0000000d0c0c7212 */ /* 0x000fe200078e3cff */
[--C-:B------:R-:W-:Y:S01]  /*bf90*/  IMAD.X R29, RZ, RZ, R21.reuse, P1 ;  /* 0x000000ffff1d7224 */ /* 0x100fe200008e0615 */
[----:B------:R-:W-:Y:S01]  /*bfa0*/  IADD3 R37, P5, R20, 0x4000, RZ ;  /* 0x0000400014257810 */ /* 0x000fe20007fbe0ff */
[----:B------:R-:W-:Y:S01]  /*bfb0*/  IMAD.X R13, RZ, RZ, R21, P2 ;  /* 0x000000ffff0d7224 */ /* 0x000fe200010e0615 */
[----:B------:R-:W-:Y:S01]  /*bfc0*/  IADD3 R6, P0, R8, UR6, RZ ;  /* 0x0000000608067c10 */ /* 0x000fe2000ff1e0ff */
[----:B------:R-:W-:Y:S01]  /*bfd0*/  IMAD.U32 R10, RZ, RZ, UR8 ;  /* 0x00000008ff0a7e24 */ /* 0x000fe2000f8e00ff */
[----:B------:R-:W-:Y:S01]  /*bfe0*/  LOP3.LUT R4, R4, R7, RZ, 0x3c, !PT ;  /* 0x0000000704047212 */ /* 0x000fe200078e3cff */
[----:B------:R-:W-:Y:S01]  /*bff0*/  ULDC.64 UR12, c[0x0][0xaa0] ;  /* 0x0002a800000c7ab9 */ /* 0x000fe20000000a00 */
[----:B------:R-:W-:-:S02]  /*c000*/  IADD3 R41, P4, R20, 0x5000, RZ ;  /* 0x0000500014297810 */ /* 0x000fc40007f9e0ff */
[----:B------:R-:W-:Y:S01]  /*c010*/  IADD3.X R5, R5, UR7, R10, P0, !PT ;  /* 0x0000000705057c10 */ /* 0x000fe200087fe40a */
[----:B------:R-:W-:Y:S01]  /*c020*/  ULDC.64 UR6, c[0x0][0xb40] ;  /* 0x0002d00000067ab9 */ /* 0x000fe20000000a00 */
[----:B------:R-:W-:Y:S02]  /*c030*/  IADD3 R25, P3, R20, 0x6000, RZ ;  /* 0x0000600014197810 */ /* 0x000fe40007f7e0ff */
[----:B------:R-:W-:Y:S02]  /*c040*/  LEA R48, P0, R6, UR6, 0x2 ;  /* 0x0000000606307c11 */ /* 0x000fe4000f8010ff */
[----:B------:R-:W-:Y:S02]  /*c050*/  IADD3 R7, P2, R20, 0x7000, RZ ;  /* 0x0000700014077810 */ /* 0x000fe40007f5e0ff */
[----:B------:R-:W-:Y:S01]  /*c060*/  LEA.HI.X R49, R6, UR7, R5, 0x2, P0 ;  /* 0x0000000706317c11 */ /* 0x000fe200080f1405 */
[----:B------:R-:W-:Y:S01]  /*c070*/  VIADD R5, R8, 0x8 ;  /* 0x0000000808057836 */ /* 0x000fe20000000000 */
[----:B------:R-:W-:-:S02]  /*c080*/  LOP3.LUT P0, RZ, R188, 0x3, RZ, 0xc0, !PT ;  /* 0x00000003bcff7812 */ /* 0x000fc4000780c0ff */
[----:B------:R-:W-:Y:S02]  /*c090*/  LOP3.LUT R9, R20, 0x380, RZ, 0xc0, !PT ;  /* 0x0000038014097812 */ /* 0x000fe400078ec0ff */
[----:B------:R-:W-:Y:S02]  /*c0a0*/  ISETP.GE.OR P1, PT, R8, UR10, P0 ;  /* 0x0000000a08007c0c */ /* 0x000fe40008726670 */
[----:B------:R-:W-:Y:S01]  /*c0b0*/  ISETP.GE.OR P0, PT, R5, UR10, P0 ;  /* 0x0000000a05007c0c */ /* 0x000fe20008706670 */
[----:B------:R-:W-:Y:S01]  /*c0c0*/  IMAD.X R5, RZ, RZ, R21, P6 ;  /* 0x000000ffff057224 */ /* 0x000fe200030e0615 */
[----:B------:R-:W-:Y:S02]  /*c0d0*/  LOP3.LUT R36, R37, 0x380, RZ, 0xc0, !PT ;  /* 0x0000038025247812 */ /* 0x000fe400078ec0ff */
[----:B------:R-:W-:Y:S02]  /*c0e0*/  LOP3.LUT R40, R41, 0x380, RZ, 0xc0, !PT ;  /* 0x0000038029287812 */ /* 0x000fe400078ec0ff */
[----:B------:R-:W-:-:S02]  /*c0f0*/  LOP3.LUT R24, R25, 0x380, RZ, 0xc0, !PT ;  /* 0x0000038019187812 */ /* 0x000fc400078ec0ff */
[----:B------:R-:W-:Y:S02]  /*c100*/  LOP3.LUT R6, R7, 0x380, RZ, 0xc0, !PT ;  /* 0x0000038007067812 */ /* 0x000fe400078ec0ff */
[----:B------:R-:W-:Y:S01]  /*c110*/  SHF.R.U64 R9, R9, 0x3, RZ ;  /* 0x0000000309097819 */ /* 0x000fe200000012ff */
[----:B------:R-:W-:Y:S01]  /*c120*/  @!P1 STG.E desc[UR20][R48.64], R2 ;  /* 0x0000000230009986 */ /* 0x000fe2000c101914 */
[----:B------:R-:W-:Y:S02]  /*c130*/  SHF.R.U64 R36, R36, 0x3, RZ ;  /* 0x0000000324247819 */ /* 0x000fe400000012ff */
[----:B------:R-:W-:Y:S01]  /*c140*/  SHF.R.U64 R40, R40, 0x3, RZ ;  /* 0x0000000328287819 */ /* 0x000fe200000012ff */
[----:B------:R0:W-:Y:S01]  /*c150*/  @!P0 STG.E desc[UR20][R48.64+0x20], R0 ;  /* 0x0000200030008986 */ /* 0x0001e2000c101914 */
[----:B------:R-:W-:Y:S02]  /*c160*/  SHF.R.U64 R24, R24, 0x3, RZ ;  /* 0x0000000318187819 */ /* 0x000fe400000012ff */
[----:B------:R-:W-:Y:S01]  /*c170*/  SHF.R.U64 R6, R6, 0x3, RZ ;  /* 0x0000000306067819 */ /* 0x000fe200000012ff */
[----:B------:R-:W-:Y:S01]  /*c180*/  UIMAD UR6, UR9, UR12, URZ ;  /* 0x0000000c090672a4 */ /* 0x000fe2000f8e023f */
[----:B------:R-:W-:Y:S01]  /*c190*/  LOP3.LUT R20, R9, R20, RZ, 0x3c, !PT ;  /* 0x0000001409147212 */ /* 0x000fe200078e3cff */
[--C-:B------:R-:W-:Y:S01]  /*c1a0*/  IMAD.X R9, RZ, RZ, R21.reuse, P2 ;  /* 0x000000ffff097224 */ /* 0x100fe200010e0615 */
[----:B------:R-:W-:Y:S01]  /*c1b0*/  LOP3.LUT R36, R36, R37, RZ, 0x3c, !PT ;  /* 0x0000002524247212 */ /* 0x000fe200078e3cff */
[--C-:B------:R-:W-:Y:S01]  /*c1c0*/  IMAD.X R37, RZ, RZ, R21.reuse, P5 ;  /* 0x000000ffff257224 */ /* 0x100fe200028e0615 */
[----:B------:R-:W-:Y:S01]  /*c1d0*/  LOP3.LUT R40, R40, R41, RZ, 0x3c, !PT ;  /* 0x0000002928287212 */ /* 0x000fe200078e3cff */
[----:B------:R-:W-:Y:S01]  /*c1e0*/  IMAD.X R41, RZ, RZ, R21, P4 ;  /* 0x000000ffff297224 */ /* 0x000fe200020e0615 */
[----:B------:R-:W-:Y:S01]  /*c1f0*/  LOP3.LUT R24, R24, R25, RZ, 0x3c, !PT ;  /* 0x0000001918187212 */ /* 0x000fe200078e3cff */
[----:B------:R1:W5:Y:S01]  /*c200*/  LD.E.128 R32, desc[UR20][R20.64] ;  /* 0x0000001414207980 */ /* 0x000362000c101d00 */
[----:B------:R-:W-:-:S02]  /*c210*/  IADD3.X R25, RZ, R21, RZ, P3, !PT ;  /* 0x00000015ff197210 */ /* 0x000fc40001ffe4ff */
[----:B------:R-:W-:Y:S01]  /*c220*/  LOP3.LUT R8, R6, R7, RZ, 0x3c, !PT ;  /* 0x0000000706087212 */ /* 0x000fe200078e3cff */
[--C-:B------:R-:W-:Y:S01]  /*c230*/  IMAD.MOV.U32 R44, RZ, RZ, R16.reuse ;  /* 0x000000ffff2c7224 */ /* 0x100fe200078e0010 */
[----:B------:R-:W-:Y:S01]  /*c240*/  SHF.R.S32.HI R45, RZ, 0x1f, R16 ;  /* 0x0000001fff2d7819 */ /* 0x000fe20000011410 */
[----:B------:R-:W5:Y:S01]  /*c250*/  LD.E.128 R28, desc[UR20][R28.64] ;  /* 0x000000141c1c7980 */ /* 0x000f62000c101d00 */
[----:B------:R-:W-:Y:S01]  /*c260*/  UIMAD UR6, UR4, UR13, UR6 ;  /* 0x0000000d040672a4 */ /* 0x000fe2000f8e0206 */
[----:B------:R-:W-:Y:S01]  /*c270*/  ULDC.64 UR8, c[0x0][0xae0] ;  /* 0x0002b80000087ab9 */ /* 0x000fe20000000a00 */
[----:B-1----:R-:W-:Y:S01]  /*c280*/  IMAD.U32 R21, RZ, RZ, UR12 ;  /* 0x0000000cff157e24 */ /* 0x002fe2000f8e00ff */
[----:B------:R-:W5:Y:S04]  /*c290*/  LD.E.128 R12, desc[UR20][R12.64] ;  /* 0x000000140c0c7980 */ /* 0x000f68000c101d00 */
[----:B------:R-:W5:Y:S01]  /*c2a0*/  LD.E.128 R4, desc[UR20][R4.64] ;  /* 0x0000001404047980 */ /* 0x000f62000c101d00 */
[----:B------:R-:W-:-:S03]  /*c2b0*/  IMAD.WIDE.U32 R20, R21, UR4, R44 ;  /* 0x0000000415147c25 */ /* 0x000fc6000f8e002c */
[----:B------:R-:W5:Y:S04]  /*c2c0*/  LD.E.128 R36, desc[UR20][R36.64] ;  /* 0x0000001424247980 */ /* 0x000f68000c101d00 */
[----:B------:R-:W5:Y:S04]  /*c2d0*/  LD.E.128 R40, desc[UR20][R40.64] ;  /* 0x0000001428287980 */ /* 0x000f68000c101d00 */
[----:B------:R-:W5:Y:S04]  /*c2e0*/  LD.E.128 R24, desc[UR20][R24.64] ;  /* 0x0000001418187980 */ /* 0x000f68000c101d00 */
[----:B------:R-:W5:Y:S01]  /*c2f0*/  LD.E.128 R8, desc[UR20][R8.64] ;  /* 0x0000001408087980 */ /* 0x000f62000c101d00 */
[----:B------:R-:W-:Y:S01]  /*c300*/  UIMAD UR4, UR14, UR8, URZ ;  /* 0x000000080e0472a4 */ /* 0x000fe2000f8e023f */
[----:B------:R-:W-:Y:S01]  /*c310*/  @!PT LDS RZ, [RZ] ;  /* 0x00000000fffff984 */ /* 0x000fe20000000800 */
[----:B------:R-:W-:Y:S01]  /*c320*/  @!PT LDS RZ, [RZ] ;  /* 0x00000000fffff984 */ /* 0x000fe20000000800 */
[----:B------:R-:W-:Y:S01]  /*c330*/  @!PT LDS RZ, [RZ] ;  /* 0x00000000fffff984 */ /* 0x000fe20000000800 */
[----:B------:R-:W-:Y:S01]  /*c340*/  @!PT LDS RZ, [RZ] ;  /* 0x00000000fffff984 */ /* 0x000fe20000000800 */
[----:B------:R1:W-:Y:S06]  /*c350*/  MEMBAR.ALL.CTA ;  /* 0x0000000000007992 */ /* 0x0003ec0000008000 */
[----:B-1----:R-:W1:Y:S01]  /*c360*/  FENCE.VIEW.ASYNC.S ;  /* 0x00000000000073c6 */ /* 0x002e620000000000 */
[----:B------:R-:W-:Y:S01]  /*c370*/  VIADD R21, R21, UR6 ;  /* 0x0000000615157c36 */ /* 0x000fe20008000000 */
[----:B------:R-:W-:Y:S01]  /*c380*/  UIMAD UR10, UR17, -0x80, UR10 ;  /* 0xffffff80110a78a4 */ /* 0x000fe2000f8e020a */
[----:B------:R-:W-:Y:S01]  /*c390*/  IMAD.U32 R19, RZ, RZ, UR8 ;  /* 0x00000008ff137e24 */ /* 0x000fe2000f8e00ff */
[----:B------:R-:W-:Y:S01]  /*c3a0*/  UIMAD UR4, UR18, UR9, UR4 ;  /* 0x00000009120472a4 */ /* 0x000fe2000f8e0204 */
[----:B------:R-:W-:-:S02]  /*c3b0*/  ULDC.64 UR6, c[0x0][0xae8] ;  /* 0x0002ba0000067ab9 */ /* 0x000fc40000000a00 */
[----:B------:R-:W-:Y:S01]  /*c3c0*/  IMAD.WIDE.U32 R20, R19, UR18, R20 ;  /* 0x0000001213147c25 */ /* 0x000fe2000f8e0014 */
[----:B------:R-:W-:-:S03]  /*c3d0*/  ISETP.GE.AND P2, PT, R18, UR10, PT ;  /* 0x0000000a12007c0c */ /* 0x000fc6000bf46270 */
[----:B------:R-:W-:Y:S01]  /*c3e0*/  VIADD R21, R21, UR4 ;  /* 0x0000000415157c36 */ /* 0x000fe20008000000 */
[----:B------:R-:W-:Y:S01]  /*c3f0*/  UIMAD UR4, UR16, UR6, URZ ;  /* 0x00000006100472a4 */ /* 0x000fe2000f8e023f */
[----:B------:R-:W-:Y:S01]  /*c400*/  VIADD R3, R3, 0x34820 ;  /* 0x0003482003037836 */ /* 0x000fe20000000000 */
[C---:B------:R-:W-:Y:S01]  /*c410*/  IADD3 R19, R18.reuse, 0x60, RZ ;  /* 0x0000006012137810 */ /* 0x040fe20007ffe0ff */
[----:B------:R-:W-:Y:S01]  /*c420*/  IMAD.U32 R45, RZ, RZ, UR6 ;  /* 0x00000006ff2d7e24 */ /* 0x000fe2000f8e00ff */
[----:B------:R-:W-:Y:S02]  /*c430*/  UIMAD UR4, UR15, UR7, UR4 ;  /* 0x000000070f0472a4 */ /* 0x000fe4000f8e0204 */
[----:B------:R-:W-:Y:S01]  /*c440*/  PRMT R3, RZ, 0x654, R3 ;  /* 0x00000654ff037816 */ /* 0x000fe20000000003 */
[----:B------:R-:W-:Y:S01]  /*c450*/  IMAD.WIDE.U32 R44, R45, UR15, R20 ;  /* 0x0000000f2d2c7c25 */ /* 0x000fe2000f8e0014 */
[----:B------:R-:W-:Y:S02]  /*c460*/  ISETP.GE.AND P1, PT, R19, UR10, PT ;  /* 0x0000000a13007c0c */ /* 0x000fe4000bf26270 */
[----:B------:R-:W-:Y:S01]  /*c470*/  SHF.R.S32.HI R19, RZ, 0x1f, R18 ;  /* 0x0000001fff137819 */ /* 0x000fe20000011412 */
[C---:B0-----:R-:W-:Y:S01]  /*c480*/  VIADD R0, R18.reuse, 0x20 ;  /* 0x0000002012007836 */ /* 0x041fe20000000000 */
[----:B-1----:R0:W-:Y:S01]  /*c490*/  SYNCS.ARRIVE.TRANS64.RED.A1T0 RZ, [R3+URZ], RZ ;  /* 0x000000ff03ff79a7 */ /* 0x0021e2000810043f */
[----:B------:R-:W-:Y:S01]  /*c4a0*/  VIADD R2, R18, 0x40 ;  /* 0x0000004012027836 */ /* 0x000fe20000000000 */
[----:B------:R-:W-:Y:S01]  /*c4b0*/  BSSY B1, `(.L_x_2030) ;  /* 0x0000018000017945 */ /* 0x000fe20003800000 */
[----:B------:R-:W-:-:S02]  /*c4c0*/  IMAD.U32 R23, RZ, RZ, UR17 ;  /* 0x00000011ff177e24 */ /* 0x000fc4000f8e00ff */
[----:B------:R-:W-:Y:S01]  /*c4d0*/  VIADD R51, R45, UR4 ;  /* 0x000000042d337c36 */ /* 0x000fe20008000000 */
[----:B------:R-:W-:Y:S01]  /*c4e0*/  ISETP.GE.AND P4, PT, R0, UR10, PT ;  /* 0x0000000a00007c0c */ /* 0x000fe2000bf86270 */
[----:B------:R-:W-:Y:S01]  /*c4f0*/  IMAD.WIDE R20, R23, 0x80, R18 ;  /* 0x0000008017147825 */ /* 0x000fe200078e0212 */
[----:B------:R-:W-:Y:S01]  /*c500*/  ISETP.GE.AND P0, PT, R2, UR10, PT ;  /* 0x0000000a02007c0c */ /* 0x000fe2000bf06270 */
[----:B0-----:R-:W-:-:S12]  /*c510*/  @P2 BRA `(.L_x_2031) ;  /* 0x0000000000442947 */ /* 0x001fd80003800000 */
        /* <DEDUP_REMOVED lines=15> */
[----:B-----5:R0:W-:Y:S04]  /*c610*/  @!P2 STG.E.128 desc[UR8][R48.64], R32 ;  /* 0x000000203000a986 */ /* 0x0201e8000c101d08 */
[----:B------:R0:W-:Y:S02]  /*c620*/  @!P3 STG.E.128 desc[UR8][R48.64+0x80], R36 ;  /* 0x000080243000b986 */ /* 0x0001e4000c101d08 */
.L_x_2031:
[----:B------:R-:W-:Y:S05]  /*c630*/  BSYNC B1 ;  /* 0x0000000000017941 */ /* 0x000fea0003800000 */
.L_x_2030:
        /* <DEDUP_REMOVED lines=10> */
[----:B0----5:R-:W-:Y:S02]  /*c6e0*/  VIADD R32, R16, 0x40 ;  /* 0x0000004010207836 */ /* 0x021fe40000000000 */
        /* <DEDUP_REMOVED lines=10> */
.L_x_2033:
[----:B------:R-:W-:Y:S05]  /*c790*/  BSYNC B1 ;  /* 0x0000000000017941 */ /* 0x000fea0003800000 */
.L_x_2032:
[----:B------:R-:W-:Y:S04]  /*c7a0*/  BSSY B1, `(.L_x_2034) ;  /* 0x0000015000017945 */ /* 0x000fe80003800000 */
[----:B------:R-:W-:Y:S05]  /*c7b0*/  @P0 BRA `(.L_x_2035) ;  /* 0x00000000004c0947 */ /* 0x000fea0003800000 */
[----:B------:R-:W-:Y:S01]  /*c7c0*/  IADD3 R23, P0, R20, 0x40, RZ ;  /* 0x0000004014177810 */ /* 0x000fe20007f1e0ff */
[----:B------:R-:W-:Y:S01]  /*c7d0*/  ULDC.64 UR6, c[0x0][0xad8] ;  /* 0x0002b60000067ab9 */ /* 0x000fe20000000a00 */
[----:B------:R-:W-:Y:S01]  /*c7e0*/  IMAD.MOV.U32 R2, RZ, RZ, R44 ;  /* 0x000000ffff027224 */ /* 0x000fe200078e002c */
[C---:B-1---5:R-:W-:Y:S01]  /*c7f0*/  IADD3 R28, R16.reuse, 0x40, RZ ;  /* 0x00000040101c7810 */ /* 0x062fe20007ffe0ff */
        /* <DEDUP_REMOVED lines=13> */
[----:B------:R2:W-:Y:S04]  /*c8d0*/  @!P2 STG.E.128 desc[UR8][R28.64], R12 ;  /* 0x0000000c1c00a986 */ /* 0x0005e8000c101d08 */
[----:B------:R2:W-:Y:S02]  /*c8e0*/  @!P3 STG.E.128 desc[UR8][R28.64+0x80], R24 ;  /* 0x000080181c00b986 */ /* 0x0005e4000c101d08 */
.L_x_2035:
[----:B------:R-:W-:Y:S05]  /*c8f0*/  BSYNC B1 ;  /* 0x0000000000017941 */ /* 0x000fea0003800000 */
.L_x_2034:
[----:B------:R-:W-:Y:S05]  /*c900*/  @P1 BRA `(.L_x_2036) ;  /* 0x0000000c00541947 */ /* 0x000fea0003800000 */
[----:B--2--5:R-:W-:Y:S01]  /*c910*/  IADD3 R13, P0, R20, 0x60, RZ ;  /* 0x00000060140d7810 */ /* 0x024fe20007f1e0ff */
        /* <DEDUP_REMOVED lines=8> */
[----:B------:R-:W-:-:S03]  /*c9a0*/  ULDC.64 UR8, c[0x0][0x208] ;  /* 0x0000820000087ab9 */ /* 0x000fc60000000a00 */
[----:B------:R-:W-:-:S04]  /*c9b0*/  IMAD R20, R20, UR6, RZ ;  /* 0x0000000614147c24 */ /* 0x000fc8000f8e02ff */
        /* <DEDUP_REMOVED lines=11> */
.L_x_2028:
[----:B------:R-:W-:Y:S01]  /*ca70*/  R2UR UR8, R185 ;  /* 0x00000000b90872ca */ /* 0x000fe200000e0000 */
[----:B------:R-:W-:Y:S01]  /*ca80*/  ULDC.64 UR6, c[0x0][0xbe0] ;  /* 0x0002f80000067ab9 */ /* 0x000fe20000000a00 */
[----:B------:R-:W-:Y:S01]  /*ca90*/  R2UR UR4, R23 ;  /* 0x00000000170472ca */ /* 0x000fe200000e0000 */
[----:B------:R-:W-:Y:S01]  /*caa0*/  UISETP.NE.U32.AND UP0, UPT, UR6, URZ, UPT ;  /* 0x0000003f0600728c */ /* 0x000fe2000bf05070 */
[----:B------:R-:W-:-:S03]  /*cab0*/  ULDC.64 UR12, c[0x0][0x208] ;  /* 0x00008200000c7ab9 */ /* 0x000fc60000000a00 */
[----:B------:R-:W-:-:S06]  /*cac0*/  UISETP.NE.AND.EX UP1, UPT, UR7, URZ, UPT, UP0 ;  /* 0x0000003f0700728c */ /* 0x000fcc000bf25300 */
[----:B------:R-:W-:Y:S02]  /*cad0*/  PLOP3.LUT P2, PT, PT, PT, UP1, 0x80, 0x0 ;  /* 0x000000000000781c */ /* 0x000fe40003f4f018 */
[----:B------:R-:W-:Y:S02]  /*cae0*/  USHF.L.U64.HI UR10, UR4, 0x2, UR8 ;  /* 0x00000002040a7899 */ /* 0x000fe40008010208 */
[----:B------:R-:W-:Y:S01]  /*caf0*/  USHF.L.U32 UR4, UR4, 0x2, URZ ;  /* 0x0000000204047899 */ /* 0x000fe2000800063f */
[----:B------:R-:W-:-:S03]  /*cb00*/  ULDC.64 UR8, c[0x0][0xbd8] ;  /* 0x0002f60000087ab9 */ /* 0x000fc60000000a00 */
[----:B------:R-:W-:Y:S02]  /*cb10*/  @UP1 UIADD3 UR6, UP2, UR4, UR6, URZ ;  /* 0x0000000604061290 */ /* 0x000fe4000ff5e03f */
[----:B------:R-:W-:Y:S02]  /*cb20*/  UISETP.NE.U32.AND UP0, UPT, UR8, URZ, UPT ;  /* 0x0000003f0800728c */ /* 0x000fe4000bf05070 */
[----:B------:R-:W-:Y:S02]  /*cb30*/  @UP1 UIADD3.X UR7, UR10, UR7, URZ, UP2, !UPT ;  /* 0x000000070a071290 */ /* 0x000fe400097fe43f */
[----:B------:R-:W-:Y:S01]  /*cb40*/  IMAD.U32 R4, RZ, RZ, UR6 ;  /* 0x00000006ff047e24 */ /* 0x000fe2000f8e00ff */
[----:B------:R-:W-:Y:S02]  /*cb50*/  UISETP.NE.AND.EX UP0, UPT, UR9, URZ, UPT, UP0 ;  /* 0x0000003f0900728c */ /* 0x000fe4000bf05300 */
[----:B------:R-:W-:Y:S01]  /*cb60*/  UIADD3 UR4, UP1, UR4, UR8, URZ ;  /* 0x0000000804047290 */ /* 0x000fe2000ff3e03f */
[----:B------:R-:W-:-:S03]  /*cb70*/  IMAD.U32 R5, RZ, RZ, UR7 ;  /* 0x00000007ff057e24 */ /* 0x000fc6000f8e00ff */
[----:B------:R-:W-:Y:S01]  /*cb80*/  PLOP3.LUT P1, PT, PT, PT, UP0, 0x80, 0x0 ;  /* 0x000000000000781c */ /* 0x000fe20003f2f008 */
[----:B------:R-:W-:Y:S01]  /*cb90*/  UIADD3.X UR6, UR10, UR9, URZ, UP1, !UPT ;  /* 0x000000090a067290 */ /* 0x000fe20008ffe43f */
[----:B------:R-:W2:Y:S01]  /*cba0*/  @P2 LDG.E R4, desc[UR12][R4.64] ;  /* 0x0000000c04042981 */ /* 0x000ea2000c1e1900 */
[----:B------:R-:W-:Y:S02]  /*cbb0*/  IMAD.MOV.U32 R7, RZ, RZ, RZ ;  /* 0x000000ffff077224 */ /* 0x000fe400078e00ff */
[----:B------:R-:W-:Y:S02]  /*cbc0*/  IMAD.U32 R2, RZ, RZ, UR4 ;  /* 0x00000004ff027e24 */ /* 0x000fe4000f8e00ff */
[----:B------:R-:W-:Y:S01]  /*cbd0*/  IMAD.U32 R3, RZ, RZ, UR6 ;  /* 0x00000006ff037e24 */ /* 0x000fe2000f8e00ff */
[----:B------:R-:W-:Y:S01]  /*cbe0*/  ULDC UR4, c[0x0][0xa88] ;  /* 0x0002a20000047ab9 */ /* 0x000fe20000000800 */
[----:B------:R-:W-:-:S04]  /*cbf0*/  ISETP.GT.AND P0, PT, R192, 0x7f, PT ;  /* 0x0000007fc000780c */ /* 0x000fc80003f04270 */
[----:B------:R0:W5:Y:S01]  /*cc00*/  @P1 LDG.E R7, desc[UR12][R2.64] ;  /* 0x0000000c02071981 */ /* 0x000162000c1e1900 */
[----:B--2---:R-:W-:Y:S01]  /*cc10*/  @P2 R2UR UR4, R4 ;  /* 0x00000000040422ca */ /* 0x004fe200000e0000 */
        /* <DEDUP_REMOVED lines=8> */
.L_x_2037:
[----:B------:R-:W-:Y:S01]  /*cca0*/  R2UR UR8, R184 ;  /* 0x00000000b80872ca */ /* 0x000fe200000e0000 */
[----:B------:R-:W-:Y:S01]  /*ccb0*/  BSSY B1, `(.L_x_2038) ;  /* 0x0000025000017945 */ /* 0x000fe20003800000 */
[----:B------:R-:W-:Y:S02]  /*ccc0*/  R2UR UR7, R23 ;  /* 0x00000000170772ca */ /* 0x000fe400000e0000 */
[----:B------:R-:W-:Y:S02]  /*ccd0*/  R2UR UR6, R185 ;  /* 0x00000000b90672ca */ /* 0x000fe400000e0000 */
[----:B------:R-:W-:Y:S02]  /*cce0*/  SHF.R.S32.HI R9, RZ, 0x1f, R16 ;  /* 0x0000001fff097819 */ /* 0x000fe40000011410 */
[----:B-----5:R-:W-:-:S05]  /*ccf0*/  SHF.R.S32.HI R6, RZ, 0x1f, R7 ;  /* 0x0000001fff067819 */ /* 0x020fca0000011407 */
[----:B------:R-:W-:Y:S02]  /*cd00*/  USHF.R.S32.HI UR8, URZ, 0x1f, UR8 ;  /* 0x0000001f3f087899 */ /* 0x000fe40008011408 */
[----:B------:R-:W-:Y:S02]  /*cd10*/  USEL UR9, UR7, URZ, !UP0 ;  /* 0x0000003f07097287 */ /* 0x000fe4000c000000 */
[----:B------:R-:W-:Y:S01]  /*cd20*/  USEL UR10, UR6, URZ, !UP0 ;  /* 0x0000003f060a7287 */ /* 0x000fe2000c000000 */
[----:B------:R-:W-:Y:S11]  /*cd30*/  @P0 BRA `(.L_x_2039) ;  /* 0x0000000000700947 */ /* 0x000ff60003800000 */
[----:B------:R-:W0:Y:S01]  /*cd40*/  S2R R2, SR_TID.X ;  /* 0x0000000000027919 */ /* 0x000e220000002100 */
[----:B------:R-:W-:-:S13]  /*cd50*/  R2UR UR6, R186 ;  /* 0x00000000ba0672ca */ /* 0x000fda00000e0000 */
[----:B------:R-:W-:-:S04]  /*cd60*/  IMAD.U32 R0, RZ, RZ, UR6 ;  /* 0x00000006ff007e24 */ /* 0x000fc8000f8e00ff */
[----:B0-----:R-:W-:-:S05]  /*cd70*/  IMAD R0, R0, 0x80, R2 ;  /* 0x0000008000007824 */ /* 0x001fca00078e0202 */
[----:B------:R-:W-:-:S04]  /*cd80*/  IADD3 R0, R0, -0x80, RZ ;  /* 0xffffff8000007810 */ /* 0x000fc80007ffe0ff */
[----:B------:R-:W-:-:S13]  /*cd90*/  ISETP.GE.AND P0, PT, R0, UR4, PT ;  /* 0x0000000400007c0c */ /* 0x000fda000bf06270 */
[----:B------:R-:W-:Y:S05]  /*cda0*/  @P0 BRA `(.L_x_2039) ;  /* 0x0000000000540947 */ /* 0x000fea0003800000 */
[----:B------:R-:W-:Y:S01]  /*cdb0*/  R2UR UR7, R184 ;  /* 0x00000000b80772ca */ /* 0x000fe200000e0000 */
[----:B------:R-:W-:Y:S01]  /*cdc0*/  ULDC.64 UR12, c[0x0][0xb70] ;  /* 0x0002dc00000c7ab9 */ /* 0x000fe20000000a00 */
[C---:B------:R-:W-:Y:S01]  /*cdd0*/  IADD3 R2, P0, R0.reuse, R7, RZ ;  /* 0x0000000700027210 */ /* 0x040fe20007f1e0ff */
[----:B------:R-:W-:Y:S02]  /*cde0*/  UIMAD UR6, UR8, UR12, URZ ;  /* 0x0000000c080672a4 */ /* 0x000fe4000f8e023f */
[----:B------:R-:W-:Y:S01]  /*cdf0*/  IMAD.U32 R5, RZ, RZ, UR12 ;  /* 0x0000000cff057e24 */ /* 0x000fe2000f8e00ff */
[----:B------:R-:W-:Y:S01]  /*ce00*/  ULDC.64 UR14, c[0x0][0x208] ;  /* 0x00008200000e7ab9 */ /* 0x000fe20000000a00 */
[----:B------:R-:W-:-:S06]  /*ce10*/  LEA.HI.X.SX32 R3, R0, R6, 0x1, P0 ;  /* 0x0000000600037211 */ /* 0x000fcc00000f0eff */
[----:B------:R-:W-:Y:S02]  /*ce20*/  UIMAD UR6, UR7, UR13, UR6 ;  /* 0x0000000d070672a4 */ /* 0x000fe4000f8e0206 */
[----:B------:R-:W-:Y:S01]  /*ce30*/  IMAD.WIDE.U32 R2, R5, UR7, R2 ;  /* 0x0000000705027c25 */ /* 0x000fe2000f8e0002 */
[----:B------:R-:W-:Y:S02]  /*ce40*/  ULDC.64 UR12, c[0x0][0xb78] ;  /* 0x0002de00000c7ab9 */ /* 0x000fe40000000a00 */
[----:B------:R-:W-:Y:S01]  /*ce50*/  UIMAD UR7, UR10, UR12, URZ ;  /* 0x0000000c0a0772a4 */ /* 0x000fe2000f8e023f */
[----:B------:R-:W-:Y:S02]  /*ce60*/  VIADD R3, R3, UR6 ;  /* 0x0000000603037c36 */ /* 0x000fe40008000000 */
        /* <DEDUP_REMOVED lines=9> */
.L_x_2039:
[----:B------:R-:W-:Y:S05]  /*cf00*/  BSYNC B1 ;  /* 0x0000000000017941 */ /* 0x000fea0003800000 */
.L_x_2038:
[----:B------:R-:W-:Y:S01]  /*cf10*/  R2UR UR11, R186 ;  /* 0x00000000ba0b72ca */ /* 0x000fe200000e0000 */
[----:B------:R-:W-:Y:S01]  /*cf20*/  ULDC.64 UR6, c[0x0][0xaa0] ;  /* 0x0002a80000067ab9 */ /* 0x000fe20000000a00 */
[----:B------:R-:W-:Y:S01]  /*cf30*/  R2UR UR14, R184 ;  /* 0x00000000b80e72ca */ /* 0x000fe200000e0000 */
[----:B------:R-:W-:Y:S01]  /*cf40*/  IMAD.MOV.U32 R2, RZ, RZ, R16 ;  /* 0x000000ffff027224 */ /* 0x000fe200078e0010 */
[----:B------:R-:W-:Y:S01]  /*cf50*/  ULDC.64 UR12, c[0x0][0xae0] ;  /* 0x0002b800000c7ab9 */ /* 0x000fe20000000a00 */
[----:B0-----:R-:W-:Y:S01]  /*cf60*/  IMAD.MOV.U32 R3, RZ, RZ, R9 ;  /* 0x000000ffff037224 */ /* 0x001fe200078e0009 */
[----:B------:R-:W-:Y:S01]  /*cf70*/  BSSY B1, `(.L_x_2040) ;  /* 0x000002e000017945 */ /* 0x000fe20003800000 */
[----:B------:R-:W-:Y:S01]  /*cf80*/  IMAD R0, R6, UR6, RZ ;  /* 0x0000000606007c24 */ /* 0x000fe2000f8e02ff */
[----:B------:R-:W-:Y:S01]  /*cf90*/  MOV R6, R18 ;  /* 0x0000001200067202 */ /* 0x000fe20000000f00 */
[----:B------:R-:W-:Y:S01]  /*cfa0*/  IMAD.WIDE.U32 R2, R7, UR6, R2 ;  /* 0x0000000607027c25 */ /* 0x000fe2000f8e0002 */
[----:B------:R-:W-:-:S03]  /*cfb0*/  UIMAD UR6, UR8, UR12, URZ ;  /* 0x0000000c080672a4 */ /* 0x000fc6000f8e023f */
[----:B------:R-:W-:Y:S01]  /*cfc0*/  IMAD R7, R7, UR7, R0 ;  /* 0x0000000707077c24 */ /* 0x000fe2000f8e0200 */
[----:B------:R-:W-:Y:S01]  /*cfd0*/  UIMAD UR7, UR11, -0x80, UR4 ;  /* 0xffffff800b0778a4 */ /* 0x000fe2000f8e0204 */
[----:B------:R-:W-:Y:S01]  /*cfe0*/  IMAD.U32 R5, RZ, RZ, UR12 ;  /* 0x0000000cff057e24 */ /* 0x000fe2000f8e00ff */
[----:B------:R-:W-:Y:S01]  /*cff0*/  UIMAD UR6, UR14, UR13, UR6 ;  /* 0x0000000d0e0672a4 */ /* 0x000fe2000f8e0206 */
[C---:B------:R-:W-:Y:S01]  /*d000*/  VIADD R4, R18.reuse, 0x60 ;  /* 0x0000006012047836 */ /* 0x040fe20000000000 */
[----:B------:R-:W-:Y:S01]  /*d010*/  IADD3 R3, R3, R7, RZ ;  /* 0x0000000703037210 */ /* 0x000fe20007ffe0ff */
[----:B------:R-:W-:Y:S01]  /*d020*/  ULDC.64 UR12, c[0x0][0xae8] ;  /* 0x0002ba00000c7ab9 */ /* 0x000fe20000000a00 */
[C---:B------:R-:W-:Y:S01]  /*d030*/  ISETP.GE.AND P2, PT, R18.reuse, UR7, PT ;  /* 0x0000000712007c0c */ /* 0x040fe2000bf46270 */
[----:B------:R-:W-:Y:S01]  /*d040*/  UIMAD UR4, UR10, UR12, URZ ;  /* 0x0000000c0a0472a4 */ /* 0x000fe2000f8e023f */
[----:B------:R-:W-:Y:S01]  /*d050*/  VIADD R0, R18, 0x20 ;  /* 0x0000002012007836 */ /* 0x000fe20000000000 */
[----:B------:R-:W-:Y:S01]  /*d060*/  ISETP.GE.AND P0, PT, R4, UR7, PT ;  /* 0x0000000704007c0c */ /* 0x000fe2000bf06270 */
[----:B------:R-:W-:Y:S01]  /*d070*/  IMAD.WIDE.U32 R2, R5, UR14, R2 ;  /* 0x0000000e05027c25 */ /* 0x000fe2000f8e0002 */
[----:B------:R-:W-:Y:S01]  /*d080*/  UIMAD UR4, UR9, UR13, UR4 ;  /* 0x0000000d090472a4 */ /* 0x000fe2000f8e0204 */
[----:B------:R-:W-:-:S02]  /*d090*/  SHF.R.S32.HI R7, RZ, 0x1f, R18 ;  /* 0x0000001fff077819 */ /* 0x000fc40000011412 */
[----:B------:R-:W-:Y:S01]  /*d0a0*/  VIADD R3, R3, UR6 ;  /* 0x0000000603037c36 */ /* 0x000fe20008000000 */
[----:B------:R-:W-:Y:S01]  /*d0b0*/  ISETP.GE.AND P3, PT, R0, UR7, PT ;  /* 0x0000000700007c0c */ /* 0x000fe2000bf66270 */
[----:B------:R-:W-:Y:S02]  /*d0c0*/  IMAD.U32 R5, RZ, RZ, UR12 ;  /* 0x0000000cff057e24 */ /* 0x000fe4000f8e00ff */
[----:B------:R-:W-:Y:S02]  /*d0d0*/  VIADD R0, R18, 0x40 ;  /* 0x0000004012007836 */ /* 0x000fe40000000000 */
[----:B------:R-:W-:-:S03]  /*d0e0*/  IMAD.WIDE.U32 R4, R5, UR9, R2 ;  /* 0x0000000905047c25 */ /* 0x000fc6000f8e0002 */
[----:B------:R-:W-:Y:S01]  /*d0f0*/  ISETP.GE.AND P1, PT, R0, UR7, PT ;  /* 0x0000000700007c0c */ /* 0x000fe2000bf26270 */
[----:B------:R-:W-:Y:S02]  /*d100*/  IMAD.U32 R9, RZ, RZ, UR11 ;  /* 0x0000000bff097e24 */ /* 0x000fe4000f8e00ff */
[----:B------:R-:W-:Y:S02]  /*d110*/  VIADD R11, R5, UR4 ;  /* 0x00000004050b7c36 */ /* 0x000fe40008000000 */
[----:B------:R-:W-:Y:S01]  /*d120*/  IMAD.WIDE R6, R9, 0x80, R6 ;  /* 0x0000008009067825 */ /* 0x000fe200078e0206 */
[----:B------:R-:W-:Y:S07]  /*d130*/  @P2 BRA `(.L_x_2041) ;  /* 0x0000000000442947 */ /* 0x000fee0003800000 */
[----:B------:R-:W-:Y:S01]  /*d140*/  ULDC.64 UR8, c[0x0][0xad8] ;  /* 0x0002b60000087ab9 */ /* 0x000fe20000000a00 */
[C---:B------:R-:W-:Y:S01]  /*d150*/  VIADD R0, R16.reuse, 0x40 ;  /* 0x0000004010007836 */ /* 0x040fe20000000000 */
        /* <DEDUP_REMOVED lines=15> */
.L_x_2041:
[----:B------:R-:W-:Y:S05]  /*d250*/  BSYNC B1 ;  /* 0x0000000000017941 */ /* 0x000fea0003800000 */
.L_x_2040:
[----:B------:R-:W-:Y:S04]  /*d260*/  BSSY B1, `(.L_x_2042) ;  /* 0x0000015000017945 */ /* 0x000fe80003800000 */
[----:B------:R-:W-:Y:S05]  /*d270*/  @P3 BRA `(.L_x_2043) ;  /* 0x00000000004c3947 */ /* 0x000fea0003800000 */
[----:B0-----:R-:W-:Y:S01]  /*d280*/  IADD3 R9, P2, R6, 0x20, RZ ;  /* 0x0000002006097810 */ /* 0x001fe20007f5e0ff */
        /* <DEDUP_REMOVED lines=18> */
.L_x_2043:
[----:B------:R-:W-:Y:S05]  /*d3b0*/  BSYNC B1 ;  /* 0x0000000000017941 */ /* 0x000fea0003800000 */
.L_x_2042:
[----:B------:R-:W-:Y:S04]  /*d3c0*/  BSSY B1, `(.L_x_2044) ;  /* 0x0000015000017945 */ /* 0x000fe80003800000 */
[----:B------:R-:W-:Y:S05]  /*d3d0*/  @P1 BRA `(.L_x_2045) ;  /* 0x00000000004c1947 */ /* 0x000fea0003800000 */
[----:B01----:R-:W-:Y:S01]  /*d3e0*/  IADD3 R9, P1, R6, 0x40, RZ ;  /* 0x0000004006097810 */ /* 0x003fe20007f3e0ff */
        /* <DEDUP_REMOVED lines=18> */
.L_x_2045:
[----:B------:R-:W-:Y:S05]  /*d510*/  BSYNC B1 ;  /* 0x0000000000017941 */ /* 0x000fea0003800000 */
.L_x_2044:
        /* <DEDUP_REMOVED lines=20> */
.L_x_2036:
[----:B------:R-:W-:Y:S05]  /*d660*/  BSYNC B0 ;  /* 0x0000000000007941 */ /* 0x000fea0003800000 */
.L_x_2027:
[----:B------:R-:W-:Y:S02]  /*d670*/  ULDC UR4, c[0x0][0xc14] ;  /* 0x0003050000047ab9 */ /* 0x000fe40000000800 */
[----:B------:R-:W-:-:S13]  /*d680*/  ISETP.GE.AND P0, PT, R47, UR4, PT ;  /* 0x000000042f007c0c */ /* 0x000fda000bf06270 */
[----:B------:R-:W-:Y:S05]  /*d690*/  @!P0 BRA `(.L_x_2046) ;  /* 0xffffff3400c48947 */ /* 0x000fea000383ffff */
[----:B------:R-:W-:Y:S05]  /*d6a0*/  EXIT ;  /* 0x000000000000794d */ /* 0x000fea0003800000 */
.L_x_1991:
        /* <DEDUP_REMOVED lines=38> */
[----:B-1----:R-:W-:Y:S01]  /*d910*/  SEL R3, R6, RZ, P0 ;  /* 0x000000ff06037207 */ /* 0x002fe20000000000 */
[----:B------:R-:W-:Y:S01]  /*d920*/  IMAD.MOV.U32 R6, RZ, RZ, RZ ;  /* 0x000000ffff067224 */ /* 0x000fe200078e00ff */
        /* <DEDUP_REMOVED lines=13> */
[----:B-1----:R-:W-:-:S04]  /*da00*/  IMAD R5, R5, UR4, RZ ;  /* 0x0000000405057c24 */ /* 0x002fc8000f8e02ff */
[----:B------:R-:W-:Y:S01]  /*da10*/  IMAD.MOV.U32 R2, RZ, RZ, R5 ;  /* 0x000000ffff027224 */ /* 0x000fe200078e0005 */
[----:B0-----:R-:W-:-:S13]  /*da20*/  ISETP.GT.AND P0, PT, R5, UR6, PT ;  /* 0x0000000605007c0c */ /* 0x001fda000bf04270 */
[----:B------:R-:W-:Y:S05]  /*da30*/  @P0 BRA `(.L_x_2047) ;  /* 0x0000000000bc0947 */ /* 0x000fea0003800000 */
[----:B------:R-:W-:Y:S01]  /*da40*/  IMAD.MOV.U32 R5, RZ, RZ, R2 ;  /* 0x000000ffff057224 */ /* 0x000fe200078e0002 */
[----:B------:R-:W-:Y:S01]  /*da50*/  ULDC UR5, c[0x0][0xc14] ;  /* 0x0003050000057ab9 */ /* 0x000fe20000000800 */
[----:B------:R-:W-:Y:S01]  /*da60*/  IMAD.MOV.U32 R6, RZ, RZ, RZ ;  /* 0x000000ffff067224 */ /* 0x000fe200078e00ff */
[----:B------:R-:W-:Y:S01]  /*da70*/  ULDC UR7, c[0x0][0xc14] ;  /* 0x0003050000077ab9 */ /* 0x000fe20000000800 */
[----:B------:R-:W-:-:S05]  /*da80*/  ULDC UR4, c[0x0][0xc10] ;  /* 0x0003040000047ab9 */ /* 0x000fca0000000800 */
.L_x_2051:
[----:B------:R-:W-:Y:S01]  /*da90*/  IADD3 R6, R6, 0x1f, RZ ;  /* 0x0000001f06067810 */ /* 0x000fe20007ffe0ff */
[----:B------:R-:W-:-:S03]  /*daa0*/  IMAD.U32 R19, RZ, RZ, UR7 ;  /* 0x00000007ff137e24 */ /* 0x000fc6000f8e00ff */
[----:B------:R-:W-:-:S13]  /*dab0*/  ISETP.GE.AND P0, PT, R6, UR5, PT ;  /* 0x0000000506007c0c */ /* 0x000fda000bf06270 */
[----:B------:R-:W-:Y:S05]  /*dac0*/  @P0 BRA `(.L_x_2048) ;  /* 0x0000000400cc0947 */ /* 0x000fea0003800000 */
[----:B------:R-:W0:Y:S01]  /*dad0*/  S2R R2, SR_TID.X ;  /* 0x0000000000027919 */ /* 0x000e220000002100 */
        /* <DEDUP_REMOVED lines=11> */
.L_x_2050:
[----:B------:R-:W-:Y:S05]  /*db90*/  BSYNC B0 ;  /* 0x0000000000007941 */ /* 0x000fea0003800000 */
.L_x_2049:
        /* <DEDUP_REMOVED lines=18> */
[----:B0-----:R-:W-:-:S04]  /*dcc0*/  SEL R9, R8, RZ, P0 ;  /* 0x000000ff08097207 */ /* 0x001fc80000000000 */
[----:B------:R-:W-:-:S05]  /*dcd0*/  IADD3 R4, R4, R9, RZ ;  /* 0x0000000904047210 */ /* 0x000fca0007ffe0ff */
[----:B------:R-:W0:Y:S02]  /*dce0*/  SHFL.IDX PT, R3, R4, 0x1f, 0x1f ;  /* 0x03e01f0004037f89 */ /* 0x000e2400000e0000 */
[----:B0-----:R-:W-:-:S04]  /*dcf0*/  IMAD R2, R3, UR4, RZ ;  /* 0x0000000403027c24 */ /* 0x001fc8000f8e02ff */
[----:B------:R-:W-:-:S05]  /*dd00*/  IMAD.IADD R5, R2, 0x1, R5 ;  /* 0x0000000102057824 */ /* 0x000fca00078e0205 */
[----:B------:R-:W-:-:S13]  /*dd10*/  ISETP.GT.AND P0, PT, R5, UR6, PT ;  /* 0x0000000605007c0c */ /* 0x000fda000bf04270 */
[----:B------:R-:W-:Y:S05]  /*dd20*/  @!P0 BRA `(.L_x_2051) ;  /* 0xfffffffc00588947 */ /* 0x000fea000383ffff */
.L_x_2047:
        /* <DEDUP_REMOVED lines=21> */
.L_x_2052:
[----:B-1----:R-:W-:Y:S01]  /*de80*/  IMAD.MOV R2, RZ, RZ, -R3 ;  /* 0x000000ffff027224 */ /* 0x002fe200078e0a03 */
[----:B--2---:R-:W-:Y:S01]  /*de90*/  IABS R4, R6 ;  /* 0x0000000600047213 */ /* 0x004fe20000000000 */
[----:B---3--:R-:W-:Y:S02]  /*dea0*/  IMAD R16, R16, UR4, R7 ;  /* 0x0000000410107c24 */ /* 0x008fe4000f8e0207 */
[----:B------:R-:W-:Y:S01]  /*deb0*/  IMAD R5, R2, R11, RZ ;  /* 0x0000000b02057224 */ /* 0x000fe200078e02ff */
[----:B------:R-:W-:Y:S01]  /*dec0*/  IADD3 R4, RZ, -R4, RZ ;  /* 0x80000004ff047210 */ /* 0x000fe20007ffe0ff */
[----:B------:R-:W-:-:S04]  /*ded0*/  IMAD.MOV.U32 R2, RZ, RZ, RZ ;  /* 0x000000ffff027224 */ /* 0x000fc800078e00ff */
[----:B------:R-:W-:Y:S01]  /*dee0*/  IMAD.HI.U32 R2, R3, R5, R2 ;  /* 0x0000000503027227 */ /* 0x000fe200078e0002 */
[----:B------:R-:W-:-:S04]  /*def0*/  IADD3 R5, -R16, UR6, RZ ;  /* 0x0000000610057c10 */ /* 0x000fc8000fffe1ff */
        /* <DEDUP_REMOVED lines=18> */
[----:B------:R-:W-:-:S03]  /*e020*/  IMAD.IADD R4, R5, 0x1, R4 ;  /* 0x0000000105047824 */ /* 0x000fc600078e0204 */
[----:B------:R-:W-:-:S04]  /*e030*/  IABS R7, R8 ;  /* 0x0000000800077213 */ /* 0x000fc80000000000 */
[----:B------:R-:W1:Y:S08]  /*e040*/  I2F.RP R10, R7 ;  /* 0x00000007000a7306 */ /* 0x000e700000209400 */
[----:B-1----:R-:W1:Y:S02]  /*e050*/  MUFU.RCP R10, R10 ;  /* 0x0000000a000a7308 */ /* 0x002e640000001000 */
[----:B-1----:R-:W-:-:S06]  /*e060*/  VIADD R2, R10, 0xffffffe ;  /* 0x0ffffffe0a027836 */ /* 0x002fcc0000000000 */
[----:B------:R1:W2:Y:S02]  /*e070*/  F2I.FTZ.U32.TRUNC.NTZ R3, R2 ;  /* 0x0000000200037305 */ /* 0x0002a4000021f000 */
[----:B-1----:R-:W-:Y:S01]  /*e080*/  IMAD.MOV.U32 R2, RZ, RZ, RZ ;  /* 0x000000ffff027224 */ /* 0x002fe200078e00ff */
[----:B--2---:R-:W-:-:S05]  /*e090*/  IADD3 R6, RZ, -R3, RZ ;  /* 0x80000003ff067210 */ /* 0x004fca0007ffe0ff */
        /* <DEDUP_REMOVED lines=16> */
[----:B------:R-:W-:Y:S02]  /*e1a0*/  @!P0 LOP3.LUT R3, RZ, R8, RZ, 0x33, !PT ;  /* 0x00000008ff038212 */ /* 0x000fe400078e33ff */
[----:B------:R-:W-:Y:S02]  /*e1b0*/  IADD3 R8, -R8, RZ, RZ ;  /* 0x000000ff08087210 */ /* 0x000fe40007ffe1ff */
[----:B------:R-:W-:-:S03]  /*e1c0*/  LOP3.LUT R2, RZ, R3, RZ, 0x33, !PT ;  /* 0x00000003ff027212 */ /* 0x000fc600078e33ff */
[----:B------:R-:W-:Y:S02]  /*e1d0*/  IMAD R18, R3, R8, R4 ;  /* 0x0000000803127224 */ /* 0x000fe400078e0204 */
[----:B------:R-:W-:Y:S01]  /*e1e0*/  IMAD.IADD R17, R17, 0x1, R2 ;  /* 0x0000000111117824 */ /* 0x000fe200078e0202 */
[----:B------:R-:W-:Y:S06]  /*e1f0*/  BRA `(.L_x_2053) ;  /* 0x00000000000c7947 */ /* 0x000fec0003800000 */
.L_x_2048:
[----:B------:R-:W-:Y:S02]  /*e200*/  IMAD.MOV.U32 R17, RZ, RZ, RZ ;  /* 0x000000ffff117224 */ /* 0x000fe400078e00ff */
[----:B------:R-:W-:Y:S02]  /*e210*/  IMAD.U32 R16, RZ, RZ, UR6 ;  /* 0x00000006ff107e24 */ /* 0x000fe4000f8e00ff */
[----:B------:R-:W-:-:S07]  /*e220*/  IMAD.MOV.U32 R18, RZ, RZ, RZ ;  /* 0x000000ffff127224 */ /* 0x000fce00078e00ff */
.L_x_2053:
[----:B------:R-:W1:Y:S01]  /*e230*/  S2R R2, SR_TID.X ;  /* 0x0000000000027919 */ /* 0x000e620000002100 */
[----:B------:R-:W-:Y:S01]  /*e240*/  STL [R1+0x20], RZ ;  /* 0x000020ff01007387 */ /* 0x000fe20000100800 */
        /* <DEDUP_REMOVED lines=10> */
[----:B------:R1:W-:Y:S03]  /*e2f0*/  STL [R1], RZ ;  /* 0x000000ff01007387 */ /* 0x0003e60000100800 */
[----:B------:R-:W-:Y:S05]  /*e300*/  @P0 BRA `(.L_x_2054) ;  /* 0x0000004000980947 */ /* 0x000fea0003800000 */
[----:B-1----:R-:W-:Y:S01]  /*e310*/  IMAD.MOV.U32 R0, RZ, RZ, 0x1 ;  /* 0x00000001ff007424 */ /* 0x002fe200078e00ff */
[----:B------:R1:W-:Y:S01]  /*e320*/  STL [R1], RZ ;  /* 0x000000ff01007387 */ /* 0x0003e20000100800 */
[----:B------:R-:W-:Y:S01]  /*e330*/  ULDC UR38, c[0x0][0xc] ;  /* 0x0000030000267ab9 */ /* 0x000fe20000000800 */
[----:B------:R-:W-:Y:S02]  /*e340*/  ULDC.64 UR36, c[0x0][0x198] ;  /* 0x0000660000247ab9 */ /* 0x000fe40000000a00 */
[----:B------:R1:W-:Y:S04]  /*e350*/  STL [R1+0x8], R0 ;  /* 0x0000080001007387 */ /* 0x0003e80000100800 */
[----:B------:R1:W-:Y:S02]  /*e360*/  STL [R1+0x20], RZ ;  /* 0x000020ff01007387 */ /* 0x0003e40000100800 */
.L_x_2121:
[----:B--2---:R-:W2:Y:S01]  /*e370*/  LDC.64 R2, c[0x0][0xc60] ;  /* 0x00031800ff027b82 */ /* 0x004ea20000000a00 */
[----:B------:R-:W-:Y:S01]  /*e380*/  ULDC.64 UR4, c[0x0][0x208] ;  /* 0x0000820000047ab9 */ /* 0x000fe20000000a00 */
[----:B--2---:R-:W-:-:S05]  /*e390*/  IMAD.WIDE R2, R19, 0x4, R2 ;  /* 0x0000000413027825 */ /* 0x004fca00078e0202 */
[----:B------:R-:W2:Y:S01]  /*e3a0*/  LDG.E R5, desc[UR4][R2.64] ;  /* 0x0000000402057981 */ /* 0x000ea2000c1e1900 */
[----:B------:R-:W-:Y:S05]  /*e3b0*/  YIELD ;  /* 0x0000000000007946 */ /* 0x000fea0003800000 */
[----:B------:R-:W-:Y:S01]  /*e3c0*/  ULDC.64 UR4, c[0x0][0xa28] ;  /* 0x00028a0000047ab9 */ /* 0x000fe20000000a00 */
[----:B-1----:R-:W-:Y:S01]  /*e3d0*/  IMAD.MOV.U32 R0, RZ, RZ, RZ ;  /* 0x000000ffff007224 */ /* 0x002fe200078e00ff */
[----:B------:R-:W-:Y:S01]  /*e3e0*/  ISETP.NE.U32.AND P0, PT, RZ, UR4, PT ;  /* 0x00000004ff007c0c */ /* 0x000fe2000bf05070 */
[----:B------:R-:W-:Y:S01]  /*e3f0*/  ULDC.64 UR8, c[0x0][0x208] ;  /* 0x0000820000087ab9 */ /* 0x000fe20000000a00 */
[----:B------:R-:W-:Y:S01]  /*e400*/  IMAD.MOV.U32 R6, RZ, RZ, RZ ;  /* 0x000000ffff067224 */ /* 0x000fe200078e00ff */
[----:B------:R-:W-:Y:S01]  /*e410*/  ULDC.64 UR6, c[0x0][0xa08] ;  /* 0x0002820000067ab9 */ /* 0x000fe20000000a00 */
[----:B------:R-:W-:-:S02]  /*e420*/  ISETP.NE.AND.EX P0, PT, RZ, UR5, PT, P0 ;  /* 0x00000005ff007c0c */ /* 0x000fc4000bf05300 */
[----:B--2---:R-:W-:Y:S01]  /*e430*/  SHF.R.S32.HI R4, RZ, 0x1f, R5 ;  /* 0x0000001fff047819 */ /* 0x004fe20000011405 */
[----:B------:R1:W-:Y:S10]  /*e440*/  STL [R1+0x10], R5 ;  /* 0x0000100501007387 */ /* 0x0003f40000100800 */
[----:B------:R-:W-:-:S04]  /*e450*/  @P0 LEA R2, P1, R5, UR4, 0x2 ;  /* 0x0000000405020c11 */ /* 0x000fc8000f8210ff */
[C-C-:B------:R-:W-:Y:S01]  /*e460*/  @P0 LEA.HI.X R3, R5.reuse, UR5, R4.reuse, 0x2, P1 ;  /* 0x0000000505030c11 */ /* 0x140fe200088f1404 */
[----:B------:R-:W-:Y:S02]  /*e470*/  ULDC.64 UR4, c[0x0][0xa18] ;  /* 0x0002860000047ab9 */ /* 0x000fe40000000a00 */
[----:B------:R-:W-:Y:S02]  /*e480*/  ISETP.NE.U32.AND P1, PT, RZ, UR4, PT ;  /* 0x00000004ff007c0c */ /* 0x000fe4000bf25070 */
[C---:B------:R-:W-:Y:S01]  /*e490*/  SHF.L.U32 R11, R5.reuse, 0x2, RZ ;  /* 0x00000002050b7819 */ /* 0x040fe200000006ff */
[----:B------:R2:W5:Y:S01]  /*e4a0*/  @P0 LDG.E R0, desc[UR8][R2.64] ;  /* 0x0000000802000981 */ /* 0x000562000c1e1900 */
[----:B------:R-:W-:Y:S02]  /*e4b0*/  ISETP.NE.AND.EX P1, PT, RZ, UR5, PT, P1 ;  /* 0x00000005ff007c0c */ /* 0x000fe4000bf25310 */
[----:B------:R-:W-:Y:S01]  /*e4c0*/  SHF.L.U64.HI R10, R5, 0x2, R4 ;  /* 0x00000002050a7819 */ /* 0x000fe20000010204 */
[----:B------:R-:W-:Y:S04]  /*e4d0*/  STL [R1+0x18], R11 ;  /* 0x0000180b01007387 */ /* 0x000fe80000100800 */
[----:B------:R-:W-:Y:S06]  /*e4e0*/  STL [R1+0x1c], R10 ;  /* 0x00001c0a01007387 */ /* 0x000fec0000100800 */
[----:B------:R-:W-:-:S04]  /*e4f0*/  @P1 IADD3 R8, P0, R11, UR4, RZ ;  /* 0x000000040b081c10 */ /* 0x000fc8000ff1e0ff */
[C---:B------:R-:W-:Y:S01]  /*e500*/  @P1 IADD3.X R9, R10.reuse, UR5, RZ, P0, !PT ;  /* 0x000000050a091c10 */ /* 0x040fe200087fe4ff */
[----:B------:R-:W-:Y:S02]  /*e510*/  ULDC.64 UR4, c[0x0][0xa00] ;  /* 0x0002800000047ab9 */ /* 0x000fe40000000a00 */
[----:B------:R-:W-:Y:S02]  /*e520*/  ISETP.NE.U32.AND P2, PT, RZ, UR4, PT ;  /* 0x00000004ff007c0c */ /* 0x000fe4000bf45070 */
[C---:B--2---:R-:W-:Y:S02]  /*e530*/  IADD3 R2, P0, R11.reuse, UR4, RZ ;  /* 0x000000040b027c10 */ /* 0x044fe4000ff1e0ff */
[----:B------:R-:W-:Y:S02]  /*e540*/  ISETP.NE.AND.EX P2, PT, RZ, UR5, PT, P2 ;  /* 0x00000005ff007c0c */ /* 0x000fe4000bf45320 */
[----:B------:R-:W-:Y:S01]  /*e550*/  IADD3.X R3, R10, UR5, RZ, P0, !PT ;  /* 0x000000050a037c10 */ /* 0x000fe200087fe4ff */
[----:B------:R-:W-:Y:S01]  /*e560*/  ULDC UR4, c[0x0][0x288] ;  /* 0x0000a20000047ab9 */ /* 0x000fe20000000800 */
[----:B------:R-:W-:-:S04]  /*e570*/  IADD3 R4, P0, R11, UR6, RZ ;  /* 0x000000060b047c10 */ /* 0x000fc8000ff1e0ff */
[----:B-1----:R-:W-:-:S05]  /*e580*/  IADD3.X R5, R10, UR7, RZ, P0, !PT ;  /* 0x000000070a057c10 */ /* 0x002fca00087fe4ff */
[----:B------:R-:W2:Y:S01]  /*e590*/  @P2 LDG.E R6, desc[UR8][R2.64] ;  /* 0x0000000802062981 */ /* 0x000ea2000c1e1900 */
[----:B------:R-:W-:-:S04]  /*e5a0*/  ISETP.NE.U32.AND P0, PT, RZ, UR6, PT ;  /* 0x00000006ff007c0c */ /* 0x000fc8000bf05070 */
[----:B------:R-:W-:Y:S01]  /*e5b0*/  ISETP.NE.AND.EX P0, PT, RZ, UR7, PT, P0 ;  /* 0x00000007ff007c0c */ /* 0x000fe2000bf05300 */
[----:B--2---:R1:W-:Y:S02]  /*e5c0*/  STL [R1+0x24], R6 ;  /* 0x0000240601007387 */ /* 0x0043e40000100800 */
[----:B-1----:R-:W-:Y:S01]  /*e5d0*/  IMAD.U32 R6, RZ, RZ, UR4 ;  /* 0x00000004ff067e24 */ /* 0x002fe2000f8e00ff */
[----:B------:R-:W-:Y:S02]  /*e5e0*/  ULDC.64 UR4, c[0x0][0x3f8] ;  /* 0x0000fe0000047ab9 */ /* 0x000fe40000000a00 */
[----:B------:R-:W-:-:S03]  /*e5f0*/  UISETP.NE.U32.AND UP0, UPT, UR4, URZ, UPT ;  /* 0x0000003f0400728c */ /* 0x000fc6000bf05070 */
[----:B------:R-:W-:Y:S01]  /*e600*/  ULDC UR4, c[0x0][0x404] ;  /* 0x0001010000047ab9 */ /* 0x000fe20000000800 */
[----:B------:R-:W-:Y:S01]  /*e610*/  UISETP.NE.AND.EX UP0, UPT, UR5, URZ, UPT, UP0 ;  /* 0x0000003f0500728c */ /* 0x000fe2000bf05300 */
[----:B------:R1:W5:Y:S02]  /*e620*/  @P1 LDG.E R6, desc[UR8][R8.64] ;  /* 0x0000000808061981 */ /* 0x000364000c1e1900 */
[----:B------:R-:W-:Y:S01]  /*e630*/  ULDC UR5, c[0x0][0x2e0] ;  /* 0x0000b80000057ab9 */ /* 0x000fe20000000800 */
[----:B------:R-:W-:-:S04]  /*e640*/  USEL UR4, UR4, 0x1, UP0 ;  /* 0x0000000104047887 */ /* 0x000fc80008000000 */
[----:B------:R-:W-:-:S06]  /*e650*/  UIMAD UR4, UR4, UR5, URZ ;  /* 0x00000005040472a4 */ /* 0x000fcc000f8e023f */
[----:B------:R-:W-:Y:S01]  /*e660*/  IMAD.U32 R7, RZ, RZ, UR4 ;  /* 0x00000004ff077e24 */ /* 0x000fe2000f8e00ff */
[----:B-1----:R-:W-:Y:S06]  /*e670*/  @P1 BRA `(.L_x_2055) ;  /* 0x0000000000141947 */ /* 0x002fec0003800000 */
[----:B------:R-:W-:Y:S05]  /*e680*/  @!P2 BRA `(.L_x_2055) ;  /* 0x000000000010a947 */ /* 0x000fea0003800000 */
[----:B------:R-:W-:Y:S02]  /*e690*/  ULDC.64 UR4, c[0x0][0x208] ;  /* 0x0000820000047ab9 */ /* 0x000fe40000000a00 */
[----:B-----5:R-:W2:Y:S04]  /*e6a0*/  LDG.E R6, desc[UR4][R2.64] ;  /* 0x0000000402067981 */ /* 0x020ea8000c1e1900 */
[----:B------:R-:W2:Y:S02]  /*e6b0*/  LDG.E R9, desc[UR4][R2.64+0x4] ;  /* 0x0000040402097981 */ /* 0x000ea4000c1e1900 */
[----:B--2---:R-:W-:-:S07]  /*e6c0*/  IMAD.IADD R6, R9, 0x1, -R6 ;  /* 0x0000000109067824 */ /* 0x004fce00078e0a06 */
.L_x_2055:
[----:B------:R-:W-:Y:S01]  /*e6d0*/  IMAD.MOV.U32 R3, RZ, RZ, RZ ;  /* 0x000000ffff037224 */ /* 0x000fe200078e00ff */
[----:B------:R-:W-:-:S05]  /*e6e0*/  ULDC.64 UR4, c[0x0][0x208] ;  /* 0x0000820000047ab9 */ /* 0x000fca0000000a00 */
[----:B------:R-:W2:Y:S01]  /*e6f0*/  @P0 LDG.E R3, desc[UR4][R4.64] ;  /* 0x0000000404030981 */ /* 0x000ea2000c1e1900 */
[----:B------:R-:W-:Y:S02]  /*e700*/  ULDC.64 UR4, c[0x0][0xa20] ;  /* 0x0002880000047ab9 */ /* 0x000fe40000000a00 */
[----:B------:R-:W-:-:S04]  /*e710*/  ISETP.NE.U32.AND P1, PT, RZ, UR4, PT ;  /* 0x00000004ff007c0c */ /* 0x000fc8000bf25070 */
[----:B------:R-:W-:Y:S01]  /*e720*/  ISETP.NE.AND.EX P1, PT, RZ, UR5, PT, P1 ;  /* 0x00000005ff007c0c */ /* 0x000fe2000bf25310 */
[----:B--2--5:R-:W-:-:S05]  /*e730*/  IMAD.IADD R2, R3, 0x1, R0 ;  /* 0x0000000103027824 */ /* 0x024fca00078e0200 */
[----:B------:R1:W-:Y:S07]  /*e740*/  STL [R1+0x4], R2 ;  /* 0x0000040201007387 */ /* 0x0003ee0000100800 */
[----:B------:R-:W-:Y:S05]  /*e750*/  @!P1 BRA `(.L_x_2056) ;  /* 0x0000000000149947 */ /* 0x000fea0003800000 */
[----:B-1----:R-:W-:Y:S01]  /*e760*/  IADD3 R2, P0, R11, UR4, RZ ;  /* 0x000000040b027c10 */ /* 0x002fe2000ff1e0ff */
[----:B------:R-:W-:-:S03]  /*e770*/  ULDC.64 UR6, c[0x0][0x208] ;  /* 0x0000820000067ab9 */ /* 0x000fc60000000a00 */
[----:B------:R-:W-:-:S05]  /*e780*/  IADD3.X R3, R10, UR5, RZ, P0, !PT ;  /* 0x000000050a037c10 */ /* 0x000fca00087fe4ff */
[----:B------:R1:W5:Y:S01]  /*e790*/  LDG.E R7, desc[UR6][R2.64] ;  /* 0x0000000602077981 */ /* 0x000362000c1e1900 */
[----:B------:R-:W-:Y:S05]  /*e7a0*/  BRA `(.L_x_2057) ;  /* 0x0000000000147947 */ /* 0x000fea0003800000 */
.L_x_2056:
[----:B------:R-:W-:Y:S05]  /*e7b0*/  @!P0 BRA `(.L_x_2057) ;  /* 0x0000000000108947 */ /* 0x000fea0003800000 */
[----:B------:R-:W-:Y:S02]  /*e7c0*/  ULDC.64 UR4, c[0x0][0x208] ;  /* 0x0000820000047ab9 */ /* 0x000fe40000000a00 */
[----:B------:R-:W2:Y:S04]  /*e7d0*/  LDG.E R7, desc[UR4][R4.64] ;  /* 0x0000000404077981 */ /* 0x000ea8000c1e1900 */
[----:B-1----:R-:W2:Y:S02]  /*e7e0*/  LDG.E R2, desc[UR4][R4.64+0x4] ;  /* 0x0000040404027981 */ /* 0x002ea4000c1e1900 */
[----:B--2---:R-:W-:-:S07]  /*e7f0*/  IMAD.IADD R7, R2, 0x1, -R7 ;  /* 0x0000000102077824 */ /* 0x004fce00078e0a07 */
.L_x_2057:
[----:B-----5:R-:W-:Y:S01]  /*e800*/  IADD3 R7, -R0, R7, RZ ;  /* 0x0000000700077210 */ /* 0x020fe20007ffe1ff */
[----:B------:R-:W-:Y:S01]  /*e810*/  BSSY B6, `(.L_x_2058) ;  /* 0x0000311000067945 */ /* 0x000fe20003800000 */
[----:B------:R-:W-:-:S04]  /*e820*/  LEA R0, R17, 0xff, 0x7 ;  /* 0x000000ff11007811 */ /* 0x000fc800078e38ff */
[C---:B------:R-:W-:Y:S01]  /*e830*/  IADD3 R6, R7.reuse, R0, -R6 ;  /* 0x0000000007067210 */ /* 0x040fe20007ffe806 */
[----:B------:R-:W-:-:S03]  /*e840*/  VIADD R7, R7, 0x7f ;  /* 0x0000007f07077836 */ /* 0x000fc60000000000 */
[----:B-1----:R-:W-:Y:S02]  /*e850*/  SHF.R.S32.HI R3, RZ, 0x1f, R6 ;  /* 0x0000001fff037819 */ /* 0x002fe40000011406 */
[----:B------:R-:W-:Y:S02]  /*e860*/  SHF.R.S32.HI R0, RZ, 0x1f, R7 ;  /* 0x0000001fff007819 */ /* 0x000fe40000011407 */
[----:B------:R-:W-:Y:S02]  /*e870*/  LEA.HI R3, R3, R6, RZ, 0x7 ;  /* 0x0000000603037211 */ /* 0x000fe400078f38ff */
[----:B------:R-:W-:Y:S02]  /*e880*/  LEA.HI R0, R0, R7, RZ, 0x7 ;  /* 0x0000000700007211 */ /* 0x000fe400078f38ff */
[----:B------:R-:W-:Y:S02]  /*e890*/  SHF.R.S32.HI R3, RZ, 0x7, R3 ;  /* 0x00000007ff037819 */ /* 0x000fe40000011403 */
[----:B------:R-:W-:-:S04]  /*e8a0*/  SHF.R.S32.HI R0, RZ, 0x7, R0 ;  /* 0x00000007ff007819 */ /* 0x000fc80000011400 */
[----:B------:R-:W-:-:S04]  /*e8b0*/  VIMNMX R2, R0, R3, PT ;  /* 0x0000000300027248 */ /* 0x000fc80003fe0100 */
[----:B------:R-:W-:Y:S01]  /*e8c0*/  ISETP.GT.AND P0, PT, R2, RZ, PT ;  /* 0x000000ff0200720c */ /* 0x000fe20003f04270 */
[----:B------:R1:W-:-:S12]  /*e8d0*/  STL [R1+0x14], R2 ;  /* 0x0000140201007387 */ /* 0x0003d80000100800 */
[----:B-1----:R-:W-:Y:S05]  /*e8e0*/  @P0 BRA `(.L_x_2059) ;  /* 0x0000000000480947 */ /* 0x002fea0003800000 */
[----:B------:R-:W1:Y:S02]  /*e8f0*/  S2R R2, SR_TID.X ;  /* 0x0000000000027919 */ /* 0x000e640000002100 */
        /* <DEDUP_REMOVED lines=17> */
.L_x_2059:
[----:B------:R-:W1:Y:S01]  /*ea10*/  S2R R3, SR_CgaCtaId ;  /* 0x0000000000037919 */ /* 0x000e620000008800 */
[----:B------:R-:W-:-:S04]  /*ea20*/  MOV R0, 0x400 ;  /* 0x0000040000007802 */ /* 0x000fc80000000f00 */
[----:B-1----:R-:W-:-:S05]  /*ea30*/  LEA R2, R3, R0, 0x18 ;  /* 0x0000000003027211 */ /* 0x002fca00078ec0ff */
[----:B------:R1:W-:Y:S01]  /*ea40*/  STL [R1+0xc], R2 ;  /* 0x00000c0201007387 */ /* 0x0003e20000100800 */
[----:B------:R-:W-:-:S05]  /*ea50*/  VIADD R0, R2, 0x1c400 ;  /* 0x0001c40002007836 */ /* 0x000fca0000000000 */
        /* <DEDUP_REMOVED lines=18> */
.L_x_2061:
        /* <DEDUP_REMOVED lines=17> */
[----:B01----:R-:W-:-:S07]  /*ec90*/  IMAD.MOV.U32 R13, RZ, RZ, RZ ;  /* 0x000000ffff0d7224 */ /* 0x003fce00078e00ff */
[----:B------:R-:W-:-:S07]  /*eca0*/  LEPC R20, `(.L_x_2063) ;  /* 0x000000001014794e */ /* 0x000fce0000000000 */
[----:B--2---:R-:W-:Y:S05]  /*ecb0*/  CALL.ABS.NOINC R2 ;  /* 0x0000000002007343 */ /* 0x004fea0003c00000 */
.L_x_2063:
        /* <DEDUP_REMOVED lines=16> */
.L_x_2062:
        /* <DEDUP_REMOVED lines=18> */
[----:B------:R-:W1:Y:S01]  /*eee0*/  LDC R0, c[0x0][0x428] ;  /* 0x00010a00ff007b82 */ /* 0x000e620000000800 */
[----:B----4-:R-:W-:-:S06]  /*eef0*/  IMAD.MOV.U32 R4, RZ, RZ, R7 ;  /* 0x000000ffff047224 */ /* 0x010fcc00078e0007 */
[----:B------:R2:W5:Y:S01]  /*ef00*/  @P0 LDG.E R4, desc[UR6][R2.64] ;  /* 0x0000000602040981 */ /* 0x000562000c1e1900 */
[----:B------:R-:W-:Y:S01]  /*ef10*/  IMAD R17, R17, 0x80, R8 ;  /* 0x0000008011117824 */ /* 0x000fe200078e0208 */
[----:B------:R-:W-:Y:S02]  /*ef20*/  PLOP3.LUT P1, PT, P6, PT, PT, 0x8, 0x0 ;  /* 0x000000000000781c */ /* 0x000fe4000372e170 */
[----:B-1----:R-:W-:Y:S01]  /*ef30*/  ISETP.NE.AND P0, PT, R0, 0x1, PT ;  /* 0x000000010000780c */ /* 0x002fe20003f05270 */
[----:B------:R-:W-:-:S12]  /*ef40*/  IMAD.MOV.U32 R0, RZ, RZ, R18 ;  /* 0x000000ffff007224 */ /* 0x000fd800078e0012 */
[----:B------:R-:W1:Y:S08]  /*ef50*/  @P0 LDC R5, c[0x0][0x42c] ;  /* 0x00010b00ff050b82 */ /* 0x000e700000000800 */
[----:B------:R-:W3:Y:S01]  /*ef60*/  @P0 LDC R6, c[0x0][0x430] ;  /* 0x00010c00ff060b82 */ /* 0x000ee20000000800 */
[----:B-1----:R-:W-:-:S05]  /*ef70*/  @P0 IMAD.HI.U32 R5, R18, R5, RZ ;  /* 0x0000000512050227 */ /* 0x002fca00078e00ff */
[----:B---3--:R-:W-:Y:S02]  /*ef80*/  @P0 SHF.R.U32.HI R0, RZ, R6, R5 ;  /* 0x00000006ff000219 */ /* 0x008fe40000011605 */
[----:B------:R-:W-:-:S04]  /*ef90*/  ISETP.NE.U32.AND P0, PT, RZ, UR4, PT ;  /* 0x00000004ff007c0c */ /* 0x000fc8000bf05070 */
[----:B------:R-:W-:-:S04]  /*efa0*/  ISETP.NE.AND.EX P0, PT, RZ, UR5, PT, P0 ;  /* 0x00000005ff007c0c */ /* 0x000fc8000bf05300 */
[----:B--2---:R-:W-:-:S09]  /*efb0*/  SEL R7, R7, RZ, !P0 ;  /* 0x000000ff07077207 */ /* 0x004fd20004000000 */
.L_x_2064:
        /* <DEDUP_REMOVED lines=16> */
.L_x_2065:
        /* <DEDUP_REMOVED lines=15> */
.L_x_2066:
        /* <DEDUP_REMOVED lines=18> */
.L_x_2137:
[----:B------:R-:W-:Y:S01]  /*f2d0*/  UMOV UR4, 0xffffffff ;  /* 0xffffffff00047882 */ /* 0x000fe20000000000 */
[----:B0-----:R-:W-:Y:S02]  /*f2e0*/  SHF.R.S32.HI R13, RZ, 0x1f, R4 ;  /* 0x0000001fff0d7819 */ /* 0x001fe40000011404 */
[----:B------:R-:W-:Y:S05]  /*f2f0*/  BRA.DIV UR4, `(.L_x_2068) ;  /* 0x0000003a04707947 */ /* 0x000fea000b800000 */
[----:B------:R-:W-:-:S13]  /*f300*/  ELECT P6, URZ, PT ;  /* 0x00000000003f782f */ /* 0x000fda00038c0000 */
.L_x_2140:
[----:B------:R-:W-:Y:S05]  /*f310*/  @!P6 BRA `(.L_x_2069) ;  /* 0x00000004002ce947 */ /* 0x000fea0003800000 */
[----:B------:R-:W-:-:S04]  /*f320*/  ISETP.NE.U32.AND P0, PT, R2, RZ, PT ;  /* 0x000000ff0200720c */ /* 0x000fc80003f05070 */
[----:B------:R-:W-:-:S13]  /*f330*/  ISETP.NE.AND.EX P0, PT, R3, RZ, PT, P0 ;  /* 0x000000ff0300720c */ /* 0x000fda0003f05300 */
[----:B------:R-:W-:Y:S05]  /*f340*/  @!P0 BRA `(.L_x_2070) ;  /* 0x00000000004c8947 */ /* 0x000fea0003800000 */
[----:B------:R-:W0:Y:S01]  /*f350*/  LDC R10, c[0x0][0x41c] ;  /* 0x00010700ff0a7b82 */ /* 0x000e220000000800 */
[----:B------:R-:W-:Y:S01]  /*f360*/  IMAD.MOV.U32 R6, RZ, RZ, R5 ;  /* 0x000000ffff067224 */ /* 0x000fe200078e0005 */
[----:B------:R-:W-:Y:S01]  /*f370*/  ULDC.64 UR4, c[0x0][0x408] ;  /* 0x0001020000047ab9 */ /* 0x000fe20000000a00 */
[----:B------:R-:W-:Y:S01]  /*f380*/  ULDC.64 UR6, c[0x0][0x208] ;  /* 0x0000820000067ab9 */ /* 0x000fe20000000a00 */
[----:B0-----:R-:W-:-:S13]  /*f390*/  ISETP.NE.AND P0, PT, R10, 0x1, PT ;  /* 0x000000010a00780c */ /* 0x001fda0003f05270 */
[----:B------:R-:W0:Y:S02]  /*f3a0*/  @P0 LDC.64 R8, c[0x0][0x420] ;  /* 0x00010800ff080b82 */ /* 0x000e240000000a00 */
[----:B0-----:R-:W-:-:S05]  /*f3b0*/  @P0 IMAD.HI.U32 R8, R5, R8, RZ ;  /* 0x0000000805080227 */ /* 0x001fca00078e00ff */
[----:B------:R-:W-:-:S04]  /*f3c0*/  @P0 SHF.R.U32.HI R6, RZ, R9, R8 ;  /* 0x00000009ff060219 */ /* 0x000fc80000011608 */
[--C-:B------:R-:W-:Y:S01]  /*f3d0*/  SHF.R.S32.HI R9, RZ, 0x1f, R6.reuse ;  /* 0x0000001fff097819 */ /* 0x100fe20000011406 */
[----:B------:R-:W-:-:S04]  /*f3e0*/  IMAD.MOV R8, RZ, RZ, -R6 ;  /* 0x000000ffff087224 */ /* 0x000fc800078e0a06 */
[----:B------:R-:W-:Y:S02]  /*f3f0*/  IMAD R5, R10, R8, R5 ;  /* 0x000000080a057224 */ /* 0x000fe400078e0205 */
[----:B------:R-:W-:-:S04]  /*f400*/  IMAD R8, R13, UR4, RZ ;  /* 0x000000040d087c24 */ /* 0x000fc8000f8e02ff */
[----:B------:R-:W-:Y:S01]  /*f410*/  IMAD R10, R4, UR5, R8 ;  /* 0x00000005040a7c24 */ /* 0x000fe2000f8e0208 */
[----:B------:R-:W-:-:S05]  /*f420*/  MOV R8, R6 ;  /* 0x0000000600087202 */ /* 0x000fca0000000f00 */
[----:B------:R-:W-:-:S04]  /*f430*/  IMAD.WIDE.U32 R8, R4, UR4, R8 ;  /* 0x0000000404087c25 */ /* 0x000fc8000f8e0008 */
[----:B------:R-:W-:Y:S01]  /*f440*/  IMAD.IADD R6, R9, 0x1, R10 ;  /* 0x0000000109067824 */ /* 0x000fe200078e020a */
[----:B------:R-:W-:-:S04]  /*f450*/  LEA R10, P0, R8, R2, 0x2 ;  /* 0x00000002080a7211 */ /* 0x000fc800078010ff */
[----:B------:R-:W-:-:S05]  /*f460*/  LEA.HI.X R11, R8, R3, R6, 0x2, P0 ;  /* 0x00000003080b7211 */ /* 0x000fca00000f1406 */
[----:B------:R0:W5:Y:S04]  /*f470*/  LDG.E R6, desc[UR6][R10.64] ;  /* 0x000000060a067981 */ /* 0x000168000c1e1900 */
.L_x_2070:
        /* <DEDUP_REMOVED lines=9> */
.L_x_2141:
        /* <DEDUP_REMOVED lines=11> */
.L_x_2072:
        /* <DEDUP_REMOVED lines=18> */
[----:B------:R-:W-:-:S04]  /*f6e0*/  ULEA UR11, UR11, UR5, 0x7 ;  /* 0x000000050b0b7291 */ /* 0x000fc8000f8e383f */
        /* <DEDUP_REMOVED lines=14> */
.L_x_2069:
[----:B------:R-:W2:Y:S01]  /*f7d0*/  LDL.LU R11, [R1+0x20] ;  /* 0x00002000010b7983 */ /* 0x000ea20000300800 */
[----:B------:R-:W-:Y:S01]  /*f7e0*/  MOV R9, 0x400 ;  /* 0x0000040000097802 */ /* 0x000fe20000000f00 */
[----:B------:R-:W-:Y:S05]  /*f7f0*/  WARPSYNC.ALL ;  /* 0x0000000000007948 */ /* 0x000fea0003800000 */
[----:B------:R-:W0:Y:S01]  /*f800*/  S2R R10, SR_CgaCtaId ;  /* 0x00000000000a7919 */ /* 0x000e220000008800 */
[----:B------:R-:W-:-:S13]  /*f810*/  ELECT P0, URZ, PT ;  /* 0x00000000003f782f */ /* 0x000fda0003800000 */
[----:B------:R-:W-:Y:S01]  /*f820*/  @P0 R2UR UR13, R7 ;  /* 0x00000000070d02ca */ /* 0x000fe200000e0000 */
[----:B------:R-:W-:Y:S01]  /*f830*/  UIADD3 UR4, UP0, UR36, 0x270, URZ ;  /* 0x0000027024047890 */ /* 0x000fe2000ff1e03f */
[C---:B------:R-:W-:Y:S01]  /*f840*/  @P0 R2UR UR12, R18.reuse ;  /* 0x00000000120c02ca */ /* 0x040fe200000e0000 */
[----:B------:R-:W-:Y:S01]  /*f850*/  UMOV UR6, 0x0 ;  /* 0x0000000000067882 */ /* 0x000fe20000000000 */
[----:B------:R-:W-:Y:S01]  /*f860*/  @P0 R2UR UR11, R17 ;  /* 0x00000000110b02ca */ /* 0x000fe200000e0000 */
        /* <DEDUP_REMOVED lines=37> */
.L_x_2142:
[----:B------:R-:W-:Y:S05]  /*fac0*/  BSYNC B0 ;  /* 0x0000000000007941 */ /* 0x000fea0003800000 */
.L_x_2073:
[----:B0-----:R-:W2:Y:S01]  /*fad0*/  LDL R8, [R1+0x14] ;  /* 0x0000140001087983 */ /* 0x001ea20000100800 */
[----:B------:R-:W-:Y:S01]  /*fae0*/  BSSY B0, `(.L_x_2075) ;  /* 0x0000195000007945 */ /* 0x000fe20003800000 */
[----:B--2---:R-:W-:-:S13]  /*faf0*/  ISETP.GE.AND P0, PT, R8, 0x2, PT ;  /* 0x000000020800780c */ /* 0x004fda0003f06270 */
[----:B------:R-:W-:Y:S05]  /*fb00*/  @!P0 BRA `(.L_x_2076) ;  /* 0x0000001800488947 */ /* 0x000fea0003800000 */
[C---:B------:R-:W-:Y:S01]  /*fb10*/  LOP3.LUT R7, R8.reuse, 0x1, RZ, 0xc0, !PT ;  /* 0x0000000108077812 */ /* 0x040fe200078ec0ff */
[----:B------:R-:W-:Y:S01]  /*fb20*/  BSSY B1, `(.L_x_2077) ;  /* 0x000008e000017945 */ /* 0x000fe20003800000 */
[----:B------:R-:W-:Y:S02]  /*fb30*/  IADD3 R10, R8, -0x2, RZ ;  /* 0xfffffffe080a7810 */ /* 0x000fe40007ffe0ff */
[----:B------:R-:W-:-:S03]  /*fb40*/  ISETP.NE.U32.AND P0, PT, R7, 0x1, PT ;  /* 0x000000010700780c */ /* 0x000fc60003f05070 */
[----:B------:R-:W-:-:S10]  /*fb50*/  IMAD.MOV.U32 R7, RZ, RZ, R10 ;  /* 0x000000ffff077224 */ /* 0x000fd400078e000a */
[----:B------:R-:W-:Y:S05]  /*fb60*/  @!P0 BRA `(.L_x_2078) ;  /* 0x0000000800248947 */ /* 0x000fea0003800000 */
        /* <DEDUP_REMOVED lines=10> */
[----:B------:R-:W-:Y:S02]  /*fc10*/  IMAD.MOV.U32 R8, RZ, RZ, R6 ;  /* 0x000000ffff087224 */ /* 0x000fe400078e0006 */
[----:B------:R-:W-:Y:S01]  /*fc20*/  IMAD.MOV.U32 R7, RZ, RZ, R10 ;  /* 0x000000ffff077224 */ /* 0x000fe200078e000a */
        /* <DEDUP_REMOVED lines=9> */
[----:B------:R-:W-:Y:S01]  /*fcc0*/  @P0 SHF.R.U32.HI R7, RZ, R9, R8 ;  /* 0x00000009ff070219 */ /* 0x000fe20000011608 */
[----:B------:R-:W-:-:S03]  /*fcd0*/  IMAD R8, R13, UR4, RZ ;  /* 0x000000040d087c24 */ /* 0x000fc6000f8e02ff */
[--C-:B------:R-:W-:Y:S01]  /*fce0*/  SHF.R.S32.HI R9, RZ, 0x1f, R7.reuse ;  /* 0x0000001fff097819 */ /* 0x100fe20000011407 */
        /* <DEDUP_REMOVED lines=9> */
.L_x_2081:
[----:B0-----:R-:W0:Y:S01]  /*fd80*/  S2R R3, SR_CgaCtaId ;  /* 0x0000000000037919 */ /* 0x001e220000008800 */
[----:B------:R-:W-:-:S04]  /*fd90*/  MOV R2, 0x400 ;  /* 0x0000040000027802 */ /* 0x000fc80000000f00 */
[----:B0-----:R-:W-:Y:S02]  /*fda0*/  LEA R2, R3, R2, 0x18 ;  /* 0x0000000203027211 */ /* 0x001fe400078ec0ff */
[----:B------:R-:W-:-:S03]  /*fdb0*/  SHF.L.U32 R3, R12, 0x1f, RZ ;  /* 0x0000001f0c037819 */ /* 0x000fc600000006ff */
[----:B------:R-:W-:-:S04]  /*fdc0*/  IMAD R2, R11, 0x8, R2 ;  /* 0x000000080b027824 */ /* 0x000fc800078e0202 */
[----:B------:R-:W0:Y:S02]  /*fdd0*/  SYNCS.PHASECHK.TRANS64.TRYWAIT P0, [R2+URZ+0x34840], R3 ;  /* 0x03484003020075a7 */ /* 0x000e24000800017f */
[----:B0-----:R-:W-:Y:S05]  /*fde0*/  @!P0 BRA `(.L_x_2082) ;  /* 0x0000003000088947 */ /* 0x001fea0003800000 */
.L_x_2143:
        /* <DEDUP_REMOVED lines=11> */
.L_x_2083:
        /* <DEDUP_REMOVED lines=37> */
.L_x_2144:
        /* <DEDUP_REMOVED lines=13> */
.L_x_2085:
        /* <DEDUP_REMOVED lines=31> */
.L_x_2080:
[----:B------:R-:W-:Y:S05]  /*103b0*/  BSYNC B2 ;  /* 0x0000000000027941 */ /* 0x000fea0003800000 */
.L_x_2079:
[----:B------:R-:W2:Y:S04]  /*103c0*/  LDL.LU R2, [R1+0x14] ;  /* 0x0000140001027983 */ /* 0x000ea80000300800 */
[----:B------:R0:W-:Y:S04]  /*103d0*/  STL [R1], R11 ;  /* 0x0000000b01007387 */ /* 0x0001e80000100800 */
[----:B------:R0:W-:Y:S02]  /*103e0*/  STL [R1+0x8], R12 ;  /* 0x0000080c01007387 */ /* 0x0001e40000100800 */
[----:B0-2---:R-:W-:-:S07]  /*103f0*/  VIADD R7, R2, 0xfffffffd ;  /* 0xfffffffd02077836 */ /* 0x005fce0000000000 */
.L_x_2078:
[----:B------:R-:W-:Y:S05]  /*10400*/  BSYNC B1 ;  /* 0x0000000000017941 */ /* 0x000fea0003800000 */
.L_x_2077:
[----:B------:R-:W-:-:S13]  /*10410*/  ISETP.NE.AND P0, PT, R10, RZ, PT ;  /* 0x000000ff0a00720c */ /* 0x000fda0003f05270 */
[----:B------:R-:W-:Y:S05]  /*10420*/  @!P0 BRA `(.L_x_2076) ;  /* 0x0000001000008947 */ /* 0x000fea0003800000 */
[----:B------:R-:W-:-:S07]  /*10430*/  MOV R10, R6 ;  /* 0x00000006000a7202 */ /* 0x000fce0000000f00 */
.L_x_2100:
        /* <DEDUP_REMOVED lines=33> */
.L_x_2088:
[----:B------:R-:W1:Y:S01]  /*10650*/  S2R R3, SR_CgaCtaId ;  /* 0x0000000000037919 */ /* 0x000e620000008800 */
[----:B------:R-:W-:-:S04]  /*10660*/  MOV R2, 0x400 ;  /* 0x0000040000027802 */ /* 0x000fc80000000f00 */
[----:B-1----:R-:W-:Y:S02]  /*10670*/  LEA R2, R3, R2, 0x18 ;  /* 0x0000000203027211 */ /* 0x002fe400078ec0ff */
[----:B------:R-:W-:-:S03]  /*10680*/  SHF.L.U32 R3, R9, 0x1f, RZ ;  /* 0x0000001f09037819 */ /* 0x000fc600000006ff */
[----:B------:R-:W-:-:S04]  /*10690*/  IMAD R2, R8, 0x8, R2 ;  /* 0x0000000808027824 */ /* 0x000fc800078e0202 */
[----:B------:R-:W1:Y:S02]  /*106a0*/  SYNCS.PHASECHK.TRANS64.TRYWAIT P0, [R2+URZ+0x34840], R3 ;  /* 0x03484003020075a7 */ /* 0x000e64000800017f */
[----:B-1----:R-:W-:Y:S05]  /*106b0*/  @!P0 BRA `(.L_x_2089) ;  /* 0x0000002400fc8947 */ /* 0x002fea0003800000 */
.L_x_2145:
        /* <DEDUP_REMOVED lines=11> */
.L_x_2090:
        /* <DEDUP_REMOVED lines=37> */
.L_x_2146:
        /* <DEDUP_REMOVED lines=8> */
.L_x_2092:
        /* <DEDUP_REMOVED lines=19> */
[----:B------:R-:W-:-:S04]  /*10b70*/  ULEA UR11, UR11, UR5, 0x7 ;  /* 0x000000050b0b7291 */ /* 0x000fc8000f8e383f */
        /* <DEDUP_REMOVED lines=9> */
.L_x_2087:
[----:B------:R-:W-:Y:S05]  /*10c10*/  BSYNC B1 ;  /* 0x0000000000017941 */ /* 0x000fea0003800000 */
.L_x_2086:
        /* <DEDUP_REMOVED lines=32> */
.L_x_2095:
[----:B------:R-:W2:Y:S01]  /*10e20*/  S2R R3, SR_CgaCtaId ;  /* 0x0000000000037919 */ /* 0x000ea20000008800 */
[----:B------:R-:W-:-:S04]  /*10e30*/  MOV R2, 0x400 ;  /* 0x0000040000027802 */ /* 0x000fc80000000f00 */
[----:B--2---:R-:W-:Y:S02]  /*10e40*/  LEA R2, R3, R2, 0x18 ;  /* 0x0000000203027211 */ /* 0x004fe400078ec0ff */
[----:B------:R-:W-:-:S03]  /*10e50*/  SHF.L.U32 R3, R14, 0x1f, RZ ;  /* 0x0000001f0e037819 */ /* 0x000fc600000006ff */
[----:B------:R-:W-:-:S04]  /*10e60*/  IMAD R2, R15, 0x8, R2 ;  /* 0x000000080f027824 */ /* 0x000fc800078e0202 */
[----:B------:R-:W2:Y:S02]  /*10e70*/  SYNCS.PHASECHK.TRANS64.TRYWAIT P0, [R2+URZ+0x34840], R3 ;  /* 0x03484003020075a7 */ /* 0x000ea4000800017f */
[----:B--2---:R-:W-:Y:S05]  /*10e80*/  @!P0 BRA `(.L_x_2096) ;  /* 0x0000002000308947 */ /* 0x004fea0003800000 */
.L_x_2147:
        /* <DEDUP_REMOVED lines=11> */
.L_x_2097:
[----:B0-----:R-:W3:Y:S01]  /*10f40*/  LDL R14, [R1] ;  /* 0x00000000010e7983 */ /* 0x001ee20000100800 */
[----:B------:R-:W-:-:S03]  /*10f50*/  MOV R15, 0x400 ;  /* 0x00000400000f7802 */ /* 0x000fc60000000f00 */
[----:B------:R-:W4:Y:S01]  /*10f60*/  LDL R11, [R1+0x4] ;  /* 0x00000400010b7983 */ /* 0x000f220000100800 */
[----:B------:R-:W0:Y:S01]  /*10f70*/  S2R R17, SR_CgaCtaId ;  /* 0x0000000000117919 */ /* 0x000e220000008800 */
[----:B------:R-:W-:Y:S01]  /*10f80*/  R2UR UR11, R12 ;  /* 0x000000000c0b72ca */ /* 0x000fe200000e0000 */
[----:B------:R-:W-:Y:S01]  /*10f90*/  UIADD3 UR4, UP0, UR36, 0x370, URZ ;  /* 0x0000037024047890 */ /* 0x000fe2000ff1e03f */
[----:B------:R-:W-:Y:S02]  /*10fa0*/  R2UR UR12, R0 ;  /* 0x00000000000c72ca */ /* 0x000fe400000e0000 */
[----:B0-----:R-:W-:-:S04]  /*10fb0*/  LEA R15, R17, R15, 0x18 ;  /* 0x0000000f110f7211 */ /* 0x001fc800078ec0ff */
[----:B--2---:R-:W-:Y:S02]  /*10fc0*/  IADD3 R2, R15, 0x34800, RZ ;  /* 0x000348000f027810 */ /* 0x004fe40007ffe0ff */
        /* <DEDUP_REMOVED lines=29> */
.L_x_2148:
        /* <DEDUP_REMOVED lines=8> */
.L_x_2099:
        /* <DEDUP_REMOVED lines=21> */
[----:B------:R-:W-:Y:S02]  /*11370*/  ULEA UR11, UR11, UR5, 0x7 ;  /* 0x000000050b0b7291 */ /* 0x000fe4000f8e383f */
[----:B------:R-:W-:-:S09]  /*11380*/  UIADD3.X UR5, URZ, UR37, URZ, UP0, !UPT ;  /* 0x000000253f057290 */ /* 0x000fd200087fe43f */
[----:B------:R0:W-:Y:S02]  /*11390*/  UTMALDG.4D [UR8], [UR4], desc[UR6] ;  /* 0x00000608040075b4 */ /* 0x0001e40008019000 */
[----:B0-----:R-:W-:Y:S01]  /*113a0*/  UMOV UR8, UR14 ;  /* 0x0000000e00087c82 */ /* 0x001fe20008000000 */
[----:B------:R-:W-:Y:S02]  /*113b0*/  UMOV UR10, UR15 ;  /* 0x0000000f000a7c82 */ /* 0x000fe40008000000 */
[----:B------:R1:W-:Y:S02]  /*113c0*/  UTMALDG.4D [UR8], [UR4], desc[UR6] ;  /* 0x00000608040075b4 */ /* 0x0003e40008019000 */
[----:B-1----:R-:W-:Y:S01]  /*113d0*/  NOP ;  /* 0x0000000000007918 */ /* 0x002fe20000000000 */
.L_x_2094:
[----:B------:R-:W-:Y:S05]  /*113e0*/  BSYNC B1 ;  /* 0x0000000000017941 */ /* 0x000fea0003800000 */
.L_x_2093:
[C---:B------:R-:W-:Y:S02]  /*113f0*/  ISETP.GT.AND P0, PT, R7.reuse, 0x1, PT ;  /* 0x000000010700780c */ /* 0x040fe40003f04270 */
[----:B------:R-:W-:-:S05]  /*11400*/  IADD3 R2, R7, -0x2, RZ ;  /* 0xfffffffe07027810 */ /* 0x000fca0007ffe0ff */
[----:B------:R-:W-:-:S06]  /*11410*/  IMAD.MOV.U32 R7, RZ, RZ, R2 ;  /* 0x000000ffff077224 */ /* 0x000fcc00078e0002 */
[----:B------:R-:W-:Y:S05]  /*11420*/  @P0 BRA `(.L_x_2100) ;  /* 0xfffffff000040947 */ /* 0x000fea000383ffff */
.L_x_2076:
[----:B------:R-:W-:Y:S05]  /*11430*/  BSYNC B0 ;  /* 0x0000000000007941 */ /* 0x000fea0003800000 */
.L_x_2075:
        /* <DEDUP_REMOVED lines=18> */
.L_x_2102:
[----:B------:R-:W-:Y:S05]  /*11560*/  BSYNC B0 ;  /* 0x0000000000007941 */ /* 0x000fea0003800000 */
.L_x_2101:
        /* <DEDUP_REMOVED lines=11> */
.L_x_2149:
        /* <DEDUP_REMOVED lines=11> */
.L_x_2106:
[----:B------:R-:W2:Y:S01]  /*116d0*/  LDL.LU R8, [R1+0x4] ;  /* 0x0000040001087983 */ /* 0x000ea20000300800 */
[----:B------:R-:W-:-:S03]  /*116e0*/  MOV R4, 0x400 ;  /* 0x0000040000047802 */ /* 0x000fc60000000f00 */
[----:B-1----:R-:W3:Y:S01]  /*116f0*/  LDL R2, [R1] ;  /* 0x0000000001027983 */ /* 0x002ee20000100800 */
        /* <DEDUP_REMOVED lines=11> */
[----:B--2---:R-:W-:Y:S01]  /*117b0*/  R2UR UR5, R8 ;  /* 0x00000000080572ca */ /* 0x004fe200000e0000 */
[----:B---3--:R-:W-:-:S05]  /*117c0*/  IMAD R2, R2, 0x8000, R4 ;  /* 0x0000800002027824 */ /* 0x008fca00078e0204 */
[----:B------:R-:W-:-:S07]  /*117d0*/  R2UR UR6, R2 ;  /* 0x00000000020672ca */ /* 0x000fce00000e0000 */
[----:B------:R-:W-:Y:S02]  /*117e0*/  ULEA UR11, UR11, UR5, 0x7 ;  /* 0x000000050b0b7291 */ /* 0x000fe4000f8e383f */
[----:B------:R-:W-:-:S04]  /*117f0*/  UIADD3.X UR5, URZ, UR37, URZ, UP0, !UPT ;  /* 0x000000253f057290 */ /* 0x000fc800087fe43f */
        /* <DEDUP_REMOVED lines=8> */
.L_x_2104:
[----:B------:R-:W-:Y:S05]  /*11880*/  BSYNC B0 ;  /* 0x0000000000007941 */ /* 0x000fea0003800000 */
.L_x_2103:
        /* <DEDUP_REMOVED lines=9> */
.L_x_2060:
[----:B------:R-:W-:Y:S05]  /*11920*/  BSYNC B6 ;  /* 0x0000000000067941 */ /* 0x000fea0003800000 */
.L_x_2058:
[----:B------:R-:W-:-:S03]  /*11930*/  UMOV UR4, 0xffffffff ;  /* 0xffffffff00047882 */ /* 0x000fc60000000000 */
[----:B------:R-:W-:Y:S05]  /*11940*/  BRA.DIV UR4, `(.L_x_2107) ;  /* 0x0000001604bc7947 */ /* 0x000fea000b800000 */
[----:B------:R2:W3:Y:S04]  /*11950*/  SHFL.IDX PT, R4, R16, RZ, 0x1f ;  /* 0x00001fff10047589 */ /* 0x0004e800000e0000 */
[----:B------:R-:W4:Y:S02]  /*11960*/  SHFL.IDX PT, R16, R16, 0x1, 0x1f ;  /* 0x00201f0010107f89 */ /* 0x000f2400000e0000 */
.L_x_2153:
[----:B-1----:R-:W1:Y:S01]  /*11970*/  S2R R0, SR_TID.X ;  /* 0x0000000000007919 */ /* 0x002e620000002100 */
[----:B------:R-:W-:Y:S01]  /*11980*/  ULDC UR4, c[0x0][0xc14] ;  /* 0x0003050000047ab9 */ /* 0x000fe20000000800 */
[----:B------:R-:W-:Y:S01]  /*11990*/  BSSY B0, `(.L_x_2108) ;  /* 0x000000c000007945 */ /* 0x000fe20003800000 */
[----:B------:R-:W-:Y:S01]  /*119a0*/  IMAD.MOV.U32 R17, RZ, RZ, RZ ;  /* 0x000000ffff117224 */ /* 0x000fe200078e00ff */
[----:B-1----:R-:W-:Y:S02]  /*119b0*/  LOP3.LUT R6, R0, 0x1f, RZ, 0xc0, !PT ;  /* 0x0000001f00067812 */ /* 0x002fe400078ec0ff */
[----:B------:R-:W-:Y:S02]  /*119c0*/  MOV R0, UR4 ;  /* 0x0000000400007c02 */ /* 0x000fe40008000f00 */
        /* <DEDUP_REMOVED lines=8> */
.L_x_2109:
[----:B------:R-:W-:Y:S05]  /*11a50*/  BSYNC B0 ;  /* 0x0000000000007941 */ /* 0x000fea0003800000 */
.L_x_2108:
        /* <DEDUP_REMOVED lines=23> */
.L_x_2161:
[----:B------:R-:W-:Y:S02]  /*11bd0*/  ULDC UR4, c[0x0][0xc10] ;  /* 0x0003040000047ab9 */ /* 0x000fe40000000800 */
[----:B------:R-:W-:-:S05]  /*11be0*/  MOV R5, UR4 ;  /* 0x0000000400057c02 */ /* 0x000fca0008000f00 */
[----:B-1----:R-:W-:-:S04]  /*11bf0*/  IMAD R3, R14, R5, RZ ;  /* 0x000000050e037224 */ /* 0x002fc800078e02ff */
[----:B--2-4-:R-:W-:-:S05]  /*11c00*/  IMAD.IADD R16, R16, 0x1, R3 ;  /* 0x0000000110107824 */ /* 0x014fca00078e0203 */
[----:B---3--:R-:W-:-:S13]  /*11c10*/  ISETP.GT.AND P0, PT, R16, R4, PT ;  /* 0x000000041000720c */ /* 0x008fda0003f04270 */
[----:B------:R-:W-:Y:S05]  /*11c20*/  @P0 BRA `(.L_x_2111) ;  /* 0x0000000000b80947 */ /* 0x000fea0003800000 */
[----:B------:R-:W1:Y:S02]  /*11c30*/  LDC R0, c[0x0][0xc14] ;  /* 0x00030500ff007b82 */ /* 0x000e640000000800 */
.L_x_2116:
        /* <DEDUP_REMOVED lines=15> */
.L_x_2114:
[----:B------:R-:W-:Y:S05]  /*11d30*/  BSYNC B0 ;  /* 0x0000000000007941 */ /* 0x000fea0003800000 */
.L_x_2113:
        /* <DEDUP_REMOVED lines=23> */
.L_x_2169:
[----:B------:R-:W-:Y:S02]  /*11eb0*/  ULDC UR4, c[0x0][0xc10] ;  /* 0x0003040000047ab9 */ /* 0x000fe40000000800 */
[----:B------:R-:W-:-:S04]  /*11ec0*/  IMAD.U32 R5, RZ, RZ, UR4 ;  /* 0x00000004ff057e24 */ /* 0x000fc8000f8e00ff */
[----:B-1----:R-:W-:-:S04]  /*11ed0*/  IMAD R3, R14, R5, RZ ;  /* 0x000000050e037224 */ /* 0x002fc800078e02ff */
[----:B------:R-:W-:-:S05]  /*11ee0*/  IMAD.IADD R16, R3, 0x1, R16 ;  /* 0x0000000103107824 */ /* 0x000fca00078e0210 */
[----:B------:R-:W-:-:S13]  /*11ef0*/  ISETP.GT.AND P0, PT, R16, R4, PT ;  /* 0x000000041000720c */ /* 0x000fda0003f04270 */
[----:B------:R-:W-:Y:S05]  /*11f00*/  @!P0 BRA `(.L_x_2116) ;  /* 0xfffffffc004c8947 */ /* 0x000fea000383ffff */
.L_x_2111:
        /* <DEDUP_REMOVED lines=8> */
.L_x_2173:
[----:B------:R-:W-:Y:S01]  /*11f90*/  ISETP.NE.AND P0, PT, R3, RZ, PT ;  /* 0x000000ff0300720c */ /* 0x000fe20003f05270 */
[----:B------:R-:W-:-:S12]  /*11fa0*/  IMAD.MOV.U32 R7, RZ, RZ, RZ ;  /* 0x000000ffff077224 */ /* 0x000fd800078e00ff */
[----:B------:R-:W-:Y:S05]  /*11fb0*/  @!P0 BRA `(.L_x_2118) ;  /* 0x0000000000108947 */ /* 0x000fea0003800000 */
[----:B------:R-:W-:Y:S01]  /*11fc0*/  UMOV UR4, 0xffffffff ;  /* 0xffffffff00047882 */ /* 0x000fe20000000000 */
[----:B------:R-:W-:Y:S02]  /*11fd0*/  IADD3 R12, R6, -0x1, RZ ;  /* 0xffffffff060c7810 */ /* 0x000fe40007ffe0ff */
[----:B------:R-:W-:Y:S05]  /*11fe0*/  BRA.DIV UR4, `(.L_x_2119) ;  /* 0x0000001a04487947 */ /* 0x000fea000b800000 */
[----:B------:R3:W4:Y:S02]  /*11ff0*/  SHFL.IDX PT, R7, R2, R12, 0x1f ;  /* 0x00001f0c02077589 */ /* 0x00072400000e0000 */
.L_x_2118:
        /* <DEDUP_REMOVED lines=24> */
[----:B------:R-:W-:Y:S01]  /*12180*/  @!P0 IADD3 R4, R4, -R9, RZ ;  /* 0x8000000904048210 */ /* 0x000fe20007ffe0ff */
        /* <DEDUP_REMOVED lines=8> */
[----:B------:R-:W-:Y:S01]  /*12210*/  IMAD R4, R8, R9, RZ ;  /* 0x0000000908047224 */ /* 0x000fe200078e02ff */
[----:B------:R-:W-:-:S03]  /*12220*/  IADD3 R9, -R9, RZ, RZ ;  /* 0x000000ff09097210 */ /* 0x000fc60007ffe1ff */
        /* <DEDUP_REMOVED lines=33> */
.L_x_2112:
[----:B------:R-:W-:Y:S01]  /*12440*/  UMOV UR4, URZ ;  /* 0x0000003f00047c82 */ /* 0x000fe20008000000 */
[----:B------:R-:W-:Y:S01]  /*12450*/  UMOV UR5, URZ ;  /* 0x0000003f00057c82 */ /* 0x000fe20008000000 */
[----:B------:R-:W-:Y:S01]  /*12460*/  ULDC UR6, c[0x0][0xc14] ;  /* 0x0003050000067ab9 */ /* 0x000fe20000000800 */
[----:B------:R-:W-:Y:S01]  /*12470*/  IMAD.MOV.U32 R16, RZ, RZ, R4 ;  /* 0x000000ffff107224 */ /* 0x000fe200078e0004 */
[----:B------:R-:W-:Y:S01]  /*12480*/  MOV R19, UR6 ;  /* 0x0000000600137c02 */ /* 0x000fe20008000f00 */
[----:B------:R-:W-:Y:S02]  /*12490*/  IMAD.U32 R17, RZ, RZ, UR4 ;  /* 0x00000004ff117e24 */ /* 0x000fe4000f8e00ff */
[----:B------:R-:W-:-:S07]  /*124a0*/  IMAD.U32 R18, RZ, RZ, UR5 ;  /* 0x00000005ff127e24 */ /* 0x000fce000f8e00ff */
.L_x_2120:
        /* <DEDUP_REMOVED lines=12> */
.L_x_2054:
        /* <DEDUP_REMOVED lines=12> */
.L_x_2176:
[----:B------:R-:W-:Y:S05]  /*12630*/  BSYNC B0 ;  /* 0x0000000000007941 */ /* 0x000fea0003800000 */
.L_x_2122:
[----:B------:R-:W-:-:S03]  /*12640*/  UMOV UR4, 0xffffffff ;  /* 0xffffffff00047882 */ /* 0x000fc60000000000 */
[----:B------:R-:W-:Y:S05]  /*12650*/  BRA.DIV UR4, `(.L_x_2124) ;  /* 0x0000001204e87947 */ /* 0x000fea000b800000 */
[----:B------:R-:W2:Y:S02]  /*12660*/  S2R R2, SR_TID.X ;  /* 0x0000000000027919 */ /* 0x000ea40000002100 */
[----:B--2---:R-:W-:-:S04]  /*12670*/  SHF.R.U32.HI R2, RZ, 0x5, R2 ;  /* 0x00000005ff027819 */ /* 0x004fc80000011602 */
[----:B------:R-:W-:-:S05]  /*12680*/  LOP3.LUT R2, R2, 0x3, RZ, 0xc0, !PT ;  /* 0x0000000302027812 */ /* 0x000fca00078ec0ff */
[----:B------:R2:W3:Y:S02]  /*12690*/  SHFL.IDX PT, R14, R2, RZ, 0x1f ;  /* 0x00001fff020e7589 */ /* 0x0004e400000e0000 */
.L_x_2179:
[----:B---3--:R-:W-:Y:S01]  /*126a0*/  ISETP.NE.AND P0, PT, R14, RZ, PT ;  /* 0x000000ff0e00720c */ /* 0x008fe20003f05270 */
[----:B------:R-:W-:-:S12]  /*126b0*/  BSSY B0, `(.L_x_2125) ;  /* 0x0000029000007945 */ /* 0x000fd80003800000 */
[----:B------:R-:W-:Y:S05]  /*126c0*/  @P0 BRA `(.L_x_2126) ;  /* 0x00000000009c0947 */ /* 0x000fea0003800000 */
[----:B------:R-:W-:-:S03]  /*126d0*/  UMOV UR4, 0xffffffff ;  /* 0xffffffff00047882 */ /* 0x000fc60000000000 */
[----:B------:R-:W-:Y:S05]  /*126e0*/  BRA.DIV UR4, `(.L_x_2127) ;  /* 0x0000001204f87947 */ /* 0x000fea000b800000 */
[----:B------:R-:W-:-:S13]  /*126f0*/  ELECT P6, URZ, PT ;  /* 0x00000000003f782f */ /* 0x000fda00038c0000 */
.L_x_2182:
        /* <DEDUP_REMOVED lines=8> */
.L_x_2128:
        /* <DEDUP_REMOVED lines=10> */
[----:B------:R-:W-:Y:S02]  /*12820*/  LOP3.LUT R4, R7, R4, RZ, 0x3c, !PT ;  /* 0x0000000407047212 */ /* 0x000fe400078e3cff */
[----:B------:R-:W-:-:S02]  /*12830*/  LEA R7, R3, R2, 0x3 ;  /* 0x0000000203077211 */ /* 0x000fc400078e18ff */
[----:B------:R-:W-:Y:S01]  /*12840*/  SHF.L.U32 R2, R4, 0x1f, RZ ;  /* 0x0000001f04027819 */ /* 0x000fe200000006ff */
[----:B-1----:R-:W-:Y:S06]  /*12850*/  @!P0 BRA `(.L_x_2129) ;  /* 0x0000001000bc8947 */ /* 0x002fec0003800000 */
.L_x_2183:
[----:B------:R-:W2:Y:S02]  /*12860*/  SYNCS.PHASECHK.TRANS64.TRYWAIT P0, [R7+URZ], R2 ;  /* 0x00000002070075a7 */ /* 0x000ea4000800017f */
[----:B--2---:R-:W-:Y:S05]  /*12870*/  @!P0 BRA `(.L_x_2130) ;  /* 0x0000001000c88947 */ /* 0x004fea0003800000 */
.L_x_2184:
[----:B------:R-:W-:Y:S05]  /*12880*/  @!P2 BRA `(.L_x_2131) ;  /* 0x000000000004a947 */ /* 0x000fea0003800000 */
[----:B------:R-:W-:Y:S01]  /*12890*/  BPT.TRAP 0x1 ;  /* 0x000000040000795c */ /* 0x000fe20000300000 */
.L_x_2131:
[----:B------:R-:W3:Y:S01]  /*128a0*/  LDL.LU R4, [R1] ;  /* 0x0000000001047983 */ /* 0x000ee20000300800 */
[----:B------:R-:W-:-:S04]  /*128b0*/  VIADD R0, R0, 0x34860 ;  /* 0x0003486000007836 */ /* 0x000fc80000000000 */
[----:B---3--:R-:W-:-:S04]  /*128c0*/  IMAD R4, R4, 0x8, R0 ;  /* 0x0000000804047824 */ /* 0x008fc800078e0200 */
[----:B------:R-:W3:Y:S02]  /*128d0*/  SYNCS.PHASECHK.TRANS64.TRYWAIT P0, [R4+URZ], R5 ;  /* 0x00000005040075a7 */ /* 0x000ee4000800017f */
[----:B---3--:R-:W-:Y:S05]  /*128e0*/  @!P0 BRA `(.L_x_2132) ;  /* 0x0000001000c08947 */ /* 0x008fea0003800000 */
.L_x_2185:
[----:B------:R-:W-:-:S07]  /*128f0*/  IMAD R3, R3, 0x8, R0 ;  /* 0x0000000803037824 */ /* 0x000fce00078e0200 */
.L_x_2133:
[----:B----4-:R4:W0:Y:S02]  /*12900*/  SYNCS.PHASECHK.TRANS64.TRYWAIT P0, [R3+URZ], R2 ;  /* 0x00000002030075a7 */ /* 0x010824000800017f */
[----:B0-----:R-:W-:Y:S05]  /*12910*/  @!P0 NANOSLEEP.SYNCS 0x989680 ;  /* 0x009896800000895d */ /* 0x001fea0003900000 */
[----:B------:R-:W0:Y:S02]  /*12920*/  @!P0 SYNCS.PHASECHK.TRANS64 P0, [R3+URZ], R2 ;  /* 0x00000002030085a7 */ /* 0x000e24000800007f */
[----:B0-----:R-:W-:Y:S05]  /*12930*/  @!P0 BRA `(.L_x_2133) ;  /* 0xfffffffc00f08947 */ /* 0x001fea000383ffff */
.L_x_2126:
[----:B------:R-:W-:Y:S05]  /*12940*/  BSYNC B0 ;  /* 0x0000000000007941 */ /* 0x000fea0003800000 */
.L_x_2125:
[----:B------:R-:W-:Y:S05]  /*12950*/  EXIT ;  /* 0x000000000000794d */ /* 0x000fea0003800000 */
.L_x_1998:
[----:B0-----:R-:W-:-:S04]  /*12960*/  IMAD.U32 R3, RZ, RZ, UR38 ;  /* 0x00000026ff037e24 */ /* 0x001fc8000f8e00ff */
[----:B------:R0:W1:Y:S03]  /*12970*/  SYNCS.PHASECHK.TRANS64.TRYWAIT P1, [R3+URZ+0x34800], R0 ;  /* 0x03480000030075a7 */ /* 0x000066000802017f */
[----:B-1----:R-:W-:Y:S05]  /*12980*/  @!P1 NANOSLEEP.SYNCS 0x989680 ;  /* 0x009896800000995d */ /* 0x002fea0003900000 */
[----:B------:R-:W1:Y:S02]  /*12990*/  @!P1 SYNCS.PHASECHK.TRANS64 P1, [R3+URZ+0x34800], R0 ;  /* 0x03480000030095a7 */ /* 0x000e64000802007f */
[----:B-1----:R-:W-:Y:S05]  /*129a0*/  @!P1 BRA `(.L_x_1998) ;  /* 0xfffffffc00ec9947 */ /* 0x002fea000383ffff */
[----:B------:R-:W-:Y:S05]  /*129b0*/  BRA `(.L_x_2134) ;  /* 0xfffffeec00cc7947 */ /* 0x000fea000383ffff */
.L_x_2002:
[----:B-1----:R1:W2:Y:S02]  /*129c0*/  SYNCS.PHASECHK.TRANS64.TRYWAIT P2, [R0+URZ+0x34830], R3 ;  /* 0x03483003000075a7 */ /* 0x0022a4000804017f */
[----:B--2---:R-:W-:Y:S05]  /*129d0*/  @!P2 NANOSLEEP.SYNCS 0x989680 ;  /* 0x009896800000a95d */ /* 0x004fea0003900000 */
[----:B------:R-:W2:Y:S02]  /*129e0*/  @!P2 SYNCS.PHASECHK.TRANS64 P2, [R0+URZ+0x34830], R3 ;  /* 0x034830030000a5a7 */ /* 0x000ea4000804007f */
[----:B--2---:R-:W-:Y:S05]  /*129f0*/  @!P2 BRA `(.L_x_2002) ;  /* 0xfffffffc00f0a947 */ /* 0x004fea000383ffff */
[----:B------:R-:W-:Y:S05]  /*12a00*/  BRA `(.L_x_2001) ;  /* 0xfffffeec00f47947 */ /* 0x000fea000383ffff */
.L_x_2007:
[----:B-1----:R-:W-:-:S04]  /*12a10*/  IMAD.U32 R10, RZ, RZ, UR8 ;  /* 0x00000008ff0a7e24 */ /* 0x002fc8000f8e00ff */
[----:B------:R1:W2:Y:S03]  /*12a20*/  SYNCS.PHASECHK.TRANS64.TRYWAIT P2, [R10+URZ+0x34830], R5 ;  /* 0x034830050a0075a7 */ /* 0x0002a6000804017f */
[----:B--2---:R-:W-:Y:S05]  /*12a30*/  @!P2 NANOSLEEP.SYNCS 0x989680 ;  /* 0x009896800000a95d */ /* 0x004fea0003900000 */
[----:B------:R-:W2:Y:S02]  /*12a40*/  @!P2 SYNCS.PHASECHK.TRANS64 P2, [R10+URZ+0x34830], R5 ;  /* 0x034830050a00a5a7 */ /* 0x000ea4000804007f */
[----:B--2---:R-:W-:Y:S05]  /*12a50*/  @!P2 BRA `(.L_x_2007) ;  /* 0xfffffffc00eca947 */ /* 0x004fea000383ffff */
[----:B------:R-:W-:Y:S05]  /*12a60*/  BRA `(.L_x_2006) ;  /* 0xffffff2000607947 */ /* 0x000fea000383ffff */
.L_x_2011:
[----:B01----:R-:W-:-:S04]  /*12a70*/  IMAD.U32 R5, RZ, RZ, UR9 ;  /* 0x00000009ff057e24 */ /* 0x003fc8000f8e00ff */
[----:B------:R0:W1:Y:S03]  /*12a80*/  SYNCS.PHASECHK.TRANS64.TRYWAIT P2, [R5+URZ+0x34850], R0 ;  /* 0x03485000050075a7 */ /* 0x000066000804017f */
[----:B-1----:R-:W-:Y:S05]  /*12a90*/  @!P2 NANOSLEEP.SYNCS 0x989680 ;  /* 0x009896800000a95d */ /* 0x002fea0003900000 */
[----:B------:R-:W1:Y:S02]  /*12aa0*/  @!P2 SYNCS.PHASECHK.TRANS64 P2, [R5+URZ+0x34850], R0 ;  /* 0x034850000500a5a7 */ /* 0x000e64000804007f */
[----:B-1----:R-:W-:Y:S05]  /*12ab0*/  @!P2 BRA `(.L_x_2011) ;  /* 0xfffffffc00eca947 */ /* 0x002fea000383ffff */
[----:B------:R-:W-:Y:S05]  /*12ac0*/  BRA `(.L_x_2010) ;  /* 0xffffff2800a07947 */ /* 0x000fea000383ffff */
.L_x_2017:
[----:B-1----:R-:W-:-:S04]  /*12ad0*/  MOV R10, UR8 ;  /* 0x00000008000a7c02 */ /* 0x002fc80008000f00 */
[----:B------:R1:W2:Y:S03]  /*12ae0*/  SYNCS.PHASECHK.TRANS64.TRYWAIT P2, [R10+URZ+0x34830], R5 ;  /* 0x034830050a0075a7 */ /* 0x0002a6000804017f */
[----:B--2---:R-:W-:Y:S05]  /*12af0*/  @!P2 NANOSLEEP.SYNCS 0x989680 ;  /* 0x009896800000a95d */ /* 0x004fea0003900000 */
[----:B------:R-:W2:Y:S02]  /*12b00*/  @!P2 SYNCS.PHASECHK.TRANS64 P2, [R10+URZ+0x34830], R5 ;  /* 0x034830050a00a5a7 */ /* 0x000ea4000804007f */
[----:B--2---:R-:W-:Y:S05]  /*12b10*/  @!P2 BRA `(.L_x_2017) ;  /* 0xfffffffc00eca947 */ /* 0x004fea000383ffff */
[----:B------:R-:W-:Y:S05]  /*12b20*/  BRA `(.L_x_2016) ;  /* 0xffffff5000d87947 */ /* 0x000fea000383ffff */
.L_x_2021:
[----:B01----:R-:W-:-:S04]  /*12b30*/  IMAD.U32 R5, RZ, RZ, UR8 ;  /* 0x00000008ff057e24 */ /* 0x003fc8000f8e00ff */
[----:B------:R0:W1:Y:S03]  /*12b40*/  SYNCS.PHASECHK.TRANS64.TRYWAIT P2, [R5+URZ+0x34850], R0 ;  /* 0x03485000050075a7 */ /* 0x000066000804017f */
[----:B-1----:R-:W-:Y:S05]  /*12b50*/  @!P2 NANOSLEEP.SYNCS 0x989680 ;  /* 0x009896800000a95d */ /* 0x002fea0003900000 */
[----:B------:R-:W1:Y:S02]  /*12b60*/  @!P2 SYNCS.PHASECHK.TRANS64 P2, [R5+URZ+0x34850], R0 ;  /* 0x034850000500a5a7 */ /* 0x000e64000804007f */
[----:B-1----:R-:W-:Y:S05]  /*12b70*/  @!P2 BRA `(.L_x_2021) ;  /* 0xfffffffc00eca947 */ /* 0x002fea000383ffff */
[----:B------:R-:W-:Y:S05]  /*12b80*/  BRA `(.L_x_2020) ;  /* 0xffffff5c00187947 */ /* 0x000fea000383ffff */
.L_x_2026:
[----:B-1----:R-:W-:-:S04]  /*12b90*/  IMAD.U32 R7, RZ, RZ, UR5 ;  /* 0x00000005ff077e24 */ /* 0x002fc8000f8e00ff */
[----:B------:R1:W2:Y:S03]  /*12ba0*/  SYNCS.PHASECHK.TRANS64.TRYWAIT P0, [R7+URZ+0x34850], R0 ;  /* 0x03485000070075a7 */ /* 0x0002a6000800017f */
[----:B--2---:R-:W-:Y:S05]  /*12bb0*/  @!P0 NANOSLEEP.SYNCS 0x989680 ;  /* 0x009896800000895d */ /* 0x004fea0003900000 */
[----:B------:R-:W2:Y:S02]  /*12bc0*/  @!P0 SYNCS.PHASECHK.TRANS64 P0, [R7+URZ+0x34850], R0 ;  /* 0x03485000070085a7 */ /* 0x000ea4000800007f */
[----:B--2---:R-:W-:Y:S05]  /*12bd0*/  @!P0 BRA `(.L_x_2026) ;  /* 0xfffffffc00ec8947 */ /* 0x004fea000383ffff */
[----:B------:R-:W-:Y:S05]  /*12be0*/  BRA `(.L_x_2025) ;  /* 0xffffff7c00ec7947 */ /* 0x000fea000383ffff */
.L_x_2067:
[----:B------:R-:W1:Y:S01]  /*12bf0*/  S2R R8, SR_TID.X ;  /* 0x0000000000087919 */ /* 0x000e620000002100 */
[----:B------:R-:W-:Y:S01]  /*12c00*/  BSSY B0, `(.L_x_2135) ;  /* 0x000000a000007945 */ /* 0x000fe20003800000 */
[----:B------:R-:W-:Y:S02]  /*12c10*/  IMAD.MOV.U32 R12, RZ, RZ, RZ ;  /* 0x000000ffff0c7224 */ /* 0x000fe400078e00ff */
[----:B------:R-:W-:Y:S02]  /*12c20*/  IMAD.MOV.U32 R11, RZ, RZ, 0x1f ;  /* 0x0000001fff0b7424 */ /* 0x000fe400078e00ff */
[----:B------:R-:W-:Y:S01]  /*12c30*/  IMAD.MOV.U32 R15, RZ, RZ, -0x1 ;  /* 0xffffffffff0f7424 */ /* 0x000fe200078e00ff */
[----:B-1----:R-:W-:-:S04]  /*12c40*/  SHF.R.U32.HI R8, RZ, 0x5, R8 ;  /* 0x00000005ff087819 */ /* 0x002fc80000011608 */
[----:B------:R-:W-:-:S05]  /*12c50*/  LOP3.LUT R8, R8, 0x3, RZ, 0xc0, !PT ;  /* 0x0000000308087812 */ /* 0x000fca00078ec0ff */
[----:B0-----:R-:W-:-:S07]  /*12c60*/  IMAD.MOV.U32 R13, RZ, RZ, R8 ;  /* 0x000000ffff0d7224 */ /* 0x001fce00078e0008 */
[----:B------:R-:W-:Y:S05]  /*12c70*/  WARPSYNC.COLLECTIVE R15, `(.L_x_2136) ;  /* 0x000000000f087348 */ /* 0x000fea0003c00000 */
[----:B------:R0:W1:Y:S02]  /*12c80*/  SHFL.IDX P6, R14, R13, R12, R11 ;  /* 0x0000000c0d0e7389 */ /* 0x00006400000c000b */
[----:B01----:R-:W-:Y:S01]  /*12c90*/  ENDCOLLECTIVE ;  /* 0x000000000000791b */ /* 0x003fe20003800000 */
.L_x_2136:
[----:B------:R-:W-:Y:S05]  /*12ca0*/  BSYNC B0 ;  /* 0x0000000000007941 */ /* 0x000fea0003800000 */
.L_x_2135:
[----:B------:R-:W-:Y:S05]  /*12cb0*/  BRA `(.L_x_2137) ;  /* 0xffffffc400847947 */ /* 0x000fea000383ffff */
.L_x_2068:
[----:B------:R-:W-:Y:S01]  /*12cc0*/  BSSY B0, `(.L_x_2138) ;  /* 0x0000006000007945 */ /* 0x000fe20003800000 */
[----:B------:R-:W-:-:S07]  /*12cd0*/  MOV R15, 0xffffffff ;  /* 0xffffffff000f7802 */ /* 0x000fce0000000f00 */
[----:B------:R-:W-:Y:S05]  /*12ce0*/  WARPSYNC.COLLECTIVE R15, `(.L_x_2139) ;  /* 0x000000000f0c7348 */ /* 0x000fea0003c00000 */
[----:B------:R-:W-:Y:S02]  /*12cf0*/  ELECT P6, UR62, PT ;  /* 0x00000000003e782f */ /* 0x000fe400038c0000 */
[----:B------:R-:W-:Y:S01]  /*12d00*/  MOV R14, UR62 ;  /* 0x0000003e000e7c02 */ /* 0x000fe20008000f00 */
[----:B------:R-:W-:Y:S10]  /*12d10*/  ENDCOLLECTIVE ;  /* 0x000000000000791b */ /* 0x000ff40003800000 */
.L_x_2139:
[----:B------:R-:W-:Y:S05]  /*12d20*/  BSYNC B0 ;  /* 0x0000000000007941 */ /* 0x000fea0003800000 */
.L_x_2138:
[----:B------:R-:W-:Y:S05]  /*12d30*/  BRA `(.L_x_2140) ;  /* 0xffffffc400747947 */ /* 0x000fea000383ffff */
.L_x_2071:
[----:B0-----:R0:W1:Y:S02]  /*12d40*/  SYNCS.PHASECHK.TRANS64.TRYWAIT P0, [R8+URZ+0x34840], R9 ;  /* 0x03484009080075a7 */ /* 0x001064000800017f */
[----:B-1----:R-:W-:Y:S05]  /*12d50*/  @!P0 NANOSLEEP.SYNCS 0x989680 ;  /* 0x009896800000895d */ /* 0x002fea0003900000 */
[----:B------:R-:W1:Y:S02]  /*12d60*/  @!P0 SYNCS.PHASECHK.TRANS64 P0, [R8+URZ+0x34840], R9 ;  /* 0x03484009080085a7 */ /* 0x000e64000800007f */
[----:B-1----:R-:W-:Y:S05]  /*12d70*/  @!P0 BRA `(.L_x_2071) ;  /* 0xfffffffc00f08947 */ /* 0x002fea000383ffff */
[----:B------:R-:W-:Y:S05]  /*12d80*/  BRA `(.L_x_2141) ;  /* 0xffffffc400e07947 */ /* 0x000fea000383ffff */
.L_x_2074:
        /* <DEDUP_REMOVED lines=8> */
.L_x_2082:
[----:B0-----:R0:W1:Y:S02]  /*12e10*/  SYNCS.PHASECHK.TRANS64.TRYWAIT P0, [R2+URZ+0x34840], R3 ;  /* 0x03484003020075a7 */ /* 0x001064000800017f */
[----:B-1----:R-:W-:Y:S05]  /*12e20*/  @!P0 NANOSLEEP.SYNCS 0x989680 ;  /* 0x009896800000895d */ /* 0x002fea0003900000 */
[----:B------:R-:W1:Y:S02]  /*12e30*/  @!P0 SYNCS.PHASECHK.TRANS64 P0, [R2+URZ+0x34840], R3 ;  /* 0x03484003020085a7 */ /* 0x000e64000800007f */
[----:B-1----:R-:W-:Y:S05]  /*12e40*/  @!P0 BRA `(.L_x_2082) ;  /* 0xfffffffc00f08947 */ /* 0x002fea000383ffff */
[----:B------:R-:W-:Y:S05]  /*12e50*/  BRA `(.L_x_2143) ;  /* 0xffffffcc00e47947 */ /* 0x000fea000383ffff */
.L_x_2084:
[----:B0-----:R0:W1:Y:S02]  /*12e60*/  SYNCS.PHASECHK.TRANS64.TRYWAIT P0, [R3+URZ+0x60], R2 ;  /* 0x00006002030075a7 */ /* 0x001064000800017f */
[----:B-1----:R-:W-:Y:S05]  /*12e70*/  @!P0 NANOSLEEP.SYNCS 0x989680 ;  /* 0x009896800000895d */ /* 0x002fea0003900000 */
[----:B------:R-:W1:Y:S02]  /*12e80*/  @!P0 SYNCS.PHASECHK.TRANS64 P0, [R3+URZ+0x60], R2 ;  /* 0x00006002030085a7 */ /* 0x000e64000800007f */
[----:B-1----:R-:W-:Y:S05]  /*12e90*/  @!P0 BRA `(.L_x_2084) ;  /* 0xfffffffc00f08947 */ /* 0x002fea000383ffff */
[----:B------:R-:W-:Y:S05]  /*12ea0*/  BRA `(.L_x_2144) ;  /* 0xffffffd000907947 */ /* 0x000fea000383ffff */
.L_x_2089:
[----:B-1----:R1:W2:Y:S02]  /*12eb0*/  SYNCS.PHASECHK.TRANS64.TRYWAIT P0, [R2+URZ+0x34840], R3 ;  /* 0x03484003020075a7 */ /* 0x0022a4000800017f */
[----:B--2---:R-:W-:Y:S05]  /*12ec0*/  @!P0 NANOSLEEP.SYNCS 0x989680 ;  /* 0x009896800000895d */ /* 0x004fea0003900000 */
[----:B------:R-:W2:Y:S02]  /*12ed0*/  @!P0 SYNCS.PHASECHK.TRANS64 P0, [R2+URZ+0x34840], R3 ;  /* 0x03484003020085a7 */ /* 0x000ea4000800007f */
[----:B--2---:R-:W-:Y:S05]  /*12ee0*/  @!P0 BRA `(.L_x_2089) ;  /* 0xfffffffc00f08947 */ /* 0x004fea000383ffff */
[----:B------:R-:W-:Y:S05]  /*12ef0*/  BRA `(.L_x_2145) ;  /* 0xffffffd400f07947 */ /* 0x000fea000383ffff */
.L_x_2091:
[----:B0-----:R0:W1:Y:S02]  /*12f00*/  SYNCS.PHASECHK.TRANS64.TRYWAIT P1, [R3+URZ+0x60], R2 ;  /* 0x00006002030075a7 */ /* 0x001064000802017f */
[----:B-1----:R-:W-:Y:S05]  /*12f10*/  @!P1 NANOSLEEP.SYNCS 0x989680 ;  /* 0x009896800000995d */ /* 0x002fea0003900000 */
[----:B------:R-:W1:Y:S02]  /*12f20*/  @!P1 SYNCS.PHASECHK.TRANS64 P1, [R3+URZ+0x60], R2 ;  /* 0x00006002030095a7 */ /* 0x000e64000802007f */
[----:B-1----:R-:W-:Y:S05]  /*12f30*/  @!P1 BRA `(.L_x_2091) ;  /* 0xfffffffc00f09947 */ /* 0x002fea000383ffff */
[----:B------:R-:W-:Y:S05]  /*12f40*/  BRA `(.L_x_2146) ;  /* 0xffffffd8009c7947 */ /* 0x000fea000383ffff */
.L_x_2096:
[----:B--2---:R2:W3:Y:S02]  /*12f50*/  SYNCS.PHASECHK.TRANS64.TRYWAIT P0, [R2+URZ+0x34840], R3 ;  /* 0x03484003020075a7 */ /* 0x0044e4000800017f */
[----:B---3--:R-:W-:Y:S05]  /*12f60*/  @!P0 NANOSLEEP.SYNCS 0x989680 ;  /* 0x009896800000895d */ /* 0x008fea0003900000 */
[----:B------:R-:W3:Y:S02]  /*12f70*/  @!P0 SYNCS.PHASECHK.TRANS64 P0, [R2+URZ+0x34840], R3 ;  /* 0x03484003020085a7 */ /* 0x000ee4000800007f */
[----:B---3--:R-:W-:Y:S05]  /*12f80*/  @!P0 BRA `(.L_x_2096) ;  /* 0xfffffffc00f08947 */ /* 0x008fea000383ffff */
[----:B------:R-:W-:Y:S05]  /*12f90*/  BRA `(.L_x_2147) ;  /* 0xffffffdc00bc7947 */ /* 0x000fea000383ffff */
.L_x_2098:
[----:B0-----:R0:W1:Y:S02]  /*12fa0*/  SYNCS.PHASECHK.TRANS64.TRYWAIT P1, [R2+URZ+0x60], R9 ;  /* 0x00006009020075a7 */ /* 0x001064000802017f */
[----:B-1----:R-:W-:Y:S05]  /*12fb0*/  @!P1 NANOSLEEP.SYNCS 0x989680 ;  /* 0x009896800000995d */ /* 0x002fea0003900000 */
[----:B------:R-:W1:Y:S02]  /*12fc0*/  @!P1 SYNCS.PHASECHK.TRANS64 P1, [R2+URZ+0x60], R9 ;  /* 0x00006009020095a7 */ /* 0x000e64000802007f */
[----:B-1----:R-:W-:Y:S05]  /*12fd0*/  @!P1 BRA `(.L_x_2098) ;  /* 0xfffffffc00f09947 */ /* 0x002fea000383ffff */
[----:B------:R-:W-:Y:S05]  /*12fe0*/  BRA `(.L_x_2148) ;  /* 0xffffffe0006c7947 */ /* 0x000fea000383ffff */
.L_x_2105:
[----:B-1----:R1:W2:Y:S02]  /*12ff0*/  SYNCS.PHASECHK.TRANS64.TRYWAIT P0, [R3+URZ+0x34860], R2 ;  /* 0x03486002030075a7 */ /* 0x0022a4000800017f */
[----:B--2---:R-:W-:Y:S05]  /*13000*/  @!P0 NANOSLEEP.SYNCS 0x989680 ;  /* 0x009896800000895d */ /* 0x004fea0003900000 */
[----:B------:R-:W2:Y:S02]  /*13010*/  @!P0 SYNCS.PHASECHK.TRANS64 P0, [R3+URZ+0x34860], R2 ;  /* 0x03486002030085a7 */ /* 0x000ea4000800007f */
[----:B--2---:R-:W-:Y:S05]  /*13020*/  @!P0 BRA `(.L_x_2105) ;  /* 0xfffffffc00f08947 */ /* 0x004fea000383ffff */
[----:B------:R-:W-:Y:S05]  /*13030*/  BRA `(.L_x_2149) ;  /* 0xffffffe400787947 */ /* 0x000fea000383ffff */
.L_x_2107:
        /* <DEDUP_REMOVED lines=8> */
.L_x_2151:
[----:B------:R-:W-:Y:S05]  /*130c0*/  BSYNC B0 ;  /* 0x0000000000007941 */ /* 0x000fea0003800000 */
.L_x_2150:
[----:B------:R-:W-:Y:S01]  /*130d0*/  IMAD.MOV.U32 R13, RZ, RZ, R16 ;  /* 0x000000ffff0d7224 */ /* 0x000fe200078e0010 */
[----:B------:R-:W-:Y:S01]  /*130e0*/  MOV R12, 0x1 ;  /* 0x00000001000c7802 */ /* 0x000fe20000000f00 */
[----:B------:R-:W-:Y:S02]  /*130f0*/  IMAD.MOV.U32 R11, RZ, RZ, 0x1f ;  /* 0x0000001fff0b7424 */ /* 0x000fe400078e00ff */
[----:B------:R-:W-:Y:S02]  /*13100*/  IMAD.MOV.U32 R15, RZ, RZ, -0x1 ;  /* 0xffffffffff0f7424 */ /* 0x000fe400078e00ff */
[----:B------:R-:W-:-:S07]  /*13110*/  IMAD.MOV.U32 R4, RZ, RZ, R14 ;  /* 0x000000ffff047224 */ /* 0x000fce00078e000e */
[----:B------:R-:W-:Y:S05]  /*13120*/  WARPSYNC.COLLECTIVE R15, `(.L_x_2152) ;  /* 0x000000000f087348 */ /* 0x000fea0003c00000 */
[----:B------:R0:W1:Y:S02]  /*13130*/  SHFL.IDX P6, R14, R13, R12, R11 ;  /* 0x0000000c0d0e7389 */ /* 0x00006400000c000b */
[----:B01----:R-:W-:Y:S01]  /*13140*/  ENDCOLLECTIVE ;  /* 0x000000000000791b */ /* 0x003fe20003800000 */
.L_x_2152:
[----:B------:R-:W-:Y:S01]  /*13150*/  IMAD.MOV.U32 R16, RZ, RZ, R14 ;  /* 0x000000ffff107224 */ /* 0x000fe200078e000e */
[----:B------:R-:W-:Y:S06]  /*13160*/  BRA `(.L_x_2153) ;  /* 0xffffffe800007947 */ /* 0x000fec000383ffff */
.L_x_2110:
[----:B------:R-:W-:Y:S01]  /*13170*/  BSSY B0, `(.L_x_2154) ;  /* 0x0000008000007945 */ /* 0x000fe20003800000 */
[----:B0----5:R-:W-:Y:S01]  /*13180*/  IMAD.MOV.U32 R13, RZ, RZ, R17 ;  /* 0x000000ffff0d7224 */ /* 0x021fe200078e0011 */
[----:B------:R-:W-:Y:S01]  /*13190*/  MOV R15, 0xffffffff ;  /* 0xffffffff000f7802 */ /* 0x000fe20000000f00 */
[----:B------:R-:W-:Y:S02]  /*131a0*/  IMAD.MOV.U32 R12, RZ, RZ, 0x1 ;  /* 0x00000001ff0c7424 */ /* 0x000fe400078e00ff */
[----:B------:R-:W-:-:S07]  /*131b0*/  IMAD.MOV.U32 R11, RZ, RZ, RZ ;  /* 0x000000ffff0b7224 */ /* 0x000fce00078e00ff */
[----:B-1234-:R-:W-:Y:S05]  /*131c0*/  WARPSYNC.COLLECTIVE R15, `(.L_x_2155) ;  /* 0x000000000f087348 */ /* 0x01efea0003c00000 */
[----:B------:R0:W0:Y:S02]  /*131d0*/  SHFL.UP P6, R14, R13, R12, R11 ;  /* 0x0400000c0d0e7389 */ /* 0x00002400000c000b */
[----:B01234-:R-:W-:Y:S01]  /*131e0*/  ENDCOLLECTIVE ;  /* 0x000000000000791b */ /* 0x01ffe20003800000 */
.L_x_2155:
[----:B------:R-:W-:Y:S05]  /*131f0*/  BSYNC B0 ;  /* 0x0000000000007941 */ /* 0x000fea0003800000 */
.L_x_2154:
        /* <DEDUP_REMOVED lines=10> */
.L_x_2156:
        /* <DEDUP_REMOVED lines=8> */
.L_x_2157:
        /* <DEDUP_REMOVED lines=8> */
.L_x_2158:
        /* <DEDUP_REMOVED lines=8> */
.L_x_2159:
[----:B------:R-:W-:Y:S02]  /*13420*/  IMAD.MOV.U32 R12, RZ, RZ, 0x1f ;  /* 0x0000001fff0c7424 */ /* 0x000fe400078e00ff */
[----:B------:R-:W-:Y:S01]  /*13430*/  IMAD.MOV.U32 R11, RZ, RZ, 0x1f ;  /* 0x0000001fff0b7424 */ /* 0x000fe200078e00ff */
[----:B------:R-:W-:-:S04]  /*13440*/  SEL R2, R14, RZ, P0 ;  /* 0x000000ff0e027207 */ /* 0x000fc80000000000 */
[----:B------:R-:W-:-:S05]  /*13450*/  IADD3 R2, R5, R2, RZ ;  /* 0x0000000205027210 */ /* 0x000fca0007ffe0ff */
[----:B------:R-:W-:-:S07]  /*13460*/  IMAD.MOV.U32 R13, RZ, RZ, R2 ;  /* 0x000000ffff0d7224 */ /* 0x000fce00078e0002 */
[----:B------:R-:W-:Y:S05]  /*13470*/  WARPSYNC.COLLECTIVE R15, `(.L_x_2160) ;  /* 0x000000000f087348 */ /* 0x000fea0003c00000 */
[----:B------:R0:W1:Y:S02]  /*13480*/  SHFL.IDX P6, R14, R13, R12, R11 ;  /* 0x0000000c0d0e7389 */ /* 0x00006400000c000b */
[----:B01----:R-:W-:Y:S01]  /*13490*/  ENDCOLLECTIVE ;  /* 0x000000000000791b */ /* 0x003fe20003800000 */
.L_x_2160:
[----:B------:R-:W-:Y:S05]  /*134a0*/  BRA `(.L_x_2161) ;  /* 0xffffffe400c87947 */ /* 0x000fea000383ffff */
.L_x_2115:
[----:B------:R-:W-:Y:S01]  /*134b0*/  BSSY B0, `(.L_x_2162) ;  /* 0x0000008000007945 */ /* 0x000fe20003800000 */
[----:B-----5:R-:W-:Y:S01]  /*134c0*/  IMAD.MOV.U32 R13, RZ, RZ, R17 ;  /* 0x000000ffff0d7224 */ /* 0x020fe200078e0011 */
[----:B------:R-:W-:Y:S01]  /*134d0*/  MOV R15, 0xffffffff ;  /* 0xffffffff000f7802 */ /* 0x000fe20000000f00 */
[----:B------:R-:W-:Y:S02]  /*134e0*/  IMAD.MOV.U32 R12, RZ, RZ, 0x1 ;  /* 0x00000001ff0c7424 */ /* 0x000fe400078e00ff */
[----:B------:R-:W-:-:S07]  /*134f0*/  IMAD.MOV.U32 R11, RZ, RZ, RZ ;  /* 0x000000ffff0b7224 */ /* 0x000fce00078e00ff */
[----:B0-----:R-:W-:Y:S05]  /*13500*/  WARPSYNC.COLLECTIVE R15, `(.L_x_2163) ;  /* 0x000000000f087348 */ /* 0x001fea0003c00000 */
[----:B------:R1:W2:Y:S02]  /*13510*/  SHFL.UP P6, R14, R13, R12, R11 ;  /* 0x0400000c0d0e7389 */ /* 0x0002a400000c000b */
[----:B012---:R-:W-:Y:S01]  /*13520*/  ENDCOLLECTIVE ;  /* 0x000000000000791b */ /* 0x007fe20003800000 */
.L_x_2163:
[----:B------:R-:W-:Y:S05]  /*13530*/  BSYNC B0 ;  /* 0x0000000000007941 */ /* 0x000fea0003800000 */
.L_x_2162:
        /* <DEDUP_REMOVED lines=10> */
.L_x_2164:
        /* <DEDUP_REMOVED lines=8> */
.L_x_2165:
        /* <DEDUP_REMOVED lines=8> */
.L_x_2166:
        /* <DEDUP_REMOVED lines=8> */
.L_x_2167:
        /* <DEDUP_REMOVED lines=8> */
.L_x_2168:
[----:B------:R-:W-:Y:S05]  /*137e0*/  BRA `(.L_x_2169) ;  /* 0xffffffe400b07947 */ /* 0x000fea000383ffff */
.L_x_2117:
[----:B------:R-:W-:Y:S01]  /*137f0*/  BSSY B0, `(.L_x_2170) ;  /* 0x0000006000007945 */ /* 0x000fe20003800000 */
[----:B------:R-:W-:Y:S01]  /*13800*/  PLOP3.LUT P6, PT, P6, PT, PT, 0x8, 0x0 ;  /* 0x000000000000781c */ /* 0x000fe200037ce170 */
[----:B------:R-:W-:-:S12]  /*13810*/  IMAD.MOV.U32 R15, RZ, RZ, -0x1 ;  /* 0xffffffffff0f7424 */ /* 0x000fd800078e00ff */
[----:B0-----:R-:W-:Y:S05]  /*13820*/  WARPSYNC.COLLECTIVE R15, `(.L_x_2171) ;  /* 0x000000000f087348 */ /* 0x001fea0003c00000 */
[----:B------:R-:W-:Y:S01]  /*13830*/  VOTE.ANY R14, PT, P6 ;  /* 0x00000000000e7806 */ /* 0x000fe200030e0100 */
[----:B0-----:R-:W-:Y:S06]  /*13840*/  ENDCOLLECTIVE ;  /* 0x000000000000791b */ /* 0x001fec0003800000 */
.L_x_2171:
[----:B------:R-:W-:Y:S05]  /*13850*/  BSYNC B0 ;  /* 0x0000000000007941 */ /* 0x000fea0003800000 */
.L_x_2170:
[----:B------:R-:W-:Y:S02]  /*13860*/  IMAD.MOV.U32 R3, RZ, RZ, R14 ;  /* 0x000000ffff037224 */ /* 0x000fe400078e000e */
[----:B------:R-:W-:Y:S02]  /*13870*/  IMAD.MOV.U32 R13, RZ, RZ, R17 ;  /* 0x000000ffff0d7224 */ /* 0x000fe400078e0011 */
[----:B------:R-:W0:Y:S01]  /*13880*/  POPC R6, R3 ;  /* 0x0000000300067309 */ /* 0x000e220000000000 */
[----:B------:R-:W-:Y:S02]  /*13890*/  IMAD.MOV.U32 R11, RZ, RZ, 0x1f ;  /* 0x0000001fff0b7424 */ /* 0x000fe400078e00ff */
[----:B------:R-:W-:Y:S01]  /*138a0*/  IMAD.MOV.U32 R15, RZ, RZ, -0x1 ;  /* 0xffffffffff0f7424 */ /* 0x000fe200078e00ff */
[----:B0-----:R-:W-:-:S07]  /*138b0*/  MOV R12, R6 ;  /* 0x00000006000c7202 */ /* 0x001fce0000000f00 */
[----:B------:R-:W-:Y:S05]  /*138c0*/  WARPSYNC.COLLECTIVE R15, `(.L_x_2172) ;  /* 0x000000000f087348 */ /* 0x000fea0003c00000 */
[----:B------:R0:W1:Y:S02]  /*138d0*/  SHFL.IDX P6, R14, R13, R12, R11 ;  /* 0x0000000c0d0e7389 */ /* 0x00006400000c000b */
[----:B01----:R-:W-:Y:S01]  /*138e0*/  ENDCOLLECTIVE ;  /* 0x000000000000791b */ /* 0x003fe20003800000 */
.L_x_2172:
[----:B------:R-:W-:Y:S01]  /*138f0*/  IMAD.MOV.U32 R17, RZ, RZ, R14 ;  /* 0x000000ffff117224 */ /* 0x000fe200078e000e */
[----:B------:R-:W-:Y:S06]  /*13900*/  BRA `(.L_x_2173) ;  /* 0xffffffe400a07947 */ /* 0x000fec000383ffff */
.L_x_2119:
[----:B------:R-:W-:Y:S01]  /*13910*/  BSSY B0, `(.L_x_2174) ;  /* 0x0000007000007945 */ /* 0x000fe20003800000 */
[----:B------:R-:W-:Y:S02]  /*13920*/  IMAD.MOV.U32 R13, RZ, RZ, R2 ;  /* 0x000000ffff0d7224 */ /* 0x000fe400078e0002 */
[----:B------:R-:W-:Y:S02]  /*13930*/  IMAD.MOV.U32 R11, RZ, RZ, 0x1f ;  /* 0x0000001fff0b7424 */ /* 0x000fe400078e00ff */
[----:B------:R-:W-:-:S07]  /*13940*/  IMAD.MOV.U32 R15, RZ, RZ, -0x1 ;  /* 0xffffffffff0f7424 */ /* 0x000fce00078e00ff */
[----:B012---:R-:W-:Y:S05]  /*13950*/  WARPSYNC.COLLECTIVE R15, `(.L_x_2175) ;  /* 0x000000000f087348 */ /* 0x007fea0003c00000 */
[----:B------:R3:W4:Y:S02]  /*13960*/  SHFL.IDX P6, R14, R13, R12, R11 ;  /* 0x0000000c0d0e7389 */ /* 0x00072400000c000b */
[----:B01234-:R-:W-:Y:S01]  /*13970*/  ENDCOLLECTIVE ;  /* 0x000000000000791b */ /* 0x01ffe20003800000 */
.L_x_2175:
[----:B------:R-:W-:Y:S05]  /*13980*/  BSYNC B0 ;  /* 0x0000000000007941 */ /* 0x000fea0003800000 */
.L_x_2174:
[----:B------:R-:W-:Y:S01]  /*13990*/  MOV R7, R14 ;  /* 0x0000000e00077202 */ /* 0x000fe20000000f00 */
[----:B------:R-:W-:Y:S06]  /*139a0*/  BRA `(.L_x_2118) ;  /* 0xffffffe400947947 */ /* 0x000fec000383ffff */
.L_x_2123:
[----:B-1----:R1:W2:Y:S02]  /*139b0*/  SYNCS.PHASECHK.TRANS64.TRYWAIT P0, [R0+URZ+0x34820], R3 ;  /* 0x03482003000075a7 */ /* 0x0022a4000800017f */
[----:B--2---:R-:W-:Y:S05]  /*139c0*/  @!P0 NANOSLEEP.SYNCS 0x989680 ;  /* 0x009896800000895d */ /* 0x004fea0003900000 */
[----:B------:R-:W2:Y:S02]  /*139d0*/  @!P0 SYNCS.PHASECHK.TRANS64 P0, [R0+URZ+0x34820], R3 ;  /* 0x03482003000085a7 */ /* 0x000ea4000800007f */
[----:B--2---:R-:W-:Y:S05]  /*139e0*/  @!P0 BRA `(.L_x_2123) ;  /* 0xfffffffc00f08947 */ /* 0x004fea000383ffff */
[----:B------:R-:W-:Y:S05]  /*139f0*/  BRA `(.L_x_2176) ;  /* 0xffffffec000c7947 */ /* 0x000fea000383ffff */
.L_x_2124:
[----:B------:R-:W2:Y:S01]  /*13a00*/  S2R R2, SR_TID.X ;  /* 0x0000000000027919 */ /* 0x000ea20000002100 */
[----:B------:R-:W-:Y:S01]  /*13a10*/  BSSY B0, `(.L_x_2177) ;  /* 0x000000a000007945 */ /* 0x000fe20003800000 */
[----:B------:R-:W-:Y:S02]  /*13a20*/  IMAD.MOV.U32 R12, RZ, RZ, RZ ;  /* 0x000000ffff0c7224 */ /* 0x000fe400078e00ff */
[----:B------:R-:W-:Y:S02]  /*13a30*/  IMAD.MOV.U32 R11, RZ, RZ, 0x1f ;  /* 0x0000001fff0b7424 */ /* 0x000fe400078e00ff */
[----:B------:R-:W-:Y:S01]  /*13a40*/  IMAD.MOV.U32 R15, RZ, RZ, -0x1 ;  /* 0xffffffffff0f7424 */ /* 0x000fe200078e00ff */
[----:B--2---:R-:W-:-:S04]  /*13a50*/  SHF.R.U32.HI R2, RZ, 0x5, R2 ;  /* 0x00000005ff027819 */ /* 0x004fc80000011602 */
[----:B------:R-:W-:-:S05]  /*13a60*/  LOP3.LUT R2, R2, 0x3, RZ, 0xc0, !PT ;  /* 0x0000000302027812 */ /* 0x000fca00078ec0ff */
[----:B0-----:R-:W-:-:S07]  /*13a70*/  IMAD.MOV.U32 R13, RZ, RZ, R2 ;  /* 0x000000ffff0d7224 */ /* 0x001fce00078e0002 */
[----:B-1----:R-:W-:Y:S05]  /*13a80*/  WARPSYNC.COLLECTIVE R15, `(.L_x_2178) ;  /* 0x000000000f087348 */ /* 0x002fea0003c00000 */
[----:B------:R0:W2:Y:S02]  /*13a90*/  SHFL.IDX P6, R14, R13, R12, R11 ;  /* 0x0000000c0d0e7389 */ /* 0x0000a400000c000b */
[----:B012---:R-:W-:Y:S01]  /*13aa0*/  ENDCOLLECTIVE ;  /* 0x000000000000791b */ /* 0x007fe20003800000 */
.L_x_2178:
[----:B------:R-:W-:Y:S05]  /*13ab0*/  BSYNC B0 ;  /* 0x0000000000007941 */ /* 0x000fea0003800000 */
.L_x_2177:
[----:B------:R-:W-:Y:S05]  /*13ac0*/  BRA `(.L_x_2179) ;  /* 0xffffffe800f47947 */ /* 0x000fea000383ffff */
.L_x_2127:
[----:B------:R-:W-:Y:S01]  /*13ad0*/  BSSY B1, `(.L_x_2180) ;  /* 0x0000006000017945 */ /* 0x000fe20003800000 */
[----:B------:R-:W-:-:S07]  /*13ae0*/  IMAD.MOV.U32 R15, RZ, RZ, -0x1 ;  /* 0xffffffffff0f7424 */ /* 0x000fce00078e00ff */
[----:B012---:R-:W-:Y:S05]  /*13af0*/  WARPSYNC.COLLECTIVE R15, `(.L_x_2181) ;  /* 0x000000000f0c7348 */ /* 0x007fea0003c00000 */
[----:B------:R-:W-:Y:S02]  /*13b00*/  ELECT P6, UR62, PT ;  /* 0x00000000003e782f */ /* 0x000fe400038c0000 */
[----:B------:R-:W-:Y:S01]  /*13b10*/  MOV R14, UR62 ;  /* 0x0000003e000e7c02 */ /* 0x000fe20008000f00 */
[----:B012---:R-:W-:Y:S10]  /*13b20*/  ENDCOLLECTIVE ;  /* 0x000000000000791b */ /* 0x007ff40003800000 */
.L_x_2181:
[----:B------:R-:W-:Y:S05]  /*13b30*/  BSYNC B1 ;  /* 0x0000000000017941 */ /* 0x000fea0003800000 */
.L_x_2180:
[----:B------:R-:W-:Y:S05]  /*13b40*/  BRA `(.L_x_2182) ;  /* 0xffffffe800ec7947 */ /* 0x000fea000383ffff */
.L_x_2129:
[----:B-1----:R1:W2:Y:S02]  /*13b50*/  SYNCS.PHASECHK.TRANS64.TRYWAIT P0, [R6+URZ], R5 ;  /* 0x00000005060075a7 */ /* 0x0022a4000800017f */
[----:B--2---:R-:W-:Y:S05]  /*13b60*/  @!P0 NANOSLEEP.SYNCS 0x989680 ;  /* 0x009896800000895d */ /* 0x004fea0003900000 */
[----:B------:R-:W2:Y:S02]  /*13b70*/  @!P0 SYNCS.PHASECHK.TRANS64 P0, [R6+URZ], R5 ;  /* 0x00000005060085a7 */ /* 0x000ea4000800007f */
[----:B--2---:R-:W-:Y:S05]  /*13b80*/  @!P0 BRA `(.L_x_2129) ;  /* 0xfffffffc00f08947 */ /* 0x004fea000383ffff */
[----:B------:R-:W-:Y:S05]  /*13b90*/  BRA `(.L_x_2183) ;  /* 0xffffffec00307947 */ /* 0x000fea000383ffff */
.L_x_2130:
[----:B--2---:R2:W3:Y:S02]  /*13ba0*/  SYNCS.PHASECHK.TRANS64.TRYWAIT P0, [R7+URZ], R2 ;  /* 0x00000002070075a7 */ /* 0x0044e4000800017f */
[----:B---3--:R-:W-:Y:S05]  /*13bb0*/  @!P0 NANOSLEEP.SYNCS 0x989680 ;  /* 0x009896800000895d */ /* 0x008fea0003900000 */
[----:B------:R-:W3:Y:S02]  /*13bc0*/  @!P0 SYNCS.PHASECHK.TRANS64 P0, [R7+URZ], R2 ;  /* 0x00000002070085a7 */ /* 0x000ee4000800007f */
[----:B---3--:R-:W-:Y:S05]  /*13bd0*/  @!P0 BRA `(.L_x_2130) ;  /* 0xfffffffc00f08947 */ /* 0x008fea000383ffff */
[----:B------:R-:W-:Y:S05]  /*13be0*/  BRA `(.L_x_2184) ;  /* 0xffffffec00247947 */ /* 0x000fea000383ffff */
.L_x_2132:
[----:B---3--:R3:W4:Y:S02]  /*13bf0*/  SYNCS.PHASECHK.TRANS64.TRYWAIT P0, [R4+URZ], R5 ;  /* 0x00000005040075a7 */ /* 0x008724000800017f */
[----:B----4-:R-:W-:Y:S05]  /*13c00*/  @!P0 NANOSLEEP.SYNCS 0x989680 ;  /* 0x009896800000895d */ /* 0x010fea0003900000 */
[----:B------:R-:W4:Y:S02]  /*13c10*/  @!P0 SYNCS.PHASECHK.TRANS64 P0, [R4+URZ], R5 ;  /* 0x00000005040085a7 */ /* 0x000f24000800007f */
[----:B----4-:R-:W-:Y:S05]  /*13c20*/  @!P0 BRA `(.L_x_2132) ;  /* 0xfffffffc00f08947 */ /* 0x010fea000383ffff */
[----:B------:R-:W-:Y:S05]  /*13c30*/  BRA `(.L_x_2185) ;  /* 0xffffffec002c7947 */ /* 0x000fea000383ffff */
.L_x_2186:
        /* <DEDUP_REMOVED lines=12> */
.L_x_2664:


//--------------------- .text._ZN7cutlass13device_kernelIN5flash11enable_sm90INS1_16FlashAttnFwdSm90INS1_25CollectiveMainloopFwdSm90ILi2EN4cute5tupleIJNS5_1CILi1EEES8_S8_EEENS6_IJNS7_ILi128EEESA_NS7_ILi192EEEEEELi128ENS_6half_tEfNS_4arch4Sm90ELb1ELb0ELb1ELb1ELb0ELb1ELb0ELb1ELb1ELb0ELb0ELb0EEENS1_21CollectiveEpilogueFwdINS6_IJSA_SA_SA_EEES9_SD_SF_Li256ELb1ELb0ELb0ELb0EEENS1_36VarlenDynamicPersistentTileSchedulerILi128ELi128ELi256ELi32ELb0ELb0ELb1ELb1ELb1ELb1EEEEEEEEEvNT_6ParamsE --------------------------
	.section	.text._ZN7cutlass13device_kernelIN5flash11enable_sm90INS1_16FlashAttnFwdSm90INS1_25CollectiveMainloopFwdSm90ILi2EN4cute5tupleIJNS5_1CILi1EEES8_S8_EEENS6_IJNS7_ILi128EEESA_NS7_ILi192EEEEEELi128ENS_6half_tEfNS_4arch4Sm90ELb1ELb0ELb1ELb1ELb0ELb1ELb0ELb1ELb1ELb0ELb0ELb0EEENS1_21CollectiveEpilogueFwdINS6_IJSA_SA_SA_EEES9_SD_SF_Li256ELb1ELb0ELb0ELb0EEENS1_36VarlenDynamicPersistentTileSchedulerILi128ELi128ELi256ELi32ELb0ELb0ELb1ELb1ELb1ELb1EEEEEEEEEvNT_6ParamsE,"ax",@progbits
	.align	128
.text._ZN7cutlass13device_kernelIN5flash11enable_sm90INS1_16FlashAttnFwdSm90INS1_25CollectiveMainloopFwdSm90ILi2EN4cute5tupleIJNS5_1CILi1EEES8_S8_EEENS6_IJNS7_ILi128EEESA_NS7_ILi192EEEEEELi128ENS_6half_tEfNS_4arch4Sm90ELb1ELb0ELb1ELb1ELb0ELb1ELb0ELb1ELb1ELb0ELb0ELb0EEENS1_21CollectiveEpilogueFwdINS6_IJSA_SA_SA_EEES9_SD_SF_Li256ELb1ELb0ELb0ELb0EEENS1_36VarlenDynamicPersistentTileSchedulerILi128ELi128ELi256ELi32ELb0ELb0ELb1ELb1ELb1ELb1EEEEEEEEEvNT_6ParamsE:
        .type           _ZN7cutlass13device_kernelIN5flash11enable_sm90INS1_16FlashAttnFwdSm90INS1_25CollectiveMainloopFwdSm90ILi2EN4cute5tupleIJNS5_1CILi1EEES8_S8_EEENS6_IJNS7_ILi128EEESA_NS7_ILi192EEEEEELi128ENS_6half_tEfNS_4arch4Sm90ELb1ELb0ELb1ELb1ELb0ELb1ELb0ELb1ELb1ELb0ELb0ELb0EEENS1_21CollectiveEpilogueFwdINS6_IJSA_SA_SA_EEES9_SD_SF_Li256ELb1ELb0ELb0ELb0EEENS1_36VarlenDynamicPersistentTileSchedulerILi128ELi128ELi256ELi32ELb0ELb0ELb1ELb1ELb1ELb1EEEEEEEEEvNT_6ParamsE,@function
        .size           _ZN7cutlass13device_kernelIN5flash11enable_sm90INS1_16FlashAttnFwdSm90INS1_25CollectiveMainloopFwdSm90ILi2EN4cute5tupleIJNS5_1CILi1EEES8_S8_EEENS6_IJNS7_ILi128EEESA_NS7_ILi192EEEEEELi128ENS_6half_tEfNS_4arch4Sm90ELb1ELb0ELb1ELb1ELb0ELb1ELb0ELb1ELb1ELb0ELb0ELb0EEENS1_21CollectiveEpilogueFwdINS6_IJSA_SA_SA_EEES9_SD_SF_Li256ELb1ELb0ELb0ELb0EEENS1_36VarlenDynamicPersistentTileSchedulerILi128ELi128ELi256ELi32ELb0ELb0ELb1ELb1ELb1ELb1EEEEEEEEEvNT_6ParamsE,(.L_x_2665 - _ZN7cutlass13device_kernelIN5flash11enable_sm90INS1_16FlashAttnFwdSm90INS1_25CollectiveMainloopFwdSm90ILi2EN4cute5tupleIJNS5_1CILi1EEES8_S8_EEENS6_IJNS7_ILi128EEESA_NS7_ILi192EEEEEELi128ENS_6half_tEfNS_4arch4Sm90ELb1ELb0ELb1ELb1ELb0ELb1ELb0ELb1ELb1ELb0ELb0ELb0EEENS1_21CollectiveEpilogueFwdINS6_IJSA_SA_SA_EEES9_SD_SF_Li256ELb1ELb0ELb0ELb0EEENS1_36VarlenDynamicPersistentTileSchedulerILi128ELi128ELi256ELi32ELb0ELb0ELb1ELb1ELb1ELb1EEEEEEEEEvNT_6ParamsE)
        .other          _ZN7cutlass13device_kernelIN5flash11enable_sm90INS1_16FlashAttnFwdSm90INS1_25CollectiveMainloopFwdSm90ILi2EN4cute5tupleIJNS5_1CILi1EEES8_S8_EEENS6_IJNS7_ILi128EEESA_NS7_ILi192EEEEEELi128ENS_6half_tEfNS_4arch4Sm90ELb1ELb0ELb1ELb1ELb0ELb1ELb0ELb1ELb1ELb0ELb0ELb0EEENS1_21CollectiveEpilogueFwdINS6_IJSA_SA_SA_EEES9_SD_SF_Li256ELb1ELb0ELb0ELb0EEENS1_36VarlenDynamicPersistentTileSchedulerILi128ELi128ELi256ELi32ELb0ELb0ELb1ELb1ELb1ELb1EEEEEEEEEvNT_6ParamsE,@"STO_CUDA_ENTRY STV_DEFAULT"
_ZN7cutlass13device_kernelIN5flash11enable_sm90INS1_16FlashAttnFwdSm90INS1_25CollectiveMainloopFwdSm90ILi2EN4cute5tupleIJNS5_1CILi1EEES8_S8_EEENS6_IJNS7_ILi128EEESA_NS7_ILi192EEEEEELi128ENS_6half_tEfNS_4arch4Sm90ELb1ELb0ELb1ELb1ELb0ELb1ELb0ELb1ELb1ELb0ELb0ELb0EEENS1_21CollectiveEpilogueFwdINS6_IJSA_SA_SA_EEES9_SD_SF_Li256ELb1ELb0ELb0ELb0EEENS1_36VarlenDynamicPersistentTileSchedulerILi128ELi128ELi256ELi32ELb0ELb0ELb1ELb1ELb1ELb1EEEEEEEEEvNT_6ParamsE:
        /* <DEDUP_REMOVED lines=26> */
.L_x_2188:
[----:B------:R-:W-:Y:S05]  /*01a0*/  BSYNC B0 ;  /* 0x0000000000007941 */ /* 0x000fea0003800000 */
.L_x_2187:
        /* <DEDUP_REMOVED lines=40> */
.L_x_2189:
        /* <DEDUP_REMOVED lines=22> */
.L_x_2190:
        /* <DEDUP_REMOVED lines=18> */
.L_x_2191:
        /* <DEDUP_REMOVED lines=22> */
.L_x_2192:
        /* <DEDUP_REMOVED lines=22> */
.L_x_2193:
        /* <DEDUP_REMOVED lines=9> */
.L_x_2196:
        /* <DEDUP_REMOVED lines=9> */
[----:B------:R-:W-:Y:S01]  /*0a90*/  MOV R18, UR4 ;  /* 0x0000000400127c02 */ /* 0x000fe20008000f00 */
[----:B------:R-:W-:-:S04]  /*0aa0*/  ULDC UR4, c[0x0][0xc14] ;  /* 0x0003050000047ab9 */ /* 0x000fc80000000800 */
[----:B------:R-:W1:Y:S01]  /*0ab0*/  LDS.128 R192, [R18+0x348d0] ;  /* 0x0348d00012c07984 */ /* 0x000e620000000c00 */
[----:B------:R-:W-:Y:S06]  /*0ac0*/  BAR.ARV 0x4, 0x120 ;  /* 0x0104800000007b1d */ /* 0x000fec0000002000 */
[----:B-1----:R-:W-:-:S13]  /*0ad0*/  ISETP.GE.AND P0, PT, R195, UR4, PT ;  /* 0x00000004c3007c0c */ /* 0x002fda000bf06270 */
[----:B------:R-:W-:Y:S05]  /*0ae0*/  @P0 BRA `(.L_x_2197) ;  /* 0x0000022c00200947 */ /* 0x000fea0003800000 */
[----:B------:R-:W2:Y:S01]  /*0af0*/  LDL.LU R11, [R1+0x34] ;  /* 0x00003400010b7983 */ /* 0x000ea20000300800 */
[----:B------:R-:W-:Y:S01]  /*0b00*/  VIADD R213, R3, 0xffffff80 ;  /* 0xffffff8003d57836 */ /* 0x000fe20000000000 */
[----:B------:R-:W-:Y:S01]  /*0b10*/  IADD3 R215, R18, 0x10400, RZ ;  /* 0x0001040012d77810 */ /* 0x000fe20007ffe0ff */
[----:B------:R-:W-:Y:S01]  /*0b20*/  IMAD.MOV.U32 R209, RZ, RZ, RZ ;  /* 0x000000ffffd17224 */ /* 0x000fe200078e00ff */
[----:B------:R-:W-:Y:S01]  /*0b30*/  CS2R R188, SRZ ;  /* 0x0000000000bc7805 */ /* 0x000fe2000001ff00 */
[----:B------:R-:W-:Y:S01]  /*0b40*/  IMAD.MOV.U32 R19, RZ, RZ, RZ ;  /* 0x000000ffff137224 */ /* 0x000fe200078e00ff */
[----:B------:R-:W-:Y:S02]  /*0b50*/  SHF.R.S32.HI R0, RZ, 0x1f, R213 ;  /* 0x0000001fff007819 */ /* 0x000fe400000114d5 */
[----:B------:R-:W-:Y:S02]  /*0b60*/  MOV R185, RZ ;  /* 0x000000ff00b97202 */ /* 0x000fe40000000f00 */
[----:B------:R-:W-:-:S02]  /*0b70*/  LEA.HI R3, R0, R213, RZ, 0x7 ;  /* 0x000000d500037211 */ /* 0x000fc400078f38ff */
[CC--:B0-----:R-:W-:Y:S02]  /*0b80*/  LEA.HI R2, R0.reuse, R213.reuse, RZ, 0x4 ;  /* 0x000000d500027211 */ /* 0x0c1fe400078f20ff */
[----:B------:R-:W-:Y:S02]  /*0b90*/  LOP3.LUT R218, R3, 0xffffff80, RZ, 0xc0, !PT ;  /* 0xffffff8003da7812 */ /* 0x000fe400078ec0ff */
[----:B------:R-:W-:Y:S02]  /*0ba0*/  SHF.R.S32.HI R5, RZ, 0x4, R2 ;  /* 0x00000004ff057819 */ /* 0x000fe40000011402 */
[CC--:B------:R-:W-:Y:S01]  /*0bb0*/  LEA.HI R202, R0.reuse, R213.reuse, RZ, 0x3 ;  /* 0x000000d500ca7211 */ /* 0x0c0fe200078f18ff */
[----:B------:R-:W-:Y:S01]  /*0bc0*/  IMAD.IADD R218, R213, 0x1, -R218 ;  /* 0x00000001d5da7824 */ /* 0x000fe200078e0ada */
[CC--:B------:R-:W-:Y:S02]  /*0bd0*/  LEA.HI R197, R0.reuse, R213.reuse, RZ, 0x5 ;  /* 0x000000d500c57211 */ /* 0x0c0fe400078f28ff */
[----:B------:R-:W-:-:S02]  /*0be0*/  LEA.HI R10, R0, R213, RZ, 0x2 ;  /* 0x000000d5000a7211 */ /* 0x000fc400078f10ff */
[----:B------:R-:W-:Y:S02]  /*0bf0*/  SHF.R.S32.HI R7, RZ, 0x1f, R218 ;  /* 0x0000001fff077819 */ /* 0x000fe400000114da */
[C---:B------:R-:W-:Y:S02]  /*0c00*/  LOP3.LUT R0, R2.reuse, 0x3fffff0, RZ, 0xc0, !PT ;  /* 0x03fffff002007812 */ /* 0x040fe400078ec0ff */
[----:B------:R-:W-:Y:S02]  /*0c10*/  LEA.HI R6, R7, R218, RZ, 0x2 ;  /* 0x000000da07067211 */ /* 0x000fe400078f10ff */
[----:B------:R-:W-:Y:S02]  /*0c20*/  LEA.HI R2, R2, R5, RZ, 0x1 ;  /* 0x0000000502027211 */ /* 0x000fe400078f08ff */
[----:B------:R-:W-:Y:S02]  /*0c30*/  LOP3.LUT R4, R202, 0x1ffffff8, RZ, 0xc0, !PT ;  /* 0x1ffffff8ca047812 */ /* 0x000fe400078ec0ff */
[----:B------:R-:W-:-:S02]  /*0c40*/  LOP3.LUT R12, R10, 0xfffffffc, RZ, 0xc0, !PT ;  /* 0xfffffffc0a0c7812 */ /* 0x000fc400078ec0ff */
[----:B------:R-:W-:Y:S01]  /*0c50*/  SHF.R.S32.HI R8, RZ, 0x2, R6 ;  /* 0x00000002ff087819 */ /* 0x000fe20000011406 */
[C---:B------:R-:W-:Y:S01]  /*0c60*/  IMAD.IADD R4, R213.reuse, 0x1, -R4 ;  /* 0x00000001d5047824 */ /* 0x040fe200078e0a04 */
[----:B------:R-:W-:Y:S02]  /*0c70*/  SHF.R.S32.HI R9, RZ, 0x1f, R6 ;  /* 0x0000001fff097819 */ /* 0x000fe40000011406 */
[----:B------:R-:W-:Y:S01]  /*0c80*/  LOP3.LUT R2, R2, 0x1ffffffe, RZ, 0xc0, !PT ;  /* 0x1ffffffe02027812 */ /* 0x000fe200078ec0ff */
[----:B------:R-:W-:Y:S01]  /*0c90*/  IMAD.SHL.U32 R200, R4, 0x8, RZ ;  /* 0x0000000804c87824 */ /* 0x000fe200078e00ff */
[C---:B------:R-:W-:Y:S01]  /*0ca0*/  IADD3 R0, R213.reuse, -R0, RZ ;  /* 0x80000000d5007210 */ /* 0x040fe20007ffe0ff */
[----:B------:R-:W-:Y:S01]  /*0cb0*/  IMAD.IADD R213, R213, 0x1, -R12 ;  /* 0x00000001d5d57824 */ /* 0x000fe200078e0a0c */
[----:B------:R-:W-:Y:S02]  /*0cc0*/  LEA.HI R9, R9, R8, RZ, 0x3 ;  /* 0x0000000809097211 */ /* 0x000fe400078f18ff */
[----:B------:R-:W-:Y:S01]  /*0cd0*/  IADD3 R2, R5, -R2, RZ ;  /* 0x8000000205027210 */ /* 0x000fe20007ffe0ff */
[----:B------:R-:W-:Y:S01]  /*0ce0*/  IMAD.SHL.U32 R16, R213, 0x4, RZ ;  /* 0x00000004d5107824 */ /* 0x000fe200078e00ff */
[----:B------:R-:W-:-:S02]  /*0cf0*/  SHF.R.S32.HI R184, RZ, 0x2, R10 ;  /* 0x00000002ffb87819 */ /* 0x000fc4000001140a */
[----:B------:R-:W-:Y:S02]  /*0d00*/  SHF.R.S32.HI R5, RZ, 0x1f, R10 ;  /* 0x0000001fff057819 */ /* 0x000fe4000001140a */
[----:B------:R-:W-:Y:S01]  /*0d10*/  LOP3.LUT R9, R9, 0xfffffff8, RZ, 0xc0, !PT ;  /* 0xfffffff809097812 */ /* 0x000fe200078ec0ff */
[----:B------:R-:W-:Y:S01]  /*0d20*/  VIADD R210, R184, 0x40 ;  /* 0x00000040b8d27836 */ /* 0x000fe20000000000 */
[----:B------:R-:W-:Y:S02]  /*0d30*/  LEA.HI R7, R7, R218, RZ, 0x5 ;  /* 0x000000da07077211 */ /* 0x000fe400078f28ff */
[----:B------:R-:W-:Y:S01]  /*0d40*/  SHF.L.U32 R22, R213, 0x3, RZ ;  /* 0x00000003d5167819 */ /* 0x000fe200000006ff */
[----:B------:R-:W-:Y:S01]  /*0d50*/  IMAD.IADD R8, R8, 0x1, -R9 ;  /* 0x0000000108087824 */ /* 0x000fe200078e0a09 */
[----:B------:R-:W-:Y:S01]  /*0d60*/  LEA.HI R5, R5, R184, RZ, 0x3 ;  /* 0x000000b805057211 */ /* 0x000fe200078f18ff */
[----:B------:R-:W-:Y:S01]  /*0d70*/  IMAD.SHL.U32 R191, R210, 0x40, RZ ;  /* 0x00000040d2bf7824 */ /* 0x000fe200078e00ff */
[----:B------:R-:W-:Y:S01]  /*0d80*/  SHF.R.S32.HI R197, RZ, 0x5, R197 ;  /* 0x00000005ffc57819 */ /* 0x000fe200000114c5 */
[C---:B------:R-:W-:Y:S01]  /*0d90*/  VIADD R186, R22.reuse, 0x20 ;  /* 0x0000002016ba7836 */ /* 0x040fe20000000000 */
[----:B------:R-:W-:Y:S01]  /*0da0*/  SHF.R.S32.HI R7, RZ, 0x5, R7 ;  /* 0x00000005ff077819 */ /* 0x000fe20000011407 */
[----:B------:R-:W-:Y:S01]  /*0db0*/  VIADD R187, R22, 0x40 ;  /* 0x0000004016bb7836 */ /* 0x000fe20000000000 */
[----:B------:R-:W-:Y:S01]  /*0dc0*/  LOP3.LUT R5, R5, 0xfffffff8, RZ, 0xc0, !PT ;  /* 0xfffffff805057812 */ /* 0x000fe200078ec0ff */
[----:B------:R-:W-:Y:S01]  /*0dd0*/  IMAD R9, R197, 0x10, R0 ;  /* 0x00000010c5097824 */ /* 0x000fe200078e0200 */
[----:B------:R-:W-:Y:S01]  /*0de0*/  LOP3.LUT R191, R191, 0x1c0, RZ, 0xc0, !PT ;  /* 0x000001c0bfbf7812 */ /* 0x000fe200078ec0ff */
[----:B------:R-:W-:Y:S01]  /*0df0*/  IMAD R8, R7, 0x10, R8 ;  /* 0x0000001007087824 */ /* 0x000fe200078e0208 */
[----:B------:R-:W-:-:S02]  /*0e00*/  IADD3 R217, R184, -R5, RZ ;  /* 0x80000005b8d97210 */ /* 0x000fc40007ffe0ff */
[----:B------:R-:W-:Y:S02]  /*0e10*/  SHF.R.S32.HI R7, RZ, 0x1f, R210 ;  /* 0x0000001fff077819 */ /* 0x000fe400000114d2 */
[----:B------:R-:W-:Y:S01]  /*0e20*/  SHF.R.S32.HI R5, RZ, 0x1f, R186 ;  /* 0x0000001fff057819 */ /* 0x000fe200000114ba */
[----:B------:R-:W-:Y:S01]  /*0e30*/  IMAD.SHL.U32 R196, R217, 0x40, RZ ;  /* 0x00000040d9c47824 */ /* 0x000fe200078e00ff */
[----:B------:R-:W-:Y:S02]  /*0e40*/  SHF.R.S32.HI R0, RZ, 0x1f, R187 ;  /* 0x0000001fff007819 */ /* 0x000fe400000114bb */
[----:B------:R-:W-:Y:S02]  /*0e50*/  LEA R227, R9, R2, 0x3 ;  /* 0x0000000209e37211 */ /* 0x000fe400078e18ff */
[----:B------:R-:W-:Y:S02]  /*0e60*/  LEA.HI R7, R7, R210, RZ, 0x3 ;  /* 0x000000d207077211 */ /* 0x000fe400078f18ff */
[-C--:B------:R-:W-:Y:S01]  /*0e70*/  LEA.HI R216, R5, R186.reuse, RZ, 0x3 ;  /* 0x000000ba05d87211 */ /* 0x080fe200078f18ff */
[----:B------:R-:W-:Y:S01]  /*0e80*/  IMAD.SHL.U32 R227, R227, 0x8, RZ ;  /* 0x00000008e3e37824 */ /* 0x000fe200078e00ff */
[----:B------:R-:W-:-:S02]  /*0e90*/  LEA.HI R5, R5, R186, RZ, 0x6 ;  /* 0x000000ba05057211 */ /* 0x000fc400078f30ff */
[CC--:B------:R-:W-:Y:S02]  /*0ea0*/  LEA.HI R2, R0.reuse, R187.reuse, RZ, 0x6 ;  /* 0x000000bb00027211 */ /* 0x0c0fe400078f30ff */
[----:B------:R-:W-:Y:S01]  /*0eb0*/  LEA.HI R222, R0, R187, RZ, 0x3 ;  /* 0x000000bb00de7211 */ /* 0x000fe200078f18ff */
[----:B------:R-:W-:Y:S01]  /*0ec0*/  IMAD.SHL.U32 R0, R5, 0x80, RZ ;  /* 0x0000008005007824 */ /* 0x000fe200078e00ff */
[----:B------:R-:W-:Y:S02]  /*0ed0*/  SHF.L.U32 R7, R7, 0x6, RZ ;  /* 0x0000000607077819 */ /* 0x000fe400000006ff */
[----:B------:R-:W-:Y:S02]  /*0ee0*/  LOP3.LUT R196, R196, 0x1c0, RZ, 0xc0, !PT ;  /* 0x000001c0c4c47812 */ /* 0x000fe400078ec0ff */
[----:B------:R-:W-:Y:S02]  /*0ef0*/  SHF.L.U32 R2, R2, 0x7, RZ ;  /* 0x0000000702027819 */ /* 0x000fe400000006ff */
[----:B------:R-:W-:-:S02]  /*0f00*/  SHF.R.S32.HI R226, RZ, 0x7, R3 ;  /* 0x00000007ffe27819 */ /* 0x000fc40000011403 */
[----:B------:R-:W-:Y:S02]  /*0f10*/  SHF.R.U32.HI R225, RZ, 0x3, R191 ;  /* 0x00000003ffe17819 */ /* 0x000fe400000116bf */
[C---:B------:R-:W-:Y:S02]  /*0f20*/  LOP3.LUT R12, R191.reuse, 0x38, R222, 0xf8, !PT ;  /* 0x00000038bf0c7812 */ /* 0x040fe400078ef8de */
[----:B------:R-:W-:Y:S02]  /*0f30*/  LOP3.LUT R10, R191, 0x38, R216, 0xf8, !PT ;  /* 0x00000038bf0a7812 */ /* 0x000fe400078ef8d8 */
[----:B------:R-:W-:Y:S02]  /*0f40*/  LOP3.LUT R199, R7, 0xfffffe00, RZ, 0xc0, !PT ;  /* 0xfffffe0007c77812 */ /* 0x000fe400078ec0ff */
[----:B------:R-:W-:Y:S02]  /*0f50*/  SHF.R.U32.HI R198, RZ, 0x3, R196 ;  /* 0x00000003ffc67819 */ /* 0x000fe400000116c4 */
[----:B------:R-:W-:-:S02]  /*0f60*/  LOP3.LUT R7, R196, 0x38, R222, 0xf8, !PT ;  /* 0x00000038c4077812 */ /* 0x000fc400078ef8de */
[----:B------:R-:W-:Y:S02]  /*0f70*/  LOP3.LUT R2, R2, 0xffffe000, RZ, 0xc0, !PT ;  /* 0xffffe00002027812 */ /* 0x000fe400078ec0ff */
[----:B------:R-:W-:Y:S02]  /*0f80*/  LEA.HI R3, R3, R226, RZ, 0x1 ;  /* 0x000000e203037211 */ /* 0x000fe400078f08ff */
[-C--:B------:R-:W-:Y:S02]  /*0f90*/  LOP3.LUT R12, R12, R225.reuse, RZ, 0x3c, !PT ;  /* 0x000000e10c0c7212 */ /* 0x080fe400078e3cff */
[----:B------:R-:W-:Y:S02]  /*0fa0*/  LOP3.LUT R5, R196, 0x38, R216, 0xf8, !PT ;  /* 0x00000038c4057812 */ /* 0x000fe400078ef8d8 */
[----:B------:R-:W-:Y:S02]  /*0fb0*/  LOP3.LUT R0, R0, 0xffffe000, RZ, 0xc0, !PT ;  /* 0xffffe00000007812 */ /* 0x000fe400078ec0ff */
[----:B------:R-:W-:-:S02]  /*0fc0*/  LOP3.LUT R9, R10, R225, RZ, 0x3c, !PT ;  /* 0x000000e10a097212 */ /* 0x000fc400078e3cff */
[----:B------:R-:W-:Y:S01]  /*0fd0*/  LOP3.LUT R10, R7, R198, RZ, 0x3c, !PT ;  /* 0x000000c6070a7212 */ /* 0x000fe200078e3cff */
[----:B------:R-:W-:Y:S01]  /*0fe0*/  IMAD R7, R197, 0x200, R2 ;  /* 0x00000200c5077824 */ /* 0x000fe200078e0202 */
[----:B------:R-:W-:Y:S02]  /*0ff0*/  LOP3.LUT R3, R3, 0x3fffffe, RZ, 0xc0, !PT ;  /* 0x03fffffe03037812 */ /* 0x000fe400078ec0ff */
[----:B------:R-:W-:Y:S01]  /*1000*/  IADD3 R12, R12, R2, R199 ;  /* 0x000000020c0c7210 */ /* 0x000fe20007ffe0c7 */
[----:B------:R-:W-:Y:S01]  /*1010*/  IMAD.IADD R10, R7, 0x1, R10 ;  /* 0x00000001070a7824 */ /* 0x000fe200078e020a */
[----:B------:R-:W-:Y:S01]  /*1020*/  LOP3.LUT R5, R5, R198, RZ, 0x3c, !PT ;  /* 0x000000c605057212 */ /* 0x000fe200078e3cff */
[----:B------:R-:W-:Y:S01]  /*1030*/  IMAD.IADD R3, R226, 0x1, -R3 ;  /* 0x00000001e2037824 */ /* 0x000fe200078e0a03 */
[----:B------:R-:W-:Y:S01]  /*1040*/  IADD3 R220, R9, R0, R199 ;  /* 0x0000000009dc7210 */ /* 0x000fe20007ffe0c7 */
[----:B------:R-:W-:Y:S01]  /*1050*/  IMAD R0, R197, 0x200, R0 ;  /* 0x00000200c5007824 */ /* 0x000fe200078e0200 */
[----:B------:R-:W-:Y:S01]  /*1060*/  LOP3.LUT R2, R191, 0x38, R22, 0xf8, !PT ;  /* 0x00000038bf027812 */ /* 0x000fe200078ef816 */
[----:B------:R-:W-:Y:S01]  /*1070*/  IMAD R219, R12, 0x2, R215 ;  /* 0x000000020cdb7824 */ /* 0x000fe200078e02d7 */
[----:B------:R-:W-:Y:S01]  /*1080*/  LOP3.LUT R201, R6, 0x7ffffffc, RZ, 0xc0, !PT ;  /* 0x7ffffffc06c97812 */ /* 0x000fe200078ec0ff */
[----:B------:R-:W-:Y:S01]  /*1090*/  IMAD.IADD R0, R0, 0x1, R5 ;  /* 0x0000000100007824 */ /* 0x000fe200078e0205 */
[----:B------:R-:W-:-:S02]  /*10a0*/  LOP3.LUT R2, R199, R2, R225, 0xf6, !PT ;  /* 0x00000002c7027212 */ /* 0x000fc400078ef6e1 */
[----:B------:R-:W-:Y:S01]  /*10b0*/  LEA R204, R3, R8, 0x6 ;  /* 0x0000000803cc7211 */ /* 0x000fe200078e30ff */
[--C-:B------:R-:W-:Y:S01]  /*10c0*/  IMAD R224, R0, 0x2, R215.reuse ;  /* 0x0000000200e07824 */ /* 0x100fe200078e02d7 */
[----:B------:R-:W-:Y:S01]  /*10d0*/  SHF.R.S32.HI R202, RZ, 0x3, R202 ;  /* 0x00000003ffca7819 */ /* 0x000fe200000114ca */
[----:B------:R-:W-:Y:S01]  /*10e0*/  IMAD R223, R2, 0x2, R215 ;  /* 0x0000000202df7824 */ /* 0x000fe200078e02d7 */
[----:B------:R-:W-:Y:S02]  /*10f0*/  SHF.R.S32.HI R211, RZ, 0x1f, R184 ;  /* 0x0000001fffd37819 */ /* 0x000fe400000114b8 */
[----:B------:R-:W-:Y:S02]  /*1100*/  IADD3 R201, R218, -R201, RZ ;  /* 0x800000c9dac97210 */ /* 0x000fe40007ffe0ff */
[----:B------:R-:W-:Y:S02]  /*1110*/  SHF.R.S32.HI R216, RZ, 0x3, R216 ;  /* 0x00000003ffd87819 */ /* 0x000fe400000114d8 */
[----:B------:R-:W-:-:S02]  /*1120*/  SHF.R.S32.HI R222, RZ, 0x3, R222 ;  /* 0x00000003ffde7819 */ /* 0x000fc400000114de */
[-C--:B------:R-:W-:Y:S02]  /*1130*/  LEA R220, R220, R215.reuse, 0x1 ;  /* 0x000000d7dcdc7211 */ /* 0x080fe400078e08ff */
[----:B------:R-:W-:Y:S02]  /*1140*/  LEA R221, R10, R215, 0x1 ;  /* 0x000000d70add7211 */ /* 0x000fe400078e08ff */
[----:B--2---:R-:W-:-:S07]  /*1150*/  LOP3.LUT R190, R11, 0x1, RZ, 0xfc, !PT ;  /* 0x000000010bbe7812 */ /* 0x004fce00078efcff */
.L_x_2434:
[----:B0-----:R-:W0:Y:S01]  /*1160*/  LDC.64 R2, c[0x0][0xc60] ;  /* 0x00031800ff027b82 */ /* 0x001e220000000a00 */
[----:B------:R-:W-:Y:S01]  /*1170*/  ULDC.64 UR4, c[0x0][0xa28] ;  /* 0x00028a0000047ab9 */ /* 0x000fe20000000a00 */
[----:B------:R-:W-:Y:S01]  /*1180*/  ULDC.64 UR8, c[0x0][0xa18] ;  /* 0x0002860000087ab9 */ /* 0x000fe20000000a00 */
[----:B------:R-:W-:Y:S01]  /*1190*/  ULDC.64 UR6, c[0x0][0xa08] ;  /* 0x0002820000067ab9 */ /* 0x000fe20000000a00 */
[----:B0-----:R-:W-:-:S05]  /*11a0*/  IMAD.WIDE R2, R195, 0x4, R2 ;  /* 0x00000004c3027825 */ /* 0x001fca00078e0202 */
[----:B--2---:R-:W2:Y:S01]  /*11b0*/  LDG.E R208, desc[UR56][R2.64] ;  /* 0x0000003802d07981 */ /* 0x004ea2000c1e1900 */
[----:B------:R-:W-:Y:S01]  /*11c0*/  ISETP.NE.U32.AND P2, PT, RZ, UR4, PT ;  /* 0x00000004ff007c0c */ /* 0x000fe2000bf45070 */
[----:B------:R-:W-:Y:S01]  /*11d0*/  IMAD.MOV.U32 R0, RZ, RZ, RZ ;  /* 0x000000ffff007224 */ /* 0x000fe200078e00ff */
[----:B------:R-:W-:Y:S02]  /*11e0*/  ISETP.NE.U32.AND P1, PT, RZ, UR8, PT ;  /* 0x00000008ff007c0c */ /* 0x000fe4000bf25070 */
[----:B------:R-:W-:Y:S02]  /*11f0*/  ISETP.NE.AND.EX P2, PT, RZ, UR5, PT, P2 ;  /* 0x00000005ff007c0c */ /* 0x000fe4000bf45320 */
[----:B------:R-:W-:Y:S02]  /*1200*/  ISETP.NE.AND.EX P1, PT, RZ, UR9, PT, P1 ;  /* 0x00000009ff007c0c */ /* 0x000fe4000bf25310 */
[----:B------:R-:W-:Y:S02]  /*1210*/  ISETP.NE.U32.AND P0, PT, RZ, UR6, PT ;  /* 0x00000006ff007c0c */ /* 0x000fe4000bf05070 */
[----:B-----5:R-:W-:-:S02]  /*1220*/  MOV R26, RZ ;  /* 0x000000ff001a7202 */ /* 0x020fc40000000f00 */
[----:B------:R-:W-:Y:S02]  /*1230*/  ISETP.NE.AND.EX P0, PT, RZ, UR7, PT, P0 ;  /* 0x00000007ff007c0c */ /* 0x000fe4000bf05300 */
[----:B--2---:R-:W-:Y:S01]  /*1240*/  SHF.R.S32.HI R214, RZ, 0x1f, R208 ;  /* 0x0000001fffd67819 */ /* 0x004fe200000114d0 */
[C---:B------:R-:W-:Y:S02]  /*1250*/  IMAD.SHL.U32 R206, R208.reuse, 0x4, RZ ;  /* 0x00000004d0ce7824 */ /* 0x040fe400078e00ff */
[C---:B------:R-:W-:Y:S02]  /*1260*/  @P2 LEA R2, P3, R208.reuse, UR4, 0x2 ;  /* 0x00000004d0022c11 */ /* 0x040fe4000f8610ff */
[C-C-:B------:R-:W-:Y:S02]  /*1270*/  SHF.L.U64.HI R207, R208.reuse, 0x2, R214.reuse ;  /* 0x00000002d0cf7819 */ /* 0x140fe400000102d6 */
[----:B------:R-:W-:Y:S01]  /*1280*/  @P2 LEA.HI.X R3, R208, UR5, R214, 0x2, P3 ;  /* 0x00000005d0032c11 */ /* 0x000fe200098f14d6 */
[----:B------:R-:W-:Y:S01]  /*1290*/  ULDC UR4, c[0x0][0x288] ;  /* 0x0000a20000047ab9 */ /* 0x000fe20000000800 */
[----:B------:R-:W-:-:S03]  /*12a0*/  IADD3 R6, P4, R206, UR6, RZ ;  /* 0x00000006ce067c10 */ /* 0x000fc6000ff9e0ff */
[----:B------:R0:W5:Y:S01]  /*12b0*/  @P2 LDG.E R0, desc[UR56][R2.64] ;  /* 0x0000003802002981 */ /* 0x000162000c1e1900 */
[----:B---34-:R-:W-:Y:S01]  /*12c0*/  @P1 IADD3 R4, P2, R206, UR8, RZ ;  /* 0x00000008ce041c10 */ /* 0x018fe2000ff5e0ff */
        /* <DEDUP_REMOVED lines=16> */
[----:B------:R-:W-:Y:S01]  /*13d0*/  IMAD.MOV.U32 R212, RZ, RZ, R193 ;  /* 0x000000ffffd47224 */ /* 0x000fe200078e00c1 */
[----:B------:R-:W-:Y:S01]  /*13e0*/  MOV R205, R194 ;  /* 0x000000c200cd7202 */ /* 0x000fe20000000f00 */
[----:B------:R-:W-:Y:S01]  /*13f0*/  IMAD.MOV.U32 R25, RZ, RZ, R208 ;  /* 0x000000ffff197224 */ /* 0x000fe200078e00d0 */
        /* <DEDUP_REMOVED lines=10> */
.L_x_2198:
[----:B------:R-:W-:Y:S01]  /*14a0*/  MOV R24, UR5 ;  /* 0x0000000500187c02 */ /* 0x000fe20008000f00 */
[----:B------:R-:W-:Y:S01]  /*14b0*/  IMAD.U32 R27, RZ, RZ, UR4 ;  /* 0x00000004ff1b7e24 */ /* 0x000fe2000f8e00ff */
[----:B------:R-:W-:Y:S06]  /*14c0*/  @!P2 BRA `(.L_x_2199) ;  /* 0x000000000010a947 */ /* 0x000fec0003800000 */
[----:B------:R-:W-:-:S04]  /*14d0*/  IADD3 R2, P0, R206, UR8, RZ ;  /* 0x00000008ce027c10 */ /* 0x000fc8000ff1e0ff */
[----:B------:R-:W-:-:S05]  /*14e0*/  IADD3.X R3, R207, UR9, RZ, P0, !PT ;  /* 0x00000009cf037c10 */ /* 0x000fca00087fe4ff */
[----:B------:R0:W5:Y:S01]  /*14f0*/  LDG.E R27, desc[UR56][R2.64] ;  /* 0x00000038021b7981 */ /* 0x000162000c1e1900 */
[----:B------:R-:W-:Y:S05]  /*1500*/  BRA `(.L_x_2200) ;  /* 0x0000000000107947 */ /* 0x000fea0003800000 */
.L_x_2199:
[----:B------:R-:W-:Y:S05]  /*1510*/  @!P0 BRA `(.L_x_2200) ;  /* 0x00000000000c8947 */ /* 0x000fea0003800000 */
[----:B------:R-:W2:Y:S04]  /*1520*/  LDG.E R2, desc[UR56][R6.64] ;  /* 0x0000003806027981 */ /* 0x000ea8000c1e1900 */
[----:B------:R-:W2:Y:S02]  /*1530*/  LDG.E R27, desc[UR56][R6.64+0x4] ;  /* 0x00000438061b7981 */ /* 0x000ea4000c1e1900 */
[----:B--2---:R-:W-:-:S07]  /*1540*/  IMAD.IADD R27, R27, 0x1, -R2 ;  /* 0x000000011b1b7824 */ /* 0x004fce00078e0a02 */
.L_x_2200:
[----:B------:R-:W-:Y:S02]  /*1550*/  ULDC.64 UR4, c[0x0][0xa10] ;  /* 0x0002840000047ab9 */ /* 0x000fe40000000a00 */
[----:B------:R-:W-:-:S04]  /*1560*/  ISETP.NE.U32.AND P0, PT, RZ, UR4, PT ;  /* 0x00000004ff007c0c */ /* 0x000fc8000bf05070 */
[----:B------:R-:W-:Y:S01]  /*1570*/  ISETP.NE.AND.EX P0, PT, RZ, UR5, PT, P0 ;  /* 0x00000005ff007c0c */ /* 0x000fe2000bf05300 */
[----:B-----5:R-:W-:Y:S01]  /*1580*/  IMAD.IADD R9, R27, 0x1, -R0 ;  /* 0x000000011b097824 */ /* 0x020fe200078e0a00 */
[----:B------:R-:W-:-:S11]  /*1590*/  ULDC.64 UR4, c[0x0][0xa30] ;  /* 0x00028c0000047ab9 */ /* 0x000fd60000000a00 */
[----:B0-----:R-:W0:Y:S02]  /*15a0*/  @P0 LDC.64 R2, c[0x0][0xa10] ;  /* 0x00028400ff020b82 */ /* 0x001e240000000a00 */
[----:B0-----:R-:W-:-:S05]  /*15b0*/  @P0 IMAD.WIDE R2, R25, 0x4, R2 ;  /* 0x0000000419020825 */ /* 0x001fca00078e0202 */
[----:B------:R-:W2:Y:S04]  /*15c0*/  @P0 LDG.E R6, desc[UR56][R2.64] ;  /* 0x0000003802060981 */ /* 0x000ea8000c1e1900 */
[----:B------:R0:W2:Y:S01]  /*15d0*/  @P0 LDG.E R7, desc[UR56][R2.64+0x4] ;  /* 0x0000043802070981 */ /* 0x0000a2000c1e1900 */
[----:B------:R-:W-:Y:S01]  /*15e0*/  IMAD.MOV R122, RZ, RZ, -R9 ;  /* 0x000000ffff7a7224 */ /* 0x000fe200078e0a09 */
[----:B------:R-:W-:Y:S02]  /*15f0*/  ISETP.NE.U32.AND P1, PT, RZ, UR4, PT ;  /* 0x00000004ff007c0c */ /* 0x000fe4000bf25070 */
[----:B------:R-:W-:Y:S02]  /*1600*/  MOV R146, R27 ;  /* 0x0000001b00927202 */ /* 0x000fe40000000f00 */
[----:B0-----:R-:W-:-:S02]  /*1610*/  LEA R2, R193, 0xff, 0x7 ;  /* 0x000000ffc1027811 */ /* 0x001fc400078e38ff */
[----:B------:R-:W-:Y:S02]  /*1620*/  VIMNMX R122, RZ, R122, !PT ;  /* 0x0000007aff7a7248 */ /* 0x000fe40007fe0100 */
[----:B------:R-:W-:-:S13]  /*1630*/  ISETP.NE.AND.EX P1, PT, RZ, UR5, PT, P1 ;  /* 0x00000005ff007c0c */ /* 0x000fda000bf25310 */
[----:B------:R-:W-:-:S04]  /*1640*/  @P1 IADD3 R4, P2, R206, UR4, RZ ;  /* 0x00000004ce041c10 */ /* 0x000fc8000ff5e0ff */
[----:B------:R-:W-:-:S05]  /*1650*/  @P1 IADD3.X R5, R207, UR5, RZ, P2, !PT ;  /* 0x00000005cf051c10 */ /* 0x000fca00097fe4ff */
[----:B------:R0:W5:Y:S01]  /*1660*/  @P1 LDG.E R146, desc[UR56][R4.64] ;  /* 0x0000003804921981 */ /* 0x000162000c1e1900 */
[----:B--2---:R-:W-:-:S05]  /*1670*/  @P0 IMAD.IADD R24, R7, 0x1, -R6 ;  /* 0x0000000107180824 */ /* 0x004fca00078e0a06 */
[----:B------:R-:W-:-:S04]  /*1680*/  IADD3 R195, R9, R24, RZ ;  /* 0x0000001809c37210 */ /* 0x000fc80007ffe0ff */
[C---:B------:R-:W-:Y:S01]  /*1690*/  IADD3 R2, R195.reuse, R2, -R192 ;  /* 0x00000002c3027210 */ /* 0x040fe20007ffe8c0 */
[----:B------:R-:W-:-:S03]  /*16a0*/  VIADD R0, R195, 0x7f ;  /* 0x0000007fc3007836 */ /* 0x000fc60000000000 */
[----:B------:R-:W-:Y:S02]  /*16b0*/  SHF.R.S32.HI R7, RZ, 0x1f, R2 ;  /* 0x0000001fff077819 */ /* 0x000fe40000011402 */
[----:B------:R-:W-:Y:S02]  /*16c0*/  SHF.R.S32.HI R3, RZ, 0x1f, R0 ;  /* 0x0000001fff037819 */ /* 0x000fe40000011400 */
[----:B------:R-:W-:Y:S02]  /*16d0*/  LEA.HI R7, R7, R2, RZ, 0x7 ;  /* 0x0000000207077211 */ /* 0x000fe400078f38ff */
[----:B------:R-:W-:Y:S02]  /*16e0*/  LEA.HI R3, R3, R0, RZ, 0x7 ;  /* 0x0000000003037211 */ /* 0x000fe400078f38ff */
[----:B------:R-:W-:Y:S02]  /*16f0*/  SHF.R.S32.HI R150, RZ, 0x7, R7 ;  /* 0x00000007ff967819 */ /* 0x000fe40000011407 */
[----:B------:R-:W-:-:S04]  /*1700*/  SHF.R.S32.HI R3, RZ, 0x7, R3 ;  /* 0x00000007ff037819 */ /* 0x000fc80000011403 */
[----:B------:R-:W-:-:S04]  /*1710*/  VIMNMX R150, R3, R150, PT ;  /* 0x0000009603967248 */ /* 0x000fc80003fe0100 */
[----:B------:R-:W-:-:S04]  /*1720*/  LEA R3, R150, -R9, 0x7 ;  /* 0x8000000996037211 */ /* 0x000fc800078e38ff */
[----:B------:R-:W-:-:S04]  /*1730*/  VIMNMX R3, R3, R24, PT ;  /* 0x0000001803037248 */ /* 0x000fc80003fe0100 */
[----:B------:R-:W-:Y:S02]  /*1740*/  ISETP.GT.AND P0, PT, R3, R122, PT ;  /* 0x0000007a0300720c */ /* 0x000fe40003f04270 */
[----:B------:R-:W-:-:S05]  /*1750*/  SHF.R.U32.HI R122, RZ, 0x7, R122 ;  /* 0x00000007ff7a7819 */ /* 0x000fca000001167a */
[----:B------:R-:W-:-:S06]  /*1760*/  IMAD.MOV.U32 R2, RZ, RZ, R122 ;  /* 0x000000ffff027224 */ /* 0x000fcc00078e007a */
[----:B------:R-:W-:-:S05]  /*1770*/  @P0 VIADD R0, R3, 0x7f ;  /* 0x0000007f03000836 */ /* 0x000fca0000000000 */
[----:B------:R-:W-:-:S04]  /*1780*/  @P0 SHF.R.S32.HI R3, RZ, 0x1f, R0 ;  /* 0x0000001fff030819 */ /* 0x000fc80000011400 */
[----:B------:R-:W-:-:S04]  /*1790*/  @P0 LEA.HI R3, R3, R0, RZ, 0x7 ;  /* 0x0000000003030211 */ /* 0x000fc800078f38ff */
[----:B------:R-:W-:Y:S02]  /*17a0*/  @P0 SHF.R.S32.HI R2, RZ, 0x7, R3 ;  /* 0x00000007ff020819 */ /* 0x000fe40000011403 */
[----:B------:R-:W-:Y:S02]  /*17b0*/  PLOP3.LUT P0, PT, PT, PT, PT, 0x80, 0x0 ;  /* 0x000000000000781c */ /* 0x000fe40003f0f070 */
[----:B------:R-:W-:-:S13]  /*17c0*/  ISETP.GT.AND P1, PT, R2, R122, PT ;  /* 0x0000007a0200720c */ /* 0x000fda0003f24270 */
[----:B0-----:R-:W-:Y:S05]  /*17d0*/  @!P1 BRA `(.L_x_2201) ;  /* 0x0000008800289947 */ /* 0x001fea0003800000 */
        /* <DEDUP_REMOVED lines=17> */
[----:B0-----:R-:W-:-:S07]  /*18f0*/  IMAD.MOV.U32 R12, RZ, RZ, 0x1 ;  /* 0x00000001ff0c7424 */ /* 0x001fce00078e00ff */
[----:B------:R-:W-:-:S07]  /*1900*/  LEPC R20, `(.L_x_2203) ;  /* 0x000000001014794e */ /* 0x000fce0000000000 */
[----:B-1---5:R-:W-:Y:S05]  /*1910*/  CALL.ABS.NOINC R14 ;  /* 0x000000000e007343 */ /* 0x022fea0003c00000 */
.L_x_2203:
[----:B------:R-:W-:Y:S05]  /*1920*/  BSYNC B6 ;  /* 0x0000000000067941 */ /* 0x000fea0003800000 */
.L_x_2202:
        /* <DEDUP_REMOVED lines=20> */
.L_x_2205:
[----:B------:R-:W-:Y:S05]  /*1a70*/  BSYNC B6 ;  /* 0x0000000000067941 */ /* 0x000fea0003800000 */
.L_x_2204:
[----:B------:R-:W-:Y:S01]  /*1a80*/  ULDC.64 UR4, c[0x0][0x9f8] ;  /* 0x00027e0000047ab9 */ /* 0x000fe20000000a00 */
[----:B------:R-:W0:Y:S01]  /*1a90*/  LDC R0, c[0x0][0x428] ;  /* 0x00010a00ff007b82 */ /* 0x000e220000000800 */
[----:B------:R-:W-:Y:S01]  /*1aa0*/  ISETP.NE.U32.AND P0, PT, RZ, UR4, PT ;  /* 0x00000004ff007c0c */ /* 0x000fe2000bf05070 */
[----:B------:R-:W-:-:S06]  /*1ab0*/  VIADD R108, R22, 0x60 ;  /* 0x00000060166c7836 */ /* 0x000fcc0000000000 */
[----:B------:R-:W1:Y:S01]  /*1ac0*/  LDC.64 R126, c[0x0][0x2f0] ;  /* 0x0000bc00ff7e7b82 */ /* 0x000e620000000a00 */
[----:B------:R-:W-:Y:S01]  /*1ad0*/  ISETP.NE.AND.EX P0, PT, RZ, UR5, PT, P0 ;  /* 0x00000005ff007c0c */ /* 0x000fe2000bf05300 */
[----:B------:R-:W-:Y:S01]  /*1ae0*/  IMAD.IADD R117, R26, 0x1, R27 ;  /* 0x000000011a757824 */ /* 0x000fe200078e021b */
[----:B------:R-:W-:Y:S01]  /*1af0*/  SHF.R.S32.HI R23, RZ, 0x1f, R22 ;  /* 0x0000001fff177819 */ /* 0x000fe20000011416 */
[----:B------:R-:W-:-:S04]  /*1b00*/  ULDC.64 UR6, c[0x0][0xa08] ;  /* 0x0002820000067ab9 */ /* 0x000fc80000000a00 */
        /* <DEDUP_REMOVED lines=10> */
[C---:B------:R-:W-:Y:S02]  /*1bb0*/  ISETP.GE.AND P1, PT, R22.reuse, UR4, PT ;  /* 0x0000000416007c0c */ /* 0x040fe4000bf26270 */
[----:B------:R-:W-:Y:S02]  /*1bc0*/  SEL R3, RZ, 0xffffffff, P2 ;  /* 0xffffffffff037807 */ /* 0x000fe40001000000 */
[----:B------:R-:W-:Y:S01]  /*1bd0*/  SEL R0, RZ, 0x1, P1 ;  /* 0x00000001ff007807 */ /* 0x000fe20000800000 */
[----:B----4-:R-:W-:Y:S01]  /*1be0*/  VIADD R5, R22, 0x80 ;  /* 0x0000008016057836 */ /* 0x010fe20000000000 */
[----:B------:R-:W-:-:S02]  /*1bf0*/  SHF.L.U32 R3, R3, 0x1, RZ ;  /* 0x0000000103037819 */ /* 0x000fc400000006ff */
[----:B------:R-:W-:Y:S01]  /*1c00*/  ISETP.GE.AND P1, PT, R187, UR4, PT ;  /* 0x00000004bb007c0c */ /* 0x000fe2000bf26270 */
[----:B------:R-:W1:Y:S01]  /*1c10*/  @P0 LDC R7, c[0x0][0x42c] ;  /* 0x00010b00ff070b82 */ /* 0x000e620000000800 */
[----:B------:R-:W-:Y:S02]  /*1c20*/  ISETP.GE.AND P2, PT, R108, UR4, PT ;  /* 0x000000046c007c0c */ /* 0x000fe4000bf46270 */
[----:B------:R-:W-:Y:S01]  /*1c30*/  LOP3.LUT R0, R3, 0x2, R0, 0xe2, !PT ;  /* 0x0000000203007812 */ /* 0x000fe200078ee200 */
[----:B---3--:R-:W-:Y:S01]  /*1c40*/  IMAD.WIDE.U32 R106, R184, R30, R22 ;  /* 0x0000001eb86a7225 */ /* 0x008fe200078e0016 */
[----:B------:R-:W-:Y:S02]  /*1c50*/  SEL R3, RZ, 0x4, P1 ;  /* 0x00000004ff037807 */ /* 0x000fe40000800000 */
[----:B------:R-:W-:Y:S01]  /*1c60*/  SEL R4, RZ, 0x8, P2 ;  /* 0x00000008ff047807 */ /* 0x000fe20001000000 */
[----:B------:R-:W3:Y:S01]  /*1c70*/  @P0 LDC R9, c[0x0][0x430] ;  /* 0x00010c00ff090b82 */ /* 0x000ee20000000800 */
[----:B------:R-:W-:-:S02]  /*1c80*/  ISETP.GE.AND P1, PT, R5, UR4, PT ;  /* 0x0000000405007c0c */ /* 0x000fc4000bf26270 */
[----:B------:R-:W-:Y:S02]  /*1c90*/  LOP3.LUT R3, R4, R0, R3, 0xfe, !PT ;  /* 0x0000000004037212 */ /* 0x000fe400078efe03 */
[----:B------:R-:W-:Y:S02]  /*1ca0*/  IADD3 R5, R22, 0xa0, RZ ;  /* 0x000000a016057810 */ /* 0x000fe40007ffe0ff */
[----:B------:R-:W-:Y:S02]  /*1cb0*/  SHF.R.S32.HI R13, RZ, 0x1f, R117 ;  /* 0x0000001fff0d7819 */ /* 0x000fe40000011475 */
[----:B------:R-:W-:Y:S02]  /*1cc0*/  SEL R4, RZ, 0x10, P1 ;  /* 0x00000010ff047807 */ /* 0x000fe40000800000 */
[----:B------:R-:W-:Y:S01]  /*1cd0*/  ISETP.GE.AND P1, PT, R5, UR4, PT ;  /* 0x0000000405007c0c */ /* 0x000fe2000bf26270 */
[----:B------:R-:W-:Y:S01]  /*1ce0*/  ULDC.64 UR4, c[0x0][0x320] ;  /* 0x0000c80000047ab9 */ /* 0x000fe20000000a00 */
[----:B------:R-:W-:Y:S01]  /*1cf0*/  LOP3.LUT R3, R3, R4, RZ, 0xfc, !PT ;  /* 0x0000000403037212 */ /* 0x000fe200078efcff */
[----:B------:R-:W-:Y:S01]  /*1d00*/  IMAD R4, R13, R126, RZ ;  /* 0x0000007e0d047224 */ /* 0x000fe200078e02ff */
[----:B--2---:R-:W-:Y:S01]  /*1d10*/  ISETP.GE.AND P2, PT, R186, R121, PT ;  /* 0x00000079ba00720c */ /* 0x004fe20003f46270 */
[----:B-1----:R-:W-:Y:S01]  /*1d20*/  @P0 IMAD.HI.U32 R0, R194, R7, RZ ;  /* 0x00000007c2000227 */ /* 0x002fe200078e00ff */
[----:B------:R-:W-:-:S02]  /*1d30*/  ISETP.GE.AND P3, PT, R22, R121, PT ;  /* 0x000000791600720c */ /* 0x000fc40003f66270 */
[----:B------:R-:W-:Y:S01]  /*1d40*/  ISETP.GE.AND P4, PT, R187, R121, PT ;  /* 0x00000079bb00720c */ /* 0x000fe20003f86270 */
[C---:B------:R-:W-:Y:S01]  /*1d50*/  IMAD.WIDE.U32 R6, R117.reuse, R126, RZ ;  /* 0x0000007e75067225 */ /* 0x040fe200078e00ff */
[----:B------:R-:W-:Y:S02]  /*1d60*/  SHF.R.S32.HI R17, RZ, 0x1f, R16 ;  /* 0x0000001fff117819 */ /* 0x000fe40000011410 */
[----:B------:R-:W-:Y:S01]  /*1d70*/  SHF.L.U64.HI R124, R126, 0x7, R127 ;  /* 0x000000077e7c7819 */ /* 0x000fe2000001027f */
[----:B------:R-:W-:Y:S01]  /*1d80*/  IMAD R11, R117, R127, R4 ;  /* 0x0000007f750b7224 */ /* 0x000fe200078e0204 */
[----:B---3--:R-:W-:Y:S01]  /*1d90*/  @P0 SHF.R.U32.HI R194, RZ, R9, R0 ;  /* 0x00000009ffc20219 */ /* 0x008fe20000011600 */
[----:B------:R-:W1:Y:S01]  /*1da0*/  LDC.64 R4, c[0x0][0x3e8] ;  /* 0x0000fa00ff047b82 */ /* 0x000e620000000a00 */
[----:B------:R-:W-:Y:S01]  /*1db0*/  ISETP.NE.U32.AND P0, PT, RZ, UR6, PT ;  /* 0x00000006ff007c0c */ /* 0x000fe2000bf05070 */
[----:B------:R-:W-:Y:S01]  /*1dc0*/  IMAD.IADD R7, R7, 0x1, R11 ;  /* 0x0000000107077824 */ /* 0x000fe200078e020b */
[----:B------:R-:W-:Y:S01]  /*1dd0*/  SHF.R.S32.HI R0, RZ, 0x1f, R194 ;  /* 0x0000001fff007819 */ /* 0x000fe200000114c2 */
[----:B------:R-:W-:Y:S01]  /*1de0*/  IMAD.WIDE.U32 R8, R194, UR4, R22 ;  /* 0x00000004c2087c25 */ /* 0x000fe2000f8e0016 */
[----:B------:R-:W-:-:S02]  /*1df0*/  ISETP.NE.AND.EX P0, PT, RZ, UR7, PT, P0 ;  /* 0x00000007ff007c0c */ /* 0x000fc4000bf05300 */
[----:B------:R-:W-:Y:S01]  /*1e00*/  SHF.L.U32 R92, R126, 0x7, RZ ;  /* 0x000000077e5c7819 */ /* 0x000fe200000006ff */
[----:B------:R-:W-:Y:S01]  /*1e10*/  IMAD R15, R0, UR4, RZ ;  /* 0x00000004000f7c24 */ /* 0x000fe2000f8e02ff */
[----:B------:R-:W-:Y:S01]  /*1e20*/  MOV R123, 0x20 ;  /* 0x00000020007b7802 */ /* 0x000fe20000000f00 */
[----:B------:R-:W-:Y:S01]  /*1e30*/  IMAD.WIDE.U32 R104, R184, R30, R16 ;  /* 0x0000001eb8687225 */ /* 0x000fe200078e0010 */
[----:B------:R-:W-:Y:S02]  /*1e40*/  P2R R112, PR, RZ, 0x10 ;  /* 0x00000010ff707803 */ /* 0x000fe40000000000 */
[----:B------:R-:W-:Y:S01]  /*1e50*/  SHF.L.U64.HI R125, R30, 0x7, R31 ;  /* 0x000000071e7d7819 */ /* 0x000fe2000001021f */
[----:B------:R-:W-:Y:S01]  /*1e60*/  IMAD R15, R194, UR5, R15 ;  /* 0x00000005c20f7c24 */ /* 0x000fe2000f8e020f */
[----:B------:R-:W-:Y:S01]  /*1e70*/  ULDC.64 UR4, c[0x0][0x2f8] ;  /* 0x0000be0000047ab9 */ /* 0x000fe20000000a00 */
[----:B------:R-:W-:Y:S01]  /*1e80*/  SHF.L.U64.HI R32, R30, 0x6, R31 ;  /* 0x000000061e207819 */ /* 0x000fe2000001021f */
[----:B------:R-:W-:Y:S01]  /*1e90*/  IMAD R11, R0, UR4, RZ ;  /* 0x00000004000b7c24 */ /* 0x000fe2000f8e02ff */
[----:B------:R-:W-:Y:S01]  /*1ea0*/  SHF.R.S32.HI R147, RZ, 0x1f, R210 ;  /* 0x0000001fff937819 */ /* 0x000fe200000114d2 */
[----:B------:R-:W-:Y:S01]  /*1eb0*/  IMAD.WIDE.U32 R6, R194, UR4, R6 ;  /* 0x00000004c2067c25 */ /* 0x000fe2000f8e0006 */
[----:B0-----:R-:W-:-:S03]  /*1ec0*/  LEA.HI R151, R151, 0x8, RZ, 0x19 ;  /* 0x0000000897977811 */ /* 0x001fc600078fc8ff */
[----:B------:R-:W-:Y:S01]  /*1ed0*/  IMAD R11, R194, UR5, R11 ;  /* 0x00000005c20b7c24 */ /* 0x000fe2000f8e020b */
[----:B------:R-:W-:Y:S01]  /*1ee0*/  ULDC.64 UR4, c[0x0][0x300] ;  /* 0x0000c00000047ab9 */ /* 0x000fe20000000a00 */
[----:B------:R-:W-:Y:S01]  /*1ef0*/  IMAD.IADD R9, R9, 0x1, R15 ;  /* 0x0000000109097824 */ /* 0x000fe200078e020f */
[----:B-1----:R-:W-:Y:S01]  /*1f00*/  SHF.L.U64.HI R35, R4, 0x6, R5 ;  /* 0x0000000604237819 */ /* 0x002fe20000010205 */
[-C--:B------:R-:W-:Y:S01]  /*1f10*/  IMAD R10, R211, R4.reuse, RZ ;  /* 0x00000004d30a7224 */ /* 0x080fe200078e02ff */
[----:B------:R-:W-:Y:S01]  /*1f20*/  IADD3 R7, R7, R11, RZ ;  /* 0x0000000b07077210 */ /* 0x000fe20007ffe0ff */
[----:B------:R-:W-:Y:S01]  /*1f30*/  IMAD.WIDE.U32 R102, R184, R4, R22 ;  /* 0x00000004b8667225 */ /* 0x000fe200078e0016 */
[----:B------:R-:W-:-:S03]  /*1f40*/  SHF.L.U32 R33, R4, 0x6, RZ ;  /* 0x0000000604217819 */ /* 0x000fc600000006ff */
[C---:B------:R-:W-:Y:S02]  /*1f50*/  IMAD R15, R184.reuse, R5, R10 ;  /* 0x00000005b80f7224 */ /* 0x040fe400078e020a */
[----:B------:R-:W-:-:S03]  /*1f60*/  IMAD.WIDE.U32 R100, R184, R4, R16 ;  /* 0x00000004b8647225 */ /* 0x000fc600078e0010 */
[----:B------:R-:W-:Y:S01]  /*1f70*/  IADD3 R103, R15, R103, RZ ;  /* 0x000000670f677210 */ /* 0x000fe20007ffe0ff */
[----:B------:R-:W-:Y:S02]  /*1f80*/  IMAD.IADD R101, R101, 0x1, R15 ;  /* 0x0000000165657824 */ /* 0x000fe400078e020f */
[----:B------:R-:W-:Y:S02]  /*1f90*/  IMAD.SHL.U32 R34, R4, 0x80, RZ ;  /* 0x0000008004227824 */ /* 0x000fe400078e00ff */
[----:B-----5:R-:W-:-:S04]  /*1fa0*/  IMAD.WIDE.U32 R100, R146, R4, R100 ;  /* 0x0000000492647225 */ /* 0x020fc800078e0064 */
[----:B------:R-:W-:Y:S01]  /*1fb0*/  IMAD.WIDE.U32 R102, R146, R4, R102 ;  /* 0x0000000492667225 */ /* 0x000fe200078e0066 */
        /* <DEDUP_REMOVED lines=8> */
[----:B------:R-:W-:Y:S01]  /*2040*/  IMAD R93, R184, R127, R6 ;  /* 0x0000007fb85d7224 */ /* 0x000fe200078e0206 */
[----:B------:R-:W-:Y:S01]  /*2050*/  SHF.L.U64.HI R127, R126, 0x6, R127 ;  /* 0x000000067e7f7819 */ /* 0x000fe2000001027f */
[----:B------:R-:W-:Y:S01]  /*2060*/  IMAD.WIDE.U32 R6, R184, R126, R22 ;  /* 0x0000007eb8067225 */ /* 0x000fe200078e0016 */
[----:B------:R-:W-:-:S03]  /*2070*/  SHF.L.U64.HI R126, R4, 0x7, R5 ;  /* 0x00000007047e7819 */ /* 0x000fc60000010205 */
[----:B------:R-:W-:Y:S01]  /*2080*/  IMAD R0, R0, UR4, RZ ;  /* 0x0000000400007c24 */ /* 0x000fe2000f8e02ff */
[----:B------:R-:W-:Y:S01]  /*2090*/  IADD3 R94, P0, R96, R6, RZ ;  /* 0x00000006605e7210 */ /* 0x000fe20007f1e0ff */
[----:B------:R-:W-:Y:S02]  /*20a0*/  IMAD.IADD R95, R97, 0x1, R95 ;  /* 0x00000001615f7824 */ /* 0x000fe400078e025f */
[----:B------:R-:W-:Y:S02]  /*20b0*/  IMAD R37, R11, UR5, R0 ;  /* 0x000000050b257c24 */ /* 0x000fe4000f8e0200 */
[-C--:B------:R-:W-:Y:S01]  /*20c0*/  IMAD R0, R211, R30.reuse, RZ ;  /* 0x0000001ed3007224 */ /* 0x080fe200078e02ff */
[----:B------:R-:W-:Y:S01]  /*20d0*/  IADD3.X R93, R95, R7, R93, P0, !PT ;  /* 0x000000075f5d7210 */ /* 0x000fe200007fe45d */
[----:B------:R-:W-:Y:S01]  /*20e0*/  IMAD.WIDE.U32 R98, R11, UR4, R8 ;  /* 0x000000040b627c25 */ /* 0x000fe2000f8e0008 */
[C---:B------:R-:W-:Y:S02]  /*20f0*/  SEL R9, R121.reuse, RZ, P2 ;  /* 0x000000ff79097207 */ /* 0x040fe40001000000 */
[C---:B------:R-:W-:Y:S01]  /*2100*/  SEL R7, R121.reuse, RZ, P3 ;  /* 0x000000ff79077207 */ /* 0x040fe20001800000 */
[----:B------:R-:W-:Y:S01]  /*2110*/  IMAD R11, R184, R31, R0 ;  /* 0x0000001fb80b7224 */ /* 0x000fe200078e0200 */
[----:B------:R-:W-:Y:S01]  /*2120*/  SEL R0, R121, RZ, P4 ;  /* 0x000000ff79007207 */ /* 0x000fe20002000000 */
[----:B------:R-:W-:Y:S01]  /*2130*/  IMAD.IADD R9, R186, 0x1, R9 ;  /* 0x00000001ba097824 */ /* 0x000fe200078e0209 */
[----:B------:R-:W-:Y:S01]  /*2140*/  IADD3 R7, R22, R7, RZ ;  /* 0x0000000716077210 */ /* 0x000fe20007ffe0ff */
[----:B------:R-:W-:Y:S01]  /*2150*/  IMAD.IADD R105, R105, 0x1, R11 ;  /* 0x0000000169697824 */ /* 0x000fe200078e020b */
[----:B------:R-:W-:Y:S01]  /*2160*/  LOP3.LUT P0, RZ, R217, 0x4, RZ, 0xc0, !PT ;  /* 0x00000004d9ff7812 */ /* 0x000fe2000780c0ff */
[----:B------:R-:W-:Y:S01]  /*2170*/  IMAD.IADD R8, R187, 0x1, R0 ;  /* 0x00000001bb087824 */ /* 0x000fe200078e0200 */
[----:B------:R-:W-:Y:S01]  /*2180*/  SHF.R.S32.HI R0, RZ, 0x1f, R7 ;  /* 0x0000001fff007819 */ /* 0x000fe20000011407 */
[----:B------:R-:W-:Y:S01]  /*2190*/  IMAD.IADD R107, R11, 0x1, R107 ;  /* 0x000000010b6b7824 */ /* 0x000fe200078e026b */
[----:B------:R-:W-:Y:S01]  /*21a0*/  SHF.R.S32.HI R6, RZ, 0x1f, R9 ;  /* 0x0000001fff067819 */ /* 0x000fe20000011409 */
[----:B------:R-:W-:Y:S01]  /*21b0*/  IMAD.WIDE.U32 R104, R146, R30, R104 ;  /* 0x0000001e92687225 */ /* 0x000fe200078e0068 */
[----:B------:R-:W-:-:S02]  /*21c0*/  LEA.HI R21, R0, R7, RZ, 0x3 ;  /* 0x0000000700157211 */ /* 0x000fc400078f18ff */
[----:B------:R-:W-:Y:S01]  /*21d0*/  SHF.R.S32.HI R11, RZ, 0x1f, R8 ;  /* 0x0000001fff0b7819 */ /* 0x000fe20000011408 */
[----:B------:R-:W-:Y:S01]  /*21e0*/  IMAD.WIDE.U32 R106, R146, R30, R106 ;  /* 0x0000001e926a7225 */ /* 0x000fe200078e006a */
[----:B------:R-:W-:Y:S02]  /*21f0*/  LEA.HI R0, R0, R7, RZ, 0x6 ;  /* 0x0000000700007211 */ /* 0x000fe400078f30ff */
[CC--:B------:R-:W-:Y:S01]  /*2200*/  LEA.HI R20, R6.reuse, R9.reuse, RZ, 0x3 ;  /* 0x0000000906147211 */ /* 0x0c0fe200078f18ff */
[----:B------:R-:W-:Y:S01]  /*2210*/  IMAD.SHL.U32 R121, R121, 0x2, RZ ;  /* 0x0000000279797824 */ /* 0x000fe200078e00ff */
[----:B------:R-:W-:Y:S02]  /*2220*/  LEA.HI R6, R6, R9, RZ, 0x6 ;  /* 0x0000000906067211 */ /* 0x000fe400078f30ff */
[----:B------:R-:W-:Y:S02]  /*2230*/  LOP3.LUT R7, R196, 0x38, R21, 0xf8, !PT ;  /* 0x00000038c4077812 */ /* 0x000fe400078ef815 */
[----:B------:R-:W-:-:S02]  /*2240*/  LEA.HI R15, R11, R8, RZ, 0x3 ;  /* 0x000000080b0f7211 */ /* 0x000fc400078f18ff */
[----:B------:R-:W-:Y:S02]  /*2250*/  SHF.L.U32 R0, R0, 0x7, RZ ;  /* 0x0000000700007819 */ /* 0x000fe400000006ff */
[----:B------:R-:W-:Y:S02]  /*2260*/  LOP3.LUT R10, R191, 0x38, R21, 0xf8, !PT ;  /* 0x00000038bf0a7812 */ /* 0x000fe400078ef815 */
[----:B------:R-:W-:Y:S01]  /*2270*/  LEA.HI R11, R11, R8, RZ, 0x6 ;  /* 0x000000080b0b7211 */ /* 0x000fe200078f30ff */
[----:B------:R-:W-:Y:S01]  /*2280*/  IMAD.SHL.U32 R8, R6, 0x80, RZ ;  /* 0x0000008006087824 */ /* 0x000fe200078e00ff */
[----:B------:R-:W-:Y:S02]  /*2290*/  LOP3.LUT R6, R7, R198, RZ, 0x3c, !PT ;  /* 0x000000c607067212 */ /* 0x000fe400078e3cff */
[----:B------:R-:W-:Y:S01]  /*22a0*/  LOP3.LUT R0, R0, 0xffffe000, RZ, 0xc0, !PT ;  /* 0xffffe00000007812 */ /* 0x000fe200078ec0ff */
[----:B------:R-:W-:Y:S01]  /*22b0*/  IMAD.SHL.U32 R12, R11, 0x80, RZ ;  /* 0x000000800b0c7824 */ /* 0x000fe200078e00ff */
[----:B------:R-:W-:-:S02]  /*22c0*/  LOP3.LUT R10, R10, R225, RZ, 0x3c, !PT ;  /* 0x000000e10a0a7212 */ /* 0x000fc400078e3cff */
[----:B------:R-:W-:Y:S02]  /*22d0*/  SHF.R.S32.HI R7, RZ, 0x1f, R146 ;  /* 0x0000001fff077819 */ /* 0x000fe40000011492 */
[-C--:B------:R-:W-:Y:S02]  /*22e0*/  IADD3 R143, R10, R0.reuse, R199 ;  /* 0x000000000a8f7210 */ /* 0x080fe40007ffe0c7 */
[----:B------:R-:W-:Y:S01]  /*22f0*/  LEA R145, R197, R0, 0x9 ;  /* 0x00000000c5917211 */ /* 0x000fe200078e48ff */
[C---:B------:R-:W-:Y:S01]  /*2300*/  IMAD R0, R7.reuse, R4, RZ ;  /* 0x0000000407007224 */ /* 0x040fe200078e02ff */
[C---:B------:R-:W-:Y:S01]  /*2310*/  LOP3.LUT R9, R196.reuse, 0x38, R20, 0xf8, !PT ;  /* 0x00000038c4097812 */ /* 0x040fe200078ef814 */
[----:B------:R-:W-:Y:S01]  /*2320*/  IMAD R7, R7, R30, RZ ;  /* 0x0000001e07077224 */ /* 0x000fe200078e02ff */
[----:B------:R-:W-:Y:S01]  /*2330*/  LOP3.LUT R11, R196, 0x38, R15, 0xf8, !PT ;  /* 0x00000038c40b7812 */ /* 0x000fe200078ef80f */
[----:B------:R-:W-:Y:S01]  /*2340*/  IMAD R27, R146, R5, R0 ;  /* 0x00000005921b7224 */ /* 0x000fe200078e0200 */
[----:B------:R-:W-:Y:S01]  /*2350*/  LOP3.LUT R5, R196, 0x18, R22, 0xf8, !PT ;  /* 0x00000018c4057812 */ /* 0x000fe200078ef816 */
[----:B------:R-:W-:Y:S01]  /*2360*/  IMAD R7, R146, R31, R7 ;  /* 0x0000001f92077224 */ /* 0x000fe200078e0207 */
[----:B------:R-:W-:Y:S01]  /*2370*/  LOP3.LUT R26, R191, 0x38, R15, 0xf8, !PT ;  /* 0x00000038bf1a7812 */ /* 0x000fe200078ef80f */
[----:B------:R-:W-:Y:S01]  /*2380*/  IMAD.SHL.U32 R31, R30, 0x80, RZ ;  /* 0x000000801e1f7824 */ /* 0x000fe200078e00ff */
[-C--:B------:R-:W-:Y:S01]  /*2390*/  LOP3.LUT R0, R5, R198.reuse, RZ, 0x3c, !PT ;  /* 0x000000c605007212 */ /* 0x080fe200078e3cff */
[----:B------:R-:W-:Y:S01]  /*23a0*/  IMAD.IADD R28, R101, 0x1, R27 ;  /* 0x00000001651c7824 */ /* 0x000fe200078e021b */
[----:B------:R-:W-:Y:S01]  /*23b0*/  LOP3.LUT R8, R8, 0xffffe000, RZ, 0xc0, !PT ;  /* 0xffffe00008087812 */ /* 0x000fe200078ec0ff */
[----:B------:R-:W-:Y:S01]  /*23c0*/  IMAD.IADD R25, R7, 0x1, R107 ;  /* 0x0000000107197824 */ /* 0x000fe200078e026b */
[----:B------:R-:W-:Y:S01]  /*23d0*/  LOP3.LUT R12, R12, 0xffffe000, RZ, 0xc0, !PT ;  /* 0xffffe0000c0c7812 */ /* 0x000fe200078ec0ff */
[----:B------:R-:W-:Y:S01]  /*23e0*/  IMAD R29, R197, 0x200, R0 ;  /* 0x00000200c51d7824 */ /* 0x000fe200078e0200 */
[----:B------:R-:W-:Y:S01]  /*23f0*/  LOP3.LUT R14, R191, 0x38, R20, 0xf8, !PT ;  /* 0x00000038bf0e7812 */ /* 0x000fe200078ef814 */
[C---:B------:R-:W-:Y:S01]  /*2400*/  IMAD R144, R197.reuse, 0x200, R8 ;  /* 0x00000200c5907824 */ /* 0x040fe200078e0208 */
[----:B------:R-:W-:Y:S01]  /*2410*/  SEL R0, RZ, 0x20, P1 ;  /* 0x00000020ff007807 */ /* 0x000fe20000800000 */
[----:B------:R-:W-:Y:S01]  /*2420*/  IMAD R142, R197, 0x200, R12 ;  /* 0x00000200c58e7824 */ /* 0x000fe200078e020c */
[-C--:B------:R-:W-:Y:S01]  /*2430*/  LOP3.LUT R9, R9, R198.reuse, RZ, 0x3c, !PT ;  /* 0x000000c609097212 */ /* 0x080fe200078e3cff */
[----:B------:R-:W-:Y:S01]  /*2440*/  IMAD.SHL.U32 R30, R30, 0x40, RZ ;  /* 0x000000401e1e7824 */ /* 0x000fe200078e00ff */
[----:B------:R-:W-:-:S02]  /*2450*/  LOP3.LUT R11, R11, R198, RZ, 0x3c, !PT ;  /* 0x000000c60b0b7212 */ /* 0x000fc400078e3cff */
[-C--:B------:R-:W-:Y:S01]  /*2460*/  LOP3.LUT R26, R26, R225.reuse, RZ, 0x3c, !PT ;  /* 0x000000e11a1a7212 */ /* 0x080fe200078e3cff */
[----:B------:R-:W-:Y:S01]  /*2470*/  IMAD.IADD R144, R144, 0x1, R9 ;  /* 0x0000000190907824 */ /* 0x000fe200078e0209 */
[----:B------:R-:W-:Y:S01]  /*2480*/  LOP3.LUT R14, R14, R225, RZ, 0x3c, !PT ;  /* 0x000000e10e0e7212 */ /* 0x000fe200078e3cff */
[----:B------:R-:W-:Y:S01]  /*2490*/  IMAD.IADD R142, R142, 0x1, R11 ;  /* 0x000000018e8e7824 */ /* 0x000fe200078e020b */
[----:B------:R-:W-:Y:S02]  /*24a0*/  IADD3 R116, P4, R184, R117, RZ ;  /* 0x00000075b8747210 */ /* 0x000fe40007f9e0ff */
[----:B------:R-:W-:Y:S02]  /*24b0*/  SEL R123, R123, 0xffffffe0, !P0 ;  /* 0xffffffe07b7b7807 */ /* 0x000fe40004000000 */
[----:B------:R-:W-:Y:S02]  /*24c0*/  SHF.R.S32.HI R111, RZ, 0x3, R21 ;  /* 0x00000003ff6f7819 */ /* 0x000fe40000011415 */
[----:B------:R-:W-:Y:S01]  /*24d0*/  SHF.R.S32.HI R110, RZ, 0x3, R20 ;  /* 0x00000003ff6e7819 */ /* 0x000fe20000011414 */
[----:B------:R-:W-:Y:S01]  /*24e0*/  IMAD.IADD R133, R123, 0x1, R29 ;  /* 0x000000017b857824 */ /* 0x000fe200078e021d */
[----:B------:R-:W-:-:S02]  /*24f0*/  SHF.R.S32.HI R109, RZ, 0x3, R15 ;  /* 0x00000003ff6d7819 */ /* 0x000fc4000001140f */
[----:B------:R-:W-:Y:S02]  /*2500*/  LOP3.LUT R21, R21, 0xfffffff8, RZ, 0xc0, !PT ;  /* 0xfffffff815157812 */ /* 0x000fe400078ec0ff */
[----:B------:R-:W-:Y:S02]  /*2510*/  LOP3.LUT R20, R20, 0xfffffff8, RZ, 0xc0, !PT ;  /* 0xfffffff814147812 */ /* 0x000fe400078ec0ff */
[----:B------:R-:W-:Y:S02]  /*2520*/  LOP3.LUT R15, R15, 0xfffffff8, RZ, 0xc0, !PT ;  /* 0xfffffff80f0f7812 */ /* 0x000fe400078ec0ff */
[----:B------:R-:W-:Y:S02]  /*2530*/  LOP3.LUT R0, R3, R0, RZ, 0xfc, !PT ;  /* 0x0000000003007212 */ /* 0x000fe400078efcff */
[----:B------:R-:W-:Y:S01]  /*2540*/  IADD3 R136, R26, R12, R199 ;  /* 0x0000000c1a887210 */ /* 0x000fe20007ffe0c7 */
[----:B------:R-:W-:Y:S01]  /*2550*/  IMAD.IADD R26, R105, 0x1, R7 ;  /* 0x00000001691a7824 */ /* 0x000fe200078e0207 */
[----:B------:R-:W-:-:S02]  /*2560*/  IADD3 R137, R14, R8, R199 ;  /* 0x000000080e897210 */ /* 0x000fc40007ffe0c7 */
[----:B------:R-:W-:Y:S02]  /*2570*/  IADD3 R145, R145, R6, RZ ;  /* 0x0000000691917210 */ /* 0x000fe40007ffe0ff */
[----:B------:R-:W-:Y:S02]  /*2580*/  IADD3.X R117, R211, R13, RZ, P4, !PT ;  /* 0x0000000dd3757210 */ /* 0x000fe400027fe4ff */
[----:B------:R-:W-:Y:S02]  /*2590*/  IADD3 R27, R27, R103, RZ ;  /* 0x000000671b1b7210 */ /* 0x000fe40007ffe0ff */
[----:B------:R-:W-:Y:S02]  /*25a0*/  LOP3.LUT R14, R3, 0x1, RZ, 0xc0, !PT ;  /* 0x00000001030e7812 */ /* 0x000fe400078ec0ff */
[----:B------:R-:W-:Y:S02]  /*25b0*/  SHF.R.S32.HI R13, RZ, 0x1f, R21 ;  /* 0x0000001fff0d7819 */ /* 0x000fe40000011415 */
[----:B------:R-:W-:-:S02]  /*25c0*/  SHF.R.S32.HI R12, RZ, 0x1f, R20 ;  /* 0x0000001fff0c7819 */ /* 0x000fc40000011414 */
[----:B------:R-:W-:Y:S02]  /*25d0*/  SHF.R.S32.HI R11, RZ, 0x1f, R15 ;  /* 0x0000001fff0b7819 */ /* 0x000fe4000001140f */
[C---:B------:R-:W-:Y:S02]  /*25e0*/  LOP3.LUT R10, R0.reuse, 0x2, RZ, 0xc0, !PT ;  /* 0x00000002000a7812 */ /* 0x040fe400078ec0ff */
[C---:B------:R-:W-:Y:S02]  /*25f0*/  LOP3.LUT R9, R0.reuse, 0x4, RZ, 0xc0, !PT ;  /* 0x0000000400097812 */ /* 0x040fe400078ec0ff */
[C---:B------:R-:W-:Y:S02]  /*2600*/  LOP3.LUT R8, R0.reuse, 0x8, RZ, 0xc0, !PT ;  /* 0x0000000800087812 */ /* 0x040fe400078ec0ff */
[C---:B------:R-:W-:Y:S02]  /*2610*/  LOP3.LUT R7, R0.reuse, 0x10, RZ, 0xc0, !PT ;  /* 0x0000001000077812 */ /* 0x040fe400078ec0ff */
[----:B------:R-:W-:-:S02]  /*2620*/  LOP3.LUT R6, R0, 0x20, RZ, 0xc0, !PT ;  /* 0x0000002000067812 */ /* 0x000fc400078ec0ff */
[----:B------:R-:W-:-:S07]  /*2630*/  IADD3 R5, R99, R37, RZ ;  /* 0x0000002563057210 */ /* 0x000fce0007ffe0ff */
.L_x_2305:
[----:B0-----:R-:W0:Y:S01]  /*2640*/  LDC.64 R118, c[0x0][0x2d8] ;  /* 0x0000b600ff767b82 */ /* 0x001e220000000a00 */
[----:B--2---:R-:W-:Y:S01]  /*2650*/  VIADD R39, R2, 0xffffffff ;  /* 0xffffffff02277836 */ /* 0x004fe20000000000 */
[----:B------:R-:W-:Y:S05]  /*2660*/  YIELD ;  /* 0x0000000000007946 */ /* 0x000fea0003800000 */
[----:B------:R-:W-:Y:S01]  /*2670*/  SHF.R.S32.HI R36, RZ, 0x1f, R39 ;  /* 0x0000001fff247819 */ /* 0x000fe20000011427 */
[----:B-1----:R-:W1:Y:S01]  /*2680*/  LDC R120, c[0x0][0x3d4] ;  /* 0x0000f500ff787b82 */ /* 0x002e620000000800 */
[-C--:B------:R-:W-:Y:S01]  /*2690*/  IMAD R3, R124, R39.reuse, RZ ;  /* 0x000000277c037224 */ /* 0x080fe200078e02ff */
[----:B------:R-:W-:Y:S01]  /*26a0*/  BSSY B0, `(.L_x_2206) ;  /* 0x000073b000007945 */ /* 0x000fe20003800000 */
[----:B------:R-:W-:-:S04]  /*26b0*/  IMAD.WIDE.U32 R130, R92, R39, RZ ;  /* 0x000000275c827225 */ /* 0x000fc800078e00ff */
[----:B------:R-:W-:Y:S01]  /*26c0*/  IMAD R37, R36, R92, R3 ;  /* 0x0000005c24257224 */ /* 0x000fe200078e0203 */
[CC--:B------:R-:W-:Y:S01]  /*26d0*/  IADD3 R3, P5, R94.reuse, R130.reuse, RZ ;  /* 0x000000825e037210 */ /* 0x0c0fe20007fbe0ff */
[----:B------:R-:W-:Y:S01]  /*26e0*/  IMAD R47, R19, 0x6000, R29 ;  /* 0x00006000132f7824 */ /* 0x000fe200078e021d */
[----:B------:R-:W-:Y:S01]  /*26f0*/  IADD3 R0, P1, P4, R94, R130, R132 ;  /* 0x000000825e007210 */ /* 0x000fe20007c3e084 */
[----:B------:R-:W-:Y:S02]  /*2700*/  IMAD.IADD R88, R131, 0x1, R37 ;  /* 0x0000000183587824 */ /* 0x000fe400078e0225 */
[----:B------:R-:W-:Y:S01]  /*2710*/  IMAD R47, R47, 0x2, R114 ;  /* 0x000000022f2f7824 */ /* 0x000fe200078e0272 */
[-C--:B0-----:R-:W-:Y:S02]  /*2720*/  LEA R48, P0, R3, R118.reuse, 0x1 ;  /* 0x0000007603307211 */ /* 0x081fe400078008ff */
[----:B------:R-:W-:Y:S02]  /*2730*/  IADD3.X R4, R88, R93, RZ, P5, !PT ;  /* 0x0000005d58047210 */ /* 0x000fe40002ffe4ff */
[----:B------:R-:W-:-:S02]  /*2740*/  LEA R44, P5, R0, R118, 0x1 ;  /* 0x00000076002c7211 */ /* 0x000fc400078a08ff */
[-C--:B------:R-:W-:Y:S01]  /*2750*/  LEA.HI.X R49, R3, R119.reuse, R4, 0x1, P0 ;  /* 0x0000007703317211 */ /* 0x080fe200000f0c04 */
[----:B------:R-:W-:Y:S01]  /*2760*/  IMAD R3, R19, 0x6000, R133 ;  /* 0x0000600013037824 */ /* 0x000fe200078e0285 */
[----:B-1----:R-:W-:Y:S02]  /*2770*/  ISETP.GE.AND P0, PT, R120, 0x1, PT ;  /* 0x000000017800780c */ /* 0x002fe40003f06270 */
[----:B------:R-:W-:Y:S01]  /*2780*/  IADD3.X R2, R93, R88, R127, P1, P4 ;  /* 0x000000585d027210 */ /* 0x000fe20000fe847f */
[----:B------:R-:W-:Y:S01]  /*2790*/  IMAD R46, R3, 0x2, R114 ;  /* 0x00000002032e7824 */ /* 0x000fe200078e0272 */
[----:B------:R-:W-:Y:S02]  /*27a0*/  ISETP.GT.AND P1, PT, R39, R122, PT ;  /* 0x0000007a2700720c */ /* 0x000fe40003f24270 */
[----:B------:R-:W-:Y:S02]  /*27b0*/  LEA.HI.X R45, R0, R119, R2, 0x1, P5 ;  /* 0x00000077002d7211 */ /* 0x000fe400028f0c02 */
[----:B------:R-:W-:-:S02]  /*27c0*/  P2R R115, PR, RZ, 0x2 ;  /* 0x00000002ff737803 */ /* 0x000fc40000000000 */
[----:B------:R-:W-:-:S03]  /*27d0*/  MOV R2, R39 ;  /* 0x0000002700027202 */ /* 0x000fc60000000f00 */
[----:B------:R-:W-:Y:S05]  /*27e0*/  @!P0 BRA `(.L_x_2207) ;  /* 0x0000006c00c48947 */ /* 0x000fea0003800000 */
[----:B------:R-:W-:Y:S01]  /*27f0*/  ULDC.U8 UR4, c[0x0][0x3f0] ;  /* 0x0000fc0000047ab9 */ /* 0x000fe20000000000 */
[-C--:B------:R-:W-:Y:S01]  /*2800*/  IMAD R0, R125, R39.reuse, RZ ;  /* 0x000000277d007224 */ /* 0x080fe200078e02ff */
[----:B------:R-:W-:Y:S01]  /*2810*/  ISETP.NE.AND P0, PT, RZ, UR4, PT ;  /* 0x00000004ff007c0c */ /* 0x000fe2000bf05270 */
[----:B------:R-:W-:Y:S02]  /*2820*/  IMAD R37, R126, R39, RZ ;  /* 0x000000277e257224 */ /* 0x000fe400078e02ff */
[----:B------:R-:W-:Y:S02]  /*2830*/  IMAD R3, R36, R31, R0 ;  /* 0x0000001f24037224 */ /* 0x000fe400078e0200 */
[----:B------:R-:W-:Y:S02]  /*2840*/  IMAD R4, R2, -0x80, R24 ;  /* 0xffffff8002047824 */ /* 0x000fe400078e0218 */
[----:B------:R-:W-:-:S03]  /*2850*/  IMAD.WIDE.U32 R86, R31, R39, RZ ;  /* 0x000000271f567225 */ /* 0x000fc600078e00ff */
[----:B------:R-:W-:Y:S01]  /*2860*/  VIMNMX R4, R4, 0x80, PT ;  /* 0x0000008004047848 */ /* 0x000fe20003fe0100 */
[----:B------:R-:W-:Y:S02]  /*2870*/  IMAD R37, R36, R34, R37 ;  /* 0x0000002224257224 */ /* 0x000fe400078e0225 */
[----:B------:R-:W-:-:S04]  /*2880*/  IMAD.WIDE.U32 R84, R34, R39, RZ ;  /* 0x0000002722547225 */ /* 0x000fc800078e00ff */
[----:B------:R-:W-:Y:S02]  /*2890*/  IMAD.IADD R0, R87, 0x1, R3 ;  /* 0x0000000157007824 */ /* 0x000fe400078e0203 */
        /* <DEDUP_REMOVED lines=22> */
[----:B------:R-:W-:Y:S01]  /*2a00*/  IADD3.X R38, R0, R26, RZ, P4, !PT ;  /* 0x0000001a00267210 */ /* 0x000fe200027fe4ff */
[C---:B------:R-:W-:Y:S01]  /*2a10*/  VIADD R43, R16.reuse, 0x10 ;  /* 0x00000010102b7836 */ /* 0x040fe20000000000 */
[----:B------:R-:W-:Y:S01]  /*2a20*/  LEA R36, P4, R37, UR4, 0x1 ;  /* 0x0000000425247c11 */ /* 0x000fe2000f8808ff */
        /* <DEDUP_REMOVED lines=8> */
[----:B------:R-:W-:Y:S01]  /*2ab0*/  VIADD R51, R16, 0x30 ;  /* 0x0000003010337836 */ /* 0x000fe20000000000 */
[----:B------:R-:W-:-:S02]  /*2ac0*/  LEA.HI.X R39, R39, UR7, R42, 0x1, P4 ;  /* 0x0000000727277c11 */ /* 0x000fc4000a0f0c2a */
[-C--:B------:R-:W-:Y:S02]  /*2ad0*/  ISETP.GE.AND P4, PT, R43, R120.reuse, PT ;  /* 0x000000782b00720c */ /* 0x080fe40003f86270 */
[----:B------:R-:W-:Y:S01]  /*2ae0*/  IADD3 R43, R16, 0x20, RZ ;  /* 0x00000020102b7810 */ /* 0x000fe20007ffe0ff */
[----:B------:R0:W5:Y:S04]  /*2af0*/  @!P1 LDG.E.64 R128, desc[UR56][R36.64] ;  /* 0x0000003824809981 */ /* 0x000168000c1e1b00 */
[----:B------:R0:W5:Y:S01]  /*2b00*/  @!P1 LDG.E.64 R130, desc[UR56][R38.64] ;  /* 0x0000003826829981 */ /* 0x000162000c1e1b00 */
[----:B------:R-:W-:-:S05]  /*2b10*/  ISETP.GE.AND P1, PT, R43, R120, PT ;  /* 0x000000782b00720c */ /* 0x000fca0003f26270 */
        /* <DEDUP_REMOVED lines=23> */
.L_x_2210:
[----:B------:R-:W-:Y:S05]  /*2c90*/  BSYNC B1 ;  /* 0x0000000000017941 */ /* 0x000fea0003800000 */
.L_x_2209:
        /* <DEDUP_REMOVED lines=27> */
[----:B------:R-:W-:Y:S02]  /*2e50*/  LEA.HI.X R39, R84, UR7, R3, 0x1, P1 ;  /* 0x0000000754277c11 */ /* 0x000fe400088f0c03 */
[C---:B------:R-:W-:Y:S02]  /*2e60*/  ISETP.GE.AND P1, PT, R16.reuse, R120, PT ;  /* 0x000000781000720c */ /* 0x040fe40003f26270 */
        /* <DEDUP_REMOVED lines=32> */
.L_x_2212:
[----:B------:R-:W-:Y:S05]  /*3070*/  BSYNC B1 ;  /* 0x0000000000017941 */ /* 0x000fea0003800000 */
.L_x_2211:
[----:B------:R-:W-:Y:S01]  /*3080*/  IMAD.MOV.U32 R0, RZ, RZ, R74 ;  /* 0x000000ffff007224 */ /* 0x000fe200078e004a */
[----:B------:R-:W-:Y:S01]  /*3090*/  MOV R3, R75 ;  /* 0x0000004b00037202 */ /* 0x000fe20000000f00 */
[----:B01----:R-:W-:Y:S01]  /*30a0*/  IMAD.MOV.U32 R37, RZ, RZ, R83 ;  /* 0x000000ffff257224 */ /* 0x003fe200078e0053 */
[----:B------:R-:W-:Y:S02]  /*30b0*/  MOV R36, R82 ;  /* 0x0000005200247202 */ /* 0x000fe40000000f00 */
[----:B------:R-:W-:Y:S01]  /*30c0*/  PRMT R154, R0, 0x5410, R3 ;  /* 0x00005410009a7816 */ /* 0x000fe20000000003 */
[----:B------:R-:W-:Y:S01]  /*30d0*/  IMAD.MOV.U32 R0, RZ, RZ, R78 ;  /* 0x000000ffff007224 */ /* 0x000fe200078e004e */
[----:B------:R-:W-:Y:S01]  /*30e0*/  PRMT R164, R36, 0x5410, R37 ;  /* 0x0000541024a47816 */ /* 0x000fe20000000025 */
[----:B------:R-:W-:Y:S01]  /*30f0*/  IMAD.MOV.U32 R3, RZ, RZ, R79 ;  /* 0x000000ffff037224 */ /* 0x000fe200078e004f */
[----:B------:R-:W-:Y:S01]  /*3100*/  PRMT R152, R134, 0x5410, R135 ;  /* 0x0000541086987816 */ /* 0x000fe20000000087 */
[----:B------:R-:W-:Y:S01]  /*3110*/  IMAD.MOV.U32 R36, RZ, RZ, R128 ;  /* 0x000000ffff247224 */ /* 0x000fe200078e0080 */
[----:B------:R-:W-:Y:S01]  /*3120*/  ISETP.NE.AND P1, PT, R190, 0x3, PT ;  /* 0x00000003be00780c */ /* 0x000fe20003f25270 */
        /* <DEDUP_REMOVED lines=18> */
[----:B------:R-:W-:Y:S01]  /*3250*/  PRMT R167, R36, 0x5410, R37 ;  /* 0x0000541024a77816 */ /* 0x000fe20000000025 */
[----:B------:R-:W-:Y:S01]  /*3260*/  IMAD.MOV.U32 R36, RZ, RZ, R130 ;  /* 0x000000ffff247224 */ /* 0x000fe200078e0082 */
[----:B------:R-:W-:Y:S01]  /*3270*/  MOV R3, R119 ;  /* 0x0000007700037202 */ /* 0x000fe20000000f00 */
[----:B------:R-:W-:-:S03]  /*3280*/  IMAD.MOV.U32 R37, RZ, RZ, R131 ;  /* 0x000000ffff257224 */ /* 0x000fc600078e0083 */
[----:B------:R-:W-:Y:S01]  /*3290*/  PRMT R168, R0, 0x5410, R3 ;  /* 0x0000541000a87816 */ /* 0x000fe20000000003 */
[----:B-----5:R-:W-:Y:S01]  /*32a0*/  IMAD.MOV.U32 R3, RZ, RZ, R41 ;  /* 0x000000ffff037224 */ /* 0x020fe200078e0029 */
        /* <DEDUP_REMOVED lines=34> */
[----:B------:R-:W-:Y:S02]  /*34d0*/  PRMT R141, R37, 0x5410, R36 ;  /* 0x00005410258d7816 */ /* 0x000fe40000000024 */
[----:B------:R-:W-:Y:S01]  /*34e0*/  PRMT R149, R3, 0x5410, R0 ;  /* 0x0000541003957816 */ /* 0x000fe20000000000 */
[----:B------:R-:W-:Y:S06]  /*34f0*/  @!P1 BRA `(.L_x_2213) ;  /* 0x0000000000049947 */ /* 0x000fec0003800000 */
[----:B------:R-:W-:Y:S01]  /*3500*/  BPT.TRAP 0x1 ;  /* 0x000000040000795c */ /* 0x000fe20000300000 */
.L_x_2213:
[----:B------:R-:W-:Y:S01]  /*3510*/  LEA R3, R19, R18, 0x3 ;  /* 0x0000001213037211 */ /* 0x000fe200078e18ff */
[----:B------:R-:W-:Y:S01]  /*3520*/  BSSY B1, `(.L_x_2214) ;  /* 0x0000004000017945 */ /* 0x000fe20003800000 */
[----:B------:R-:W-:-:S04]  /*3530*/  SHF.L.U32 R0, R189, 0x1f, RZ ;  /* 0x0000001fbd007819 */ /* 0x000fc800000006ff */
[----:B------:R-:W0:Y:S02]  /*3540*/  SYNCS.PHASECHK.TRANS64.TRYWAIT P5, [R3+URZ+0x34890], R0 ;  /* 0x03489000030075a7 */ /* 0x000e2400080a017f */
[----:B0-----:R-:W-:Y:S05]  /*3550*/  @!P5 BRA `(.L_x_2215) ;  /* 0x00000200008cd947 */ /* 0x001fea0003800000 */
.L_x_2539:
[----:B------:R-:W-:Y:S05]  /*3560*/  BSYNC B1 ;  /* 0x0000000000017941 */ /* 0x000fea0003800000 */
.L_x_2214:
        /* <DEDUP_REMOVED lines=50> */
.L_x_2221:
[----:B------:R-:W-:Y:S05]  /*3890*/  BSYNC B3 ;  /* 0x0000000000037941 */ /* 0x000fea0003800000 */
.L_x_2220:
[----:B--2---:R1:W-:Y:S02]  /*38a0*/  STG.E.128 desc[UR56][R48.64], R36 ;  /* 0x0000002430007986 */ /* 0x0043e4000c101d38 */
.L_x_2219:
[----:B------:R-:W-:Y:S05]  /*38b0*/  BSYNC B2 ;  /* 0x0000000000027941 */ /* 0x000fea0003800000 */
.L_x_2218:
[----:B------:R-:W-:Y:S01]  /*38c0*/  ISETP.NE.AND P0, PT, R10, RZ, PT ;  /* 0x000000ff0a00720c */ /* 0x000fe20003f05270 */
[----:B------:R-:W-:-:S12]  /*38d0*/  BSSY B2, `(.L_x_2222) ;  /* 0x0000031000027945 */ /* 0x000fd80003800000 */
[----:B------:R-:W-:Y:S05]  /*38e0*/  @!P0 BRA `(.L_x_2223) ;  /* 0x0000000000bc8947 */ /* 0x000fea0003800000 */
[----:B-1----:R1:W2:Y:S01]  /*38f0*/  LDS.128 R36, [R46] ;  /* 0x000000002e247984 */ /* 0x0022a20000000c00 */
        /* <DEDUP_REMOVED lines=44> */
.L_x_2225:
[----:B------:R-:W-:Y:S05]  /*3bc0*/  BSYNC B3 ;  /* 0x0000000000037941 */ /* 0x000fea0003800000 */
.L_x_2224:
[----:B--2---:R2:W-:Y:S02]  /*3bd0*/  STG.E.128 desc[UR56][R48.64+0x40], R36 ;  /* 0x0000402430007986 */ /* 0x0045e4000c101d38 */
.L_x_2223:
[----:B------:R-:W-:Y:S05]  /*3be0*/  BSYNC B2 ;  /* 0x0000000000027941 */ /* 0x000fea0003800000 */
.L_x_2222:
[----:B------:R-:W-:Y:S01]  /*3bf0*/  ISETP.NE.AND P0, PT, R9, RZ, PT ;  /* 0x000000ff0900720c */ /* 0x000fe20003f05270 */
[----:B------:R-:W-:-:S12]  /*3c00*/  BSSY B2, `(.L_x_2226) ;  /* 0x0000033000027945 */ /* 0x000fd80003800000 */
[----:B------:R-:W-:Y:S05]  /*3c10*/  @!P0 BRA `(.L_x_2227) ;  /* 0x0000000000c48947 */ /* 0x000fea0003800000 */
[----:B-12---:R1:W2:Y:S01]  /*3c20*/  LDS.128 R36, [R47+0x4000] ;  /* 0x004000002f247984 */ /* 0x0062a20000000c00 */
[----:B------:R-:W-:Y:S01]  /*3c30*/  IADD3 R91, R16, 0x20, RZ ;  /* 0x00000020105b7810 */ /* 0x000fe20007ffe0ff */
[----:B------:R-:W-:Y:S03]  /*3c40*/  BSSY B3, `(.L_x_2228) ;  /* 0x000002d000037945 */ /* 0x000fe60003800000 */
[----:B------:R-:W-:-:S13]  /*3c50*/  ISETP.GE.AND P0, PT, R91, R120, PT ;  /* 0x000000785b00720c */ /* 0x000fda0003f06270 */
[----:B-1----:R-:W-:Y:S05]  /*3c60*/  @P0 BRA `(.L_x_2229) ;  /* 0x0000000000a80947 */ /* 0x002fea0003800000 */
[----:B------:R-:W-:Y:S01]  /*3c70*/  SHF.R.U64 R128, R88, 0x10, R89 ;  /* 0x0000001058807819 */ /* 0x000fe20000001259 */
        /* <DEDUP_REMOVED lines=8> */
[----:B------:R-:W-:-:S02]  /*3d00*/  HADD2.F32 R88, -RZ, R118.H1_H1 ;  /* 0x30000076ff587230 */ /* 0x000fc40000004100 */
[----:B------:R-:W-:Y:S02]  /*3d10*/  HADD2.F32 R90, -RZ, R90.H0_H0 ;  /* 0x2000005aff5a7230 */ /* 0x000fe40000004100 */
[----:B------:R-:W-:Y:S02]  /*3d20*/  HADD2.F32 R83, -RZ, R82.H0_H0 ;  /* 0x20000052ff537230 */ /* 0x000fe40000004100 */
[-C--:B------:R-:W-:Y:S01]  /*3d30*/  FMUL.FTZ R82, R39, R128.reuse ;  /* 0x0000008027527220 */ /* 0x080fe20000410000 */
[----:B------:R-:W-:Y:S02]  /*3d40*/  HADD2.F32 R118, -RZ, R118.H0_H0 ;  /* 0x20000076ff767230 */ /* 0x000fe40000004100 */
[C---:B------:R-:W-:Y:S01]  /*3d50*/  FMUL.FTZ R128, R37.reuse, R128 ;  /* 0x0000008025807220 */ /* 0x040fe20000410000 */
[-C--:B------:R-:W-:Y:S01]  /*3d60*/  FMUL.FTZ R91, R88, R89.reuse ;  /* 0x00000059585b7220 */ /* 0x080fe20000410000 */
[-C--:B------:R-:W-:Y:S02]  /*3d70*/  FFMA.FTZ R37, R37, R90.reuse, -R82 ;  /* 0x0000005a25257223 */ /* 0x080fe40000010852 */
[----:B------:R-:W-:Y:S01]  /*3d80*/  FFMA.FTZ R82, R39, R90, R128 ;  /* 0x0000005a27527223 */ /* 0x000fe20000010080 */
[C---:B------:R-:W-:Y:S01]  /*3d90*/  FMUL.FTZ R89, R118.reuse, R89 ;  /* 0x0000005976597220 */ /* 0x040fe20000410000 */
[----:B------:R-:W-:Y:S01]  /*3da0*/  FFMA.FTZ R39, R118, R83, -R91 ;  /* 0x0000005376277223 */ /* 0x000fe2000001085b */
[----:B------:R-:W-:-:S02]  /*3db0*/  HADD2.F32 R91, -RZ, R167.H0_H0 ;  /* 0x200000a7ff5b7230 */ /* 0x000fc40000004100 */
[--C-:B------:R-:W-:Y:S02]  /*3dc0*/  HADD2.F32 R118, -RZ, R36.reuse.H1_H1 ;  /* 0x30000024ff767230 */ /* 0x100fe40000004100 */
[----:B------:R-:W-:Y:S01]  /*3dd0*/  FFMA.FTZ R88, R88, R83, R89 ;  /* 0x0000005358587223 */ /* 0x000fe20000010059 */
[----:B------:R-:W-:Y:S01]  /*3de0*/  HADD2.F32 R90, -RZ, R36.H0_H0 ;  /* 0x20000024ff5a7230 */ /* 0x000fe20000004100 */
[----:B------:R-:W-:Y:S01]  /*3df0*/  F2FP.F16.F32.PACK_AB R37, R82, R37 ;  /* 0x000000255225723e */ /* 0x000fe200000000ff */
[----:B------:R-:W-:Y:S02]  /*3e00*/  HADD2.F32 R167, -RZ, R167.H1_H1 ;  /* 0x300000a7ffa77230 */ /* 0x000fe40000004100 */
[-C--:B------:R-:W-:Y:S01]  /*3e10*/  FMUL.FTZ R119, R118, R91.reuse ;  /* 0x0000005b76777220 */ /* 0x080fe20000410000 */
[----:B------:R-:W-:Y:S02]  /*3e20*/  HADD2.F32 R36, -RZ, R38.H1_H1 ;  /* 0x30000026ff247230 */ /* 0x000fe40000004100 */
[----:B------:R-:W-:Y:S01]  /*3e30*/  FMUL.FTZ R91, R90, R91 ;  /* 0x0000005b5a5b7220 */ /* 0x000fe20000410000 */
[----:B------:R-:W-:Y:S01]  /*3e40*/  HADD2.F32 R83, -RZ, R164.H0_H0 ;  /* 0x200000a4ff537230 */ /* 0x000fe20000004100 */
[----:B------:R-:W-:Y:S01]  /*3e50*/  F2FP.F16.F32.PACK_AB R39, R88, R39 ;  /* 0x000000275827723e */ /* 0x000fe200000000ff */
[----:B------:R-:W-:-:S02]  /*3e60*/  HADD2.F32 R38, -RZ, R38.H0_H0 ;  /* 0x20000026ff267230 */ /* 0x000fc40000004100 */
        /* <DEDUP_REMOVED lines=10> */
.L_x_2229:
[----:B------:R-:W-:Y:S05]  /*3f10*/  BSYNC B3 ;  /* 0x0000000000037941 */ /* 0x000fea0003800000 */
.L_x_2228:
[----:B--2---:R3:W-:Y:S02]  /*3f20*/  STG.E.128 desc[UR56][R48.64+0x80], R36 ;  /* 0x0000802430007986 */ /* 0x0047e4000c101d38 */
.L_x_2227:
[----:B------:R-:W-:Y:S05]  /*3f30*/  BSYNC B2 ;  /* 0x0000000000027941 */ /* 0x000fea0003800000 */
.L_x_2226:
        /* <DEDUP_REMOVED lines=8> */
[--C-:B------:R-:W-:Y:S01]  /*3fc0*/  SHF.R.U64 R89, R78, 0x10, R79.reuse ;  /* 0x000000104e597819 */ /* 0x100fe2000000124f */
[----:B--2---:R-:W-:Y:S01]  /*3fd0*/  IMAD.MOV.U32 R78, RZ, RZ, R36 ;  /* 0x000000ffff4e7224 */ /* 0x004fe200078e0024 */
[----:B------:R-:W-:Y:S01]  /*3fe0*/  SHF.R.U32.HI R82, RZ, 0x10, R79 ;  /* 0x00000010ff527819 */ /* 0x000fe2000001164f */
[----:B------:R-:W-:Y:S01]  /*3ff0*/  IMAD.MOV.U32 R79, RZ, RZ, R39 ;  /* 0x000000ffff4f7224 */ /* 0x000fe200078e0027 */
[--C-:B------:R-:W-:Y:S01]  /*4000*/  SHF.R.U64 R83, R80, 0x10, R81.reuse ;  /* 0x0000001050537819 */ /* 0x100fe20000001251 */
[--C-:B------:R-:W-:Y:S01]  /*4010*/  HADD2.F32 R39, -RZ, R37.reuse.H1_H1 ;  /* 0x30000025ff277230 */ /* 0x100fe20000004100 */
[----:B------:R-:W-:Y:S01]  /*4020*/  SHF.R.U32.HI R88, RZ, 0x10, R81 ;  /* 0x00000010ff587819 */ /* 0x000fe20000011651 */
[----:B------:R-:W-:Y:S02]  /*4030*/  HADD2.F32 R36, -RZ, R37.H0_H0 ;  /* 0x20000025ff247230 */ /* 0x000fe40000004100 */
[----:B------:R-:W-:Y:S02]  /*4040*/  HADD2.F32 R83, -RZ, R83.H0_H0 ;  /* 0x20000053ff537230 */ /* 0x000fe40000004100 */
[----:B------:R-:W-:-:S02]  /*4050*/  HADD2.F32 R80, -RZ, R79.H1_H1 ;  /* 0x3000004fff507230 */ /* 0x000fc40000004100 */
[----:B------:R-:W-:Y:S02]  /*4060*/  HADD2.F32 R88, -RZ, R88.H0_H0 ;  /* 0x20000058ff587230 */ /* 0x000fe40000004100 */
[-C--:B------:R-:W-:Y:S01]  /*4070*/  FMUL.FTZ R37, R39, R83.reuse ;  /* 0x0000005327257220 */ /* 0x080fe20000410000 */
[----:B------:R-:W-:Y:S02]  /*4080*/  HADD2.F32 R79, -RZ, R79.H0_H0 ;  /* 0x2000004fff4f7230 */ /* 0x000fe40000004100 */
[----:B------:R-:W-:Y:S01]  /*4090*/  FMUL.FTZ R90, R36, R83 ;  /* 0x00000053245a7220 */ /* 0x000fe20000410000 */
[----:B------:R-:W-:Y:S02]  /*40a0*/  HADD2.F32 R81, -RZ, R89.H0_H0 ;  /* 0x20000059ff517230 */ /* 0x000fe40000004100 */
[-C--:B------:R-:W-:Y:S01]  /*40b0*/  FMUL.FTZ R118, R80, R88.reuse ;  /* 0x0000005850767220 */ /* 0x080fe20000410000 */
[----:B------:R-:W-:Y:S02]  /*40c0*/  HADD2.F32 R82, -RZ, R82.H0_H0 ;  /* 0x20000052ff527230 */ /* 0x000fe40000004100 */
[----:B------:R-:W-:Y:S01]  /*40d0*/  FMUL.FTZ R83, R79, R88 ;  /* 0x000000584f537220 */ /* 0x000fe20000410000 */
[----:B------:R-:W-:-:S02]  /*40e0*/  HADD2.F32 R89, -RZ, R166.H1_H1 ;  /* 0x300000a6ff597230 */ /* 0x000fc40000004100 */
[-C--:B------:R-:W-:Y:S01]  /*40f0*/  FFMA.FTZ R36, R36, R81.reuse, -R37 ;  /* 0x0000005124247223 */ /* 0x080fe20000010825 */
[----:B------:R-:W-:Y:S01]  /*4100*/  FFMA.FTZ R37, R39, R81, R90 ;  /* 0x0000005127257223 */ /* 0x000fe2000001005a */
[-C--:B------:R-:W-:Y:S01]  /*4110*/  FFMA.FTZ R39, R79, R82.reuse, -R118 ;  /* 0x000000524f277223 */ /* 0x080fe20000010876 */
[----:B------:R-:W-:Y:S01]  /*4120*/  FFMA.FTZ R88, R80, R82, R83 ;  /* 0x0000005250587223 */ /* 0x000fe20000010053 */
[----:B------:R-:W-:Y:S02]  /*4130*/  HADD2.F32 R82, -RZ, R166.H0_H0 ;  /* 0x200000a6ff527230 */ /* 0x000fe40000004100 */
[----:B------:R-:W-:Y:S01]  /*4140*/  HADD2.F32 R79, -RZ, R78.H1_H1 ;  /* 0x3000004eff4f7230 */ /* 0x000fe20000004100 */
[----:B------:R-:W-:Y:S01]  /*4150*/  F2FP.F16.F32.PACK_AB R37, R37, R36 ;  /* 0x000000242525723e */ /* 0x000fe200000000ff */
[----:B------:R-:W-:Y:S01]  /*4160*/  HADD2.F32 R80, -RZ, R38.H1_H1 ;  /* 0x30000026ff507230 */ /* 0x000fe20000004100 */
[----:B------:R-:W-:Y:S01]  /*4170*/  F2FP.F16.F32.PACK_AB R39, R88, R39 ;  /* 0x000000275827723e */ /* 0x000fe200000000ff */
[----:B------:R-:W-:-:S02]  /*4180*/  HADD2.F32 R78, -RZ, R78.H0_H0 ;  /* 0x2000004eff4e7230 */ /* 0x000fc40000004100 */
[CC--:B------:R-:W-:Y:S01]  /*4190*/  FMUL.FTZ R91, R79.reuse, R82.reuse ;  /* 0x000000524f5b7220 */ /* 0x0c0fe20000410000 */
[----:B------:R-:W-:Y:S02]  /*41a0*/  HADD2.F32 R38, -RZ, R38.H0_H0 ;  /* 0x20000026ff267230 */ /* 0x000fe40000004100 */
        /* <DEDUP_REMOVED lines=11> */
.L_x_2233:
[----:B------:R-:W-:Y:S05]  /*4260*/  BSYNC B3 ;  /* 0x0000000000037941 */ /* 0x000fea0003800000 */
.L_x_2232:
[----:B--2---:R4:W-:Y:S02]  /*4270*/  STG.E.128 desc[UR56][R48.64+0xc0], R36 ;  /* 0x0000c02430007986 */ /* 0x0049e4000c101d38 */
.L_x_2231:
[----:B------:R-:W-:Y:S05]  /*4280*/  BSYNC B2 ;  /* 0x0000000000027941 */ /* 0x000fea0003800000 */
.L_x_2230:
        /* <DEDUP_REMOVED lines=49> */
.L_x_2237:
[----:B------:R-:W-:Y:S05]  /*45a0*/  BSYNC B3 ;  /* 0x0000000000037941 */ /* 0x000fea0003800000 */
.L_x_2236:
[----:B--2---:R1:W-:Y:S02]  /*45b0*/  STG.E.128 desc[UR56][R48.64+0x100], R36 ;  /* 0x0001002430007986 */ /* 0x0043e4000c101d38 */
.L_x_2235:
[----:B------:R-:W-:Y:S05]  /*45c0*/  BSYNC B2 ;  /* 0x0000000000027941 */ /* 0x000fea0003800000 */
.L_x_2234:
        /* <DEDUP_REMOVED lines=48> */
.L_x_2239:
[----:B------:R-:W-:Y:S05]  /*48d0*/  BSYNC B2 ;  /* 0x0000000000027941 */ /* 0x000fea0003800000 */
.L_x_2238:
[----:B--2---:R1:W-:Y:S02]  /*48e0*/  STG.E.128 desc[UR56][R48.64+0x140], R36 ;  /* 0x0001402430007986 */ /* 0x0043e4000c101d38 */
.L_x_2217:
[----:B------:R-:W-:Y:S05]  /*48f0*/  BSYNC B1 ;  /* 0x0000000000017941 */ /* 0x000fea0003800000 */
.L_x_2216:
        /* <DEDUP_REMOVED lines=49> */
.L_x_2244:
[----:B------:R-:W-:Y:S05]  /*4c10*/  BSYNC B2 ;  /* 0x0000000000027941 */ /* 0x000fea0003800000 */
.L_x_2243:
[----:B--2---:R1:W-:Y:S02]  /*4c20*/  STG.E.128 desc[UR56][R44.64], R36 ;  /* 0x000000242c007986 */ /* 0x0043e4000c101d38 */
.L_x_2242:
[----:B------:R-:W-:Y:S05]  /*4c30*/  BSYNC B1 ;  /* 0x0000000000017941 */ /* 0x000fea0003800000 */
.L_x_2241:
        /* <DEDUP_REMOVED lines=49> */
.L_x_2248:
[----:B------:R-:W-:Y:S05]  /*4f50*/  BSYNC B2 ;  /* 0x0000000000027941 */ /* 0x000fea0003800000 */
.L_x_2247:
[----:B--2---:R1:W-:Y:S02]  /*4f60*/  STG.E.128 desc[UR56][R44.64+0x40], R36 ;  /* 0x000040242c007986 */ /* 0x0043e4000c101d38 */
.L_x_2246:
[----:B------:R-:W-:Y:S05]  /*4f70*/  BSYNC B1 ;  /* 0x0000000000017941 */ /* 0x000fea0003800000 */
.L_x_2245:
        /* <DEDUP_REMOVED lines=13> */
[--C-:B------:R-:W-:Y:S01]  /*5050*/  HADD2.F32 R49, -RZ, R39.reuse.H1_H1 ;  /* 0x30000027ff317230 */ /* 0x100fe20000004100 */
        /* <DEDUP_REMOVED lines=11> */
[----:B------:R-:W-:Y:S01]  /*5110*/  FFMA.FTZ R64, R37, R58, -R64 ;  /* 0x0000003a25407223 */ /* 0x000fe20000010840 */
[----:B------:R-:W-:-:S02]  /*5120*/  HADD2.F32 R37, -RZ, R36.H1_H1 ;  /* 0x30000024ff257230 */ /* 0x000fc40000004100 */
[----:B------:R-:W-:Y:S01]  /*5130*/  FFMA.FTZ R65, R49, R60, R62 ;  /* 0x0000003c31417223 */ /* 0x000fe2000001003e */
[----:B------:R-:W-:Y:S01]  /*5140*/  FFMA.FTZ R63, R38, R58, R59 ;  /* 0x0000003a263f7223 */ /* 0x000fe2000001003b */
[----:B------:R-:W-:Y:S02]  /*5150*/  HADD2.F32 R49, -RZ, R138.H1_H1 ;  /* 0x3000008aff317230 */ /* 0x000fe40000004100 */
[----:B------:R-:W-:Y:S01]  /*5160*/  FFMA.FTZ R66, R39, R60, -R66 ;  /* 0x0000003c27427223 */ /* 0x000fe20000010842 */
[----:B------:R-:W-:Y:S02]  /*5170*/  HADD2.F32 R36, -RZ, R36.H0_H0 ;  /* 0x20000024ff247230 */ /* 0x000fe40000004100 */
[----:B------:R-:W-:Y:S02]  /*5180*/  HADD2.F32 R59, -RZ, R138.H0_H0 ;  /* 0x2000008aff3b7230 */ /* 0x000fe40000004100 */
[----:B------:R-:W-:Y:S01]  /*5190*/  FMUL.FTZ R61, R37, R49 ;  /* 0x00000031253d7220 */ /* 0x000fe20000410000 */
[----:B------:R-:W-:-:S02]  /*51a0*/  HADD2.F32 R38, -RZ, R48.H1_H1 ;  /* 0x30000030ff267230 */ /* 0x000fc40000004100 */
[----:B------:R-:W-:Y:S01]  /*51b0*/  FMUL.FTZ R58, R36, R49 ;  /* 0x00000031243a7220 */ /* 0x000fe20000410000 */
[----:B------:R-:W-:Y:S02]  /*51c0*/  HADD2.F32 R48, -RZ, R48.H0_H0 ;  /* 0x20000030ff307230 */ /* 0x000fe40000004100 */
        /* <DEDUP_REMOVED lines=12> */
.L_x_2252:
[----:B------:R-:W-:Y:S05]  /*5290*/  BSYNC B2 ;  /* 0x0000000000027941 */ /* 0x000fea0003800000 */
.L_x_2251:
[----:B--2---:R1:W-:Y:S02]  /*52a0*/  STG.E.128 desc[UR56][R44.64+0x80], R36 ;  /* 0x000080242c007986 */ /* 0x0043e4000c101d38 */
.L_x_2250:
[----:B------:R-:W-:Y:S05]  /*52b0*/  BSYNC B1 ;  /* 0x0000000000017941 */ /* 0x000fea0003800000 */
.L_x_2249:
        /* <DEDUP_REMOVED lines=49> */
.L_x_2256:
[----:B------:R-:W-:Y:S05]  /*55d0*/  BSYNC B2 ;  /* 0x0000000000027941 */ /* 0x000fea0003800000 */
.L_x_2255:
[----:B--2---:R1:W-:Y:S02]  /*55e0*/  STG.E.128 desc[UR56][R44.64+0xc0], R36 ;  /* 0x0000c0242c007986 */ /* 0x0043e4000c101d38 */
.L_x_2254:
[----:B------:R-:W-:Y:S05]  /*55f0*/  BSYNC B1 ;  /* 0x0000000000017941 */ /* 0x000fea0003800000 */
.L_x_2253:
        /* <DEDUP_REMOVED lines=49> */
.L_x_2260:
[----:B------:R-:W-:Y:S05]  /*5910*/  BSYNC B2 ;  /* 0x0000000000027941 */ /* 0x000fea0003800000 */
.L_x_2259:
[----:B--2---:R1:W-:Y:S02]  /*5920*/  STG.E.128 desc[UR56][R44.64+0x100], R36 ;  /* 0x000100242c007986 */ /* 0x0043e4000c101d38 */
.L_x_2258:
[----:B------:R-:W-:Y:S05]  /*5930*/  BSYNC B1 ;  /* 0x0000000000017941 */ /* 0x000fea0003800000 */
.L_x_2257:
        /* <DEDUP_REMOVED lines=48> */
.L_x_2262:
[----:B------:R-:W-:Y:S05]  /*5c40*/  BSYNC B1 ;  /* 0x0000000000017941 */ /* 0x000fea0003800000 */
.L_x_2261:
[----:B--2---:R1:W-:Y:S01]  /*5c50*/  STG.E.128 desc[UR56][R44.64+0x140], R36 ;  /* 0x000140242c007986 */ /* 0x0043e2000c101d38 */
[----:B------:R-:W-:Y:S05]  /*5c60*/  BRA `(.L_x_2240) ;  /* 0x0000003c00787947 */ /* 0x000fea0003800000 */
.L_x_2208:
        /* <DEDUP_REMOVED lines=20> */
[----:B------:R-:W-:Y:S02]  /*5db0*/  IADD3.X R38, R0, R25, RZ, P0, !PT ;  /* 0x0000001900267210 */ /* 0x000fe400007fe4ff */
[----:B------:R-:W-:Y:S02]  /*5dc0*/  CS2R R44, SRZ ;  /* 0x00000000002c7805 */ /* 0x000fe4000001ff00 */
[----:B------:R-:W-:-:S02]  /*5dd0*/  LEA R60, P0, R37, UR4, 0x1 ;  /* 0x00000004253c7c11 */ /* 0x000fc4000f8008ff */
[----:B------:R-:W-:Y:S02]  /*5de0*/  CS2R R58, SRZ ;  /* 0x00000000003a7805 */ /* 0x000fe4000001ff00 */
[----:B------:R-:W-:Y:S02]  /*5df0*/  CS2R R56, SRZ ;  /* 0x0000000000387805 */ /* 0x000fe4000001ff00 */
        /* <DEDUP_REMOVED lines=22> */
.L_x_2264:
[----:B------:R-:W-:Y:S05]  /*5f60*/  BSYNC B1 ;  /* 0x0000000000017941 */ /* 0x000fea0003800000 */
.L_x_2263:
        /* <DEDUP_REMOVED lines=47> */
.L_x_2266:
[----:B------:R-:W-:Y:S05]  /*6260*/  BSYNC B1 ;  /* 0x0000000000017941 */ /* 0x000fea0003800000 */
.L_x_2265:
[----:B------:R-:W-:Y:S01]  /*6270*/  IMAD.MOV.U32 R0, RZ, RZ, R36 ;  /* 0x000000ffff007224 */ /* 0x000fe200078e0024 */
[----:B0-----:R-:W-:Y:S01]  /*6280*/  MOV R85, R41 ;  /* 0x0000002900557202 */ /* 0x001fe20000000f00 */
[----:B------:R-:W-:Y:S01]  /*6290*/  IMAD.MOV.U32 R3, RZ, RZ, R37 ;  /* 0x000000ffff037224 */ /* 0x000fe200078e0025 */
[----:B------:R-:W-:Y:S01]  /*62a0*/  ISETP.NE.AND P1, PT, R190, 0x3, PT ;  /* 0x00000003be00780c */ /* 0x000fe20003f25270 */
[----:B------:R-:W-:Y:S01]  /*62b0*/  IMAD.MOV.U32 R84, RZ, RZ, R40 ;  /* 0x000000ffff547224 */ /* 0x000fe200078e0028 */
[----:B------:R-:W-:Y:S02]  /*62c0*/  PRMT R173, R89, 0x5410, R90 ;  /* 0x0000541059ad7816 */ /* 0x000fe4000000005a */
[----:B------:R-:W-:Y:S01]  /*62d0*/  PRMT R174, R0, 0x5410, R3 ;  /* 0x0000541000ae7816 */ /* 0x000fe20000000003 */
[----:B------:R-:W-:Y:S01]  /*62e0*/  IMAD.MOV.U32 R3, RZ, RZ, R43 ;  /* 0x000000ffff037224 */ /* 0x000fe200078e002b */
[----:B------:R-:W-:Y:S02]  /*62f0*/  MOV R0, R42 ;  /* 0x0000002a00007202 */ /* 0x000fe40000000f00 */
[----:B------:R-:W-:-:S02]  /*6300*/  PRMT R178, R84, 0x7610, R178 ;  /* 0x0000761054b27816 */ /* 0x000fc400000000b2 */
        /* <DEDUP_REMOVED lines=23> */
[----:B------:R-:W-:Y:S01]  /*6480*/  PRMT R180, R180, 0x5410, R3 ;  /* 0x00005410b4b47816 */ /* 0x000fe20000000003 */
[----:B------:R-:W-:Y:S01]  /*6490*/  IMAD.MOV.U32 R3, RZ, RZ, R59 ;  /* 0x000000ffff037224 */ /* 0x000fe200078e003b */
[----:B------:R-:W-:-:S02]  /*64a0*/  PRMT R178, R178, 0x5410, R84 ;  /* 0x00005410b2b27816 */ /* 0x000fc40000000054 */
[----:B------:R-:W-:Y:S02]  /*64b0*/  MOV R84, R56 ;  /* 0x0000003800547202 */ /* 0x000fe40000000f00 */
[----:B------:R-:W-:Y:S01]  /*64c0*/  PRMT R181, R181, 0x5410, R0 ;  /* 0x00005410b5b57816 */ /* 0x000fe20000000000 */
[----:B-----5:R-:W-:Y:S01]  /*64d0*/  IMAD.MOV.U32 R0, RZ, RZ, R62 ;  /* 0x000000ffff007224 */ /* 0x020fe200078e003e */
[----:B------:R-:W-:Y:S01]  /*64e0*/  PRMT R182, R84, 0x7610, R182 ;  /* 0x0000761054b67816 */ /* 0x000fe200000000b6 */
[----:B------:R-:W-:Y:S01]  /*64f0*/  IMAD.MOV.U32 R84, RZ, RZ, R60 ;  /* 0x000000ffff547224 */ /* 0x000fe200078e003c */
[----:B------:R-:W-:Y:S01]  /*6500*/  PRMT R165, R165, 0x5410, R85 ;  /* 0x00005410a5a57816 */ /* 0x000fe20000000055 */
[----:B------:R-:W-:Y:S01]  /*6510*/  IMAD.MOV.U32 R85, RZ, RZ, R61 ;  /* 0x000000ffff557224 */ /* 0x000fe200078e003d */
[----:B------:R-:W-:Y:S02]  /*6520*/  PRMT R170, R3, 0x7610, R170 ;  /* 0x0000761003aa7816 */ /* 0x000fe400000000aa */
        /* <DEDUP_REMOVED lines=35> */
.L_x_2267:
[----:B------:R-:W-:Y:S01]  /*6760*/  IMAD R3, R19, 0x8, R18 ;  /* 0x0000000813037824 */ /* 0x000fe200078e0212 */
[----:B------:R-:W-:Y:S01]  /*6770*/  SHF.L.U32 R0, R189, 0x1f, RZ ;  /* 0x0000001fbd007819 */ /* 0x000fe200000006ff */
[----:B------:R-:W0:Y:S01]  /*6780*/  LDC R148, c[0x0][0x2e4] ;  /* 0x0000b900ff947b82 */ /* 0x000e220000000800 */
[----:B------:R-:W-:Y:S02]  /*6790*/  BSSY B1, `(.L_x_2268) ;  /* 0x0000004000017945 */ /* 0x000fe40003800000 */
[----:B------:R-:W1:Y:S05]  /*67a0*/  SYNCS.PHASECHK.TRANS64.TRYWAIT P5, [R3+URZ+0x34890], R0 ;  /* 0x03489000030075a7 */ /* 0x000e6a00080a017f */
[----:B------:R-:W2:Y:S01]  /*67b0*/  LDC.64 R128, c[0x0][0x2f0] ;  /* 0x0000bc00ff807b82 */ /* 0x000ea20000000a00 */
[----:B-1----:R-:W-:Y:S05]  /*67c0*/  @!P5 BRA `(.L_x_2269) ;  /* 0x000001d00004d947 */ /* 0x002fea0003800000 */
.L_x_2540:
[----:B------:R-:W-:Y:S05]  /*67d0*/  BSYNC B1 ;  /* 0x0000000000017941 */ /* 0x000fea0003800000 */
.L_x_2268:
        /* <DEDUP_REMOVED lines=31> */
[----:B------:R-:W-:Y:S01]  /*69d0*/  LEA.HI R84, R87, R84, RZ, 0x3 ;  /* 0x0000005457547211 */ /* 0x000fe200078f18ff */
[----:B------:R-:W-:-:S04]  /*69e0*/  IMAD R87, R19, 0x6000, R145 ;  /* 0x0000600013577824 */ /* 0x000fc800078e0291 */
[----:B------:R-:W-:-:S05]  /*69f0*/  IMAD.SHL.U32 R84, R84, 0x400, RZ ;  /* 0x0000040054547824 */ /* 0x000fca00078e00ff */
[----:B------:R-:W-:-:S05]  /*6a00*/  LOP3.LUT R84, R84, 0x7fffe000, RZ, 0xc0, !PT ;  /* 0x7fffe00054547812 */ /* 0x000fca00078ec0ff */
[----:B------:R-:W-:-:S05]  /*6a10*/  IMAD R84, R197, 0x200, R84 ;  /* 0x00000200c5547824 */ /* 0x000fca00078e0254 */
[----:B------:R-:W-:-:S05]  /*6a20*/  IADD3 R84, R84, R85, RZ ;  /* 0x0000005554547210 */ /* 0x000fca0007ffe0ff */
        /* <DEDUP_REMOVED lines=89> */
.L_x_2275:
[----:B------:R-:W-:Y:S05]  /*6fc0*/  BSYNC B3 ;  /* 0x0000000000037941 */ /* 0x000fea0003800000 */
.L_x_2274:
[----:B0-----:R0:W-:Y:S04]  /*6fd0*/  STG.E.128 desc[UR56][R138.64], R84 ;  /* 0x000000548a007986 */ /* 0x0011e8000c101d38 */
[----:B--2---:R0:W-:Y:S02]  /*6fe0*/  @!P4 STG.E.128 desc[UR56][R140.64], R88 ;  /* 0x000000588c00c986 */ /* 0x0041e4000c101d38 */
.L_x_2273:
[----:B------:R-:W-:Y:S05]  /*6ff0*/  BSYNC B2 ;  /* 0x0000000000027941 */ /* 0x000fea0003800000 */
.L_x_2272:
        /* <DEDUP_REMOVED lines=16> */
[----:B0-----:R-:W-:Y:S02]  /*7100*/  LEA R84, P5, R56, R118, 0x1 ;  /* 0x0000007638547211 */ /* 0x001fe400078a08ff */
        /* <DEDUP_REMOVED lines=8> */
[----:B------:R-:W-:-:S05]  /*7190*/  LOP3.LUT R44, R47, 0x7fffe000, RZ, 0xc0, !PT ;  /* 0x7fffe0002f2c7812 */ /* 0x000fca00078ec0ff */
        /* <DEDUP_REMOVED lines=91> */
.L_x_2279:
[----:B------:R-:W-:Y:S05]  /*7750*/  BSYNC B3 ;  /* 0x0000000000037941 */ /* 0x000fea0003800000 */
.L_x_2278:
[----:B0-----:R3:W-:Y:S04]  /*7760*/  STG.E.128 desc[UR56][R84.64], R44 ;  /* 0x0000002c54007986 */ /* 0x0017e8000c101d38 */
[----:B--2---:R3:W-:Y:S02]  /*7770*/  @!P4 STG.E.128 desc[UR56][R86.64], R56 ;  /* 0x000000385600c986 */ /* 0x0047e4000c101d38 */
.L_x_2277:
[----:B------:R-:W-:Y:S05]  /*7780*/  BSYNC B2 ;  /* 0x0000000000027941 */ /* 0x000fea0003800000 */
.L_x_2276:
        /* <DEDUP_REMOVED lines=9> */
[----:B------:R-:W-:-:S05]  /*7820*/  LEA.HI.SX32 R40, R40, R109, 0x1c ;  /* 0x0000006d28287211 */ /* 0x000fca00078fe2ff */
[----:B------:R-:W-:-:S05]  /*7830*/  IMAD.SHL.U32 R41, R40, 0x8, RZ ;  /* 0x0000000828297824 */ /* 0x000fca00078e00ff */
[----:B------:R-:W-:-:S13]  /*7840*/  ISETP.GE.AND P4, PT, R41, R148, PT ;  /* 0x000000942900720c */ /* 0x000fda0003f86270 */
[--C-:B------:R-:W-:Y:S02]  /*7850*/  @!P4 SHF.R.S32.HI R42, RZ, 0x1f, R41.reuse ;  /* 0x0000001fff2ac819 */ /* 0x100fe40000011429 */
[--C-:B------:R-:W-:Y:S02]  /*7860*/  @!P4 IADD3 R134, P5, P6, R96, R134, R41.reuse ;  /* 0x000000866086c210 */ /* 0x100fe40007ebe029 */
[----:B------:R-:W-:Y:S02]  /*7870*/  LOP3.LUT R41, R196, 0x38, R41, 0xf8, !PT ;  /* 0x00000038c4297812 */ /* 0x000fe400078ef829 */
[----:B------:R-:W-:Y:S02]  /*7880*/  @!P4 IADD3.X R42, R95, R160, R42, P5, P6 ;  /* 0x000000a05f2ac210 */ /* 0x000fe40002fec42a */
[----:B------:R-:W-:Y:S02]  /*7890*/  LEA R52, P5, R43, R118, 0x1 ;  /* 0x000000762b347211 */ /* 0x000fe400078a08ff */
[----:B------:R-:W-:-:S02]  /*78a0*/  LOP3.LUT R41, R41, R198, RZ, 0x3c, !PT ;  /* 0x000000c629297212 */ /* 0x000fc400078e3cff */
[-C--:B------:R-:W-:Y:S02]  /*78b0*/  LEA.HI.X R53, R43, R119.reuse, R44, 0x1, P5 ;  /* 0x000000772b357211 */ /* 0x080fe400028f0c2c */
[----:B------:R-:W-:Y:S02]  /*78c0*/  SHF.R.S32.HI R43, RZ, 0x1f, R40 ;  /* 0x0000001fff2b7819 */ /* 0x000fe40000011428 */
[C---:B------:R-:W-:Y:S02]  /*78d0*/  @!P4 LEA R54, P5, R134.reuse, R118, 0x1 ;  /* 0x000000768636c211 */ /* 0x040fe400078a08ff */
[----:B------:R-:W-:Y:S02]  /*78e0*/  LEA.HI R43, R43, R40, RZ, 0x3 ;  /* 0x000000282b2b7211 */ /* 0x000fe400078f18ff */
[----:B------:R-:W-:Y:S02]  /*78f0*/  @!P4 LEA.HI.X R55, R134, R119, R42, 0x1, P5 ;  /* 0x000000778637c211 */ /* 0x000fe400028f0c2a */
[----:B------:R-:W-:-:S02]  /*7900*/  SHF.L.U32 R43, R43, 0xa, RZ ;  /* 0x0000000a2b2b7819 */ /* 0x000fc400000006ff */
[----:B------:R-:W-:Y:S02]  /*7910*/  ISETP.GE.AND P5, PT, R187, R120, PT ;  /* 0x00000078bb00720c */ /* 0x000fe40003fa6270 */
[----:B------:R-:W-:-:S05]  /*7920*/  LOP3.LUT R40, R43, 0x7fffe000, RZ, 0xc0, !PT ;  /* 0x7fffe0002b287812 */ /* 0x000fca00078ec0ff */
[----:B------:R-:W-:-:S04]  /*7930*/  IMAD R40, R197, 0x200, R40 ;  /* 0x00000200c5287824 */ /* 0x000fc800078e0228 */
        /* <DEDUP_REMOVED lines=11> */
[----:B------:R-:W-:Y:S01]  /*79f0*/  HADD2.F32 R58, -RZ, R174.H1_H1 ;  /* 0x300000aeff3a7230 */ /* 0x000fe20000004100 */
[----:B------:R-:W-:Y:S01]  /*7a00*/  SHF.R.U64 R37, R48, 0x10, R49 ;  /* 0x0000001030257819 */ /* 0x000fe20000001231 */
[----:B------:R-:W-:Y:S01]  /*7a10*/  HADD2.F32 R176, -RZ, R176.H0_H0 ;  /* 0x200000b0ffb07230 */ /* 0x000fe20000004100 */
[--C-:B------:R-:W-:Y:S01]  /*7a20*/  SHF.R.U64 R38, R38, 0x10, R39.reuse ;  /* 0x0000001026267819 */ /* 0x100fe20000001227 */
[----:B------:R-:W-:Y:S01]  /*7a30*/  HADD2.F32 R84, -RZ, R56.H0_H0 ;  /* 0x20000038ff547230 */ /* 0x000fe20000004100 */
[----:B------:R-:W-:Y:S01]  /*7a40*/  SHF.R.U32.HI R48, RZ, 0x10, R39 ;  /* 0x00000010ff307819 */ /* 0x000fe20000011627 */
[----:B------:R-:W-:Y:S01]  /*7a50*/  HADD2.F32 R174, -RZ, R174.H0_H0 ;  /* 0x200000aeffae7230 */ /* 0x000fe20000004100 */
[----:B------:R-:W-:-:S02]  /*7a60*/  SHF.R.U64 R39, R50, 0x10, R51 ;  /* 0x0000001032277819 */ /* 0x000fc40000001233 */
[----:B------:R-:W-:Y:S01]  /*7a70*/  SHF.R.U32.HI R50, RZ, 0x10, R51 ;  /* 0x00000010ff327819 */ /* 0x000fe20000011633 */
[----:B---3--:R-:W-:Y:S01]  /*7a80*/  IMAD.MOV.U32 R51, RZ, RZ, R45 ;  /* 0x000000ffff337224 */ /* 0x008fe200078e002d */
[----:B------:R-:W-:Y:S02]  /*7a90*/  SHF.R.U32.HI R49, RZ, 0x10, R49 ;  /* 0x00000010ff317819 */ /* 0x000fe40000011631 */
[----:B--2---:R-:W-:Y:S01]  /*7aa0*/  MOV R45, R43 ;  /* 0x0000002b002d7202 */ /* 0x004fe20000000f00 */
[----:B------:R-:W-:Y:S02]  /*7ab0*/  HADD2.F32 R43, -RZ, R41.H0_H0 ;  /* 0x20000029ff2b7230 */ /* 0x000fe40000004100 */
[--C-:B------:R-:W-:Y:S02]  /*7ac0*/  HADD2.F32 R57, -RZ, R51.reuse.H0_H0 ;  /* 0x20000033ff397230 */ /* 0x100fe40000004100 */
[----:B------:R-:W-:Y:S02]  /*7ad0*/  HADD2.F32 R51, -RZ, R51.H1_H1 ;  /* 0x30000033ff337230 */ /* 0x000fe40000004100 */
[----:B------:R-:W-:-:S02]  /*7ae0*/  HADD2.F32 R88, -RZ, R49.H0_H0 ;  /* 0x20000031ff587230 */ /* 0x000fc40000004100 */
[-C--:B------:R-:W-:Y:S01]  /*7af0*/  FMUL.FTZ R56, R57, R86.reuse ;  /* 0x0000005639387220 */ /* 0x080fe20000410000 */
[----:B------:R-:W-:Y:S02]  /*7b00*/  HADD2.F32 R49, -RZ, R41.H1_H1 ;  /* 0x30000029ff317230 */ /* 0x000fe40000004100 */
[----:B------:R-:W-:Y:S01]  /*7b10*/  FMUL.FTZ R86, R43, R86 ;  /* 0x000000562b567220 */ /* 0x000fe20000410000 */
[----:B------:R-:W-:Y:S01]  /*7b20*/  FMUL.FTZ R90, R51, R88 ;  /* 0x00000058335a7220 */ /* 0x000fe20000410000 */
[----:B------:R-:W-:Y:S01]  /*7b30*/  FFMA.FTZ R43, R43, R58, -R56 ;  /* 0x0000003a2b2b7223 */ /* 0x000fe20000010838 */
[----:B------:R-:W-:Y:S01]  /*7b40*/  FMUL.FTZ R88, R49, R88 ;  /* 0x0000005831587220 */ /* 0x000fe20000410000 */
[----:B------:R-:W-:Y:S01]  /*7b50*/  FFMA.FTZ R41, R57, R58, R86 ;  /* 0x0000003a39297223 */ /* 0x000fe20000010056 */
[----:B------:R-:W-:Y:S02]  /*7b60*/  HADD2.F32 R86, -RZ, R175.H1_H1 ;  /* 0x300000afff567230 */ /* 0x000fe40000004100 */
[-C--:B------:R-:W-:Y:S01]  /*7b70*/  FFMA.FTZ R56, R49, R84.reuse, -R90 ;  /* 0x0000005431387223 */ /* 0x080fe2000001085a */
[----:B------:R-:W-:Y:S01]  /*7b80*/  FFMA.FTZ R58, R51, R84, R88 ;  /* 0x00000054333a7223 */ /* 0x000fe20000010058 */
[----:B------:R-:W-:-:S02]  /*7b90*/  HADD2.F32 R51, -RZ, R47.H0_H0 ;  /* 0x2000002fff337230 */ /* 0x000fc40000004100 */
[----:B------:R-:W-:Y:S01]  /*7ba0*/  HADD2.F32 R57, -RZ, R47.H1_H1 ;  /* 0x3000002fff397230 */ /* 0x000fe20000004100 */
[----:B------:R-:W-:Y:S01]  /*7bb0*/  F2FP.F16.F32.PACK_AB R43, R56, R43 ;  /* 0x0000002b382b723e */ /* 0x000fe200000000ff */
[----:B------:R-:W-:Y:S02]  /*7bc0*/  HADD2.F32 R88, -RZ, R50.H0_H0 ;  /* 0x20000032ff587230 */ /* 0x000fe40000004100 */
[----:B------:R-:W-:Y:S02]  /*7bd0*/  HADD2.F32 R49, -RZ, R45.H1_H1 ;  /* 0x3000002dff317230 */ /* 0x000fe40000004100 */
[----:B------:R-:W-:Y:S02]  /*7be0*/  HADD2.F32 R84, -RZ, R173.H1_H1 ;  /* 0x300000adff547230 */ /* 0x000fe40000004100 */
[-C--:B------:R-:W-:Y:S01]  /*7bf0*/  FMUL.FTZ R90, R57, R88.reuse ;  /* 0x00000058395a7220 */ /* 0x080fe20000410000 */
[----:B------:R-:W-:Y:S02]  /*7c00*/  HADD2.F32 R47, -RZ, R45.H0_H0 ;  /* 0x2000002dff2f7230 */ /* 0x000fe40000004100 */
[----:B------:R-:W-:Y:S01]  /*7c10*/  FMUL.FTZ R88, R49, R88 ;  /* 0x0000005831587220 */ /* 0x000fe20000410000 */
[----:B------:R-:W-:-:S02]  /*7c20*/  HADD2.F32 R50, -RZ, R48.H0_H0 ;  /* 0x20000030ff327230 */ /* 0x000fc40000004100 */
[-C--:B------:R-:W-:Y:S01]  /*7c30*/  FMUL.FTZ R48, R51, R86.reuse ;  /* 0x0000005633307220 */ /* 0x080fe20000410000 */
[----:B------:R-:W-:Y:S02]  /*7c40*/  HADD2.F32 R175, -RZ, R175.H0_H0 ;  /* 0x200000afffaf7230 */ /* 0x000fe40000004100 */
[C---:B------:R-:W-:Y:S01]  /*7c50*/  FMUL.FTZ R86, R47.reuse, R86 ;  /* 0x000000562f567220 */ /* 0x040fe20000410000 */
[----:B------:R-:W-:Y:S02]  /*7c60*/  HADD2.F32 R173, -RZ, R173.H0_H0 ;  /* 0x200000adffad7230 */ /* 0x000fe40000004100 */
[----:B------:R-:W-:Y:S01]  /*7c70*/  FFMA.FTZ R45, R47, R84, -R48 ;  /* 0x000000542f2d7223 */ /* 0x000fe20000010830 */
[-C--:B------:R-:W-:Y:S01]  /*7c80*/  FFMA.FTZ R48, R49, R50.reuse, -R90 ;  /* 0x0000003231307223 */ /* 0x080fe2000001085a */
[----:B------:R-:W-:Y:S01]  /*7c90*/  FFMA.FTZ R50, R57, R50, R88 ;  /* 0x0000003239327223 */ /* 0x000fe20000010058 */
        /* <DEDUP_REMOVED lines=24> */
[----:B------:R-:W-:Y:S02]  /*7e20*/  HADD2.F32 R51, -RZ, R38.H0_H0 ;  /* 0x20000026ff337230 */ /* 0x000fe40000004100 */
[-C--:B------:R-:W-:Y:S01]  /*7e30*/  FMUL.FTZ R38, R44, R175.reuse ;  /* 0x000000af2c267220 */ /* 0x080fe20000410000 */
[----:B------:R-:W-:Y:S01]  /*7e40*/  FMUL.FTZ R175, R39, R175 ;  /* 0x000000af27af7220 */ /* 0x000fe20000410000 */
[----:B------:R-:W-:Y:S01]  /*7e50*/  FMUL.FTZ R57, R42, R57 ;  /* 0x000000392a397220 */ /* 0x000fe20000410000 */
[----:B------:R-:W-:-:S02]  /*7e60*/  IMAD.MOV.U32 R41, RZ, RZ, R43 ;  /* 0x000000ffff297224 */ /* 0x000fc400078e002b */
[----:B------:R-:W-:Y:S01]  /*7e70*/  FFMA.FTZ R38, R39, R173, -R38 ;  /* 0x000000ad27267223 */ /* 0x000fe20000010826 */
[----:B------:R-:W-:Y:S01]  /*7e80*/  FFMA.FTZ R59, R42, R51, -R59 ;  /* 0x000000332a3b7223 */ /* 0x000fe2000001083b */
[----:B------:R-:W-:Y:S01]  /*7e90*/  F2FP.F16.F32.PACK_AB R42, R49, R36 ;  /* 0x00000024312a723e */ /* 0x000fe200000000ff */
[----:B------:R-:W-:Y:S01]  /*7ea0*/  FFMA.FTZ R175, R44, R173, R175 ;  /* 0x000000ad2caf7223 */ /* 0x000fe200000100af */
[----:B------:R-:W-:Y:S01]  /*7eb0*/  FFMA.FTZ R46, R46, R51, R57 ;  /* 0x000000332e2e7223 */ /* 0x000fe20000010039 */
[----:B------:R-:W-:Y:S01]  /*7ec0*/  F2FP.F16.F32.PACK_AB R44, R40, R37 ;  /* 0x00000025282c723e */ /* 0x000fe200000000ff */
[----:B------:R-:W-:Y:S01]  /*7ed0*/  IMAD.MOV.U32 R43, RZ, RZ, R48 ;  /* 0x000000ffff2b7224 */ /* 0x000fe200078e0030 */
[----:B------:R-:W-:Y:S01]  /*7ee0*/  F2FP.F16.F32.PACK_AB R59, R59, R38 ;  /* 0x000000263b3b723e */ /* 0x000fe200000000ff */
[----:B------:R-:W-:Y:S01]  /*7ef0*/  IMAD.MOV.U32 R40, RZ, RZ, R42 ;  /* 0x000000ffff287224 */ /* 0x000fe200078e002a */
[----:B------:R-:W-:Y:S02]  /*7f00*/  F2FP.F16.F32.PACK_AB R46, R46, R175 ;  /* 0x000000af2e2e723e */ /* 0x000fe400000000ff */
[----:B------:R-:W-:-:S07]  /*7f10*/  MOV R42, R59 ;  /* 0x0000003b002a7202 */ /* 0x000fce0000000f00 */
.L_x_2281:
[----:B------:R-:W-:Y:S05]  /*7f20*/  BSYNC B2 ;  /* 0x0000000000027941 */ /* 0x000fea0003800000 */
.L_x_2280:
[----:B--2---:R4:W-:Y:S04]  /*7f30*/  STG.E.128 desc[UR56][R52.64], R40 ;  /* 0x0000002834007986 */ /* 0x0049e8000c101d38 */
[----:B---3--:R4:W-:Y:S02]  /*7f40*/  @!P4 STG.E.128 desc[UR56][R54.64], R44 ;  /* 0x0000002c3600c986 */ /* 0x0089e4000c101d38 */
.L_x_2271:
[----:B------:R-:W-:Y:S05]  /*7f50*/  BSYNC B1 ;  /* 0x0000000000017941 */ /* 0x000fea0003800000 */
.L_x_2270:
        /* <DEDUP_REMOVED lines=15> */
[----:B------:R-:W-:Y:S02]  /*8050*/  SHF.R.S32.HI R39, RZ, 0x1f, R36 ;  /* 0x0000001fff277819 */ /* 0x000fe40000011424 */
[----:B------:R-:W-:Y:S02]  /*8060*/  SHF.L.U32 R37, R36, 0x3, RZ ;  /* 0x0000000324257819 */ /* 0x000fe400000006ff */
[----:B------:R-:W-:Y:S02]  /*8070*/  LEA.HI R39, R39, R36, RZ, 0x3 ;  /* 0x0000002427277211 */ /* 0x000fe400078f18ff */
[----:B------:R-:W-:Y:S02]  /*8080*/  ISETP.GE.AND P0, PT, R37, R148, PT ;  /* 0x000000942500720c */ /* 0x000fe40003f06270 */
[----:B------:R-:W-:Y:S01]  /*8090*/  LOP3.LUT R36, R191, 0x38, R37, 0xf8, !PT ;  /* 0x00000038bf247812 */ /* 0x000fe200078ef825 */
[----:B------:R-:W-:-:S03]  /*80a0*/  IMAD.SHL.U32 R39, R39, 0x400, RZ ;  /* 0x0000040027277824 */ /* 0x000fc600078e00ff */
[----:B------:R-:W-:Y:S02]  /*80b0*/  LOP3.LUT R36, R36, R225, RZ, 0x3c, !PT ;  /* 0x000000e124247212 */ /* 0x000fe400078e3cff */
[----:B------:R-:W-:-:S04]  /*80c0*/  LOP3.LUT R39, R39, 0x7fffe000, RZ, 0xc0, !PT ;  /* 0x7fffe00027277812 */ /* 0x000fc800078ec0ff */
[----:B------:R-:W-:Y:S02]  /*80d0*/  IADD3 R36, R36, R39, R199 ;  /* 0x0000002724247210 */ /* 0x000fe40007ffe0c7 */
[--C-:B------:R-:W-:Y:S02]  /*80e0*/  @!P0 SHF.R.S32.HI R41, RZ, 0x1f, R37.reuse ;  /* 0x0000001fff298819 */ /* 0x100fe40000011425 */
[----:B------:R-:W-:Y:S01]  /*80f0*/  @!P0 IADD3 R38, P4, P5, R96, R130, R37 ;  /* 0x0000008260268210 */ /* 0x000fe20007d9e025 */
[C---:B------:R-:W-:Y:S02]  /*8100*/  IMAD R39, R19.reuse, 0x6000, R36 ;  /* 0x0000600013277824 */ /* 0x040fe400078e0224 */
[----:B------:R-:W-:Y:S01]  /*8110*/  IMAD R37, R19, 0x6000, R143 ;  /* 0x0000600013257824 */ /* 0x000fe200078e028f */
[----:B------:R-:W-:Y:S02]  /*8120*/  @!P0 IADD3.X R41, R95, R48, R41, P4, P5 ;  /* 0x000000305f298210 */ /* 0x000fe400027ea429 */
[----:B---3--:R-:W-:Y:S01]  /*8130*/  LEA R44, P4, R40, R118, 0x1 ;  /* 0x00000076282c7211 */ /* 0x008fe200078808ff */
[----:B------:R-:W-:-:S03]  /*8140*/  IMAD R37, R37, 0x2, R18 ;  /* 0x0000000225257824 */ /* 0x000fc600078e0212 */
[----:B------:R-:W-:Y:S02]  /*8150*/  LEA.HI.X R45, R40, R119, R42, 0x1, P4 ;  /* 0x00000077282d7211 */ /* 0x000fe400020f0c2a */
[----:B------:R-:W-:Y:S02]  /*8160*/  LEA R40, R39, R18, 0x1 ;  /* 0x0000001227287211 */ /* 0x000fe400078e08ff */
[----:B------:R-:W-:-:S04]  /*8170*/  @!P0 LEA R46, P4, R38, R118, 0x1 ;  /* 0x00000076262e8211 */ /* 0x000fc800078808ff */
[----:B------:R-:W-:Y:S02]  /*8180*/  @!P0 LEA.HI.X R47, R38, R119, R41, 0x1, P4 ;  /* 0x00000077262f8211 */ /* 0x000fe400020f0c29 */
[----:B------:R-:W2:Y:S01]  /*8190*/  LDS.128 R36, [R37+0x1c400] ;  /* 0x01c4000025247984 */ /* 0x000ea20000000c00 */
[----:B------:R-:W-:-:S03]  /*81a0*/  ISETP.GE.AND P4, PT, R22, R120, PT ;  /* 0x000000781600720c */ /* 0x000fc60003f86270 */
[----:B------:R-:W3:Y:S10]  /*81b0*/  LDS.128 R40, [R40+0x1c400] ;  /* 0x01c4000028287984 */ /* 0x000ef40000000c00 */
[----:B------:R-:W-:Y:S05]  /*81c0*/  @P4 BRA `(.L_x_2285) ;  /* 0x0000000400544947 */ /* 0x000fea0003800000 */
[----:B---3--:R-:W-:Y:S01]  /*81d0*/  IMAD.MOV.U32 R54, RZ, RZ, R41 ;  /* 0x000000ffff367224 */ /* 0x008fe200078e0029 */
[----:B------:R-:W-:Y:S01]  /*81e0*/  SHF.R.U32.HI R59, RZ, 0x10, R81 ;  /* 0x00000010ff3b7819 */ /* 0x000fe20000011651 */
[----:B------:R-:W-:Y:S01]  /*81f0*/  IMAD.MOV.U32 R55, RZ, RZ, R43 ;  /* 0x000000ffff377224 */ /* 0x000fe200078e002b */
[--C-:B------:R-:W-:Y:S01]  /*8200*/  SHF.R.U32.HI R57, RZ, 0x10, R69.reuse ;  /* 0x00000010ff397819 */ /* 0x100fe20000011645 */
[----:B------:R-:W-:Y:S01]  /*8210*/  IMAD.MOV.U32 R53, RZ, RZ, R40 ;  /* 0x000000ffff357224 */ /* 0x000fe200078e0028 */
[----:B--2---:R-:W-:Y:S01]  /*8220*/  MOV R41, R39 ;  /* 0x0000002700297202 */ /* 0x004fe20000000f00 */
[--C-:B------:R-:W-:Y:S01]  /*8230*/  HADD2.F32 R43, -RZ, R54.reuse.H0_H0 ;  /* 0x20000036ff2b7230 */ /* 0x100fe20000004100 */
[----:B------:R-:W-:Y:S01]  /*8240*/  SHF.R.U64 R50, R68, 0x10, R69 ;  /* 0x0000001044327819 */ /* 0x000fe20000001245 */
[----:B------:R-:W-:Y:S01]  /*8250*/  HADD2.F32 R54, -RZ, R54.H1_H1 ;  /* 0x30000036ff367230 */ /* 0x000fe20000004100 */
[--C-:B------:R-:W-:Y:S01]  /*8260*/  SHF.R.U64 R51, R82, 0x10, R83.reuse ;  /* 0x0000001052337819 */ /* 0x100fe20000001253 */
[----:B------:R-:W-:Y:S01]  /*8270*/  HADD2.F32 R59, -RZ, R59.H0_H0 ;  /* 0x2000003bff3b7230 */ /* 0x000fe20000004100 */
[----:B------:R-:W-:Y:S01]  /*8280*/  SHF.R.U32.HI R82, RZ, 0x10, R83 ;  /* 0x00000010ff527819 */ /* 0x000fe20000011653 */
[----:B------:R-:W-:Y:S01]  /*8290*/  HADD2.F32 R58, -RZ, R171.H1_H1 ;  /* 0x300000abff3a7230 */ /* 0x000fe20000004100 */
[----:B------:R-:W-:Y:S01]  /*82a0*/  SHF.R.U64 R49, R70, 0x10, R71 ;  /* 0x0000001046317819 */ /* 0x000fe20000001247 */
[----:B------:R-:W-:-:S02]  /*82b0*/  HADD2.F32 R40, -RZ, R37.H1_H1 ;  /* 0x30000025ff287230 */ /* 0x000fc40000004100 */
[-C--:B------:R-:W-:Y:S01]  /*82c0*/  FMUL.FTZ R69, R54, R59.reuse ;  /* 0x0000003b36457220 */ /* 0x080fe20000410000 */
[----:B------:R-:W-:Y:S02]  /*82d0*/  HADD2.F32 R39, -RZ, R37.H0_H0 ;  /* 0x20000025ff277230 */ /* 0x000fe40000004100 */
[-C--:B------:R-:W-:Y:S01]  /*82e0*/  FMUL.FTZ R68, R43, R58.reuse ;  /* 0x0000003a2b447220 */ /* 0x080fe20000410000 */
[----:B------:R-:W-:Y:S02]  /*82f0*/  HADD2.F32 R56, -RZ, R162.H1_H1 ;  /* 0x300000a2ff387230 */ /* 0x000fe40000004100 */
[----:B------:R-:W-:Y:S01]  /*8300*/  FMUL.FTZ R59, R40, R59 ;  /* 0x0000003b283b7220 */ /* 0x000fe20000410000 */
[----:B------:R-:W-:Y:S02]  /*8310*/  HADD2.F32 R57, -RZ, R57.H0_H0 ;  /* 0x20000039ff397230 */ /* 0x000fe40000004100 */
[C---:B------:R-:W-:Y:S01]  /*8320*/  FMUL.FTZ R58, R39.reuse, R58 ;  /* 0x0000003a273a7220 */ /* 0x040fe20000410000 */
[----:B------:R-:W-:Y:S01]  /*8330*/  SHF.R.U32.HI R70, RZ, 0x10, R71 ;  /* 0x00000010ff467819 */ /* 0x000fe20000011647 */
[----:B------:R-:W-:Y:S01]  /*8340*/  FFMA.FTZ R37, R39, R56, -R68 ;  /* 0x0000003827257223 */ /* 0x000fe20000010844 */
[----:B------:R-:W-:-:S02]  /*8350*/  HADD2.F32 R68, -RZ, R163.H1_H1 ;  /* 0x300000a3ff447230 */ /* 0x000fc40000004100 */
[-C--:B------:R-:W-:Y:S01]  /*8360*/  FFMA.FTZ R40, R40, R57.reuse, -R69 ;  /* 0x0000003928287223 */ /* 0x080fe20000010845 */
[----:B------:R-:W-:Y:S01]  /*8370*/  FFMA.FTZ R54, R54, R57, R59 ;  /* 0x0000003936367223 */ /* 0x000fe2000001003b */
[----:B------:R-:W-:Y:S01]  /*8380*/  FFMA.FTZ R39, R43, R56, R58 ;  /* 0x000000382b277223 */ /* 0x000fe2000001003a */
[----:B------:R-:W-:Y:S01]  /*8390*/  HADD2.F32 R57, -RZ, R55.H0_H0 ;  /* 0x20000037ff397230 */ /* 0x000fe20000004100 */
[----:B------:R-:W-:Y:S01]  /*83a0*/  SHF.R.U64 R52, R80, 0x10, R81 ;  /* 0x0000001050347819 */ /* 0x000fe20000001251 */
[--C-:B------:R-:W-:Y:S01]  /*83b0*/  HADD2.F32 R43, -RZ, R41.reuse.H0_H0 ;  /* 0x20000029ff2b7230 */ /* 0x100fe20000004100 */
[----:B------:R-:W-:Y:S01]  /*83c0*/  F2FP.F16.F32.PACK_AB R37, R40, R37 ;  /* 0x000000252825723e */ /* 0x000fe200000000ff */
[----:B------:R-:W-:Y:S02]  /*83d0*/  HADD2.F32 R59, -RZ, R82.H0_H0 ;  /* 0x20000052ff3b7230 */ /* 0x000fe40000004100 */
[----:B------:R-:W-:Y:S01]  /*83e0*/  FMUL.FTZ R80, R57, R68 ;  /* 0x0000004439507220 */ /* 0x000fe20000410000 */
[----:B------:R-:W-:-:S02]  /*83f0*/  HADD2.F32 R56, -RZ, R41.H1_H1 ;  /* 0x30000029ff387230 */ /* 0x000fc40000004100 */
        /* <DEDUP_REMOVED lines=24> */
[----:B------:R-:W-:Y:S01]  /*8580*/  FFMA.FTZ R59, R52, R162, -R59 ;  /* 0x000000a2343b7223 */ /* 0x000fe2000001083b */
[----:B------:R-:W-:-:S02]  /*8590*/  HADD2.F32 R51, -RZ, R51.H0_H0 ;  /* 0x20000033ff337230 */ /* 0x000fc40000004100 */
[-C--:B------:R-:W-:Y:S01]  /*85a0*/  FFMA.FTZ R52, R36, R50.reuse, -R69 ;  /* 0x0000003224347223 */ /* 0x080fe20000010845 */
[----:B------:R-:W-:Y:S01]  /*85b0*/  FFMA.FTZ R53, R53, R50, R68 ;  /* 0x0000003235357223 */ /* 0x000fe20000010044 */
[----:B------:R-:W-:Y:S02]  /*85c0*/  HADD2.F32 R50, -RZ, R42.H0_H0 ;  /* 0x2000002aff327230 */ /* 0x000fe40000004100 */
[----:B------:R-:W-:Y:S01]  /*85d0*/  FFMA.FTZ R58, R55, R162, R58 ;  /* 0x000000a2373a7223 */ /* 0x000fe2000001003a */
[----:B------:R-:W-:Y:S01]  /*85e0*/  HADD2.F32 R36, -RZ, R38.H0_H0 ;  /* 0x20000026ff247230 */ /* 0x000fe20000004100 */
        /* <DEDUP_REMOVED lines=18> */
[----:B------:R-:W-:-:S07]  /*8710*/  F2FP.F16.F32.PACK_AB R42, R42, R163 ;  /* 0x000000a32a2a723e */ /* 0x000fce00000000ff */
.L_x_2285:
[----:B------:R-:W-:Y:S05]  /*8720*/  BSYNC B2 ;  /* 0x0000000000027941 */ /* 0x000fea0003800000 */
.L_x_2284:
[----:B--2---:R2:W-:Y:S04]  /*8730*/  STG.E.128 desc[UR56][R44.64], R36 ;  /* 0x000000242c007986 */ /* 0x0045e8000c101d38 */
[----:B---3--:R2:W-:Y:S02]  /*8740*/  @!P0 STG.E.128 desc[UR56][R46.64], R40 ;  /* 0x000000282e008986 */ /* 0x0085e4000c101d38 */
.L_x_2283:
[----:B------:R-:W-:Y:S05]  /*8750*/  BSYNC B1 ;  /* 0x0000000000017941 */ /* 0x000fea0003800000 */
.L_x_2282:
        /* <DEDUP_REMOVED lines=18> */
[----:B------:R-:W-:Y:S01]  /*8880*/  IADD3 R36, R36, R37, R199 ;  /* 0x0000002524247210 */ /* 0x000fe20007ffe0c7 */
[C---:B------:R-:W-:Y:S01]  /*8890*/  IMAD R37, R19.reuse, 0x6000, R137 ;  /* 0x0000600013257824 */ /* 0x040fe200078e0289 */
[--C-:B------:R-:W-:Y:S02]  /*88a0*/  @!P0 SHF.R.S32.HI R41, RZ, 0x1f, R39.reuse ;  /* 0x0000001fff298819 */ /* 0x100fe40000011427 */
[----:B------:R-:W-:Y:S01]  /*88b0*/  @!P0 IADD3 R38, P4, P5, R96, R130, R39 ;  /* 0x0000008260268210 */ /* 0x000fe20007d9e027 */
[----:B------:R-:W-:Y:S02]  /*88c0*/  IMAD R39, R19, 0x6000, R36 ;  /* 0x0000600013277824 */ /* 0x000fe400078e0224 */
[----:B------:R-:W-:Y:S01]  /*88d0*/  IMAD R37, R37, 0x2, R18 ;  /* 0x0000000225257824 */ /* 0x000fe200078e0212 */
[----:B------:R-:W-:Y:S02]  /*88e0*/  @!P0 IADD3.X R41, R95, R48, R41, P4, P5 ;  /* 0x000000305f298210 */ /* 0x000fe400027ea429 */
[----:B---3--:R-:W-:-:S04]  /*88f0*/  LEA R44, P4, R40, R118, 0x1 ;  /* 0x00000076282c7211 */ /* 0x008fc800078808ff */
        /* <DEDUP_REMOVED lines=8> */
[----:B--2---:R-:W-:Y:S01]  /*8980*/  IMAD.MOV.U32 R53, RZ, RZ, R36 ;  /* 0x000000ffff357224 */ /* 0x004fe200078e0024 */
[----:B------:R-:W-:Y:S01]  /*8990*/  SHF.R.U32.HI R58, RZ, 0x10, R77 ;  /* 0x00000010ff3a7819 */ /* 0x000fe2000001164d */
[----:B---3--:R-:W-:Y:S01]  /*89a0*/  IMAD.MOV.U32 R36, RZ, RZ, R41 ;  /* 0x000000ffff247224 */ /* 0x008fe200078e0029 */
[----:B------:R-:W-:Y:S01]  /*89b0*/  MOV R54, R40 ;  /* 0x0000002800367202 */ /* 0x000fe20000000f00 */
[----:B------:R-:W-:Y:S01]  /*89c0*/  IMAD.MOV.U32 R55, RZ, RZ, R43 ;  /* 0x000000ffff377224 */ /* 0x000fe200078e002b */
[--C-:B------:R-:W-:Y:S01]  /*89d0*/  SHF.R.U32.HI R56, RZ, 0x10, R65.reuse ;  /* 0x00000010ff387819 */ /* 0x100fe20000011641 */
[----:B------:R-:W-:Y:S01]  /*89e0*/  HADD2.F32 R59, -RZ, R159.H1_H1 ;  /* 0x3000009fff3b7230 */ /* 0x000fe20000004100 */
[----:B------:R-:W-:Y:S01]  /*89f0*/  SHF.R.U64 R51, R64, 0x10, R65 ;  /* 0x0000001040337819 */ /* 0x000fe20000001241 */
[--C-:B------:R-:W-:Y:S01]  /*8a00*/  HADD2.F32 R40, -RZ, R36.reuse.H0_H0 ;  /* 0x20000024ff287230 */ /* 0x100fe20000004100 */
[--C-:B------:R-:W-:Y:S01]  /*8a10*/  SHF.R.U64 R50, R78, 0x10, R79.reuse ;  /* 0x000000104e327819 */ /* 0x100fe2000000124f */
[----:B------:R-:W-:Y:S01]  /*8a20*/  HADD2.F32 R43, -RZ, R36.H1_H1 ;  /* 0x30000024ff2b7230 */ /* 0x000fe20000004100 */
[----:B------:R-:W-:Y:S01]  /*8a30*/  SHF.R.U32.HI R78, RZ, 0x10, R79 ;  /* 0x00000010ff4e7819 */ /* 0x000fe2000001164f */
[----:B------:R-:W-:Y:S01]  /*8a40*/  IMAD.MOV.U32 R41, RZ, RZ, R39 ;  /* 0x000000ffff297224 */ /* 0x000fe200078e0027 */
[--C-:B------:R-:W-:Y:S01]  /*8a50*/  SHF.R.U64 R49, R66, 0x10, R67.reuse ;  /* 0x0000001042317819 */ /* 0x100fe20000001243 */
[--C-:B------:R-:W-:Y:S01]  /*8a60*/  HADD2.F32 R36, -RZ, R37.reuse.H0_H0 ;  /* 0x20000025ff247230 */ /* 0x100fe20000004100 */
[----:B------:R-:W-:Y:S01]  /*8a70*/  SHF.R.U32.HI R66, RZ, 0x10, R67 ;  /* 0x00000010ff427819 */ /* 0x000fe20000011643 */
[----:B------:R-:W-:Y:S01]  /*8a80*/  HADD2.F32 R58, -RZ, R58.H0_H0 ;  /* 0x2000003aff3a7230 */ /* 0x000fe20000004100 */
[----:B------:R-:W-:Y:S01]  /*8a90*/  SHF.R.U64 R52, R76, 0x10, R77 ;  /* 0x000000104c347819 */ /* 0x000fe2000000124d */
        /* <DEDUP_REMOVED lines=11> */
[----:B------:R-:W-:-:S02]  /*8b50*/  HADD2.F32 R56, -RZ, R55.H0_H0 ;  /* 0x20000037ff387230 */ /* 0x000fc40000004100 */
[----:B------:R-:W-:Y:S01]  /*8b60*/  HADD2.F32 R55, -RZ, R55.H1_H1 ;  /* 0x30000037ff377230 */ /* 0x000fe20000004100 */
[----:B------:R-:W-:Y:S01]  /*8b70*/  F2FP.F16.F32.PACK_AB R39, R39, R36 ;  /* 0x000000242727723e */ /* 0x000fe200000000ff */
[--C-:B------:R-:W-:Y:S02]  /*8b80*/  HADD2.F32 R43, -RZ, R41.reuse.H0_H0 ;  /* 0x20000029ff2b7230 */ /* 0x100fe40000004100 */
[----:B------:R-:W-:Y:S02]  /*8b90*/  HADD2.F32 R64, -RZ, R78.H0_H0 ;  /* 0x2000004eff407230 */ /* 0x000fe40000004100 */
[----:B------:R-:W-:Y:S02]  /*8ba0*/  HADD2.F32 R59, -RZ, R158.H1_H1 ;  /* 0x3000009eff3b7230 */ /* 0x000fe40000004100 */
[----:B------:R-:W-:Y:S02]  /*8bb0*/  HADD2.F32 R41, -RZ, R41.H1_H1 ;  /* 0x30000029ff297230 */ /* 0x000fe40000004100 */
[----:B------:R-:W-:Y:S01]  /*8bc0*/  FMUL.FTZ R68, R55, R64 ;  /* 0x0000004037447220 */ /* 0x000fe20000410000 */
[----:B------:R-:W-:-:S02]  /*8bd0*/  HADD2.F32 R57, -RZ, R156.H1_H1 ;  /* 0x3000009cff397230 */ /* 0x000fc40000004100 */
[-C--:B------:R-:W-:Y:S01]  /*8be0*/  FMUL.FTZ R65, R43, R59.reuse ;  /* 0x0000003b2b417220 */ /* 0x080fe20000410000 */
[----:B------:R-:W-:Y:S02]  /*8bf0*/  HADD2.F32 R58, -RZ, R66.H0_H0 ;  /* 0x20000042ff3a7230 */ /* 0x000fe40000004100 */
[C---:B------:R-:W-:Y:S01]  /*8c00*/  FMUL.FTZ R66, R56.reuse, R59 ;  /* 0x0000003b38427220 */ /* 0x040fe20000410000 */
[----:B------:R-:W-:Y:S01]  /*8c10*/  FMUL.FTZ R64, R41, R64 ;  /* 0x0000004029407220 */ /* 0x000fe20000410000 */
[----:B------:R-:W-:Y:S02]  /*8c20*/  HADD2.F32 R52, -RZ, R52.H0_H0 ;  /* 0x20000034ff347230 */ /* 0x000fe40000004100 */
[-C--:B------:R-:W-:Y:S01]  /*8c30*/  FFMA.FTZ R65, R56, R57.reuse, R65 ;  /* 0x0000003938417223 */ /* 0x080fe20000010041 */
[----:B------:R-:W-:Y:S01]  /*8c40*/  FFMA.FTZ R59, R43, R57, -R66 ;  /* 0x000000392b3b7223 */ /* 0x000fe20000010842 */
[-C--:B------:R-:W-:Y:S01]  /*8c50*/  FFMA.FTZ R68, R41, R58.reuse, -R68 ;  /* 0x0000003a29447223 */ /* 0x080fe20000010844 */
[----:B------:R-:W-:Y:S01]  /*8c60*/  FFMA.FTZ R70, R55, R58, R64 ;  /* 0x0000003a37467223 */ /* 0x000fe20000010040 */
[----:B------:R-:W-:-:S02]  /*8c70*/  HADD2.F32 R58, -RZ, R159.H0_H0 ;  /* 0x2000009fff3a7230 */ /* 0x000fc40000004100 */
[--C-:B------:R-:W-:Y:S01]  /*8c80*/  HADD2.F32 R43, -RZ, R54.reuse.H0_H0 ;  /* 0x20000036ff2b7230 */ /* 0x100fe20000004100 */
[----:B------:R-:W-:Y:S01]  /*8c90*/  F2FP.F16.F32.PACK_AB R59, R68, R59 ;  /* 0x0000003b443b723e */ /* 0x000fe200000000ff */
[--C-:B------:R-:W-:Y:S02]  /*8ca0*/  HADD2.F32 R41, -RZ, R53.reuse.H0_H0 ;  /* 0x20000035ff297230 */ /* 0x100fe40000004100 */
[----:B------:R-:W-:Y:S02]  /*8cb0*/  HADD2.F32 R54, -RZ, R54.H1_H1 ;  /* 0x30000036ff367230 */ /* 0x000fe40000004100 */
[-C--:B------:R-:W-:Y:S01]  /*8cc0*/  FMUL.FTZ R64, R43, R58.reuse ;  /* 0x0000003a2b407220 */ /* 0x080fe20000410000 */
[----:B------:R-:W-:Y:S02]  /*8cd0*/  HADD2.F32 R53, -RZ, R53.H1_H1 ;  /* 0x30000035ff357230 */ /* 0x000fe40000004100 */
[----:B------:R-:W-:Y:S01]  /*8ce0*/  FMUL.FTZ R58, R41, R58 ;  /* 0x0000003a293a7220 */ /* 0x000fe20000410000 */
[----:B------:R-:W-:-:S02]  /*8cf0*/  HADD2.F32 R56, -RZ, R157.H0_H0 ;  /* 0x2000009dff387230 */ /* 0x000fc40000004100 */
[CC--:B------:R-:W-:Y:S01]  /*8d00*/  FMUL.FTZ R66, R54.reuse, R52.reuse ;  /* 0x0000003436427220 */ /* 0x0c0fe20000410000 */
[----:B------:R-:W-:Y:S02]  /*8d10*/  HADD2.F32 R51, -RZ, R51.H0_H0 ;  /* 0x20000033ff337230 */ /* 0x000fe40000004100 */
[----:B------:R-:W-:Y:S01]  /*8d20*/  FMUL.FTZ R55, R53, R52 ;  /* 0x0000003435377220 */ /* 0x000fe20000410000 */
[----:B------:R-:W-:Y:S02]  /*8d30*/  HADD2.F32 R158, -RZ, R158.H0_H0 ;  /* 0x2000009eff9e7230 */ /* 0x000fe40000004100 */
[-C--:B------:R-:W-:Y:S01]  /*8d40*/  FFMA.FTZ R58, R43, R56.reuse, R58 ;  /* 0x000000382b3a7223 */ /* 0x080fe2000001003a */
[----:B------:R-:W-:Y:S01]  /*8d50*/  FFMA.FTZ R64, R41, R56, -R64 ;  /* 0x0000003829407223 */ /* 0x000fe20000010840 */
[-C--:B------:R-:W-:Y:S01]  /*8d60*/  FFMA.FTZ R53, R53, R51.reuse, -R66 ;  /* 0x0000003335357223 */ /* 0x080fe20000010842 */
[----:B------:R-:W-:Y:S01]  /*8d70*/  FFMA.FTZ R55, R54, R51, R55 ;  /* 0x0000003336377223 */ /* 0x000fe20000010037 */
[----:B------:R-:W-:-:S02]  /*8d80*/  HADD2.F32 R43, -RZ, R42.H0_H0 ;  /* 0x2000002aff2b7230 */ /* 0x000fc40000004100 */
[----:B------:R-:W-:Y:S01]  /*8d90*/  HADD2.F32 R51, -RZ, R50.H0_H0 ;  /* 0x20000032ff337230 */ /* 0x000fe20000004100 */
[----:B------:R-:W-:Y:S01]  /*8da0*/  F2FP.F16.F32.PACK_AB R36, R53, R64 ;  /* 0x000000403524723e */ /* 0x000fe200000000ff */
[----:B------:R-:W-:Y:S02]  /*8db0*/  HADD2.F32 R41, -RZ, R38.H0_H0 ;  /* 0x20000026ff297230 */ /* 0x000fe40000004100 */
[-C--:B------:R-:W-:Y:S01]  /*8dc0*/  FMUL.FTZ R50, R43, R158.reuse ;  /* 0x0000009e2b327220 */ /* 0x080fe20000410000 */
[----:B------:R-:W-:Y:S02]  /*8dd0*/  HADD2.F32 R42, -RZ, R42.H1_H1 ;  /* 0x3000002aff2a7230 */ /* 0x000fe40000004100 */
[----:B------:R-:W-:Y:S02]  /*8de0*/  HADD2.F32 R38, -RZ, R38.H1_H1 ;  /* 0x30000026ff267230 */ /* 0x000fe40000004100 */
[----:B------:R-:W-:Y:S01]  /*8df0*/  FMUL.FTZ R158, R41, R158 ;  /* 0x0000009e299e7220 */ /* 0x000fe20000410000 */
[----:B------:R-:W-:-:S02]  /*8e00*/  HADD2.F32 R156, -RZ, R156.H0_H0 ;  /* 0x2000009cff9c7230 */ /* 0x000fc40000004100 */
[-C--:B------:R-:W-:Y:S01]  /*8e10*/  FMUL.FTZ R57, R42, R51.reuse ;  /* 0x000000332a397220 */ /* 0x080fe20000410000 */
[----:B------:R-:W-:Y:S02]  /*8e20*/  HADD2.F32 R49, -RZ, R49.H0_H0 ;  /* 0x20000031ff317230 */ /* 0x000fe40000004100 */
[C---:B------:R-:W-:Y:S01]  /*8e30*/  FMUL.FTZ R51, R38.reuse, R51 ;  /* 0x0000003326337220 */ /* 0x040fe20000410000 */
[-C--:B------:R-:W-:Y:S01]  /*8e40*/  FFMA.FTZ R50, R41, R156.reuse, -R50 ;  /* 0x0000009c29327223 */ /* 0x080fe20000010832 */
[----:B------:R-:W-:Y:S01]  /*8e50*/  FFMA.FTZ R158, R43, R156, R158 ;  /* 0x0000009c2b9e7223 */ /* 0x000fe2000001009e */
[-C--:B------:R-:W-:Y:S01]  /*8e60*/  FFMA.FTZ R57, R38, R49.reuse, -R57 ;  /* 0x0000003126397223 */ /* 0x080fe20000010839 */
[----:B------:R-:W-:Y:S01]  /*8e70*/  FFMA.FTZ R51, R42, R49, R51 ;  /* 0x000000312a337223 */ /* 0x000fe20000010033 */
[----:B------:R-:W-:Y:S02]  /*8e80*/  F2FP.F16.F32.PACK_AB R41, R40, R37 ;  /* 0x000000252829723e */ /* 0x000fe400000000ff */
[----:B------:R-:W-:Y:S01]  /*8e90*/  MOV R37, R39 ;  /* 0x0000002700257202 */ /* 0x000fe20000000f00 */
[----:B------:R-:W-:Y:S01]  /*8ea0*/  IMAD.MOV.U32 R39, RZ, RZ, R59 ;  /* 0x000000ffff277224 */ /* 0x000fe200078e003b */
[----:B------:R-:W-:-:S02]  /*8eb0*/  F2FP.F16.F32.PACK_AB R43, R70, R65 ;  /* 0x00000041462b723e */ /* 0x000fc400000000ff */
[----:B------:R-:W-:Y:S02]  /*8ec0*/  F2FP.F16.F32.PACK_AB R40, R55, R58 ;  /* 0x0000003a3728723e */ /* 0x000fe400000000ff */
[----:B------:R-:W-:Y:S02]  /*8ed0*/  F2FP.F16.F32.PACK_AB R38, R57, R50 ;  /* 0x000000323926723e */ /* 0x000fe400000000ff */
[----:B------:R-:W-:-:S07]  /*8ee0*/  F2FP.F16.F32.PACK_AB R42, R51, R158 ;  /* 0x0000009e332a723e */ /* 0x000fce00000000ff */
.L_x_2289:
[----:B------:R-:W-:Y:S05]  /*8ef0*/  BSYNC B2 ;  /* 0x0000000000027941 */ /* 0x000fea0003800000 */
.L_x_2288:
[----:B--2---:R2:W-:Y:S04]  /*8f00*/  STG.E.128 desc[UR56][R44.64], R36 ;  /* 0x000000242c007986 */ /* 0x0045e8000c101d38 */
[----:B---3--:R2:W-:Y:S02]  /*8f10*/  @!P0 STG.E.128 desc[UR56][R46.64], R40 ;  /* 0x000000282e008986 */ /* 0x0085e4000c101d38 */
.L_x_2287:
[----:B------:R-:W-:Y:S05]  /*8f20*/  BSYNC B1 ;  /* 0x0000000000017941 */ /* 0x000fea0003800000 */
.L_x_2286:
        /* <DEDUP_REMOVED lines=11> */
[C---:B------:R-:W-:Y:S02]  /*8fe0*/  LEA R44, P0, R45.reuse, R118, 0x1 ;  /* 0x000000762d2c7211 */ /* 0x040fe400078008ff */
[----:B------:R-:W-:Y:S01]  /*8ff0*/  SHF.R.S32.HI R37, RZ, 0x1f, R36 ;  /* 0x0000001fff257819 */ /* 0x000fe20000011424 */
[----:B------:R-:W-:Y:S01]  /*9000*/  IMAD.SHL.U32 R47, R36, 0x8, RZ ;  /* 0x00000008242f7824 */ /* 0x000fe200078e00ff */
[----:B------:R-:W-:-:S02]  /*9010*/  LEA.HI.X R45, R45, R119, R46, 0x1, P0 ;  /* 0x000000772d2d7211 */ /* 0x000fc400000f0c2e */
[----:B------:R-:W-:Y:S02]  /*9020*/  LEA.HI R37, R37, R36, RZ, 0x3 ;  /* 0x0000002425257211 */ /* 0x000fe400078f18ff */
[----:B------:R-:W-:Y:S02]  /*9030*/  LOP3.LUT R36, R191, 0x38, R47, 0xf8, !PT ;  /* 0x00000038bf247812 */ /* 0x000fe400078ef82f */
[----:B------:R-:W-:Y:S02]  /*9040*/  SHF.L.U32 R37, R37, 0xa, RZ ;  /* 0x0000000a25257819 */ /* 0x000fe400000006ff */
[----:B------:R-:W-:Y:S02]  /*9050*/  LOP3.LUT R36, R36, R225, RZ, 0x3c, !PT ;  /* 0x000000e124247212 */ /* 0x000fe400078e3cff */
[----:B------:R-:W-:-:S04]  /*9060*/  LOP3.LUT R37, R37, 0x7fffe000, RZ, 0xc0, !PT ;  /* 0x7fffe00025257812 */ /* 0x000fc800078ec0ff */
[----:B------:R-:W-:Y:S01]  /*9070*/  IADD3 R36, R36, R37, R199 ;  /* 0x0000002524247210 */ /* 0x000fe20007ffe0c7 */
        /* <DEDUP_REMOVED lines=9> */
[----:B------:R-:W-:Y:S01]  /*9110*/  MOV R49, R40 ;  /* 0x0000002800317202 */ /* 0x000fe20000000f00 */
[----:B--2---:R-:W-:Y:S01]  /*9120*/  IMAD.MOV.U32 R40, RZ, RZ, R38 ;  /* 0x000000ffff287224 */ /* 0x004fe200078e0026 */
[--C-:B------:R-:W-:Y:S01]  /*9130*/  SHF.R.U32.HI R52, RZ, 0x10, R61.reuse ;  /* 0x00000010ff347819 */ /* 0x100fe2000001163d */
[----:B------:R-:W-:Y:S01]  /*9140*/  HADD2.F32 R53, -RZ, R155.H1_H1 ;  /* 0x3000009bff357230 */ /* 0x000fe20000004100 */
[----:B------:R-:W-:Y:S01]  /*9150*/  SHF.R.U64 R65, R60, 0x10, R61 ;  /* 0x000000103c417819 */ /* 0x000fe2000000123d */
[----:B------:R-:W-:Y:S01]  /*9160*/  HADD2.F32 R42, -RZ, R41.H0_H0 ;  /* 0x20000029ff2a7230 */ /* 0x000fe20000004100 */
[--C-:B------:R-:W-:Y:S01]  /*9170*/  SHF.R.U64 R61, R74, 0x10, R75.reuse ;  /* 0x000000104a3d7819 */ /* 0x100fe2000000124b */
[----:B------:R-:W-:Y:S01]  /*9180*/  HADD2.F32 R38, -RZ, R37.H0_H0 ;  /* 0x20000025ff267230 */ /* 0x000fe20000004100 */
[----:B------:R-:W-:Y:S01]  /*9190*/  SHF.R.U32.HI R74, RZ, 0x10, R75 ;  /* 0x00000010ff4a7819 */ /* 0x000fe2000001164b */
[----:B------:R-:W-:-:S02]  /*91a0*/  HADD2.F32 R41, -RZ, R41.H1_H1 ;  /* 0x30000029ff297230 */ /* 0x000fc40000004100 */
[-C--:B------:R-:W-:Y:S01]  /*91b0*/  FMUL.FTZ R55, R42, R53.reuse ;  /* 0x000000352a377220 */ /* 0x080fe20000410000 */
[----:B------:R-:W-:Y:S02]  /*91c0*/  HADD2.F32 R54, -RZ, R54.H0_H0 ;  /* 0x20000036ff367230 */ /* 0x000fe40000004100 */
[----:B------:R-:W-:Y:S01]  /*91d0*/  FMUL.FTZ R53, R38, R53 ;  /* 0x0000003526357220 */ /* 0x000fe20000410000 */
[----:B------:R-:W-:Y:S01]  /*91e0*/  HADD2.F32 R51, -RZ, R153.H1_H1 ;  /* 0x30000099ff337230 */ /* 0x000fe20000004100 */
[----:B------:R-:W-:Y:S01]  /*91f0*/  SHF.R.U64 R46, R62, 0x10, R63 ;  /* 0x000000103e2e7819 */ /* 0x000fe2000000123f */
        /* <DEDUP_REMOVED lines=8> */
[----:B------:R-:W-:Y:S01]  /*9280*/  HADD2.F32 R38, -RZ, R43.H0_H0 ;  /* 0x2000002bff267230 */ /* 0x000fe20000004100 */
[----:B------:R-:W-:Y:S01]  /*9290*/  SHF.R.U32.HI R62, RZ, 0x10, R63 ;  /* 0x00000010ff3e7819 */ /* 0x000fe2000001163f */
[----:B------:R-:W-:Y:S02]  /*92a0*/  HADD2.F32 R37, -RZ, R39.H0_H0 ;  /* 0x20000027ff257230 */ /* 0x000fe40000004100 */
[----:B------:R-:W-:Y:S01]  /*92b0*/  FFMA.FTZ R54, R41, R52, R54 ;  /* 0x0000003429367223 */ /* 0x000fe20000010036 */
        /* <DEDUP_REMOVED lines=19> */
[----:B------:R-:W-:Y:S01]  /*93f0*/  FMUL.FTZ R42, R38, R155 ;  /* 0x0000009b262a7220 */ /* 0x000fe20000410000 */
[----:B------:R-:W-:Y:S01]  /*9400*/  HADD2.F32 R153, -RZ, R153.H0_H0 ;  /* 0x20000099ff997230 */ /* 0x000fe20000004100 */
[----:B------:R-:W-:Y:S01]  /*9410*/  F2FP.F16.F32.PACK_AB R57, R60, R57 ;  /* 0x000000393c39723e */ /* 0x000fe200000000ff */
[--C-:B------:R-:W-:Y:S02]  /*9420*/  HADD2.F32 R37, -RZ, R36.reuse.H0_H0 ;  /* 0x20000024ff257230 */ /* 0x100fe40000004100 */
[----:B------:R-:W-:Y:S01]  /*9430*/  FMUL.FTZ R43, R49, R41 ;  /* 0x00000029312b7220 */ /* 0x000fe20000410000 */
        /* <DEDUP_REMOVED lines=11> */
[----:B------:R-:W-:Y:S02]  /*94f0*/  HADD2.F32 R36, -RZ, R40.H0_H0 ;  /* 0x20000028ff247230 */ /* 0x000fe40000004100 */
[----:B------:R-:W-:Y:S01]  /*9500*/  FMUL.FTZ R49, R37, R154 ;  /* 0x0000009a25317220 */ /* 0x000fe20000410000 */
[----:B------:R-:W-:-:S02]  /*9510*/  HADD2.F32 R50, -RZ, R50.H1_H1 ;  /* 0x30000032ff327230 */ /* 0x000fc40000004100 */
[----:B------:R-:W-:Y:S02]  /*9520*/  HADD2.F32 R40, -RZ, R40.H1_H1 ;  /* 0x30000028ff287230 */ /* 0x000fe40000004100 */
        /* <DEDUP_REMOVED lines=14> */
[----:B------:R-:W-:Y:S01]  /*9610*/  F2FP.F16.F32.PACK_AB R42, R41, R154 ;  /* 0x0000009a292a723e */ /* 0x000fe200000000ff */
[----:B------:R-:W-:Y:S01]  /*9620*/  IMAD.MOV.U32 R41, RZ, RZ, R53 ;  /* 0x000000ffff297224 */ /* 0x000fe200078e0035 */
[----:B------:R-:W-:Y:S02]  /*9630*/  F2FP.F16.F32.PACK_AB R39, R59, R58 ;  /* 0x0000003a3b27723e */ /* 0x000fe400000000ff */
[----:B------:R-:W-:-:S07]  /*9640*/  MOV R40, R52 ;  /* 0x0000003400287202 */ /* 0x000fce0000000f00 */
.L_x_2291:
[----:B------:R-:W-:Y:S05]  /*9650*/  BSYNC B1 ;  /* 0x0000000000017941 */ /* 0x000fea0003800000 */
.L_x_2290:
        /* <DEDUP_REMOVED lines=10> */
.L_x_2207:
[----:B------:R-:W-:-:S13]  /*9700*/  ISETP.NE.AND P1, PT, R190, 0x3, PT ;  /* 0x00000003be00780c */ /* 0x000fda0003f25270 */
[----:B------:R-:W-:Y:S05]  /*9710*/  @!P1 BRA `(.L_x_2292) ;  /* 0x0000000000049947 */ /* 0x000fea0003800000 */
[----:B------:R-:W-:Y:S01]  /*9720*/  BPT.TRAP 0x1 ;  /* 0x000000040000795c */ /* 0x000fe20000300000 */
.L_x_2292:
        /* <DEDUP_REMOVED lines=8> */
.L_x_2541:
[----:B------:R-:W-:Y:S05]  /*97b0*/  BSYNC B1 ;  /* 0x0000000000017941 */ /* 0x000fea0003800000 */
.L_x_2293:
        /* <DEDUP_REMOVED lines=20> */
.L_x_2296:
[----:B------:R-:W-:Y:S05]  /*9900*/  BSYNC B1 ;  /* 0x0000000000017941 */ /* 0x000fea0003800000 */
.L_x_2295:
        /* <DEDUP_REMOVED lines=20> */
.L_x_2240:
[----:B------:R-:W-:Y:S05]  /*9a50*/  BSYNC B0 ;  /* 0x0000000000007941 */ /* 0x000fea0003800000 */
.L_x_2206:
        /* <DEDUP_REMOVED lines=17> */
.L_x_2298:
[----:B------:R-:W-:Y:S05]  /*9b70*/  BSYNC B0 ;  /* 0x0000000000007941 */ /* 0x000fea0003800000 */
.L_x_2297:
[----:B------:R-:W2:Y:S01]  /*9b80*/  SYNCS.PHASECHK.TRANS64.TRYWAIT P4, [R3+URZ+0x348b0], R0 ;  /* 0x0348b000030075a7 */ /* 0x000ea2000808017f */
[----:B-1----:R-:W-:Y:S01]  /*9b90*/  IMAD R36, R19, 0x4000, R29 ;  /* 0x0000400013247824 */ /* 0x002fe200078e021d */
[----:B------:R-:W-:Y:S01]  /*9ba0*/  ULDC.64 UR60, c[0x0][0x318] ;  /* 0x0000c600003c7ab9 */ /* 0x000fe20000000a00 */
[----:B------:R-:W-:Y:S01]  /*9bb0*/  ULDC.64 UR58, c[0x0][0x308] ;  /* 0x0000c200003a7ab9 */ /* 0x000fe20000000a00 */
[----:B------:R-:W-:Y:S01]  /*9bc0*/  BSSY B0, `(.L_x_2299) ;  /* 0x0000004000007945 */ /* 0x000fe20003800000 */
[----:B------:R-:W-:Y:S02]  /*9bd0*/  ISETP.GE.AND P1, PT, R184, R4, PT ;  /* 0x00000004b800720c */ /* 0x000fe40003f26270 */
[----:B------:R-:W-:Y:S01]  /*9be0*/  IADD3 R38, R123, R36, RZ ;  /* 0x000000247b267210 */ /* 0x000fe20007ffe0ff */
[----:B--2---:R-:W-:Y:S10]  /*9bf0*/  @!P4 BRA `(.L_x_2300) ;  /* 0x0000019c0020c947 */ /* 0x004ff40003800000 */
.L_x_2542:
[----:B------:R-:W-:Y:S05]  /*9c00*/  BSYNC B0 ;  /* 0x0000000000007941 */ /* 0x000fea0003800000 */
.L_x_2299:
[----:B------:R-:W-:Y:S01]  /*9c10*/  BSSY B0, `(.L_x_2301) ;  /* 0x000001a000007945 */ /* 0x000fe20003800000 */
[----:B01----:R-:W-:Y:S02]  /*9c20*/  IMAD R0, R36, 0x2, R113 ;  /* 0x0000000224007824 */ /* 0x003fe400078e0271 */
[----:B------:R-:W-:-:S04]  /*9c30*/  IMAD.WIDE R44, R2, 0x80, R116 ;  /* 0x00000080022c7825 */ /* 0x000fc800078e0274 */
[----:B------:R-:W-:Y:S01]  /*9c40*/  IMAD R48, R38, 0x2, R113 ;  /* 0x0000000226307824 */ /* 0x000fe200078e0271 */
[----:B------:R-:W-:Y:S06]  /*9c50*/  @P1 BRA `(.L_x_2302) ;  /* 0x0000000000541947 */ /* 0x000fec0003800000 */
[----:B------:R-:W-:Y:S01]  /*9c60*/  MOV R36, R98 ;  /* 0x0000006200247202 */ /* 0x000fe20000000f00 */
[----:B------:R-:W-:Y:S01]  /*9c70*/  IMAD R39, R45, UR60, RZ ;  /* 0x0000003c2d277c24 */ /* 0x000fe2000f8e02ff */
[----:B------:R-:W-:Y:S01]  /*9c80*/  ULDC UR4, c[0x0][0x310] ;  /* 0x0000c40000047ab9 */ /* 0x000fe20000000800 */
[----:B------:R-:W-:Y:S01]  /*9c90*/  IMAD.MOV.U32 R37, RZ, RZ, R5 ;  /* 0x000000ffff257224 */ /* 0x000fe200078e0005 */
[----:B------:R-:W-:Y:S01]  /*9ca0*/  ISETP.GE.AND P4, PT, R22, UR4, PT ;  /* 0x0000000416007c0c */ /* 0x000fe2000bf86270 */
        /* <DEDUP_REMOVED lines=16> */
.L_x_2302:
[----:B------:R-:W-:Y:S05]  /*9db0*/  BSYNC B0 ;  /* 0x0000000000007941 */ /* 0x000fea0003800000 */
.L_x_2301:
[----:B------:R-:W-:Y:S01]  /*9dc0*/  ISETP.GE.AND P1, PT, R210, R4, PT ;  /* 0x00000004d200720c */ /* 0x000fe20003f26270 */
[----:B------:R-:W-:-:S12]  /*9dd0*/  BSSY B0, `(.L_x_2303) ;  /* 0x0000018000007945 */ /* 0x000fd80003800000 */
[----:B------:R-:W-:Y:S05]  /*9de0*/  @P1 BRA `(.L_x_2304) ;  /* 0x0000000000581947 */ /* 0x000fea0003800000 */
[----:B0-----:R-:W-:Y:S01]  /*9df0*/  IADD3 R39, P1, R44, 0x40, RZ ;  /* 0x000000402c277810 */ /* 0x001fe20007f3e0ff */
[----:B------:R-:W-:Y:S01]  /*9e00*/  IMAD.MOV.U32 R4, RZ, RZ, R98 ;  /* 0x000000ffff047224 */ /* 0x000fe200078e0062 */
[----:B------:R-:W-:Y:S02]  /*9e10*/  ULDC UR4, c[0x0][0x310] ;  /* 0x0000c40000047ab9 */ /* 0x000fe40000000800 */
[----:B------:R-:W-:Y:S01]  /*9e20*/  IADD3.X R44, RZ, R45, RZ, P1, !PT ;  /* 0x0000002dff2c7210 */ /* 0x000fe20000ffe4ff */
[----:B------:R-:W-:Y:S01]  /*9e30*/  IMAD.WIDE.U32 R36, R39, UR60, R4 ;  /* 0x0000003c27247c25 */ /* 0x000fe2000f8e0004 */
[----:B------:R-:W-:-:S03]  /*9e40*/  ISETP.GE.AND P4, PT, R22, UR4, PT ;  /* 0x0000000416007c0c */ /* 0x000fc6000bf86270 */
        /* <DEDUP_REMOVED lines=16> */
.L_x_2304:
[----:B------:R-:W-:Y:S05]  /*9f50*/  BSYNC B0 ;  /* 0x0000000000007941 */ /* 0x000fea0003800000 */
.L_x_2303:
[----:B------:R-:W-:Y:S01]  /*9f60*/  @!PT LDS RZ, [RZ] ;  /* 0x00000000fffff984 */ /* 0x000fe20000000800 */
[----:B------:R-:W-:Y:S01]  /*9f70*/  @!PT LDS RZ, [RZ] ;  /* 0x00000000fffff984 */ /* 0x000fe20000000800 */
[----:B------:R-:W-:Y:S01]  /*9f80*/  @!PT LDS RZ, [RZ] ;  /* 0x00000000fffff984 */ /* 0x000fe20000000800 */
[----:B------:R-:W-:Y:S01]  /*9f90*/  @!PT LDS RZ, [RZ] ;  /* 0x00000000fffff984 */ /* 0x000fe20000000800 */
[----:B------:R1:W-:Y:S06]  /*9fa0*/  MEMBAR.ALL.CTA ;  /* 0x0000000000007992 */ /* 0x0003ec0000008000 */
[----:B-1----:R-:W1:Y:S02]  /*9fb0*/  FENCE.VIEW.ASYNC.S ;  /* 0x00000000000073c6 */ /* 0x002e640000000000 */
[----:B-1----:R1:W-:Y:S01]  /*9fc0*/  BAR.SYNC.DEFER_BLOCKING R151, 0x80 ;  /* 0x000200970000751d */ /* 0x0023e20000010000 */
[----:B------:R-:W-:Y:S01]  /*9fd0*/  ISETP.NE.AND P4, PT, R115, RZ, PT ;  /* 0x000000ff7300720c */ /* 0x000fe20003f85270 */
[----:B------:R-:W-:Y:S01]  /*9fe0*/  VIADD R19, R19, 0x1 ;  /* 0x0000000113137836 */ /* 0x000fe20000000000 */
[----:B------:R-:W-:-:S04]  /*9ff0*/  @!P0 IADD3 R3, R3, 0x348c0, RZ ;  /* 0x000348c003038810 */ /* 0x000fc80007ffe0ff */
[C---:B------:R-:W-:Y:S02]  /*a000*/  ISETP.NE.AND P1, PT, R19.reuse, 0x2, PT ;  /* 0x000000021300780c */ /* 0x040fe40003f25270 */
[----:B------:R-:W-:Y:S02]  /*a010*/  @!P0 PRMT R3, RZ, 0x654, R3 ;  /* 0x00000654ff038816 */ /* 0x000fe40000000003 */
[----:B------:R-:W-:Y:S02]  /*a020*/  SEL R0, RZ, 0x1, P1 ;  /* 0x00000001ff007807 */ /* 0x000fe40000800000 */
[----:B------:R-:W-:Y:S02]  /*a030*/  SEL R19, R19, RZ, P1 ;  /* 0x000000ff13137207 */ /* 0x000fe40000800000 */
[----:B------:R-:W-:Y:S01]  /*a040*/  LOP3.LUT R189, R189, R0, RZ, 0x3c, !PT ;  /* 0x00000000bdbd7212 */ /* 0x000fe200078e3cff */
[----:B------:R1:W-:Y:S01]  /*a050*/  @!P0 SYNCS.ARRIVE.TRANS64.RED.A1T0 RZ, [R3+URZ], RZ ;  /* 0x000000ff03ff89a7 */ /* 0x0003e2000810043f */
[----:B------:R-:W-:Y:S01]  /*a060*/  PLOP3.LUT P0, PT, PT, PT, PT, 0x8, 0x0 ;  /* 0x000000000000781c */ /* 0x000fe20003f0e170 */
[----:B------:R-:W-:-:S12]  /*a070*/  @P4 BRA `(.L_x_2305) ;  /* 0xffffff8400704947 */ /* 0x000fd8000383ffff */
.L_x_2201:
[----:B------:R-:W-:Y:S01]  /*a080*/  BSSY B0, `(.L_x_2306) ;  /* 0x000002c000007945 */ /* 0x000fe20003800000 */
[----:B------:R-:W-:Y:S02]  /*a090*/  ISETP.GE.AND P2, PT, R150, 0x1, PT ;  /* 0x000000019600780c */ /* 0x000fe40003f46270 */
[----:B-1----:R-:W-:Y:S02]  /*a0a0*/  CS2R R2, SRZ ;  /* 0x0000000000027805 */ /* 0x002fe4000001ff00 */
[----:B------:R-:W-:Y:S01]  /*a0b0*/  PLOP3.LUT P1, PT, PT, PT, PT, 0x80, 0x0 ;  /* 0x000000000000781c */ /* 0x000fe20003f2f070 */
[----:B------:R-:W-:Y:S01]  /*a0c0*/  IMAD.MOV.U32 R0, RZ, RZ, RZ ;  /* 0x000000ffff007224 */ /* 0x000fe200078e00ff */
[----:B------:R-:W-:Y:S02]  /*a0d0*/  CS2R R86, SRZ ;  /* 0x0000000000567805 */ /* 0x000fe4000001ff00 */
[----:B------:R-:W-:Y:S02]  /*a0e0*/  CS2R R84, SRZ ;  /* 0x0000000000547805 */ /* 0x000fe4000001ff00 */
[----:B------:R-:W-:-:S02]  /*a0f0*/  CS2R R82, SRZ ;  /* 0x0000000000527805 */ /* 0x000fc4000001ff00 */
[----:B------:R-:W-:Y:S02]  /*a100*/  CS2R R80, SRZ ;  /* 0x0000000000507805 */ /* 0x000fe4000001ff00 */
[----:B------:R-:W-:Y:S01]  /*a110*/  MOV R35, RZ ;  /* 0x000000ff00237202 */ /* 0x000fe20000000f00 */
[----:B------:R-:W-:Y:S01]  /*a120*/  IMAD.MOV.U32 R78, RZ, RZ, RZ ;  /* 0x000000ffff4e7224 */ /* 0x000fe200078e00ff */
[----:B------:R-:W-:Y:S02]  /*a130*/  CS2R R76, SRZ ;  /* 0x00000000004c7805 */ /* 0x000fe4000001ff00 */
[----:B------:R-:W-:Y:S01]  /*a140*/  CS2R R32, SRZ ;  /* 0x0000000000207805 */ /* 0x000fe2000001ff00 */
[----:B------:R-:W-:Y:S01]  /*a150*/  IMAD.MOV.U32 R74, RZ, RZ, RZ ;  /* 0x000000ffff4a7224 */ /* 0x000fe200078e00ff */
[----:B------:R-:W-:Y:S02]  /*a160*/  MOV R73, RZ ;  /* 0x000000ff00497202 */ /* 0x000fe40000000f00 */
[----:B------:R-:W-:Y:S01]  /*a170*/  CS2R R30, SRZ ;  /* 0x00000000001e7805 */ /* 0x000fe2000001ff00 */
[----:B------:R-:W-:Y:S01]  /*a180*/  IMAD.MOV.U32 R70, RZ, RZ, RZ ;  /* 0x000000ffff467224 */ /* 0x000fe200078e00ff */
        /* <DEDUP_REMOVED lines=11> */
[----:B0-----:R-:W-:Y:S02]  /*a240*/  CS2R R46, SRZ ;  /* 0x00000000002e7805 */ /* 0x001fe4000001ff00 */
[----:B--2---:R-:W-:-:S02]  /*a250*/  CS2R R44, SRZ ;  /* 0x00000000002c7805 */ /* 0x004fc4000001ff00 */
[----:B------:R-:W-:Y:S02]  /*a260*/  CS2R R42, SRZ ;  /* 0x00000000002a7805 */ /* 0x000fe4000001ff00 */
[----:B------:R-:W-:Y:S02]  /*a270*/  CS2R R40, SRZ ;  /* 0x0000000000287805 */ /* 0x000fe4000001ff00 */
[----:B------:R-:W-:Y:S02]  /*a280*/  CS2R R38, SRZ ;  /* 0x0000000000267805 */ /* 0x000fe4000001ff00 */
[----:B------:R-:W-:Y:S01]  /*a290*/  CS2R R36, SRZ ;  /* 0x0000000000247805 */ /* 0x000fe2000001ff00 */
[----:B------:R-:W-:Y:S01]  /*a2a0*/  IMAD.MOV.U32 R91, RZ, RZ, RZ ;  /* 0x000000ffff5b7224 */ /* 0x000fe200078e00ff */
[----:B------:R-:W-:Y:S01]  /*a2b0*/  MOV R88, RZ ;  /* 0x000000ff00587202 */ /* 0x000fe20000000f00 */
[----:B------:R-:W-:Y:S01]  /*a2c0*/  IMAD.MOV.U32 R26, RZ, RZ, RZ ;  /* 0x000000ffff1a7224 */ /* 0x000fe200078e00ff */
[----:B------:R-:W-:Y:S01]  /*a2d0*/  CS2R R10, SRZ ;  /* 0x00000000000a7805 */ /* 0x000fe2000001ff00 */
[----:B------:R-:W-:Y:S01]  /*a2e0*/  IMAD.MOV.U32 R93, RZ, RZ, RZ ;  /* 0x000000ffff5d7224 */ /* 0x000fe200078e00ff */
[----:B------:R-:W-:Y:S01]  /*a2f0*/  MOV R28, RZ ;  /* 0x000000ff001c7202 */ /* 0x000fe20000000f00 */
[----:B------:R-:W-:Y:S01]  /*a300*/  IMAD.MOV.U32 R95, RZ, RZ, RZ ;  /* 0x000000ffff5f7224 */ /* 0x000fe200078e00ff */
[----:B------:R-:W-:Y:S06]  /*a310*/  @P0 BRA `(.L_x_2307) ;  /* 0x0000000000080947 */ /* 0x000fec0003800000 */
[----:B------:R-:W0:Y:S02]  /*a320*/  FENCE.VIEW.ASYNC.G ;  /* 0x00000000000073c6 */ /* 0x000e240000000100 */
[----:B0-----:R-:W-:Y:S06]  /*a330*/  BAR.ARV 0xc, 0x120 ;  /* 0x0304800000007b1d */ /* 0x001fec0000002000 */
.L_x_2307:
[----:B------:R-:W-:Y:S05]  /*a340*/  BSYNC B0 ;  /* 0x0000000000007941 */ /* 0x000fea0003800000 */
.L_x_2306:
[----:B------:R-:W-:Y:S01]  /*a350*/  IMAD.MOV.U32 R89, RZ, RZ, RZ ;  /* 0x000000ffff597224 */ /* 0x000fe200078e00ff */
[----:B------:R-:W-:Y:S01]  /*a360*/  MOV R24, RZ ;  /* 0x000000ff00187202 */ /* 0x000fe20000000f00 */
[----:B------:R-:W-:Y:S06]  /*a370*/  @!P2 BRA `(.L_x_2308) ;  /* 0x000001140058a947 */ /* 0x000fec0003800000 */
[----:B------:R-:W0:Y:S01]  /*a380*/  SHFL.IDX PT, R0, R226, RZ, 0x1f ;  /* 0x00001fffe2007589 */ /* 0x000e2200000e0000 */
[----:B------:R-:W-:-:S04]  /*a390*/  LOP3.LUT P0, RZ, R215, 0x3ff, RZ, 0xc0, !PT ;  /* 0x000003ffd7ff7812 */ /* 0x000fc8000780c0ff */
[----:B------:R-:W-:Y:S02]  /*a3a0*/  P2R R24, PR, RZ, 0x1 ;  /* 0x00000001ff187803 */ /* 0x000fe40000000000 */
[----:B0-----:R-:W-:-:S04]  /*a3b0*/  LEA.HI R2, R0, R0, RZ, 0x1 ;  /* 0x0000000000027211 */ /* 0x001fc800078f08ff */
[----:B------:R-:W-:-:S05]  /*a3c0*/  LOP3.LUT R3, R2, 0x1e, RZ, 0xc0, !PT ;  /* 0x0000001e02037812 */ /* 0x000fca00078ec0ff */
[----:B------:R-:W-:-:S04]  /*a3d0*/  IMAD.IADD R0, R0, 0x1, -R3 ;  /* 0x0000000100007824 */ /* 0x000fc800078e0a03 */
        /* <DEDUP_REMOVED lines=20> */
.L_x_2309:
        /* <DEDUP_REMOVED lines=12> */
.L_x_2313:
[----:B-1----:R1:W2:Y:S02]  /*a5e0*/  SYNCS.PHASECHK.TRANS64.TRYWAIT P0, [R18+URZ+0x34800], R3 ;  /* 0x03480003120075a7 */ /* 0x0022a4000800017f */
[----:B--2---:R-:W-:Y:S05]  /*a5f0*/  @!P0 NANOSLEEP.SYNCS 0x989680 ;  /* 0x009896800000895d */ /* 0x004fea0003900000 */
[----:B------:R-:W2:Y:S02]  /*a600*/  @!P0 SYNCS.PHASECHK.TRANS64 P0, [R18+URZ+0x34800], R3 ;  /* 0x03480003120085a7 */ /* 0x000ea4000800007f */
[----:B--2---:R-:W-:Y:S05]  /*a610*/  @!P0 BRA `(.L_x_2313) ;  /* 0xfffffffc00f08947 */ /* 0x004fea000383ffff */
.L_x_2312:
[----:B------:R-:W-:Y:S05]  /*a620*/  BSYNC B0 ;  /* 0x0000000000007941 */ /* 0x000fea0003800000 */
.L_x_2311:
[----:B------:R-:W-:Y:S05]  /*a630*/  BRA `(.L_x_2314) ;  /* 0x0000006c00147947 */ /* 0x000fea0003800000 */
.L_x_2310:
[----:B------:R-:W0:Y:S01]  /*a640*/  LDC.64 R10, c[0x0][0x3d8] ;  /* 0x0000f600ff0a7b82 */ /* 0x000e220000000a00 */
[----:B-----5:R-:W-:Y:S01]  /*a650*/  SHF.R.S32.HI R5, RZ, 0x1f, R146 ;  /* 0x0000001fff057819 */ /* 0x020fe20000011492 */
[----:B------:R-:W-:Y:S01]  /*a660*/  IMAD.MOV.U32 R2, RZ, RZ, R16 ;  /* 0x000000ffff027224 */ /* 0x000fe200078e0010 */
[----:B------:R-:W-:Y:S01]  /*a670*/  ISETP.NE.AND P4, PT, R24, RZ, PT ;  /* 0x000000ff1800720c */ /* 0x000fe20003f85270 */
[----:B------:R-:W-:Y:S01]  /*a680*/  IMAD.MOV.U32 R6, RZ, RZ, R22 ;  /* 0x000000ffff067224 */ /* 0x000fe200078e0016 */
[----:B------:R-:W-:Y:S02]  /*a690*/  SHF.R.S32.HI R3, RZ, 0x1f, R16 ;  /* 0x0000001fff037819 */ /* 0x000fe40000011410 */
[----:B------:R-:W-:Y:S01]  /*a6a0*/  SHF.R.S32.HI R7, RZ, 0x1f, R22 ;  /* 0x0000001fff077819 */ /* 0x000fe20000011416 */
[----:B------:R-:W1:Y:S01]  /*a6b0*/  LDC.64 R12, c[0x0][0x3e8] ;  /* 0x0000fa00ff0c7b82 */ /* 0x000e620000000a00 */
[-C--:B0-----:R-:W-:Y:S01]  /*a6c0*/  IMAD R0, R5, R10.reuse, RZ ;  /* 0x0000000a05007224 */ /* 0x081fe200078e02ff */
[----:B------:R-:W-:Y:S01]  /*a6d0*/  SHF.L.U64.HI R74, R10, 0x6, R11 ;  /* 0x000000060a4a7819 */ /* 0x000fe2000001020b */
[----:B------:R-:W-:-:S02]  /*a6e0*/  IMAD R4, R211, R10, RZ ;  /* 0x0000000ad3047224 */ /* 0x000fc400078e02ff */
[----:B------:R-:W-:-:S04]  /*a6f0*/  IMAD.WIDE.U32 R72, R146, R10, RZ ;  /* 0x0000000a92487225 */ /* 0x000fc800078e00ff */
[----:B-1----:R-:W-:Y:S01]  /*a700*/  IMAD R5, R5, R12, RZ ;  /* 0x0000000c05057224 */ /* 0x002fe200078e02ff */
[----:B------:R-:W-:Y:S01]  /*a710*/  SHF.L.U64.HI R69, R12, 0x6, R13 ;  /* 0x000000060c457819 */ /* 0x000fe2000001020d */
[----:B------:R-:W-:Y:S01]  /*a720*/  IMAD R83, R184, R11, R4 ;  /* 0x0000000bb8537224 */ /* 0x000fe200078e0204 */
[----:B------:R-:W-:Y:S01]  /*a730*/  SHF.L.U32 R75, R12, 0x6, RZ ;  /* 0x000000060c4b7819 */ /* 0x000fe200000006ff */
[C---:B------:R-:W-:Y:S02]  /*a740*/  IMAD R77, R146.reuse, R13, R5 ;  /* 0x0000000d924d7224 */ /* 0x040fe400078e0205 */
[----:B------:R-:W-:Y:S02]  /*a750*/  IMAD R61, R146, R11, R0 ;  /* 0x0000000b923d7224 */ /* 0x000fe400078e0200 */
[----:B------:R-:W-:-:S03]  /*a760*/  IMAD.WIDE.U32 R4, R184, R10, R2 ;  /* 0x0000000ab8047225 */ /* 0x000fc600078e0002 */
[----:B------:R-:W-:Y:S01]  /*a770*/  IADD3 R61, R61, R73, RZ ;  /* 0x000000493d3d7210 */ /* 0x000fe20007ffe0ff */
[----:B------:R-:W-:Y:S01]  /*a780*/  IMAD.WIDE.U32 R8, R184, R10, R6 ;  /* 0x0000000ab8087225 */ /* 0x000fe200078e0006 */
[----:B------:R-:W-:-:S03]  /*a790*/  IADD3 R79, P0, R4, R72, RZ ;  /* 0x00000048044f7210 */ /* 0x000fc60007f1e0ff */
[----:B------:R-:W-:Y:S01]  /*a7a0*/  IMAD R14, R211, R12, RZ ;  /* 0x0000000cd30e7224 */ /* 0x000fe200078e02ff */
[----:B------:R-:W-:Y:S01]  /*a7b0*/  IADD3 R71, P2, R8, R72, RZ ;  /* 0x0000004808477210 */ /* 0x000fe20007f5e0ff */
[-C--:B------:R-:W-:Y:S01]  /*a7c0*/  IMAD.WIDE.U32 R146, R146, R12.reuse, RZ ;  /* 0x0000000c92927225 */ /* 0x080fe200078e00ff */
[C---:B------:R-:W-:Y:S02]  /*a7d0*/  IADD3.X R81, R61.reuse, R5, R83, P0, !PT ;  /* 0x000000053d517210 */ /* 0x040fe400007fe453 */
[----:B------:R-:W-:Y:S01]  /*a7e0*/  IADD3.X R83, R61, R83, R9, P2, !PT ;  /* 0x000000533d537210 */ /* 0x000fe200017fe409 */
[----:B------:R-:W-:-:S04]  /*a7f0*/  IMAD.WIDE.U32 R2, R184, R12, R2 ;  /* 0x0000000cb8027225 */ /* 0x000fc800078e0002 */
[----:B------:R-:W-:Y:S01]  /*a800*/  IMAD.WIDE.U32 R6, R184, R12, R6 ;  /* 0x0000000cb8067225 */ /* 0x000fe200078e0006 */
[----:B------:R-:W-:-:S03]  /*a810*/  IADD3 R60, P1, R2, R146, RZ ;  /* 0x00000092023c7210 */ /* 0x000fc60007f3e0ff */
[----:B------:R-:W-:Y:S01]  /*a820*/  IMAD R14, R184, R13, R14 ;  /* 0x0000000db80e7224 */ /* 0x000fe200078e020e */
[----:B------:R-:W-:Y:S01]  /*a830*/  IADD3 R70, P3, R6, R146, RZ ;  /* 0x0000009206467210 */ /* 0x000fe20007f7e0ff */
[----:B------:R-:W-:Y:S02]  /*a840*/  IMAD.IADD R77, R77, 0x1, R147 ;  /* 0x000000014d4d7824 */ /* 0x000fe400078e0293 */
[----:B------:R-:W-:-:S03]  /*a850*/  IMAD.SHL.U32 R76, R10, 0x40, RZ ;  /* 0x000000400a4c7824 */ /* 0x000fc600078e00ff */
[C---:B------:R-:W-:Y:S02]  /*a860*/  IADD3.X R78, R77.reuse, R3, R14, P1, !PT ;  /* 0x000000034d4e7210 */ /* 0x040fe40000ffe40e */
[----:B------:R-:W-:Y:S01]  /*a870*/  IADD3.X R80, R77, R14, R7, P3, !PT ;  /* 0x0000000e4d507210 */ /* 0x000fe20001ffe407 */
[----:B------:R-:W-:Y:S06]  /*a880*/  @!P4 BRA `(.L_x_2315) ;  /* 0x000000000040c947 */ /* 0x000fec0003800000 */
[----:B------:R-:W-:Y:S01]  /*a890*/  MOV R0, 0x0 ;  /* 0x0000000000007802 */ /* 0x000fe20000000f00 */
[----:B------:R-:W-:Y:S01]  /*a8a0*/  ULDC.64 UR4, c[0x4][0xb8] ;  /* 0x01002e0000047ab9 */ /* 0x000fe20000000a00 */
[----:B------:R-:W-:Y:S01]  /*a8b0*/  ULDC.64 UR6, c[0x4][0xc0] ;  /* 0x0100300000067ab9 */ /* 0x000fe20000000a00 */
[----:B------:R-:W-:Y:S01]  /*a8c0*/  IMAD.U32 R4, RZ, RZ, UR4 ;  /* 0x00000004ff047e24 */ /* 0x000fe2000f8e00ff */
[----:B------:R0:W1:Y:S01]  /*a8d0*/  LDC.64 R2, c[0x4][R0] ;  /* 0x0100000000027b82 */ /* 0x0000620000000a00 */
[----:B------:R-:W-:Y:S01]  /*a8e0*/  IMAD.U32 R5, RZ, RZ, UR5 ;  /* 0x00000005ff057e24 */ /* 0x000fe2000f8e00ff */
[----:B------:R-:W-:Y:S01]  /*a8f0*/  ULDC.64 UR4, c[0x4][0x30] ;  /* 0x01000c0000047ab9 */ /* 0x000fe20000000a00 */
[----:B------:R-:W-:Y:S01]  /*a900*/  MOV R6, UR6 ;  /* 0x0000000600067c02 */ /* 0x000fe20008000f00 */
[----:B------:R-:W-:Y:S01]  /*a910*/  IMAD.U32 R7, RZ, RZ, UR7 ;  /* 0x00000007ff077e24 */ /* 0x000fe2000f8e00ff */
[----:B------:R-:W-:Y:S01]  /*a920*/  MOV R11, UR5 ;  /* 0x00000005000b7c02 */ /* 0x000fe20008000f00 */
[----:B------:R-:W-:Y:S01]  /*a930*/  IMAD.U32 R10, RZ, RZ, UR4 ;  /* 0x00000004ff0a7e24 */ /* 0x000fe2000f8e00ff */
[----:B------:R-:W-:Y:S01]  /*a940*/  MOV R13, RZ ;  /* 0x000000ff000d7202 */ /* 0x000fe20000000f00 */
[----:B------:R-:W-:-:S02]  /*a950*/  IMAD.MOV.U32 R8, RZ, RZ, 0x70 ;  /* 0x00000070ff087424 */ /* 0x000fc400078e00ff */
[----:B0-----:R-:W-:-:S07]  /*a960*/  IMAD.MOV.U32 R12, RZ, RZ, 0x1 ;  /* 0x00000001ff0c7424 */ /* 0x001fce00078e00ff */
[----:B------:R-:W-:-:S07]  /*a970*/  LEPC R20, `(.L_x_2315) ;  /* 0x000000001014794e */ /* 0x000fce0000000000 */
[----:B-1----:R-:W-:Y:S05]  /*a980*/  CALL.ABS.NOINC R2 ;  /* 0x0000000002007343 */ /* 0x002fea0003c00000 */
.L_x_2315:
[----:B------:R-:W0:Y:S01]  /*a990*/  LDC.64 R12, c[0x0][0x3d8] ;  /* 0x0000f600ff0c7b82 */ /* 0x000e220000000a00 */
[----:B------:R-:W-:Y:S01]  /*a9a0*/  SHF.R.S32.HI R5, RZ, 0x1f, R193 ;  /* 0x0000001fff057819 */ /* 0x000fe200000114c1 */
[----:B------:R-:W-:Y:S01]  /*a9b0*/  ULDC.U8 UR4, c[0x0][0x3f0] ;  /* 0x0000fc0000047ab9 */ /* 0x000fe20000000000 */
[----:B------:R-:W-:Y:S01]  /*a9c0*/  BSSY B0, `(.L_x_2316) ;  /* 0x0000684000007945 */ /* 0x000fe20003800000 */
[----:B------:R-:W-:-:S04]  /*a9d0*/  ISETP.NE.AND P0, PT, RZ, UR4, PT ;  /* 0x00000004ff007c0c */ /* 0x000fc8000bf05270 */
[----:B------:R-:W1:Y:S01]  /*a9e0*/  LDC.64 R2, c[0x0][0x3e8] ;  /* 0x0000fa00ff027b82 */ /* 0x000e620000000a00 */
[----:B0-----:R-:W-:-:S04]  /*a9f0*/  IMAD R0, R5, R12, RZ ;  /* 0x0000000c05007224 */ /* 0x001fc800078e02ff */
[C---:B------:R-:W-:Y:S02]  /*aa00*/  IMAD R9, R193.reuse, R13, R0 ;  /* 0x0000000dc1097224 */ /* 0x040fe400078e0200 */
[----:B------:R-:W-:Y:S02]  /*aa10*/  IMAD R0, R193, -0x80, R192 ;  /* 0xffffff80c1007824 */ /* 0x000fe400078e02c0 */
[----:B-1----:R-:W-:Y:S02]  /*aa20*/  IMAD R8, R5, R2, RZ ;  /* 0x0000000205087224 */ /* 0x002fe400078e02ff */
[----:B------:R-:W-:-:S04]  /*aa30*/  IMAD.WIDE.U32 R4, R193, R12, RZ ;  /* 0x0000000cc1047225 */ /* 0x000fc800078e00ff */
[----:B------:R-:W-:Y:S01]  /*aa40*/  IMAD.WIDE.U32 R6, R193, R2, RZ ;  /* 0x00000002c1067225 */ /* 0x000fe200078e00ff */
[----:B------:R-:W-:-:S03]  /*aa50*/  SHF.L.U32 R84, R4, 0x7, RZ ;  /* 0x0000000704547819 */ /* 0x000fc600000006ff */
[----:B------:R-:W-:Y:S02]  /*aa60*/  IMAD R11, R193, R3, R8 ;  /* 0x00000003c10b7224 */ /* 0x000fe400078e0208 */
[----:B------:R-:W-:Y:S02]  /*aa70*/  IMAD.IADD R9, R5, 0x1, R9 ;  /* 0x0000000105097824 */ /* 0x000fe400078e0209 */
[----:B------:R-:W-:Y:S02]  /*aa80*/  IMAD.IADD R5, R7, 0x1, R11 ;  /* 0x0000000107057824 */ /* 0x000fe400078e020b */
[----:B------:R-:W-:Y:S01]  /*aa90*/  IMAD.SHL.U32 R87, R6, 0x80, RZ ;  /* 0x0000008006577824 */ /* 0x000fe200078e00ff */
[----:B------:R-:W-:Y:S02]  /*aaa0*/  SHF.L.U64.HI R82, R4, 0x7, R9 ;  /* 0x0000000704527819 */ /* 0x000fe40000010209 */
[----:B------:R-:W-:Y:S02]  /*aab0*/  SHF.L.U64.HI R85, R6, 0x7, R5 ;  /* 0x0000000706557819 */ /* 0x000fe40000010205 */
[----:B------:R-:W-:Y:S01]  /*aac0*/  VIMNMX R9, R0, 0x80, PT ;  /* 0x0000008000097848 */ /* 0x000fe20003fe0100 */
        /* <DEDUP_REMOVED lines=20> */
[C---:B------:R-:W-:Y:S01]  /*ac10*/  VIADD R6, R16.reuse, 0x10 ;  /* 0x0000001010067836 */ /* 0x040fe20000000000 */
[----:B------:R-:W-:Y:S01]  /*ac20*/  IADD3 R7, R16, 0x20, RZ ;  /* 0x0000002010077810 */ /* 0x000fe20007ffe0ff */
[----:B------:R-:W-:Y:S01]  /*ac30*/  ULDC UR4, c[0x0][0x3d4] ;  /* 0x0000f50000047ab9 */ /* 0x000fe20000000800 */
[----:B------:R-:W-:Y:S01]  /*ac40*/  IMAD.X R5, R82, 0x1, R81, P1 ;  /* 0x0000000152057824 */ /* 0x000fe200008e0651 */
[----:B------:R-:W-:Y:S01]  /*ac50*/  LEA R4, P3, R0, UR6, 0x1 ;  /* 0x0000000600047c11 */ /* 0x000fe2000f8608ff */
[C---:B------:R-:W-:Y:S01]  /*ac60*/  VIADD R8, R16.reuse, 0x30 ;  /* 0x0000003010087836 */ /* 0x040fe20000000000 */
[----:B------:R-:W-:Y:S01]  /*ac70*/  ISETP.GE.AND P1, PT, R7, UR4, PT ;  /* 0x0000000407007c0c */ /* 0x000fe2000bf26270 */
[----:B------:R-:W-:Y:S01]  /*ac80*/  VIADD R11, R16, 0x50 ;  /* 0x00000050100b7836 */ /* 0x000fe20000000000 */
[----:B------:R-:W-:Y:S01]  /*ac90*/  LEA.HI.X R5, R0, UR7, R5, 0x1, P3 ;  /* 0x0000000700057c11 */ /* 0x000fe200098f0c05 */
[----:B------:R-:W-:Y:S01]  /*aca0*/  ULDC.64 UR6, c[0x0][0x3e0] ;  /* 0x0000f80000067ab9 */ /* 0x000fe20000000a00 */
[----:B------:R-:W-:-:S02]  /*acb0*/  IADD3 R0, P4, R87, R60, RZ ;  /* 0x0000003c57007210 */ /* 0x000fc40007f9e0ff */
[----:B------:R-:W-:Y:S02]  /*acc0*/  CS2R R66, SRZ ;  /* 0x0000000000427805 */ /* 0x000fe4000001ff00 */
[----:B------:R-:W-:Y:S02]  /*acd0*/  ISETP.GE.AND P2, PT, R6, UR4, PT ;  /* 0x0000000406007c0c */ /* 0x000fe4000bf46270 */
[----:B------:R-:W-:Y:S02]  /*ace0*/  CS2R R62, SRZ ;  /* 0x00000000003e7805 */ /* 0x000fe4000001ff00 */
[----:B------:R-:W-:Y:S01]  /*acf0*/  LEA R6, P6, R0, UR6, 0x1 ;  /* 0x0000000600067c11 */ /* 0x000fe2000f8c08ff */
[----:B------:R-:W-:Y:S01]  /*ad00*/  IMAD.X R7, R85, 0x1, R78, P4 ;  /* 0x0000000155077824 */ /* 0x000fe200020e064e */
[----:B------:R-:W-:Y:S02]  /*ad10*/  IADD3 R10, R16, 0x40, RZ ;  /* 0x00000040100a7810 */ /* 0x000fe40007ffe0ff */
[----:B------:R-:W-:-:S02]  /*ad20*/  CS2R R56, SRZ ;  /* 0x0000000000387805 */ /* 0x000fc4000001ff00 */
[----:B------:R-:W-:Y:S02]  /*ad30*/  ISETP.GE.AND P3, PT, R16, UR4, PT ;  /* 0x0000000410007c0c */ /* 0x000fe4000bf66270 */
[----:B------:R-:W-:Y:S02]  /*ad40*/  CS2R R52, SRZ ;  /* 0x0000000000347805 */ /* 0x000fe4000001ff00 */
[----:B------:R-:W-:Y:S02]  /*ad50*/  LEA.HI.X R7, R0, UR7, R7, 0x1, P6 ;  /* 0x0000000700077c11 */ /* 0x000fe4000b0f0c07 */
        /* <DEDUP_REMOVED lines=23> */
.L_x_2319:
[----:B------:R-:W-:Y:S05]  /*aed0*/  BSYNC B1 ;  /* 0x0000000000017941 */ /* 0x000fea0003800000 */
.L_x_2318:
[----:B------:R-:W-:Y:S01]  /*aee0*/  ISETP.GE.AND P1, PT, R210, R9, PT ;  /* 0x00000009d200720c */ /* 0x000fe20003f26270 */
[----:B------:R-:W-:Y:S01]  /*aef0*/  BSSY B1, `(.L_x_2320) ;  /* 0x000003d000017945 */ /* 0x000fe20003800000 */
[----:B-1----:R-:W-:Y:S02]  /*af00*/  LOP3.LUT R5, R196, 0x18, R22, 0xf8, !PT ;  /* 0x00000018c4057812 */ /* 0x002fe400078ef816 */
        /* <DEDUP_REMOVED lines=14> */
[C---:B------:R-:W-:Y:S01]  /*aff0*/  VIADD R6, R16.reuse, 0x20 ;  /* 0x0000002010067836 */ /* 0x040fe20000000000 */
[----:B------:R-:W-:Y:S01]  /*b000*/  IADD3 R76, P2, P3, R79, R76, R84 ;  /* 0x0000004c4f4c7210 */ /* 0x000fe20007b5e054 */
[----:B------:R-:W-:Y:S01]  /*b010*/  ULDC UR4, c[0x0][0x3d4] ;  /* 0x0000f50000047ab9 */ /* 0x000fe20000000800 */
[----:B------:R-:W-:Y:S01]  /*b020*/  IADD3 R4, R16, 0x10, RZ ;  /* 0x0000001010047810 */ /* 0x000fe20007ffe0ff */
[----:B------:R-:W-:Y:S01]  /*b030*/  ULDC.64 UR6, c[0x0][0x3c8] ;  /* 0x0000f20000067ab9 */ /* 0x000fe20000000a00 */
[----:B------:R-:W-:Y:S01]  /*b040*/  IADD3.X R0, R78, R69, R85, P4, P5 ;  /* 0x000000454e007210 */ /* 0x000fe200027ea455 */
[----:B------:R-:W-:Y:S01]  /*b050*/  ULDC.64 UR8, c[0x0][0x3e0] ;  /* 0x0000f80000087ab9 */ /* 0x000fe20000000a00 */
[----:B------:R-:W-:Y:S01]  /*b060*/  IADD3.X R5, R81, R74, R82, P2, P3 ;  /* 0x0000004a51057210 */ /* 0x000fe200017e6452 */
[C---:B------:R-:W-:Y:S01]  /*b070*/  VIADD R7, R16.reuse, 0x30 ;  /* 0x0000003010077836 */ /* 0x040fe20000000000 */
[----:B------:R-:W-:-:S02]  /*b080*/  ISETP.GE.AND P5, PT, R16, UR4, PT ;  /* 0x0000000410007c0c */ /* 0x000fc4000bfa6270 */
[----:B------:R-:W-:Y:S02]  /*b090*/  CS2R R42, SRZ ;  /* 0x00000000002a7805 */ /* 0x000fe4000001ff00 */
[----:B------:R-:W-:Y:S02]  /*b0a0*/  ISETP.GE.AND P2, PT, R4, UR4, PT ;  /* 0x0000000404007c0c */ /* 0x000fe4000bf46270 */
[----:B------:R-:W-:Y:S02]  /*b0b0*/  CS2R R40, SRZ ;  /* 0x0000000000287805 */ /* 0x000fe4000001ff00 */
[----:B------:R-:W-:Y:S02]  /*b0c0*/  LEA R4, P3, R76, UR6, 0x1 ;  /* 0x000000064c047c11 */ /* 0x000fe4000f8608ff */
[----:B------:R-:W-:Y:S02]  /*b0d0*/  ISETP.GE.AND P4, PT, R6, UR4, PT ;  /* 0x0000000406007c0c */ /* 0x000fe4000bf86270 */
[----:B------:R-:W-:-:S02]  /*b0e0*/  LEA R6, P6, R75, UR8, 0x1 ;  /* 0x000000084b067c11 */ /* 0x000fc4000f8c08ff */
[----:B------:R-:W-:Y:S02]  /*b0f0*/  LEA.HI.X R5, R76, UR7, R5, 0x1, P3 ;  /* 0x000000074c057c11 */ /* 0x000fe400098f0c05 */
[----:B------:R-:W-:Y:S02]  /*b100*/  ISETP.GE.AND P3, PT, R7, UR4, PT ;  /* 0x0000000407007c0c */ /* 0x000fe4000bf66270 */
[----:B------:R-:W-:Y:S01]  /*b110*/  LEA.HI.X R7, R75, UR9, R0, 0x1, P6 ;  /* 0x000000094b077c11 */ /* 0x000fe2000b0f0c00 */
[C---:B------:R-:W-:Y:S01]  /*b120*/  VIADD R0, R16.reuse, 0x50 ;  /* 0x0000005010007836 */ /* 0x040fe20000000000 */
[----:B------:R-:W-:Y:S01]  /*b130*/  IADD3 R8, R16, 0x40, RZ ;  /* 0x0000004010087810 */ /* 0x000fe20007ffe0ff */
[----:B------:R1:W5:Y:S03]  /*b140*/  @!P5 LDG.E.64 R42, desc[UR56][R4.64] ;  /* 0x00000038042ad981 */ /* 0x000366000c1e1b00 */
[----:B------:R-:W-:Y:S01]  /*b150*/  ISETP.GE.AND P6, PT, R8, UR4, PT ;  /* 0x0000000408007c0c */ /* 0x000fe2000bfc6270 */
[----:B------:R1:W5:Y:S01]  /*b160*/  @!P5 LDG.E.64 R40, desc[UR56][R6.64] ;  /* 0x000000380628d981 */ /* 0x000362000c1e1b00 */
        /* <DEDUP_REMOVED lines=21> */
.L_x_2321:
[----:B------:R-:W-:Y:S05]  /*b2c0*/  BSYNC B1 ;  /* 0x0000000000017941 */ /* 0x000fea0003800000 */
.L_x_2320:
[----:B-1----:R-:W-:Y:S01]  /*b2d0*/  IMAD R5, R197, 0x200, R10 ;  /* 0x00000200c5057824 */ /* 0x002fe200078e020a */
[----:B------:R-:W-:Y:S01]  /*b2e0*/  LOP3.LUT P2, RZ, R217, 0x4, RZ, 0xc0, !PT ;  /* 0x00000004d9ff7812 */ /* 0x000fe2000784c0ff */
[----:B-----5:R-:W-:Y:S01]  /*b2f0*/  IMAD.MOV.U32 R0, RZ, RZ, R70 ;  /* 0x000000ffff007224 */ /* 0x020fe200078e0046 */
[----:B------:R-:W-:Y:S01]  /*b300*/  MOV R14, R64 ;  /* 0x00000040000e7202 */ /* 0x000fe20000000f00 */
[----:B------:R-:W-:Y:S01]  /*b310*/  IMAD.MOV.U32 R11, RZ, RZ, R71 ;  /* 0x000000ffff0b7224 */ /* 0x000fe200078e0047 */
[----:B------:R-:W-:Y:S01]  /*b320*/  LEA R60, R5, R18, 0x1 ;  /* 0x00000012053c7211 */ /* 0x000fe200078e08ff */
[----:B------:R-:W-:Y:S01]  /*b330*/  IMAD.MOV.U32 R7, RZ, RZ, R77 ;  /* 0x000000ffff077224 */ /* 0x000fe200078e004d */
[----:B------:R-:W-:Y:S01]  /*b340*/  PRMT R85, R0, 0x7610, R85 ;  /* 0x0000761000557816 */ /* 0x000fe20000000055 */
[----:B------:R-:W-:Y:S01]  /*b350*/  IMAD.MOV.U32 R0, RZ, RZ, R65 ;  /* 0x000000ffff007224 */ /* 0x000fe200078e0041 */
[----:B------:R-:W-:Y:S01]  /*b360*/  PRMT R83, R14, 0x7610, R83 ;  /* 0x000076100e537816 */ /* 0x000fe20000000053 */
[C---:B------:R-:W-:Y:S01]  /*b370*/  VIADD R15, R60.reuse, 0x10400 ;  /* 0x000104003c0f7836 */ /* 0x040fe20000000000 */
[----:B------:R-:W-:Y:S01]  /*b380*/  PRMT R84, R11, 0x7610, R84 ;  /* 0x000076100b547816 */ /* 0x000fe20000000054 */
[----:B------:R-:W-:Y:S01]  /*b390*/  IMAD.MOV.U32 R14, RZ, RZ, R59 ;  /* 0x000000ffff0e7224 */ /* 0x000fe200078e003b */
[----:B------:R-:W-:Y:S01]  /*b3a0*/  MOV R11, R58 ;  /* 0x0000003a000b7202 */ /* 0x000fe20000000f00 */
[----:B------:R-:W-:Y:S01]  /*b3b0*/  IMAD.MOV.U32 R5, RZ, RZ, R61 ;  /* 0x000000ffff057224 */ /* 0x000fe200078e003d */
[----:B------:R-:W-:Y:S01]  /*b3c0*/  IADD3 R10, R60, 0x10440, RZ ;  /* 0x000104403c0a7810 */ /* 0x000fe20007ffe0ff */
[----:B------:R-:W-:Y:S01]  /*b3d0*/  @P2 VIADD R10, R15, 0xffffffc0 ;  /* 0xffffffc00f0a2836 */ /* 0x000fe20000000000 */
[----:B0-----:R-:W-:Y:S01]  /*b3e0*/  ISETP.NE.AND P2, PT, R80, 0x1, PT ;  /* 0x000000015000780c */ /* 0x001fe20003f45270 */
[----:B------:R-:W-:Y:S01]  /*b3f0*/  IMAD.MOV.U32 R69, RZ, RZ, R53 ;  /* 0x000000ffff457224 */ /* 0x000fe200078e0035 */
[----:B------:R-:W-:Y:S01]  /*b400*/  PRMT R82, R82, 0x5410, R0 ;  /* 0x0000541052527816 */ /* 0x000fe20000000000 */
[----:B------:R-:W-:Y:S01]  /*b410*/  IMAD.MOV.U32 R0, RZ, RZ, R54 ;  /* 0x000000ffff007224 */ /* 0x000fe200078e0036 */
[----:B------:R-:W-:Y:S01]  /*b420*/  PRMT R80, R11, 0x5410, R14 ;  /* 0x000054100b507816 */ /* 0x000fe2000000000e */
[----:B------:R-:W-:Y:S01]  /*b430*/  IMAD.MOV.U32 R14, RZ, RZ, R49 ;  /* 0x000000ffff0e7224 */ /* 0x000fe200078e0031 */
[----:B------:R-:W-:Y:S01]  /*b440*/  MOV R11, R55 ;  /* 0x00000037000b7202 */ /* 0x000fe20000000f00 */
[----:B------:R-:W-:Y:S01]  /*b450*/  IMAD.MOV.U32 R4, RZ, RZ, R72 ;  /* 0x000000ffff047224 */ /* 0x000fe200078e0048 */
[----:B------:R-:W-:Y:S01]  /*b460*/  MOV R61, R67 ;  /* 0x00000043003d7202 */ /* 0x000fe20000000f00 */
[----:B------:R-:W-:Y:S01]  /*b470*/  ULDC.64 UR4, c[0x0][0x3c8] ;  /* 0x0000f20000047ab9 */ /* 0x000fe20000000a00 */
[----:B------:R-:W-:Y:S01]  /*b480*/  PRMT R77, R0, 0x5410, R11 ;  /* 0x00005410004d7816 */ /* 0x000fe2000000000b */
[----:B------:R-:W-:Y:S01]  /*b490*/  IMAD.MOV.U32 R0, RZ, RZ, R48 ;  /* 0x000000ffff007224 */ /* 0x000fe200078e0030 */
[----:B------:R-:W-:Y:S01]  /*b4a0*/  MOV R11, R46 ;  /* 0x0000002e000b7202 */ /* 0x000fe20000000f00 */
[----:B------:R-:W0:Y:S01]  /*b4b0*/  @P2 LDC R15, c[0x0][0x430] ;  /* 0x00010c00ff0f2b82 */ /* 0x000e220000000800 */
[----:B------:R-:W-:Y:S01]  /*b4c0*/  PRMT R84, R84, 0x5410, R61 ;  /* 0x0000541054547816 */ /* 0x000fe2000000003d */
[----:B------:R-:W-:Y:S01]  /*b4d0*/  ULDC.64 UR6, c[0x0][0x3e0] ;  /* 0x0000f80000067ab9 */ /* 0x000fe20000000a00 */
[----:B------:R-:W-:Y:S01]  /*b4e0*/  PRMT R75, R0, 0x5410, R14 ;  /* 0x00005410004b7816 */ /* 0x000fe2000000000e */
[----:B------:R-:W-:Y:S01]  /*b4f0*/  IMAD.MOV.U32 R0, RZ, RZ, R47 ;  /* 0x000000ffff007224 */ /* 0x000fe200078e002f */
[----:B------:R-:W-:Y:S01]  /*b500*/  PRMT R73, R11, 0x7610, R73 ;  /* 0x000076100b497816 */ /* 0x000fe20000000049 */
[----:B------:R-:W-:Y:S01]  /*b510*/  IMAD.MOV.U32 R11, RZ, RZ, R66 ;  /* 0x000000ffff0b7224 */ /* 0x000fe200078e0042 */
[----:B------:R-:W-:Y:S01]  /*b520*/  MOV R61, R56 ;  /* 0x00000038003d7202 */ /* 0x000fe20000000f00 */
[----:B------:R-:W1:Y:S01]  /*b530*/  @P2 LDC R14, c[0x0][0x42c] ;  /* 0x00010b00ff0e2b82 */ /* 0x000e620000000800 */
[----:B------:R-:W-:Y:S01]  /*b540*/  PRMT R73, R73, 0x5410, R0 ;  /* 0x0000541049497816 */ /* 0x000fe20000000000 */
[----:B------:R-:W-:Y:S01]  /*b550*/  IMAD.MOV.U32 R0, RZ, RZ, R62 ;  /* 0x000000ffff007224 */ /* 0x000fe200078e003e */
[----:B------:R-:W-:Y:S01]  /*b560*/  PRMT R85, R85, 0x5410, R11 ;  /* 0x0000541055557816 */ /* 0x000fe2000000000b */
[----:B------:R-:W-:Y:S01]  /*b570*/  IMAD.MOV.U32 R11, RZ, RZ, R63 ;  /* 0x000000ffff0b7224 */ /* 0x000fe200078e003f */
[----:B------:R-:W-:Y:S01]  /*b580*/  PRMT R81, R61, 0x7610, R81 ;  /* 0x000076103d517816 */ /* 0x000fe20000000051 */
[----:B------:R-:W-:Y:S01]  /*b590*/  IMAD.MOV.U32 R61, RZ, RZ, R57 ;  /* 0x000000ffff3d7224 */ /* 0x000fe200078e0039 */
[----:B------:R-:W-:Y:S01]  /*b5a0*/  PRMT R83, R83, 0x5410, R0 ;  /* 0x0000541053537816 */ /* 0x000fe20000000000 */
[----:B------:R-:W-:Y:S01]  /*b5b0*/  IMAD R0, R193, 0x80, R184 ;  /* 0x00000080c1007824 */ /* 0x000fe200078e02b8 */
[----:B------:R-:W-:-:S02]  /*b5c0*/  PRMT R82, R11, 0x7610, R82 ;  /* 0x000076100b527816 */ /* 0x000fc40000000052 */
[----:B------:R-:W-:Y:S02]  /*b5d0*/  PRMT R81, R81, 0x5410, R61 ;  /* 0x0000541051517816 */ /* 0x000fe4000000003d */
[----:B------:R-:W-:Y:S01]  /*b5e0*/  LEA R11, R213, R0, 0x6 ;  /* 0x00000000d50b7211 */ /* 0x000fe200078e30ff */
[----:B------:R-:W-:Y:S01]  /*b5f0*/  IMAD.MOV.U32 R0, RZ, RZ, R52 ;  /* 0x000000ffff007224 */ /* 0x000fe200078e0034 */
[----:B------:R-:W-:Y:S02]  /*b600*/  MOV R61, R50 ;  /* 0x00000032003d7202 */ /* 0x000fe40000000f00 */
[----:B------:R-:W-:Y:S02]  /*b610*/  MOV R6, R146 ;  /* 0x0000009200067202 */ /* 0x000fe40000000f00 */
[----:B------:R-:W-:Y:S02]  /*b620*/  PRMT R79, R0, 0x5410, R69 ;  /* 0x00005410004f7816 */ /* 0x000fe40000000045 */
[----:B------:R-:W-:Y:S01]  /*b630*/  PRMT R76, R61, 0x7610, R76 ;  /* 0x000076103d4c7816 */ /* 0x000fe2000000004c */
[----:B------:R-:W-:Y:S01]  /*b640*/  IMAD.MOV.U32 R61, RZ, RZ, R44 ;  /* 0x000000ffff3d7224 */ /* 0x000fe200078e002c */
[----:B------:R-:W-:Y:S01]  /*b650*/  MOV R69, R45 ;  /* 0x0000002d00457202 */ /* 0x000fe20000000f00 */
[----:B-1----:R-:W-:-:S03]  /*b660*/  @P2 IMAD.HI.U32 R0, R11, R14, RZ ;  /* 0x0000000e0b002227 */ /* 0x002fc600078e00ff */
[----:B------:R-:W-:Y:S01]  /*b670*/  PRMT R74, R61, 0x5410, R69 ;  /* 0x000054103d4a7816 */ /* 0x000fe20000000045 */
[----:B------:R-:W-:Y:S01]  /*b680*/  IMAD.MOV.U32 R14, RZ, RZ, R51 ;  /* 0x000000ffff0e7224 */ /* 0x000fe200078e0033 */
[----:B0-----:R-:W-:Y:S01]  /*b690*/  @P2 SHF.R.U32.HI R11, RZ, R15, R0 ;  /* 0x0000000fff0b2219 */ /* 0x001fe20000011600 */
[----:B------:R-:W-:Y:S01]  /*b6a0*/  IMAD.MOV.U32 R0, RZ, RZ, R40 ;  /* 0x000000ffff007224 */ /* 0x000fe200078e0028 */
[----:B------:R-:W-:Y:S01]  /*b6b0*/  MOV R61, R36 ;  /* 0x00000024003d7202 */ /* 0x000fe20000000f00 */
[----:B------:R-:W-:Y:S01]  /*b6c0*/  IMAD.MOV.U32 R69, RZ, RZ, R37 ;  /* 0x000000ffff457224 */ /* 0x000fe200078e0025 */
[----:B------:R-:W-:Y:S01]  /*b6d0*/  PRMT R76, R76, 0x5410, R14 ;  /* 0x000054104c4c7816 */ /* 0x000fe2000000000e */
[----:B------:R-:W-:Y:S01]  /*b6e0*/  IMAD.MOV.U32 R14, RZ, RZ, R41 ;  /* 0x000000ffff0e7224 */ /* 0x000fe200078e0029 */
[----:B------:R-:W-:Y:S01]  /*b6f0*/  SHF.R.S32.HI R15, RZ, 0x1f, R11 ;  /* 0x0000001fff0f7819 */ /* 0x000fe2000001140b */
[----:B------:R-:W-:Y:S01]  /*b700*/  IMAD.WIDE.U32 R4, R11, R12, R4 ;  /* 0x0000000c0b047225 */ /* 0x000fe200078e0004 */
[----:B------:R-:W-:-:S02]  /*b710*/  PRMT R61, R61, 0x5410, R69 ;  /* 0x000054103d3d7816 */ /* 0x000fc40000000045 */
[----:B------:R-:W-:Y:S01]  /*b720*/  PRMT R72, R0, 0x5410, R14 ;  /* 0x0000541000487816 */ /* 0x000fe2000000000e */
[C---:B------:R-:W-:Y:S01]  /*b730*/  IMAD R0, R15.reuse, R12, RZ ;  /* 0x0000000c0f007224 */ /* 0x040fe200078e02ff */
[----:B------:R-:W-:Y:S01]  /*b740*/  MOV R12, R33 ;  /* 0x00000021000c7202 */ /* 0x000fe20000000f00 */
[-C--:B------:R-:W-:Y:S02]  /*b750*/  IMAD R14, R15, R2.reuse, RZ ;  /* 0x000000020f0e7224 */ /* 0x080fe400078e02ff */
[C---:B------:R-:W-:Y:S02]  /*b760*/  IMAD R13, R11.reuse, R13, R0 ;  /* 0x0000000d0b0d7224 */ /* 0x040fe400078e0200 */
[----:B------:R-:W-:-:S04]  /*b770*/  IMAD.WIDE.U32 R6, R11, R2, R6 ;  /* 0x000000020b067225 */ /* 0x000fc800078e0006 */
[----:B------:R-:W-:Y:S01]  /*b780*/  IMAD R15, R11, R3, R14 ;  /* 0x000000030b0f7224 */ /* 0x000fe200078e020e */
[----:B------:R-:W-:Y:S01]  /*b790*/  LEA R3, P2, R4, UR4, 0x1 ;  /* 0x0000000404037c11 */ /* 0x000fe2000f8408ff */
[----:B------:R-:W-:Y:S01]  /*b7a0*/  IMAD.MOV.U32 R2, RZ, RZ, R32 ;  /* 0x000000ffff027224 */ /* 0x000fe200078e0020 */
[----:B------:R-:W-:Y:S01]  /*b7b0*/  LEA R0, P3, R6, UR6, 0x1 ;  /* 0x0000000606007c11 */ /* 0x000fe2000f8608ff */
[----:B------:R-:W-:Y:S01]  /*b7c0*/  IMAD.IADD R11, R5, 0x1, R13 ;  /* 0x00000001050b7824 */ /* 0x000fe200078e020d */
[----:B------:R-:W-:Y:S01]  /*b7d0*/  UMOV UR4, 0xffffffff ;  /* 0xffffffff00047882 */ /* 0x000fe20000000000 */
[----:B------:R-:W-:Y:S01]  /*b7e0*/  IMAD.IADD R5, R7, 0x1, R15 ;  /* 0x0000000107057824 */ /* 0x000fe200078e020f */
[----:B------:R-:W-:Y:S02]  /*b7f0*/  PRMT R69, R2, 0x5410, R12 ;  /* 0x0000541002457816 */ /* 0x000fe4000000000c */
[----:B------:R-:W-:Y:S02]  /*b800*/  LEA.HI.X R4, R4, UR5, R11, 0x1, P2 ;  /* 0x0000000504047c11 */ /* 0x000fe400090f0c0b */
[----:B------:R-:W-:-:S02]  /*b810*/  LEA.HI.X R2, R6, UR7, R5, 0x1, P3 ;  /* 0x0000000706027c11 */ /* 0x000fc400098f0c05 */
[----:B------:R-:W-:Y:S01]  /*b820*/  LEA.HI R5, R209, R209, RZ, 0x1 ;  /* 0x000000d1d1057211 */ /* 0x000fe200078f08ff */
[----:B------:R-:W-:Y:S06]  /*b830*/  BRA.DIV UR4, `(.L_x_2322) ;  /* 0x0000018204247947 */ /* 0x000fec000b800000 */
.L_x_2545:
[----:B------:R-:W-:-:S03]  /*b840*/  UMOV UR4, 0xffffffff ;  /* 0xffffffff00047882 */ /* 0x000fc60000000000 */
[----:B------:R-:W-:Y:S05]  /*b850*/  BRA.DIV UR4, `(.L_x_2323) ;  /* 0x0000018204447947 */ /* 0x000fea000b800000 */
.L_x_2548:
[----:B------:R-:W-:-:S03]  /*b860*/  UMOV UR4, 0xffffffff ;  /* 0xffffffff00047882 */ /* 0x000fc60000000000 */
[----:B------:R-:W-:Y:S05]  /*b870*/  BRA.DIV UR4, `(.L_x_2324) ;  /* 0x0000018204647947 */ /* 0x000fea000b800000 */
.L_x_2551:
[----:B------:R-:W-:-:S03]  /*b880*/  UMOV UR4, 0xffffffff ;  /* 0xffffffff00047882 */ /* 0x000fc60000000000 */
[----:B------:R-:W-:Y:S05]  /*b890*/  BRA.DIV UR4, `(.L_x_2325) ;  /* 0x0000018204847947 */ /* 0x000fea000b800000 */
.L_x_2554:
[----:B------:R-:W-:-:S03]  /*b8a0*/  UMOV UR4, 0xffffffff ;  /* 0xffffffff00047882 */ /* 0x000fc60000000000 */
[----:B------:R-:W-:Y:S05]  /*b8b0*/  BRA.DIV UR4, `(.L_x_2326) ;  /* 0x0000018204a47947 */ /* 0x000fea000b800000 */
.L_x_2557:
[----:B------:R-:W-:Y:S01]  /*b8c0*/  UMOV UR4, 0xffffffff ;  /* 0xffffffff00047882 */ /* 0x000fe20000000000 */
[----:B------:R-:W-:Y:S02]  /*b8d0*/  LOP3.LUT R4, R5, 0xfffffffe, RZ, 0xc0, !PT ;  /* 0xfffffffe05047812 */ /* 0x000fe400078ec0ff */
[----:B------:R-:W-:Y:S05]  /*b8e0*/  BRA.DIV UR4, `(.L_x_2327) ;  /* 0x0000018204c07947 */ /* 0x000fea000b800000 */
.L_x_2560:
[----:B------:R-:W-:Y:S01]  /*b8f0*/  UMOV UR4, 0xffffffff ;  /* 0xffffffff00047882 */ /* 0x000fe20000000000 */
[----:B------:R-:W-:Y:S02]  /*b900*/  IADD3 R4, R209, -R4, RZ ;  /* 0x80000004d1047210 */ /* 0x000fe40007ffe0ff */
[----:B------:R-:W-:Y:S05]  /*b910*/  BRA.DIV UR4, `(.L_x_2328) ;  /* 0x0000018204dc7947 */ /* 0x000fea000b800000 */
.L_x_2563:
[----:B------:R-:W-:Y:S01]  /*b920*/  UMOV UR4, 0xffffffff ;  /* 0xffffffff00047882 */ /* 0x000fe20000000000 */
[----:B------:R-:W-:Y:S02]  /*b930*/  SHF.L.U32 R5, R4, 0x1f, RZ ;  /* 0x0000001f04057819 */ /* 0x000fe400000006ff */
[----:B------:R-:W-:Y:S05]  /*b940*/  BRA.DIV UR4, `(.L_x_2329) ;  /* 0x0000018204f87947 */ /* 0x000fea000b800000 */
.L_x_2566:
[----:B------:R-:W0:Y:S01]  /*b950*/  SYNCS.PHASECHK.TRANS64.TRYWAIT P2, [R18+URZ+0x34800], R5 ;  /* 0x03480005120075a7 */ /* 0x000e22000804017f */
[----:B------:R-:W-:Y:S01]  /*b960*/  IMAD.MOV.U32 R4, RZ, RZ, R25 ;  /* 0x000000ffff047224 */ /* 0x000fe200078e0019 */
[----:B------:R-:W-:Y:S01]  /*b970*/  MOV R3, R24 ;  /* 0x0000001800037202 */ /* 0x000fe20000000f00 */
[----:B------:R-:W-:Y:S01]  /*b980*/  IMAD.MOV.U32 R0, RZ, RZ, R28 ;  /* 0x000000ffff007224 */ /* 0x000fe200078e001c */
[----:B------:R-:W-:Y:S01]  /*b990*/  MOV R7, R35 ;  /* 0x0000002300077202 */ /* 0x000fe20000000f00 */
[----:B------:R-:W-:Y:S01]  /*b9a0*/  IMAD.MOV.U32 R2, RZ, RZ, R29 ;  /* 0x000000ffff027224 */ /* 0x000fe200078e001d */
[----:B------:R-:W-:Y:S01]  /*b9b0*/  PRMT R3, R3, 0x5410, R4 ;  /* 0x0000541003037816 */ /* 0x000fe20000000004 */
[----:B------:R-:W-:Y:S01]  /*b9c0*/  IMAD.MOV.U32 R4, RZ, RZ, R42 ;  /* 0x000000ffff047224 */ /* 0x000fe200078e002a */
[----:B------:R-:W-:Y:S01]  /*b9d0*/  BSSY B1, `(.L_x_2330) ;  /* 0x0000015000017945 */ /* 0x000fe20003800000 */
        /* <DEDUP_REMOVED lines=20> */
.L_x_2567:
[----:B------:R-:W-:Y:S05]  /*bb20*/  BSYNC B1 ;  /* 0x0000000000017941 */ /* 0x000fea0003800000 */
.L_x_2330:
[----:B------:R-:W-:Y:S01]  /*bb30*/  BSSY B1, `(.L_x_2332) ;  /* 0x000011b000017945 */ /* 0x000fe20003800000 */
[----:B------:R-:W-:-:S03]  /*bb40*/  PRMT R2, R2, 0x5410, R4 ;  /* 0x0000541002027816 */ /* 0x000fc60000000004 */
[----:B------:R-:W-:Y:S05]  /*bb50*/  @P0 BRA `(.L_x_2333) ;  /* 0x0000001000600947 */ /* 0x000fea0003800000 */
[----:B0-----:R-:W0:Y:S01]  /*bb60*/  LDC R5, c[0x0][0x3d4] ;  /* 0x0000f500ff057b82 */ /* 0x001e220000000800 */
        /* <DEDUP_REMOVED lines=26> */
[----:B------:R-:W-:Y:S01]  /*bd10*/  FMUL.FTZ R71, R71, R85 ;  /* 0x0000005547477220 */ /* 0x000fe20000410000 */
[----:B------:R-:W-:Y:S02]  /*bd20*/  HADD2.F32 R4, -RZ, R4.H1_H1 ;  /* 0x30000004ff047230 */ /* 0x000fe40000004100 */
[----:B------:R-:W-:-:S02]  /*bd30*/  HADD2.F32 R66, -RZ, R6.H0_H0 ;  /* 0x20000006ff427230 */ /* 0x000fc40000004100 */
[----:B------:R-:W-:Y:S01]  /*bd40*/  FFMA.FTZ R92, R70, R88, R71 ;  /* 0x00000058465c7223 */ /* 0x000fe20000010047 */
[----:B------:R-:W-:Y:S02]  /*bd50*/  HADD2.F32 R67, -RZ, R6.H1_H1 ;  /* 0x30000006ff437230 */ /* 0x000fe40000004100 */
[----:B------:R-:W-:Y:S01]  /*bd60*/  FMUL.FTZ R90, R4, R87 ;  /* 0x00000057045a7220 */ /* 0x000fe20000410000 */
[--C-:B------:R-:W-:Y:S02]  /*bd70*/  HADD2.F32 R71, -RZ, R84.reuse.H0_H0 ;  /* 0x20000054ff477230 */ /* 0x100fe40000004100 */
[----:B------:R-:W-:Y:S01]  /*bd80*/  FFMA.FTZ R89, R70, R85, -R89 ;  /* 0x0000005546597223 */ /* 0x000fe20000010859 */
[----:B------:R-:W-:Y:S02]  /*bd90*/  HADD2.F32 R6, -RZ, R5.H0_H0 ;  /* 0x20000005ff067230 */ /* 0x000fe40000004100 */
[----:B------:R-:W-:Y:S01]  /*bda0*/  FMUL.FTZ R88, R4, R86 ;  /* 0x0000005604587220 */ /* 0x000fe20000410000 */
[----:B------:R-:W-:-:S02]  /*bdb0*/  HADD2.F32 R84, -RZ, R84.H1_H1 ;  /* 0x30000054ff547230 */ /* 0x000fc40000004100 */
[C---:B------:R-:W-:Y:S01]  /*bdc0*/  FFMA.FTZ R90, R7.reuse, R86, -R90 ;  /* 0x00000056075a7223 */ /* 0x040fe2000001085a */
[----:B------:R-:W-:Y:S02]  /*bdd0*/  HADD2.F32 R5, -RZ, R5.H1_H1 ;  /* 0x30000005ff057230 */ /* 0x000fe40000004100 */
[----:B------:R-:W-:Y:S01]  /*bde0*/  FFMA.FTZ R87, R7, R87, R88 ;  /* 0x0000005707577223 */ /* 0x000fe20000010058 */
[----:B------:R-:W-:Y:S02]  /*bdf0*/  HADD2.F32 R70, -RZ, R91.H0_H0 ;  /* 0x2000005bff467230 */ /* 0x000fe40000004100 */
[CC--:B------:R-:W-:Y:S01]  /*be00*/  FMUL.FTZ R85, R67.reuse, R71.reuse ;  /* 0x0000004743557220 */ /* 0x0c0fe20000410000 */
[----:B------:R-:W-:Y:S02]  /*be10*/  HADD2.F32 R4, -RZ, R93.H0_H0 ;  /* 0x2000005dff047230 */ /* 0x000fe40000004100 */
[----:B------:R-:W-:Y:S01]  /*be20*/  FMUL.FTZ R86, R67, R84 ;  /* 0x0000005443567220 */ /* 0x000fe20000410000 */
        /* <DEDUP_REMOVED lines=11> */
.L_x_2335:
[----:B------:R-:W-:Y:S05]  /*bee0*/  BSYNC B2 ;  /* 0x0000000000027941 */ /* 0x000fea0003800000 */
.L_x_2334:
        /* <DEDUP_REMOVED lines=21> */
[--C-:B------:R-:W-:Y:S02]  /*c040*/  HADD2.F32 R65, -RZ, R82.reuse.H1_H1 ;  /* 0x30000052ff417230 */ /* 0x100fe40000004100 */
[----:B------:R-:W-:Y:S01]  /*c050*/  FFMA.FTZ R71, R64, R67, -R71 ;  /* 0x0000004340477223 */ /* 0x000fe20000010847 */
[--C-:B------:R-:W-:Y:S02]  /*c060*/  HADD2.F32 R6, -RZ, R5.reuse.H0_H0 ;  /* 0x20000005ff067230 */ /* 0x100fe40000004100 */
[-C--:B------:R-:W-:Y:S01]  /*c070*/  FMUL.FTZ R70, R4, R66.reuse ;  /* 0x0000004204467220 */ /* 0x080fe20000410000 */
[----:B------:R-:W-:Y:S02]  /*c080*/  HADD2.F32 R82, -RZ, R82.H0_H0 ;  /* 0x20000052ff527230 */ /* 0x000fe40000004100 */
[----:B------:R-:W-:Y:S01]  /*c090*/  FFMA.FTZ R84, R7, R66, -R84 ;  /* 0x0000004207547223 */ /* 0x000fe20000010854 */
[----:B------:R-:W-:-:S02]  /*c0a0*/  HADD2.F32 R5, -RZ, R5.H1_H1 ;  /* 0x30000005ff057230 */ /* 0x000fc40000004100 */
        /* <DEDUP_REMOVED lines=16> */
.L_x_2337:
[----:B------:R-:W-:Y:S05]  /*c1b0*/  BSYNC B2 ;  /* 0x0000000000027941 */ /* 0x000fea0003800000 */
.L_x_2336:
[----:B------:R-:W-:Y:S04]  /*c1c0*/  BSSY B2, `(.L_x_2338) ;  /* 0x000002c000027945 */ /* 0x000fe80003800000 */
[----:B------:R-:W-:Y:S05]  /*c1d0*/  @P3 BRA `(.L_x_2339) ;  /* 0x0000000000a83947 */ /* 0x000fea0003800000 */
[----:B01----:R-:W0:Y:S01]  /*c1e0*/  LDS.128 R4, [R60+0x14400] ;  /* 0x014400003c047984 */ /* 0x003e220000000c00 */
[----:B------:R-:W-:Y:S01]  /*c1f0*/  SHF.R.U32.HI R63, RZ, 0x10, R57 ;  /* 0x00000010ff3f7819 */ /* 0x000fe20000011639 */
[----:B------:R-:W-:Y:S01]  /*c200*/  HADD2.F32 R62, -RZ, R81.H0_H0 ;  /* 0x20000051ff3e7230 */ /* 0x000fe20000004100 */
[--C-:B------:R-:W-:Y:S01]  /*c210*/  SHF.R.U32.HI R65, RZ, 0x10, R59.reuse ;  /* 0x00000010ff417819 */ /* 0x100fe2000001163b */
        /* <DEDUP_REMOVED lines=38> */
.L_x_2339:
[----:B------:R-:W-:Y:S05]  /*c480*/  BSYNC B2 ;  /* 0x0000000000027941 */ /* 0x000fea0003800000 */
.L_x_2338:
        /* <DEDUP_REMOVED lines=44> */
.L_x_2341:
[----:B------:R-:W-:Y:S05]  /*c750*/  BSYNC B2 ;  /* 0x0000000000027941 */ /* 0x000fea0003800000 */
.L_x_2340:
        /* <DEDUP_REMOVED lines=44> */
.L_x_2343:
[----:B------:R-:W-:Y:S05]  /*ca20*/  BSYNC B2 ;  /* 0x0000000000027941 */ /* 0x000fea0003800000 */
.L_x_2342:
        /* <DEDUP_REMOVED lines=43> */
.L_x_2333:
[----:B------:R-:W-:Y:S05]  /*cce0*/  BSYNC B1 ;  /* 0x0000000000017941 */ /* 0x000fea0003800000 */
.L_x_2332:
        /* <DEDUP_REMOVED lines=57> */
.L_x_2346:
[----:B------:R-:W-:Y:S05]  /*d080*/  BSYNC B1 ;  /* 0x0000000000017941 */ /* 0x000fea0003800000 */
.L_x_2345:
        /* <DEDUP_REMOVED lines=44> */
.L_x_2348:
[----:B------:R-:W-:Y:S05]  /*d350*/  BSYNC B1 ;  /* 0x0000000000017941 */ /* 0x000fea0003800000 */
.L_x_2347:
[----:B------:R-:W-:Y:S04]  /*d360*/  BSSY B1, `(.L_x_2349) ;  /* 0x000002c000017945 */ /* 0x000fe80003800000 */
[----:B------:R-:W-:Y:S05]  /*d370*/  @P2 BRA `(.L_x_2350) ;  /* 0x0000000000a82947 */ /* 0x000fea0003800000 */
[----:B01----:R-:W0:Y:S01]  /*d380*/  LDS.128 R4, [R60+0x16400] ;  /* 0x016400003c047984 */ /* 0x003e220000000c00 */
[----:B------:R-:W-:Y:S01]  /*d390*/  SHF.R.U32.HI R38, RZ, 0x10, R33 ;  /* 0x00000010ff267819 */ /* 0x000fe20000011621 */
[--C-:B------:R-:W-:Y:S01]  /*d3a0*/  HADD2.F32 R37, -RZ, R69.reuse.H0_H0 ;  /* 0x20000045ff257230 */ /* 0x100fe20000004100 */
[--C-:B------:R-:W-:Y:S01]  /*d3b0*/  SHF.R.U32.HI R36, RZ, 0x10, R35.reuse ;  /* 0x00000010ff247819 */ /* 0x100fe20000011623 */
[----:B------:R-:W-:Y:S01]  /*d3c0*/  HADD2.F32 R69, -RZ, R69.H1_H1 ;  /* 0x30000045ff457230 */ /* 0x000fe20000004100 */
        /* <DEDUP_REMOVED lines=37> */
.L_x_2350:
[----:B------:R-:W-:Y:S05]  /*d620*/  BSYNC B1 ;  /* 0x0000000000017941 */ /* 0x000fea0003800000 */
.L_x_2349:
[----:B------:R-:W-:Y:S04]  /*d630*/  BSSY B1, `(.L_x_2351) ;  /* 0x000002c000017945 */ /* 0x000fe80003800000 */
[----:B------:R-:W-:Y:S05]  /*d640*/  @P3 BRA `(.L_x_2352) ;  /* 0x0000000000a83947 */ /* 0x000fea0003800000 */
[----:B012---:R-:W0:Y:S01]  /*d650*/  LDS.128 R4, [R10+0x6000] ;  /* 0x006000000a047984 */ /* 0x007e220000000c00 */
[--C-:B------:R-:W-:Y:S01]  /*d660*/  SHF.R.U64 R39, R30, 0x10, R31.reuse ;  /* 0x000000101e277819 */ /* 0x100fe2000000121f */
[--C-:B------:R-:W-:Y:S01]  /*d670*/  HADD2.F32 R30, -RZ, R13.reuse.H0_H0 ;  /* 0x2000000dff1e7230 */ /* 0x100fe20000004100 */
[----:B------:R-:W-:Y:S01]  /*d680*/  SHF.R.U32.HI R31, RZ, 0x10, R31 ;  /* 0x00000010ff1f7819 */ /* 0x000fe2000001161f */
[----:B------:R-:W-:Y:S01]  /*d690*/  HADD2.F32 R32, -RZ, R12.H0_H0 ;  /* 0x2000000cff207230 */ /* 0x000fe20000004100 */
[--C-:B------:R-:W-:Y:S01]  /*d6a0*/  SHF.R.U32.HI R33, RZ, 0x10, R29.reuse ;  /* 0x00000010ff217819 */ /* 0x100fe2000001161d */
        /* <DEDUP_REMOVED lines=14> */
[--C-:B------:R-:W-:Y:S02]  /*d790*/  HADD2.F32 R6, -RZ, R5.reuse.H0_H0 ;  /* 0x20000005ff067230 */ /* 0x100fe40000004100 */
[C---:B------:R-:W-:Y:S01]  /*d7a0*/  FMUL.FTZ R34, R4.reuse, R32 ;  /* 0x0000002004227220 */ /* 0x040fe20000410000 */
[----:B------:R-:W-:Y:S01]  /*d7b0*/  FMUL.FTZ R36, R4, R30 ;  /* 0x0000001e04247220 */ /* 0x000fe20000410000 */
[----:B------:R-:W-:Y:S02]  /*d7c0*/  HADD2.F32 R28, -RZ, R12.H1_H1 ;  /* 0x3000000cff1c7230 */ /* 0x000fe40000004100 */
[----:B------:R-:W-:Y:S01]  /*d7d0*/  FMUL.FTZ R33, R15, R13 ;  /* 0x0000000d0f217220 */ /* 0x000fe20000410000 */
[----:B------:R-:W-:-:S02]  /*d7e0*/  HADD2.F32 R5, -RZ, R5.H1_H1 ;  /* 0x30000005ff057230 */ /* 0x000fc40000004100 */
[C---:B------:R-:W-:Y:S01]  /*d7f0*/  FFMA.FTZ R34, R7.reuse, R30, -R34 ;  /* 0x0000001e07227223 */ /* 0x040fe20000010822 */
[----:B------:R-:W-:Y:S02]  /*d800*/  HADD2.F32 R12, -RZ, R37.H0_H0 ;  /* 0x20000025ff0c7230 */ /* 0x000fe40000004100 */
[----:B------:R-:W-:Y:S01]  /*d810*/  FFMA.FTZ R29, R7, R32, R36 ;  /* 0x00000020071d7223 */ /* 0x000fe20000010024 */
        /* <DEDUP_REMOVED lines=13> */
.L_x_2352:
[----:B------:R-:W-:Y:S05]  /*d8f0*/  BSYNC B1 ;  /* 0x0000000000017941 */ /* 0x000fea0003800000 */
.L_x_2351:
[----:B------:R-:W-:Y:S04]  /*d900*/  BSSY B1, `(.L_x_2353) ;  /* 0x000002c000017945 */ /* 0x000fe80003800000 */
[----:B------:R-:W-:Y:S05]  /*d910*/  @P4 BRA `(.L_x_2354) ;  /* 0x0000000000a84947 */ /* 0x000fea0003800000 */
[----:B0123--:R-:W0:Y:S01]  /*d920*/  LDS.128 R4, [R60+0x1a400] ;  /* 0x01a400003c047984 */ /* 0x00fe220000000c00 */
[--C-:B------:R-:W-:Y:S01]  /*d930*/  SHF.R.U64 R33, R26, 0x10, R27.reuse ;  /* 0x000000101a217819 */ /* 0x100fe2000000121b */
[----:B------:R-:W-:Y:S01]  /*d940*/  HADD2.F32 R26, -RZ, R3.H0_H0 ;  /* 0x20000003ff1a7230 */ /* 0x000fe20000004100 */
[----:B------:R-:W-:Y:S02]  /*d950*/  SHF.R.U32.HI R12, RZ, 0x10, R27 ;  /* 0x00000010ff0c7819 */ /* 0x000fe4000001161b */
        /* <DEDUP_REMOVED lines=20> */
[----:B------:R-:W-:Y:S01]  /*daa0*/  FMUL.FTZ R27, R13, R11 ;  /* 0x0000000b0d1b7220 */ /* 0x000fe20000410000 */
[----:B------:R-:W-:Y:S02]  /*dab0*/  HADD2.F32 R5, -RZ, R5.H1_H1 ;  /* 0x30000005ff057230 */ /* 0x000fe40000004100 */
[C---:B------:R-:W-:Y:S01]  /*dac0*/  FFMA.FTZ R28, R7.reuse, R24, -R28 ;  /* 0x00000018071c7223 */ /* 0x040fe2000001081c */
[----:B------:R-:W-:Y:S02]  /*dad0*/  HADD2.F32 R4, -RZ, R31.H0_H0 ;  /* 0x2000001fff047230 */ /* 0x000fe40000004100 */
[----:B------:R-:W-:Y:S01]  /*dae0*/  FFMA.FTZ R15, R7, R26, R30 ;  /* 0x0000001a070f7223 */ /* 0x000fe2000001001e */
[----:B------:R-:W-:Y:S02]  /*daf0*/  HADD2.F32 R3, -RZ, R33.H0_H0 ;  /* 0x20000021ff037230 */ /* 0x000fe40000004100 */
[-C--:B------:R-:W-:Y:S01]  /*db00*/  FMUL.FTZ R25, R13, R14.reuse ;  /* 0x0000000e0d197220 */ /* 0x080fe20000410000 */
[C---:B------:R-:W-:Y:S01]  /*db10*/  FFMA.FTZ R14, R12.reuse, R14, R27 ;  /* 0x0000000e0c0e7223 */ /* 0x040fe2000001001b */
[C---:B------:R-:W-:Y:S01]  /*db20*/  FMUL.FTZ R7, R5.reuse, R4 ;  /* 0x0000000405077220 */ /* 0x040fe20000410000 */
[----:B------:R-:W-:Y:S01]  /*db30*/  FMUL.FTZ R13, R5, R3 ;  /* 0x00000003050d7220 */ /* 0x000fe20000410000 */
[----:B------:R-:W-:-:S02]  /*db40*/  FFMA.FTZ R25, R12, R11, -R25 ;  /* 0x0000000b0c197223 */ /* 0x000fc40000010819 */
[----:B------:R-:W-:Y:S01]  /*db50*/  FFMA.FTZ R5, R6, R3, -R7 ;  /* 0x0000000306057223 */ /* 0x000fe20000010807 */
[----:B------:R-:W-:Y:S01]  /*db60*/  F2FP.F16.F32.PACK_AB R7, R32, R29 ;  /* 0x0000001d2007723e */ /* 0x000fe200000000ff */
[----:B------:R-:W-:Y:S01]  /*db70*/  FFMA.FTZ R12, R6, R4, R13 ;  /* 0x00000004060c7223 */ /* 0x000fe2000001000d */
[----:B------:R-:W-:Y:S02]  /*db80*/  F2FP.F16.F32.PACK_AB R4, R15, R28 ;  /* 0x0000001c0f04723e */ /* 0x000fe400000000ff */
[----:B------:R-:W-:Y:S02]  /*db90*/  F2FP.F16.F32.PACK_AB R6, R14, R25 ;  /* 0x000000190e06723e */ /* 0x000fe400000000ff */
[----:B------:R-:W-:-:S05]  /*dba0*/  F2FP.F16.F32.PACK_AB R5, R12, R5 ;  /* 0x000000050c05723e */ /* 0x000fca00000000ff */
[----:B------:R4:W-:Y:S02]  /*dbb0*/  STS.128 [R60+0x1a400], R4 ;  /* 0x01a400043c007388 */ /* 0x0009e40000000c00 */
.L_x_2354:
[----:B------:R-:W-:Y:S05]  /*dbc0*/  BSYNC B1 ;  /* 0x0000000000017941 */ /* 0x000fea0003800000 */
.L_x_2353:
[----:B------:R-:W-:Y:S05]  /*dbd0*/  @P5 BRA `(.L_x_2344) ;  /* 0x0000003400885947 */ /* 0x000fea0003800000 */
[----:B01234-:R-:W0:Y:S01]  /*dbe0*/  LDS.128 R4, [R10+0xa000] ;  /* 0x00a000000a047984 */ /* 0x01fe220000000c00 */
[----:B------:R-:W-:Y:S01]  /*dbf0*/  SHF.R.U64 R25, R20, 0x10, R21 ;  /* 0x0000001014197819 */ /* 0x000fe20000001215 */
[----:B------:R-:W-:Y:S01]  /*dc00*/  HADD2.F32 R12, -RZ, R2.H0_H0 ;  /* 0x20000002ff0c7230 */ /* 0x000fe20000004100 */
        /* <DEDUP_REMOVED lines=25> */
[----:B------:R-:W-:Y:S02]  /*dda0*/  HADD2.F32 R0, -RZ, R25.H0_H0 ;  /* 0x20000019ff007230 */ /* 0x000fe40000004100 */
[CC--:B------:R-:W-:Y:S01]  /*ddb0*/  FMUL.FTZ R12, R8.reuse, R9.reuse ;  /* 0x00000009080c7220 */ /* 0x0c0fe20000410000 */
[----:B------:R-:W-:Y:S01]  /*ddc0*/  FMUL.FTZ R8, R8, R2 ;  /* 0x0000000208087220 */ /* 0x000fe20000410000 */
[C---:B------:R-:W-:Y:S01]  /*ddd0*/  FMUL.FTZ R11, R5.reuse, R4 ;  /* 0x00000004050b7220 */ /* 0x040fe20000410000 */
[----:B------:R-:W-:Y:S01]  /*dde0*/  FMUL.FTZ R13, R5, R0 ;  /* 0x00000000050d7220 */ /* 0x000fe20000410000 */
[C---:B------:R-:W-:Y:S02]  /*ddf0*/  FFMA.FTZ R12, R7.reuse, R2, -R12 ;  /* 0x00000002070c7223 */ /* 0x040fe4000001080c */
[C---:B------:R-:W-:Y:S01]  /*de00*/  FFMA.FTZ R5, R6.reuse, R0, -R11 ;  /* 0x0000000006057223 */ /* 0x040fe2000001080b */
[----:B------:R-:W-:Y:S01]  /*de10*/  FFMA.FTZ R9, R7, R9, R8 ;  /* 0x0000000907097223 */ /* 0x000fe20000010008 */
[----:B------:R-:W-:Y:S01]  /*de20*/  FFMA.FTZ R0, R6, R4, R13 ;  /* 0x0000000406007223 */ /* 0x000fe2000001000d */
[----:B------:R-:W-:-:S02]  /*de30*/  F2FP.F16.F32.PACK_AB R7, R15, R26 ;  /* 0x0000001a0f07723e */ /* 0x000fc400000000ff */
[----:B------:R-:W-:Y:S02]  /*de40*/  F2FP.F16.F32.PACK_AB R4, R3, R24 ;  /* 0x000000180304723e */ /* 0x000fe400000000ff */
[----:B------:R-:W-:Y:S02]  /*de50*/  F2FP.F16.F32.PACK_AB R6, R9, R12 ;  /* 0x0000000c0906723e */ /* 0x000fe400000000ff */
[----:B------:R-:W-:-:S05]  /*de60*/  F2FP.F16.F32.PACK_AB R5, R0, R5 ;  /* 0x000000050005723e */ /* 0x000fca00000000ff */
[----:B------:R0:W-:Y:S01]  /*de70*/  STS.128 [R10+0xa000], R4 ;  /* 0x00a000040a007388 */ /* 0x0001e20000000c00 */
[----:B------:R-:W-:Y:S05]  /*de80*/  BRA `(.L_x_2344) ;  /* 0x0000003000dc7947 */ /* 0x000fea0003800000 */
.L_x_2317:
        /* <DEDUP_REMOVED lines=64> */
.L_x_2356:
[----:B------:R-:W-:Y:S05]  /*e290*/  BSYNC B1 ;  /* 0x0000000000017941 */ /* 0x000fea0003800000 */
.L_x_2355:
[----:B------:R-:W-:Y:S01]  /*e2a0*/  BSSY B1, `(.L_x_2357) ;  /* 0x0000026000017945 */ /* 0x000fe20003800000 */
[----:B-----5:R-:W-:Y:S01]  /*e2b0*/  IMAD.MOV.U32 R72, RZ, RZ, R4 ;  /* 0x000000ffff487224 */ /* 0x020fe200078e0004 */
[----:B------:R-:W-:Y:S01]  /*e2c0*/  MOV R73, R5 ;  /* 0x0000000500497202 */ /* 0x000fe20000000f00 */
[----:B------:R-:W-:Y:S01]  /*e2d0*/  IMAD.MOV.U32 R77, RZ, RZ, R6 ;  /* 0x000000ffff4d7224 */ /* 0x000fe200078e0006 */
[----:B------:R-:W-:Y:S01]  /*e2e0*/  CS2R R66, SRZ ;  /* 0x0000000000427805 */ /* 0x000fe2000001ff00 */
[----:B------:R-:W-:Y:S06]  /*e2f0*/  @P1 BRA `(.L_x_2358) ;  /* 0x0000000000801947 */ /* 0x000fec0003800000 */
[----:B------:R-:W-:Y:S01]  /*e300*/  IADD3 R76, P2, P3, R71, R76, R84 ;  /* 0x0000004c474c7210 */ /* 0x000fe20007b5e054 */
[----:B------:R-:W-:Y:S01]  /*e310*/  ULDC.64 UR4, c[0x0][0x3c8] ;  /* 0x0000f20000047ab9 */ /* 0x000fe20000000a00 */
[----:B------:R-:W-:Y:S01]  /*e320*/  IADD3 R75, P4, P5, R70, R75, R87 ;  /* 0x0000004b464b7210 */ /* 0x000fe20007d9e057 */
[----:B------:R-:W-:Y:S01]  /*e330*/  ULDC.64 UR6, c[0x0][0x3e0] ;  /* 0x0000f80000067ab9 */ /* 0x000fe20000000a00 */
[----:B0-----:R-:W-:Y:S02]  /*e340*/  IADD3.X R15, R83, R74, R82, P2, P3 ;  /* 0x0000004a530f7210 */ /* 0x001fe400017e6452 */
        /* <DEDUP_REMOVED lines=27> */
.L_x_2358:
[----:B------:R-:W-:Y:S05]  /*e500*/  BSYNC B1 ;  /* 0x0000000000017941 */ /* 0x000fea0003800000 */
.L_x_2357:
[----:B------:R-:W-:Y:S01]  /*e510*/  IMAD.MOV.U32 R0, RZ, RZ, R7 ;  /* 0x000000ffff007224 */ /* 0x000fe200078e0007 */
[----:B01----:R-:W-:Y:S01]  /*e520*/  MOV R14, R24 ;  /* 0x00000018000e7202 */ /* 0x003fe20000000f00 */
[----:B------:R-:W-:Y:S01]  /*e530*/  IMAD.MOV.U32 R15, RZ, RZ, R25 ;  /* 0x000000ffff0f7224 */ /* 0x000fe200078e0019 */
[----:B------:R-:W-:Y:S01]  /*e540*/  ISETP.NE.AND P2, PT, R78, 0x1, PT ;  /* 0x000000014e00780c */ /* 0x000fe20003f45270 */
[----:B------:R-:W-:Y:S01]  /*e550*/  IMAD.MOV.U32 R69, RZ, RZ, R39 ;  /* 0x000000ffff457224 */ /* 0x000fe200078e0027 */
[----:B------:R-:W-:Y:S01]  /*e560*/  PRMT R87, R0, 0x7610, R87 ;  /* 0x0000761000577816 */ /* 0x000fe20000000057 */
[----:B------:R-:W-:Y:S01]  /*e570*/  IMAD.MOV.U32 R0, RZ, RZ, R26 ;  /* 0x000000ffff007224 */ /* 0x000fe200078e001a */
[----:B------:R-:W-:Y:S01]  /*e580*/  PRMT R80, R14, 0x5410, R15 ;  /* 0x000054100e507816 */ /* 0x000fe2000000000f */
[----:B------:R-:W-:Y:S01]  /*e590*/  IMAD.MOV.U32 R15, RZ, RZ, R29 ;  /* 0x000000ffff0f7224 */ /* 0x000fe200078e001d */
[----:B------:R-:W-:Y:S01]  /*e5a0*/  MOV R14, R27 ;  /* 0x0000001b000e7202 */ /* 0x000fe20000000f00 */
[----:B------:R-:W-:Y:S01]  /*e5b0*/  ULDC.64 UR4, c[0x0][0x3c8] ;  /* 0x0000f20000047ab9 */ /* 0x000fe20000000a00 */
[----:B------:R-:W-:Y:S01]  /*e5c0*/  MOV R20, R30 ;  /* 0x0000001e00147202 */ /* 0x000fe20000000f00 */
[----:B------:R-:W-:Y:S01]  /*e5d0*/  ULDC.64 UR6, c[0x0][0x3e0] ;  /* 0x0000f80000067ab9 */ /* 0x000fe20000000a00 */
[----:B------:R-:W-:Y:S01]  /*e5e0*/  PRMT R81, R0, 0x5410, R14 ;  /* 0x0000541000517816 */ /* 0x000fe2000000000e */
[----:B------:R-:W-:Y:S01]  /*e5f0*/  IMAD.MOV.U32 R0, RZ, RZ, R28 ;  /* 0x000000ffff007224 */ /* 0x000fe200078e001c */
[----:B------:R-:W-:Y:S01]  /*e600*/  PRMT R75, R20, 0x7610, R75 ;  /* 0x00007610144b7816 */ /* 0x000fe2000000004b */
[----:B------:R-:W0:Y:S01]  /*e610*/  @P2 LDC R14, c[0x0][0x42c] ;  /* 0x00010b00ff0e2b82 */ /* 0x000e220000000800 */
[----:B------:R-:W-:Y:S01]  /*e620*/  PRMT R89, R89, 0x5410, R72 ;  /* 0x0000541059597816 */ /* 0x000fe20000000048 */
[----:B-----5:R-:W-:Y:S01]  /*e630*/  IMAD.MOV.U32 R71, RZ, RZ, R43 ;  /* 0x000000ffff477224 */ /* 0x020fe200078e002b */
[----:B------:R-:W-:Y:S01]  /*e640*/  PRMT R74, R0, 0x5410, R15 ;  /* 0x00005410004a7816 */ /* 0x000fe2000000000f */
[----:B------:R-:W-:Y:S01]  /*e650*/  IMAD.MOV.U32 R0, RZ, RZ, R31 ;  /* 0x000000ffff007224 */ /* 0x000fe200078e001f */
[----:B------:R-:W-:Y:S01]  /*e660*/  PRMT R90, R73, 0x7610, R90 ;  /* 0x00007610495a7816 */ /* 0x000fe2000000005a */
[----:B------:R-:W-:Y:S01]  /*e670*/  IMAD.MOV.U32 R15, RZ, RZ, R32 ;  /* 0x000000ffff0f7224 */ /* 0x000fe200078e0020 */
[----:B------:R-:W-:Y:S01]  /*e680*/  PRMT R88, R88, 0x5410, R77 ;  /* 0x0000541058587816 */ /* 0x000fe2000000004d */
[----:B------:R-:W1:Y:S01]  /*e690*/  @P2 LDC R21, c[0x0][0x430] ;  /* 0x00010c00ff152b82 */ /* 0x000e620000000800 */
[----:B------:R-:W-:Y:S01]  /*e6a0*/  PRMT R75, R75, 0x5410, R0 ;  /* 0x000054104b4b7816 */ /* 0x000fe20000000000 */
[----:B------:R-:W-:Y:S01]  /*e6b0*/  IMAD.MOV.U32 R0, RZ, RZ, R34 ;  /* 0x000000ffff007224 */ /* 0x000fe200078e0022 */
[----:B------:R-:W-:-:S02]  /*e6c0*/  MOV R20, R33 ;  /* 0x0000002100147202 */ /* 0x000fc40000000f00 */
[----:B------:R-:W-:Y:S01]  /*e6d0*/  PRMT R89, R15, 0x7610, R89 ;  /* 0x000076100f597816 */ /* 0x000fe20000000059 */
[----:B------:R-:W-:Y:S01]  /*e6e0*/  IMAD.MOV.U32 R15, RZ, RZ, R35 ;  /* 0x000000ffff0f7224 */ /* 0x000fe200078e0023 */
[----:B------:R-:W-:Y:S02]  /*e6f0*/  PRMT R90, R90, 0x5410, R20 ;  /* 0x000054105a5a7816 */ /* 0x000fe40000000014 */
[----:B------:R-:W-:Y:S01]  /*e700*/  PRMT R88, R0, 0x7610, R88 ;  /* 0x0000761000587816 */ /* 0x000fe20000000058 */
[----:B------:R-:W-:Y:S01]  /*e710*/  IMAD R0, R193, 0x80, R184 ;  /* 0x00000080c1007824 */ /* 0x000fe200078e02b8 */
[----:B------:R-:W-:Y:S02]  /*e720*/  MOV R20, R36 ;  /* 0x0000002400147202 */ /* 0x000fe40000000f00 */
[----:B------:R-:W-:Y:S02]  /*e730*/  PRMT R87, R87, 0x5410, R15 ;  /* 0x0000541057577816 */ /* 0x000fe4000000000f */
[----:B------:R-:W-:Y:S01]  /*e740*/  PRMT R82, R20, 0x7610, R82 ;  /* 0x0000761014527816 */ /* 0x000fe20000000052 */
[----:B------:R-:W-:Y:S01]  /*e750*/  IMAD.MOV.U32 R20, RZ, RZ, R37 ;  /* 0x000000ffff147224 */ /* 0x000fe200078e0025 */
[----:B------:R-:W-:Y:S01]  /*e760*/  LEA R15, R213, R0, 0x6 ;  /* 0x00000000d50f7211 */ /* 0x000fe200078e30ff */
[----:B------:R-:W-:-:S03]  /*e770*/  IMAD.MOV.U32 R0, RZ, RZ, R38 ;  /* 0x000000ffff007224 */ /* 0x000fc600078e0026 */
[----:B------:R-:W-:Y:S02]  /*e780*/  PRMT R82, R82, 0x5410, R20 ;  /* 0x0000541052527816 */ /* 0x000fe40000000014 */
[----:B------:R-:W-:Y:S02]  /*e790*/  MOV R20, R60 ;  /* 0x0000003c00147202 */ /* 0x000fe40000000f00 */
[----:B------:R-:W-:Y:S01]  /*e7a0*/  PRMT R83, R0, 0x5410, R69 ;  /* 0x0000541000537816 */ /* 0x000fe20000000045 */
[----:B0-----:R-:W-:Y:S01]  /*e7b0*/  @P2 IMAD.HI.U32 R0, R15, R14, RZ ;  /* 0x0000000e0f002227 */ /* 0x001fe200078e00ff */
[----:B------:R-:W-:Y:S02]  /*e7c0*/  PRMT R76, R20, 0x7610, R76 ;  /* 0x00007610144c7816 */ /* 0x000fe4000000004c */
[----:B------:R-:W-:Y:S01]  /*e7d0*/  MOV R69, R63 ;  /* 0x0000003f00457202 */ /* 0x000fe20000000f00 */
[----:B------:R-:W-:Y:S01]  /*e7e0*/  IMAD.MOV.U32 R14, RZ, RZ, R61 ;  /* 0x000000ffff0e7224 */ /* 0x000fe200078e003d */
[----:B-1----:R-:W-:Y:S01]  /*e7f0*/  @P2 SHF.R.U32.HI R15, RZ, R21, R0 ;  /* 0x00000015ff0f2219 */ /* 0x002fe20000011600 */
[----:B------:R-:W-:-:S02]  /*e800*/  IMAD.MOV.U32 R20, RZ, RZ, R62 ;  /* 0x000000ffff147224 */ /* 0x000fc400078e003e */
[----:B------:R-:W-:Y:S01]  /*e810*/  IMAD.MOV.U32 R0, RZ, RZ, R40 ;  /* 0x000000ffff007224 */ /* 0x000fe200078e0028 */
[----:B------:R-:W-:Y:S01]  /*e820*/  PRMT R76, R76, 0x5410, R14 ;  /* 0x000054104c4c7816 */ /* 0x000fe2000000000e */
[----:B------:R-:W-:Y:S01]  /*e830*/  IMAD.MOV.U32 R14, RZ, RZ, R41 ;  /* 0x000000ffff0e7224 */ /* 0x000fe200078e0029 */
[----:B------:R-:W-:Y:S01]  /*e840*/  SHF.R.S32.HI R21, RZ, 0x1f, R15 ;  /* 0x0000001fff157819 */ /* 0x000fe2000001140f */
[-C--:B------:R-:W-:Y:S01]  /*e850*/  IMAD.WIDE.U32 R8, R15, R12.reuse, R8 ;  /* 0x0000000c0f087225 */ /* 0x080fe200078e0008 */
[----:B------:R-:W-:Y:S02]  /*e860*/  PRMT R77, R20, 0x5410, R69 ;  /* 0x00005410144d7816 */ /* 0x000fe40000000045 */
[----:B------:R-:W-:Y:S01]  /*e870*/  PRMT R69, R0, 0x5410, R14 ;  /* 0x0000541000457816 */ /* 0x000fe2000000000e */
[C---:B------:R-:W-:Y:S01]  /*e880*/  IMAD R0, R21.reuse, R12, RZ ;  /* 0x0000000c15007224 */ /* 0x040fe200078e02ff */
[----:B------:R-:W-:Y:S01]  /*e890*/  MOV R12, R45 ;  /* 0x0000002d000c7202 */ /* 0x000fe20000000f00 */
[----:B------:R-:W-:Y:S01]  /*e8a0*/  IMAD R14, R21, R2, RZ ;  /* 0x00000002150e7224 */ /* 0x000fe200078e02ff */
[----:B------:R-:W-:Y:S01]  /*e8b0*/  MOV R20, R42 ;  /* 0x0000002a00147202 */ /* 0x000fe20000000f00 */
[----:B------:R-:W-:-:S03]  /*e8c0*/  IMAD.WIDE.U32 R10, R15, R2, R10 ;  /* 0x000000020f0a7225 */ /* 0x000fc600078e000a */
[----:B------:R-:W-:Y:S01]  /*e8d0*/  PRMT R70, R20, 0x5410, R71 ;  /* 0x0000541014467816 */ /* 0x000fe20000000047 */
[C---:B------:R-:W-:Y:S01]  /*e8e0*/  IMAD R13, R15.reuse, R13, R0 ;  /* 0x0000000d0f0d7224 */ /* 0x040fe200078e0200 */
[----:B------:R-:W-:Y:S01]  /*e8f0*/  LEA R0, P3, R10, UR6, 0x1 ;  /* 0x000000060a007c11 */ /* 0x000fe2000f8608ff */
[----:B------:R-:W-:Y:S01]  /*e900*/  IMAD R15, R15, R3, R14 ;  /* 0x000000030f0f7224 */ /* 0x000fe200078e020e */
[----:B------:R-:W-:Y:S01]  /*e910*/  LEA R3, P2, R8, UR4, 0x1 ;  /* 0x0000000408037c11 */ /* 0x000fe2000f8408ff */
[----:B------:R-:W-:Y:S01]  /*e920*/  IMAD.MOV.U32 R2, RZ, RZ, R44 ;  /* 0x000000ffff027224 */ /* 0x000fe200078e002c */
[----:B------:R-:W-:Y:S01]  /*e930*/  UMOV UR4, 0xffffffff ;  /* 0xffffffff00047882 */ /* 0x000fe20000000000 */
[----:B------:R-:W-:Y:S02]  /*e940*/  IMAD.IADD R13, R9, 0x1, R13 ;  /* 0x00000001090d7824 */ /* 0x000fe400078e020d */
[----:B------:R-:W-:Y:S01]  /*e950*/  IMAD.IADD R9, R11, 0x1, R15 ;  /* 0x000000010b097824 */ /* 0x000fe200078e020f */
[----:B------:R-:W-:-:S02]  /*e960*/  PRMT R21, R2, 0x5410, R12 ;  /* 0x0000541002157816 */ /* 0x000fc4000000000c */
[----:B------:R-:W-:Y:S02]  /*e970*/  LEA.HI.X R8, R8, UR5, R13, 0x1, P2 ;  /* 0x0000000508087c11 */ /* 0x000fe400090f0c0d */
[----:B------:R-:W-:Y:S02]  /*e980*/  LEA.HI.X R2, R10, UR7, R9, 0x1, P3 ;  /* 0x000000070a027c11 */ /* 0x000fe400098f0c09 */
[----:B------:R-:W-:Y:S01]  /*e990*/  LEA.HI R9, R209, R209, RZ, 0x1 ;  /* 0x000000d1d1097211 */ /* 0x000fe200078f08ff */
[----:B------:R-:W-:Y:S06]  /*e9a0*/  BRA.DIV UR4, `(.L_x_2359) ;  /* 0x00000156041c7947 */ /* 0x000fec000b800000 */
.L_x_2570:
[----:B------:R-:W-:-:S03]  /*e9b0*/  UMOV UR4, 0xffffffff ;  /* 0xffffffff00047882 */ /* 0x000fc60000000000 */
[----:B------:R-:W-:Y:S05]  /*e9c0*/  BRA.DIV UR4, `(.L_x_2360) ;  /* 0x00000156043c7947 */ /* 0x000fea000b800000 */
.L_x_2573:
[----:B------:R-:W-:-:S03]  /*e9d0*/  UMOV UR4, 0xffffffff ;  /* 0xffffffff00047882 */ /* 0x000fc60000000000 */
[----:B------:R-:W-:Y:S05]  /*e9e0*/  BRA.DIV UR4, `(.L_x_2361) ;  /* 0x00000156045c7947 */ /* 0x000fea000b800000 */
.L_x_2576:
[----:B------:R-:W-:-:S03]  /*e9f0*/  UMOV UR4, 0xffffffff ;  /* 0xffffffff00047882 */ /* 0x000fc60000000000 */
[----:B------:R-:W-:Y:S05]  /*ea00*/  BRA.DIV UR4, `(.L_x_2362) ;  /* 0x00000156047c7947 */ /* 0x000fea000b800000 */
.L_x_2579:
[----:B------:R-:W-:-:S03]  /*ea10*/  UMOV UR4, 0xffffffff ;  /* 0xffffffff00047882 */ /* 0x000fc60000000000 */
[----:B------:R-:W-:Y:S05]  /*ea20*/  BRA.DIV UR4, `(.L_x_2363) ;  /* 0x00000156049c7947 */ /* 0x000fea000b800000 */
.L_x_2582:
[----:B------:R-:W-:Y:S01]  /*ea30*/  UMOV UR4, 0xffffffff ;  /* 0xffffffff00047882 */ /* 0x000fe20000000000 */
[----:B------:R-:W-:Y:S02]  /*ea40*/  LOP3.LUT R8, R9, 0xfffffffe, RZ, 0xc0, !PT ;  /* 0xfffffffe09087812 */ /* 0x000fe400078ec0ff */
[----:B------:R-:W-:Y:S05]  /*ea50*/  BRA.DIV UR4, `(.L_x_2364) ;  /* 0x0000015604b87947 */ /* 0x000fea000b800000 */
.L_x_2585:
[----:B------:R-:W-:Y:S01]  /*ea60*/  UMOV UR4, 0xffffffff ;  /* 0xffffffff00047882 */ /* 0x000fe20000000000 */
[----:B------:R-:W-:Y:S02]  /*ea70*/  IADD3 R8, R209, -R8, RZ ;  /* 0x80000008d1087210 */ /* 0x000fe40007ffe0ff */
[----:B------:R-:W-:Y:S05]  /*ea80*/  BRA.DIV UR4, `(.L_x_2365) ;  /* 0x0000015604d47947 */ /* 0x000fea000b800000 */
.L_x_2588:
[----:B------:R-:W-:Y:S01]  /*ea90*/  UMOV UR4, 0xffffffff ;  /* 0xffffffff00047882 */ /* 0x000fe20000000000 */
[----:B------:R-:W-:Y:S02]  /*eaa0*/  SHF.L.U32 R9, R8, 0x1f, RZ ;  /* 0x0000001f08097819 */ /* 0x000fe400000006ff */
[----:B------:R-:W-:Y:S05]  /*eab0*/  BRA.DIV UR4, `(.L_x_2366) ;  /* 0x0000015604f07947 */ /* 0x000fea000b800000 */
.L_x_2591:
[----:B------:R-:W0:Y:S01]  /*eac0*/  SYNCS.PHASECHK.TRANS64.TRYWAIT P2, [R18+URZ+0x34800], R9 ;  /* 0x03480009120075a7 */ /* 0x000e22000804017f */
[----:B------:R-:W-:Y:S01]  /*ead0*/  IMAD.MOV.U32 R0, RZ, RZ, R46 ;  /* 0x000000ffff007224 */ /* 0x000fe200078e002e */
[----:B------:R-:W-:Y:S01]  /*eae0*/  MOV R3, R48 ;  /* 0x0000003000037202 */ /* 0x000fe20000000f00 */
[----:B------:R-:W-:Y:S01]  /*eaf0*/  IMAD.MOV.U32 R2, RZ, RZ, R47 ;  /* 0x000000ffff027224 */ /* 0x000fe200078e002f */
[----:B------:R-:W-:Y:S01]  /*eb00*/  MOV R11, R57 ;  /* 0x00000039000b7202 */ /* 0x000fe20000000f00 */
[----:B------:R-:W-:Y:S01]  /*eb10*/  IMAD.MOV.U32 R8, RZ, RZ, R49 ;  /* 0x000000ffff087224 */ /* 0x000fe200078e0031 */
[----:B------:R-:W-:Y:S01]  /*eb20*/  BSSY B1, `(.L_x_2367) ;  /* 0x0000017000017945 */ /* 0x000fe20003800000 */
        /* <DEDUP_REMOVED lines=22> */
.L_x_2592:
[----:B------:R-:W-:Y:S05]  /*ec90*/  BSYNC B1 ;  /* 0x0000000000017941 */ /* 0x000fea0003800000 */
.L_x_2367:
        /* <DEDUP_REMOVED lines=11> */
[----:B0-----:R-:W-:Y:S01]  /*ed50*/  LOP3.LUT R9, R196, 0x38, R22, 0xf8, !PT ;  /* 0x00000038c4097812 */ /* 0x001fe200078ef816 */
[----:B------:R-:W-:Y:S01]  /*ed60*/  HADD2.F32 R91, -RZ, R90.H1_H1 ;  /* 0x3000005aff5b7230 */ /* 0x000fe20000004100 */
[----:B------:R-:W-:Y:S02]  /*ed70*/  SHF.R.S32.HI R11, RZ, 0x1f, R10 ;  /* 0x0000001fff0b7819 */ /* 0x000fe4000001140a */
[----:B------:R-:W-:Y:S02]  /*ed80*/  LOP3.LUT R8, R9, R198, RZ, 0x3c, !PT ;  /* 0x000000c609087212 */ /* 0x000fe400078e3cff */
[----:B------:R-:W-:Y:S01]  /*ed90*/  LEA.HI R12, R11, R10, RZ, 0x3 ;  /* 0x0000000a0b0c7211 */ /* 0x000fe200078f18ff */
[----:B------:R-:W-:Y:S01]  /*eda0*/  IMAD.SHL.U32 R11, R10, 0x8, RZ ;  /* 0x000000080a0b7824 */ /* 0x000fe200078e00ff */
[----:B------:R-:W-:-:S02]  /*edb0*/  LEA R9, R197, R8, 0x9 ;  /* 0x00000008c5097211 */ /* 0x000fc400078e48ff */
[----:B------:R-:W-:Y:S01]  /*edc0*/  SHF.R.U64 R102, R32, 0x10, R33 ;  /* 0x0000001020667819 */ /* 0x000fe20000001221 */
[----:B------:R-:W-:Y:S01]  /*edd0*/  IMAD.SHL.U32 R12, R12, 0x400, RZ ;  /* 0x000004000c0c7824 */ /* 0x000fe200078e00ff */
[----:B------:R-:W-:Y:S01]  /*ede0*/  LOP3.LUT R11, R196, 0x38, R11, 0xf8, !PT ;  /* 0x00000038c40b7812 */ /* 0x000fe200078ef80b */
[----:B------:R-:W-:Y:S01]  /*edf0*/  IMAD R84, R9, 0x2, R18 ;  /* 0x0000000209547824 */ /* 0x000fe200078e0212 */
[--C-:B------:R-:W-:Y:S02]  /*ee00*/  SHF.R.U64 R99, R4, 0x10, R5.reuse ;  /* 0x0000001004637819 */ /* 0x100fe40000001205 */
[----:B------:R-:W-:Y:S02]  /*ee10*/  LOP3.LUT R12, R12, 0x7fffe000, RZ, 0xc0, !PT ;  /* 0x7fffe0000c0c7812 */ /* 0x000fe400078ec0ff */
[----:B------:R-:W-:Y:S02]  /*ee20*/  LOP3.LUT R13, R11, R198, RZ, 0x3c, !PT ;  /* 0x000000c60b0d7212 */ /* 0x000fe400078e3cff */
[----:B------:R-:W0:Y:S01]  /*ee30*/  LDS.128 R8, [R84+0x10400] ;  /* 0x0104000054087984 */ /* 0x000e220000000c00 */
[----:B------:R-:W-:Y:S01]  /*ee40*/  IMAD R12, R197, 0x200, R12 ;  /* 0x00000200c50c7824 */ /* 0x000fe200078e020c */
[----:B------:R-:W-:-:S02]  /*ee50*/  SHF.R.U32.HI R94, RZ, 0x10, R5 ;  /* 0x00000010ff5e7819 */ /* 0x000fc40000011605 */
[----:B------:R-:W-:Y:S02]  /*ee60*/  SHF.R.U32.HI R93, RZ, 0x10, R33 ;  /* 0x00000010ff5d7819 */ /* 0x000fe40000011621 */
[----:B------:R-:W-:Y:S01]  /*ee70*/  IADD3 R13, R12, R13, RZ ;  /* 0x0000000d0c0d7210 */ /* 0x000fe20007ffe0ff */
[----:B------:R-:W-:Y:S01]  /*ee80*/  HADD2.F32 R94, -RZ, R94.H0_H0 ;  /* 0x2000005eff5e7230 */ /* 0x000fe20000004100 */
[--C-:B------:R-:W-:Y:S02]  /*ee90*/  SHF.R.U64 R101, R34, 0x10, R35.reuse ;  /* 0x0000001022657819 */ /* 0x100fe40000001223 */
[----:B------:R-:W-:Y:S01]  /*eea0*/  SHF.R.U32.HI R100, RZ, 0x10, R35 ;  /* 0x00000010ff647819 */ /* 0x000fe20000011623 */
[----:B------:R-:W-:Y:S01]  /*eeb0*/  IMAD R86, R13, 0x2, R18 ;  /* 0x000000020d567824 */ /* 0x000fe200078e0212 */
[--C-:B------:R-:W-:Y:S02]  /*eec0*/  SHF.R.U32.HI R95, RZ, 0x10, R7.reuse ;  /* 0x00000010ff5f7819 */ /* 0x100fe40000011607 */
[----:B------:R-:W-:-:S02]  /*eed0*/  SHF.R.U64 R97, R6, 0x10, R7 ;  /* 0x0000001006617819 */ /* 0x000fc40000001207 */
[----:B------:R-:W1:Y:S01]  /*eee0*/  LDS.128 R12, [R86+0x10400] ;  /* 0x01040000560c7984 */ /* 0x000e620000000c00 */
[--C-:B0-----:R-:W-:Y:S02]  /*eef0*/  HADD2.F32 R5, -RZ, R9.reuse.H0_H0 ;  /* 0x20000009ff057230 */ /* 0x101fe40000004100 */
[----:B------:R-:W-:Y:S02]  /*ef00*/  HADD2.F32 R4, -RZ, R8.H0_H0 ;  /* 0x20000008ff047230 */ /* 0x000fe40000004100 */
[----:B------:R-:W-:Y:S02]  /*ef10*/  HADD2.F32 R9, -RZ, R9.H1_H1 ;  /* 0x30000009ff097230 */ /* 0x000fe40000004100 */
[----:B------:R-:W-:Y:S02]  /*ef20*/  HADD2.F32 R6, -RZ, R10.H0_H0 ;  /* 0x2000000aff067230 */ /* 0x000fe40000004100 */
[--C-:B------:R-:W-:Y:S02]  /*ef30*/  HADD2.F32 R7, -RZ, R11.reuse.H0_H0 ;  /* 0x2000000bff077230 */ /* 0x100fe40000004100 */
[----:B------:R-:W-:-:S02]  /*ef40*/  HADD2.F32 R11, -RZ, R11.H1_H1 ;  /* 0x3000000bff0b7230 */ /* 0x000fc40000004100 */
[----:B------:R-:W-:Y:S02]  /*ef50*/  HADD2.F32 R8, -RZ, R8.H1_H1 ;  /* 0x30000008ff087230 */ /* 0x000fe40000004100 */
[----:B------:R-:W-:Y:S02]  /*ef60*/  HADD2.F32 R10, -RZ, R10.H1_H1 ;  /* 0x3000000aff0a7230 */ /* 0x000fe40000004100 */
[--C-:B-1----:R-:W-:Y:S02]  /*ef70*/  HADD2.F32 R32, -RZ, R13.reuse.H0_H0 ;  /* 0x2000000dff207230 */ /* 0x102fe40000004100 */
[----:B------:R-:W-:Y:S02]  /*ef80*/  HADD2.F32 R33, -RZ, R13.H1_H1 ;  /* 0x3000000dff217230 */ /* 0x000fe40000004100 */
[----:B------:R-:W-:Y:S02]  /*ef90*/  HADD2.F32 R13, -RZ, R12.H0_H0 ;  /* 0x2000000cff0d7230 */ /* 0x000fe40000004100 */
[C---:B------:R-:W-:Y:S01]  /*efa0*/  FMUL.FTZ R90, R32.reuse, R92 ;  /* 0x0000005c205a7220 */ /* 0x040fe20000410000 */
[----:B------:R-:W-:Y:S01]  /*efb0*/  FMUL.FTZ R96, R32, R91 ;  /* 0x0000005b20607220 */ /* 0x000fe20000410000 */
[----:B------:R-:W-:-:S02]  /*efc0*/  HADD2.F32 R32, -RZ, R93.H0_H0 ;  /* 0x2000005dff207230 */ /* 0x000fc40000004100 */
[----:B------:R-:W-:Y:S01]  /*efd0*/  FMUL.FTZ R98, R33, R94 ;  /* 0x0000005e21627220 */ /* 0x000fe20000410000 */
[C---:B------:R-:W-:Y:S01]  /*efe0*/  FFMA.FTZ R91, R5.reuse, R91, -R90 ;  /* 0x0000005b055b7223 */ /* 0x040fe2000001085a */
[--C-:B------:R-:W-:Y:S02]  /*eff0*/  HADD2.F32 R90, -RZ, R89.reuse.H1_H1 ;  /* 0x30000059ff5a7230 */ /* 0x100fe40000004100 */
[----:B------:R-:W-:Y:S01]  /*f000*/  FFMA.FTZ R96, R5, R92, R96 ;  /* 0x0000005c05607223 */ /* 0x000fe20000010060 */
[----:B------:R-:W-:Y:S02]  /*f010*/  HADD2.F32 R89, -RZ, R89.H0_H0 ;  /* 0x20000059ff597230 */ /* 0x000fe40000004100 */
[----:B------:R-:W-:Y:S01]  /*f020*/  FMUL.FTZ R92, R33, R32 ;  /* 0x00000020215c7220 */ /* 0x000fe20000410000 */
[----:B------:R-:W-:Y:S02]  /*f030*/  HADD2.F32 R34, -RZ, R14.H0_H0 ;  /* 0x2000000eff227230 */ /* 0x000fe40000004100 */
[----:B------:R-:W-:Y:S01]  /*f040*/  FMUL.FTZ R5, R13, R90 ;  /* 0x0000005a0d057220 */ /* 0x000fe20000410000 */
[----:B------:R-:W-:-:S02]  /*f050*/  HADD2.F32 R33, -RZ, R88.H1_H1 ;  /* 0x30000058ff217230 */ /* 0x000fc40000004100 */
[-C--:B------:R-:W-:Y:S01]  /*f060*/  FMUL.FTZ R13, R13, R89.reuse ;  /* 0x000000590d0d7220 */ /* 0x080fe20000410000 */
[----:B------:R-:W-:Y:S02]  /*f070*/  HADD2.F32 R35, -RZ, R15.H0_H0 ;  /* 0x2000000fff237230 */ /* 0x000fe40000004100 */
[C---:B------:R-:W-:Y:S01]  /*f080*/  FFMA.FTZ R89, R4.reuse, R89, -R5 ;  /* 0x0000005904597223 */ /* 0x040fe20000010805 */
[----:B------:R-:W-:Y:S02]  /*f090*/  HADD2.F32 R5, -RZ, R88.H0_H0 ;  /* 0x20000058ff057230 */ /* 0x000fe40000004100 */
[----:B------:R-:W-:Y:S01]  /*f0a0*/  FFMA.FTZ R90, R4, R90, R13 ;  /* 0x0000005a045a7223 */ /* 0x000fe2000001000d */
[--C-:B------:R-:W-:Y:S02]  /*f0b0*/  HADD2.F32 R88, -RZ, R87.reuse.H0_H0 ;  /* 0x20000057ff587230 */ /* 0x100fe40000004100 */
[----:B------:R-:W-:Y:S01]  /*f0c0*/  FFMA.FTZ R98, R9, R32, -R98 ;  /* 0x0000002009627223 */ /* 0x000fe20000010862 */
[----:B------:R-:W-:-:S02]  /*f0d0*/  HADD2.F32 R4, -RZ, R87.H1_H1 ;  /* 0x30000057ff047230 */ /* 0x000fc40000004100 */
[----:B------:R-:W-:Y:S01]  /*f0e0*/  FFMA.FTZ R93, R9, R94, R92 ;  /* 0x0000005e095d7223 */ /* 0x000fe2000001005c */
[C---:B------:R-:W-:Y:S01]  /*f0f0*/  FMUL.FTZ R9, R34.reuse, R33 ;  /* 0x0000002122097220 */ /* 0x040fe20000410000 */
[-C--:B------:R-:W-:Y:S01]  /*f100*/  FMUL.FTZ R13, R34, R5.reuse ;  /* 0x00000005220d7220 */ /* 0x080fe20000410000 */
[----:B------:R-:W-:Y:S02]  /*f110*/  HADD2.F32 R15, -RZ, R15.H1_H1 ;  /* 0x3000000fff0f7230 */ /* 0x000fe40000004100 */
[C---:B------:R-:W-:Y:S01]  /*f120*/  FMUL.FTZ R92, R35.reuse, R88 ;  /* 0x00000058235c7220 */ /* 0x040fe20000410000 */
[----:B------:R-:W-:Y:S02]  /*f130*/  HADD2.F32 R34, -RZ, R95.H0_H0 ;  /* 0x2000005fff227230 */ /* 0x000fe40000004100 */
[-C--:B------:R-:W-:Y:S01]  /*f140*/  FMUL.FTZ R35, R35, R4.reuse ;  /* 0x0000000423237220 */ /* 0x080fe20000410000 */
[----:B------:R-:W-:Y:S02]  /*f150*/  HADD2.F32 R32, -RZ, R100.H0_H0 ;  /* 0x20000064ff207230 */ /* 0x000fe40000004100 */
[C---:B------:R-:W-:Y:S01]  /*f160*/  FFMA.FTZ R87, R6.reuse, R5, -R9 ;  /* 0x0000000506577223 */ /* 0x040fe20000010809 */
[----:B------:R-:W-:Y:S01]  /*f170*/  FFMA.FTZ R33, R6, R33, R13 ;  /* 0x0000002106217223 */ /* 0x000fe2000001000d */
[----:B------:R-:W-:Y:S01]  /*f180*/  FFMA.FTZ R92, R7, R4, -R92 ;  /* 0x00000004075c7223 */ /* 0x000fe2000001085c */
[----:B------:R-:W-:-:S02]  /*f190*/  HADD2.F32 R12, -RZ, R12.H1_H1 ;  /* 0x3000000cff0c7230 */ /* 0x000fc40000004100 */
[----:B------:R-:W-:Y:S01]  /*f1a0*/  FMUL.FTZ R6, R15, R34 ;  /* 0x000000220f067220 */ /* 0x000fe20000410000 */
[----:B------:R-:W-:Y:S02]  /*f1b0*/  HADD2.F32 R14, -RZ, R14.H1_H1 ;  /* 0x3000000eff0e7230 */ /* 0x000fe40000004100 */
[----:B------:R-:W-:Y:S01]  /*f1c0*/  FFMA.FTZ R88, R7, R88, R35 ;  /* 0x0000005807587223 */ /* 0x000fe20000010023 */
[-C--:B------:R-:W-:Y:S01]  /*f1d0*/  FMUL.FTZ R4, R15, R32.reuse ;  /* 0x000000200f047220 */ /* 0x080fe20000410000 */
[----:B------:R-:W-:Y:S02]  /*f1e0*/  HADD2.F32 R9, -RZ, R99.H0_H0 ;  /* 0x20000063ff097230 */ /* 0x000fe40000004100 */
[C---:B------:R-:W-:Y:S01]  /*f1f0*/  FFMA.FTZ R95, R11.reuse, R32, -R6 ;  /* 0x000000200b5f7223 */ /* 0x040fe20000010806 */
[----:B------:R-:W-:Y:S02]  /*f200*/  HADD2.F32 R13, -RZ, R97.H0_H0 ;  /* 0x20000061ff0d7230 */ /* 0x000fe40000004100 */
[----:B------:R-:W-:Y:S01]  /*f210*/  FFMA.FTZ R97, R11, R34, R4 ;  /* 0x000000220b617223 */ /* 0x000fe20000010004 */
[----:B------:R-:W-:-:S02]  /*f220*/  HADD2.F32 R5, -RZ, R102.H0_H0 ;  /* 0x20000066ff057230 */ /* 0x000fc40000004100 */
[----:B------:R-:W-:Y:S01]  /*f230*/  FMUL.FTZ R11, R12, R9 ;  /* 0x000000090c0b7220 */ /* 0x000fe20000410000 */
[----:B------:R-:W-:Y:S02]  /*f240*/  HADD2.F32 R7, -RZ, R101.H0_H0 ;  /* 0x20000065ff077230 */ /* 0x000fe40000004100 */
[----:B------:R-:W-:Y:S01]  /*f250*/  FMUL.FTZ R35, R14, R13 ;  /* 0x0000000d0e237220 */ /* 0x000fe20000410000 */
[-C--:B------:R-:W-:Y:S01]  /*f260*/  FMUL.FTZ R12, R12, R5.reuse ;  /* 0x000000050c0c7220 */ /* 0x080fe20000410000 */
[----:B------:R-:W-:Y:S01]  /*f270*/  FFMA.FTZ R4, R8, R5, -R11 ;  /* 0x0000000508047223 */ /* 0x000fe2000001080b */
[-C--:B------:R-:W-:Y:S01]  /*f280*/  FMUL.FTZ R14, R14, R7.reuse ;  /* 0x000000070e0e7220 */ /* 0x080fe20000410000 */
[----:B------:R-:W-:Y:S01]  /*f290*/  FFMA.FTZ R6, R10, R7, -R35 ;  /* 0x000000070a067223 */ /* 0x000fe20000010823 */
[----:B------:R-:W-:Y:S01]  /*f2a0*/  FFMA.FTZ R15, R8, R9, R12 ;  /* 0x00000009080f7223 */ /* 0x000fe2000001000c */
[----:B------:R-:W-:Y:S01]  /*f2b0*/  F2FP.F16.F32.PACK_AB R7, R95, R92 ;  /* 0x0000005c5f07723e */ /* 0x000fe200000000ff */
[----:B------:R-:W-:Y:S01]  /*f2c0*/  FFMA.FTZ R10, R10, R13, R14 ;  /* 0x0000000d0a0a7223 */ /* 0x000fe2000001000e */
        /* <DEDUP_REMOVED lines=9> */
.L_x_2372:
[----:B------:R-:W-:Y:S05]  /*f360*/  BSYNC B2 ;  /* 0x0000000000027941 */ /* 0x000fea0003800000 */
.L_x_2371:
[----:B------:R-:W-:Y:S04]  /*f370*/  BSSY B2, `(.L_x_2373) ;  /* 0x0000061000027945 */ /* 0x000fe80003800000 */
[----:B------:R-:W-:Y:S05]  /*f380*/  @P2 BRA `(.L_x_2374) ;  /* 0x00000004007c2947 */ /* 0x000fea0003800000 */
[----:B-1----:R-:W-:Y:S01]  /*f390*/  LEA.HI R4, R85, R216, RZ, 0x1d ;  /* 0x000000d855047211 */ /* 0x002fe200078fe8ff */
[----:B------:R-:W-:Y:S01]  /*f3a0*/  HADD2.F32 R34, -RZ, R82.H1_H1 ;  /* 0x30000052ff227230 */ /* 0x000fe20000004100 */
[----:B------:R-:W-:Y:S01]  /*f3b0*/  SHF.R.U64 R89, R36, 0x10, R37 ;  /* 0x0000001024597819 */ /* 0x000fe20000001225 */
[--C-:B------:R-:W-:Y:S01]  /*f3c0*/  HADD2.F32 R36, -RZ, R80.reuse.H1_H1 ;  /* 0x30000050ff247230 */ /* 0x100fe20000004100 */
[----:B------:R-:W-:Y:S01]  /*f3d0*/  SHF.R.S32.HI R5, RZ, 0x1f, R4 ;  /* 0x0000001fff057819 */ /* 0x000fe20000011404 */
[----:B------:R-:W-:Y:S01]  /*f3e0*/  HADD2.F32 R80, -RZ, R80.H0_H0 ;  /* 0x20000050ff507230 */ /* 0x000fe20000004100 */
[--C-:B------:R-:W-:Y:S01]  /*f3f0*/  SHF.R.U64 R86, R24, 0x10, R25.reuse ;  /* 0x0000001018567819 */ /* 0x100fe20000001219 */
[----:B------:R-:W-:Y:S01]  /*f400*/  HADD2.F32 R82, -RZ, R82.H0_H0 ;  /* 0x20000052ff527230 */ /* 0x000fe20000004100 */
[----:B------:R-:W-:Y:S01]  /*f410*/  LEA.HI R6, R5, R4, RZ, 0x3 ;  /* 0x0000000405067211 */ /* 0x000fe200078f18ff */
[----:B------:R-:W-:Y:S01]  /*f420*/  IMAD.SHL.U32 R5, R4, 0x8, RZ ;  /* 0x0000000804057824 */ /* 0x000fe200078e00ff */
[----:B------:R-:W-:-:S02]  /*f430*/  SHF.R.U32.HI R33, RZ, 0x10, R25 ;  /* 0x00000010ff217819 */ /* 0x000fc40000011619 */
[----:B------:R-:W-:Y:S02]  /*f440*/  SHF.L.U32 R6, R6, 0xa, RZ ;  /* 0x0000000a06067819 */ /* 0x000fe400000006ff */
[----:B------:R-:W-:Y:S01]  /*f450*/  LOP3.LUT R5, R196, 0x38, R5, 0xf8, !PT ;  /* 0x00000038c4057812 */ /* 0x000fe200078ef805 */
[----:B------:R-:W-:Y:S01]  /*f460*/  HADD2.F32 R33, -RZ, R33.H0_H0 ;  /* 0x20000021ff217230 */ /* 0x000fe20000004100 */
[----:B------:R-:W-:Y:S02]  /*f470*/  LOP3.LUT R6, R6, 0x7fffe000, RZ, 0xc0, !PT ;  /* 0x7fffe00006067812 */ /* 0x000fe400078ec0ff */
[----:B0-----:R-:W-:Y:S02]  /*f480*/  LOP3.LUT R9, R5, R198, RZ, 0x3c, !PT ;  /* 0x000000c605097212 */ /* 0x001fe400078e3cff */
[----:B------:R-:W-:Y:S01]  /*f490*/  SHF.R.U32.HI R35, RZ, 0x10, R37 ;  /* 0x00000010ff237819 */ /* 0x000fe20000011625 */
[----:B------:R-:W-:Y:S01]  /*f4a0*/  IMAD R8, R197, 0x200, R6 ;  /* 0x00000200c5087824 */ /* 0x000fe200078e0206 */
[--C-:B------:R-:W-:Y:S01]  /*f4b0*/  SHF.R.U64 R88, R38, 0x10, R39.reuse ;  /* 0x0000001026587819 */ /* 0x100fe20000001227 */
[----:B------:R-:W0:Y:S01]  /*f4c0*/  LDS.128 R4, [R224] ;  /* 0x00000000e0047984 */ /* 0x000e220000000c00 */
[----:B------:R-:W-:Y:S01]  /*f4d0*/  SHF.R.U32.HI R87, RZ, 0x10, R39 ;  /* 0x00000010ff577819 */ /* 0x000fe20000011627 */
[----:B------:R-:W-:Y:S01]  /*f4e0*/  IMAD.IADD R9, R8, 0x1, R9 ;  /* 0x0000000108097824 */ /* 0x000fe200078e0209 */
[----:B------:R-:W-:-:S02]  /*f4f0*/  SHF.R.U64 R39, R26, 0x10, R27 ;  /* 0x000000101a277819 */ /* 0x000fc4000000121b */
[----:B------:R-:W-:Y:S02]  /*f500*/  SHF.R.U32.HI R37, RZ, 0x10, R27 ;  /* 0x00000010ff257819 */ /* 0x000fe4000001161b */
[----:B------:R-:W-:-:S05]  /*f510*/  LEA R12, R9, R18, 0x1 ;  /* 0x00000012090c7211 */ /* 0x000fca00078e08ff */
[----:B------:R-:W1:Y:S01]  /*f520*/  LDS.128 R8, [R12+0x10400] ;  /* 0x010400000c087984 */ /* 0x000e620000000c00 */
[--C-:B0-----:R-:W-:Y:S02]  /*f530*/  HADD2.F32 R13, -RZ, R5.reuse.H0_H0 ;  /* 0x20000005ff0d7230 */ /* 0x101fe40000004100 */
[----:B------:R-:W-:Y:S02]  /*f540*/  HADD2.F32 R14, -RZ, R5.H1_H1 ;  /* 0x30000005ff0e7230 */ /* 0x000fe40000004100 */
[----:B------:R-:W-:Y:S02]  /*f550*/  HADD2.F32 R5, -RZ, R4.H0_H0 ;  /* 0x20000004ff057230 */ /* 0x000fe40000004100 */
[----:B------:R-:W-:Y:S02]  /*f560*/  HADD2.F32 R15, -RZ, R6.H0_H0 ;  /* 0x20000006ff0f7230 */ /* 0x000fe40000004100 */
        /* <DEDUP_REMOVED lines=13> */
[C---:B------:R-:W-:Y:S01]  /*f640*/  FMUL.FTZ R34, R9.reuse, R80 ;  /* 0x0000005009227220 */ /* 0x040fe20000410000 */
[----:B------:R-:W-:Y:S02]  /*f650*/  HADD2.F32 R26, -RZ, R81.H0_H0 ;  /* 0x20000051ff1a7230 */ /* 0x000fe40000004100 */
[C---:B------:R-:W-:Y:S01]  /*f660*/  FFMA.FTZ R35, R14.reuse, R25, -R35 ;  /* 0x000000190e237223 */ /* 0x040fe20000010823 */
[----:B------:R-:W-:Y:S01]  /*f670*/  FFMA.FTZ R33, R14, R33, R13 ;  /* 0x000000210e217223 */ /* 0x000fe2000001000d */
[-C--:B------:R-:W-:Y:S01]  /*f680*/  FMUL.FTZ R9, R9, R82.reuse ;  /* 0x0000005209097220 */ /* 0x080fe20000410000 */
[----:B------:R-:W-:Y:S02]  /*f690*/  HADD2.F32 R14, -RZ, R83.H0_H0 ;  /* 0x20000053ff0e7230 */ /* 0x000fe40000004100 */
[----:B------:R-:W-:Y:S01]  /*f6a0*/  FFMA.FTZ R82, R5, R82, -R34 ;  /* 0x0000005205527223 */ /* 0x000fe20000010822 */
[----:B------:R-:W-:-:S02]  /*f6b0*/  HADD2.F32 R32, -RZ, R11.H0_H0 ;  /* 0x2000000bff207230 */ /* 0x000fc40000004100 */
[----:B------:R-:W-:Y:S01]  /*f6c0*/  FMUL.FTZ R34, R27, R26 ;  /* 0x0000001a1b227220 */ /* 0x000fe20000410000 */
[----:B------:R-:W-:Y:S02]  /*f6d0*/  HADD2.F32 R81, -RZ, R81.H1_H1 ;  /* 0x30000051ff517230 */ /* 0x000fe40000004100 */
[----:B------:R-:W-:Y:S01]  /*f6e0*/  FFMA.FTZ R80, R5, R80, R9 ;  /* 0x0000005005507223 */ /* 0x000fe20000010009 */
[----:B------:R-:W-:Y:S02]  /*f6f0*/  HADD2.F32 R83, -RZ, R83.H1_H1 ;  /* 0x30000053ff537230 */ /* 0x000fe40000004100 */
[-C--:B------:R-:W-:Y:S01]  /*f700*/  FMUL.FTZ R36, R27, R14.reuse ;  /* 0x0000000e1b247220 */ /* 0x080fe20000410000 */
[----:B------:R-:W-:Y:S01]  /*f710*/  FFMA.FTZ R27, R15, R14, -R34 ;  /* 0x0000000e0f1b7223 */ /* 0x000fe20000010822 */
[C---:B------:R-:W-:Y:S01]  /*f720*/  FMUL.FTZ R5, R32.reuse, R81 ;  /* 0x0000005120057220 */ /* 0x040fe20000410000 */
[----:B------:R-:W-:Y:S02]  /*f730*/  HADD2.F32 R11, -RZ, R11.H1_H1 ;  /* 0x3000000bff0b7230 */ /* 0x000fe40000004100 */
[----:B------:R-:W-:Y:S01]  /*f740*/  FMUL.FTZ R32, R32, R83 ;  /* 0x0000005320207220 */ /* 0x000fe20000410000 */
[----:B------:R-:W-:-:S02]  /*f750*/  HADD2.F32 R34, -RZ, R37.H0_H0 ;  /* 0x20000025ff227230 */ /* 0x000fc40000004100 */
[----:B------:R-:W-:Y:S01]  /*f760*/  FFMA.FTZ R36, R15, R26, R36 ;  /* 0x0000001a0f247223 */ /* 0x000fe20000010024 */
[----:B------:R-:W-:Y:S02]  /*f770*/  HADD2.F32 R14, -RZ, R87.H0_H0 ;  /* 0x20000057ff0e7230 */ /* 0x000fe40000004100 */
[C---:B------:R-:W-:Y:S01]  /*f780*/  FFMA.FTZ R83, R24.reuse, R83, -R5 ;  /* 0x0000005318537223 */ /* 0x040fe20000010805 */
[----:B------:R-:W-:Y:S01]  /*f790*/  FFMA.FTZ R32, R24, R81, R32 ;  /* 0x0000005118207223 */ /* 0x000fe20000010020 */
[C---:B------:R-:W-:Y:S01]  /*f7a0*/  FMUL.FTZ R26, R11.reuse, R34 ;  /* 0x000000220b1a7220 */ /* 0x040fe20000410000 */
[----:B------:R-:W-:Y:S02]  /*f7b0*/  HADD2.F32 R8, -RZ, R8.H1_H1 ;  /* 0x30000008ff087230 */ /* 0x000fe40000004100 */
[-C--:B------:R-:W-:Y:S01]  /*f7c0*/  FMUL.FTZ R24, R11, R14.reuse ;  /* 0x0000000e0b187220 */ /* 0x080fe20000410000 */
[----:B------:R-:W-:Y:S02]  /*f7d0*/  HADD2.F32 R10, -RZ, R10.H1_H1 ;  /* 0x3000000aff0a7230 */ /* 0x000fe40000004100 */
[----:B------:R-:W-:Y:S01]  /*f7e0*/  FFMA.FTZ R26, R7, R14, -R26 ;  /* 0x0000000e071a7223 */ /* 0x000fe2000001081a */
[----:B------:R-:W-:-:S02]  /*f7f0*/  HADD2.F32 R11, -RZ, R86.H0_H0 ;  /* 0x20000056ff0b7230 */ /* 0x000fc40000004100 */
[----:B------:R-:W-:Y:S02]  /*f800*/  HADD2.F32 R13, -RZ, R39.H0_H0 ;  /* 0x20000027ff0d7230 */ /* 0x000fe40000004100 */
        /* <DEDUP_REMOVED lines=19> */
[----:B------:R2:W-:Y:S01]  /*f940*/  STS.128 [R224], R4 ;  /* 0x00000004e0007388 */ /* 0x0005e20000000c00 */
[----:B------:R-:W-:Y:S02]  /*f950*/  F2FP.F16.F32.PACK_AB R8, R25, R80 ;  /* 0x000000501908723e */ /* 0x000fe400000000ff */
[----:B------:R-:W-:-:S05]  /*f960*/  F2FP.F16.F32.PACK_AB R10, R13, R36 ;  /* 0x000000240d0a723e */ /* 0x000fca00000000ff */
[----:B------:R2:W-:Y:S02]  /*f970*/  STS.128 [R12+0x10400], R8 ;  /* 0x010400080c007388 */ /* 0x0005e40000000c00 */
.L_x_2374:
[----:B------:R-:W-:Y:S05]  /*f980*/  BSYNC B2 ;  /* 0x0000000000027941 */ /* 0x000fea0003800000 */
.L_x_2373:
[----:B------:R-:W-:Y:S05]  /*f990*/  @P3 BRA `(.L_x_2370) ;  /* 0x00000004007c3947 */ /* 0x000fea0003800000 */
[----:B------:R-:W-:Y:S02]  /*f9a0*/  LEA.HI R85, R85, R222, RZ, 0x1d ;  /* 0x000000de55557211 */ /* 0x000fe400078fe8ff */
[----:B------:R-:W-:Y:S02]  /*f9b0*/  SHF.R.U64 R39, R28, 0x10, R29 ;  /* 0x000000101c277819 */ /* 0x000fe4000000121d */
[----:B-12---:R-:W-:Y:S02]  /*f9c0*/  SHF.R.S32.HI R4, RZ, 0x1f, R85 ;  /* 0x0000001fff047819 */ /* 0x006fe40000011455 */
[----:B------:R-:W-:Y:S01]  /*f9d0*/  SHF.R.U32.HI R28, RZ, 0x10, R29 ;  /* 0x00000010ff1c7819 */ /* 0x000fe2000001161d */
[----:B------:R-:W-:Y:S01]  /*f9e0*/  HADD2.F32 R29, -RZ, R76.H1_H1 ;  /* 0x3000004cff1d7230 */ /* 0x000fe20000004100 */
[----:B------:R-:W-:Y:S01]  /*f9f0*/  LEA.HI R4, R4, R85, RZ, 0x3 ;  /* 0x0000005504047211 */ /* 0x000fe200078f18ff */
[----:B------:R-:W-:Y:S01]  /*fa00*/  IMAD.SHL.U32 R85, R85, 0x8, RZ ;  /* 0x0000000855557824 */ /* 0x000fe200078e00ff */
[--C-:B------:R-:W-:Y:S01]  /*fa10*/  SHF.R.U64 R38, R30, 0x10, R31.reuse ;  /* 0x000000101e267819 */ /* 0x100fe2000000121f */
[----:B------:R-:W-:Y:S01]  /*fa20*/  HADD2.F32 R28, -RZ, R28.H0_H0 ;  /* 0x2000001cff1c7230 */ /* 0x000fe20000004100 */
[----:B------:R-:W-:Y:S01]  /*fa30*/  SHF.R.U32.HI R34, RZ, 0x10, R31 ;  /* 0x00000010ff227819 */ /* 0x000fe2000001161f */
[----:B------:R-:W-:Y:S01]  /*fa40*/  IMAD.SHL.U32 R4, R4, 0x400, RZ ;  /* 0x0000040004047824 */ /* 0x000fe200078e00ff */
[----:B------:R-:W-:Y:S01]  /*fa50*/  LOP3.LUT R85, R196, 0x38, R85, 0xf8, !PT ;  /* 0x00000038c4557812 */ /* 0x000fe200078ef855 */
[--C-:B------:R-:W-:Y:S01]  /*fa60*/  HADD2.F32 R31, -RZ, R74.reuse.H1_H1 ;  /* 0x3000004aff1f7230 */ /* 0x100fe20000004100 */
[----:B------:R-:W-:Y:S01]  /*fa70*/  SHF.R.U64 R80, R60, 0x10, R61 ;  /* 0x000000103c507819 */ /* 0x000fe2000000123d */
[----:B------:R-:W-:Y:S01]  /*fa80*/  HADD2.F32 R74, -RZ, R74.H0_H0 ;  /* 0x2000004aff4a7230 */ /* 0x000fe20000004100 */
[----:B------:R-:W-:Y:S01]  /*fa90*/  LOP3.LUT R4, R4, 0x7fffe000, RZ, 0xc0, !PT ;  /* 0x7fffe00004047812 */ /* 0x000fe200078ec0ff */
[----:B------:R-:W-:Y:S01]  /*faa0*/  HADD2.F32 R76, -RZ, R76.H0_H0 ;  /* 0x2000004cff4c7230 */ /* 0x000fe20000004100 */
[----:B------:R-:W-:-:S02]  /*fab0*/  LOP3.LUT R85, R85, R198, RZ, 0x3c, !PT ;  /* 0x000000c655557212 */ /* 0x000fc400078e3cff */
[----:B------:R-:W-:Y:S02]  /*fac0*/  LEA R8, R197, R4, 0x9 ;  /* 0x00000004c5087211 */ /* 0x000fe400078e48ff */
[----:B------:R-:W1:Y:S01]  /*fad0*/  LDS.128 R4, [R221] ;  /* 0x00000000dd047984 */ /* 0x000e620000000c00 */
[----:B------:R-:W-:Y:S02]  /*fae0*/  SHF.R.U32.HI R61, RZ, 0x10, R61 ;  /* 0x00000010ff3d7819 */ /* 0x000fe4000001163d */
[----:B------:R-:W-:Y:S01]  /*faf0*/  IMAD.IADD R85, R8, 0x1, R85 ;  /* 0x0000000108557824 */ /* 0x000fe200078e0255 */
[--C-:B------:R-:W-:Y:S02]  /*fb00*/  SHF.R.U64 R60, R62, 0x10, R63.reuse ;  /* 0x000000103e3c7819 */ /* 0x100fe4000000123f */
[----:B------:R-:W-:Y:S01]  /*fb10*/  SHF.R.U32.HI R62, RZ, 0x10, R63 ;  /* 0x00000010ff3e7819 */ /* 0x000fe2000001163f */
[----:B------:R-:W-:-:S05]  /*fb20*/  IMAD R85, R85, 0x2, R18 ;  /* 0x0000000255557824 */ /* 0x000fca00078e0212 */
[----:B0-----:R-:W0:Y:S01]  /*fb30*/  LDS.128 R8, [R85+0x10400] ;  /* 0x0104000055087984 */ /* 0x001e220000000c00 */
[--C-:B-1----:R-:W-:Y:S02]  /*fb40*/  HADD2.F32 R12, -RZ, R5.reuse.H0_H0 ;  /* 0x20000005ff0c7230 */ /* 0x102fe40000004100 */
[----:B------:R-:W-:Y:S02]  /*fb50*/  HADD2.F32 R13, -RZ, R5.H1_H1 ;  /* 0x30000005ff0d7230 */ /* 0x000fe40000004100 */
[----:B------:R-:W-:Y:S02]  /*fb60*/  HADD2.F32 R5, -RZ, R4.H0_H0 ;  /* 0x20000004ff057230 */ /* 0x000fe40000004100 */
[----:B------:R-:W-:Y:S02]  /*fb70*/  HADD2.F32 R14, -RZ, R6.H0_H0 ;  /* 0x20000006ff0e7230 */ /* 0x000fe40000004100 */
[--C-:B------:R-:W-:Y:S02]  /*fb80*/  HADD2.F32 R15, -RZ, R7.reuse.H0_H0 ;  /* 0x20000007ff0f7230 */ /* 0x100fe40000004100 */
        /* <DEDUP_REMOVED lines=10> */
[----:B------:R-:W-:Y:S01]  /*fc30*/  FMUL.FTZ R12, R9, R74 ;  /* 0x0000004a090c7220 */ /* 0x000fe20000410000 */
[----:B------:R-:W-:Y:S01]  /*fc40*/  FMUL.FTZ R32, R25, R24 ;  /* 0x0000001819207220 */ /* 0x000fe20000410000 */
[----:B------:R-:W-:Y:S01]  /*fc50*/  FMUL.FTZ R29, R9, R76 ;  /* 0x0000004c091d7220 */ /* 0x000fe20000410000 */
[----:B------:R-:W-:-:S02]  /*fc60*/  HADD2.F32 R26, -RZ, R10.H0_H0 ;  /* 0x2000000aff1a7230 */ /* 0x000fc40000004100 */
[C---:B------:R-:W-:Y:S01]  /*fc70*/  FFMA.FTZ R30, R13.reuse, R24, -R30 ;  /* 0x000000180d1e7223 */ /* 0x040fe2000001081e */
[----:B------:R-:W-:Y:S02]  /*fc80*/  HADD2.F32 R25, -RZ, R75.H0_H0 ;  /* 0x2000004bff197230 */ /* 0x000fe40000004100 */
[----:B------:R-:W-:Y:S01]  /*fc90*/  FFMA.FTZ R32, R13, R28, R32 ;  /* 0x0000001c0d207223 */ /* 0x000fe20000010020 */
[----:B------:R-:W-:Y:S02]  /*fca0*/  HADD2.F32 R9, -RZ, R77.H0_H0 ;  /* 0x2000004dff097230 */ /* 0x000fe40000004100 */
[C---:B------:R-:W-:Y:S01]  /*fcb0*/  FFMA.FTZ R76, R5.reuse, R76, -R12 ;  /* 0x0000004c054c7223 */ /* 0x040fe2000001080c */
[----:B------:R-:W-:Y:S02]  /*fcc0*/  HADD2.F32 R27, -RZ, R11.H0_H0 ;  /* 0x2000000bff1b7230 */ /* 0x000fe40000004100 */
[----:B------:R-:W-:Y:S01]  /*fcd0*/  FFMA.FTZ R29, R5, R74, R29 ;  /* 0x0000004a051d7223 */ /* 0x000fe2000001001d */
[----:B------:R-:W-:-:S02]  /*fce0*/  HADD2.F32 R28, -RZ, R75.H1_H1 ;  /* 0x3000004bff1c7230 */ /* 0x000fc40000004100 */
[C---:B------:R-:W-:Y:S01]  /*fcf0*/  FMUL.FTZ R5, R26.reuse, R25 ;  /* 0x000000191a057220 */ /* 0x040fe20000410000 */
[-C--:B------:R-:W-:Y:S01]  /*fd00*/  FMUL.FTZ R13, R26, R9.reuse ;  /* 0x000000091a0d7220 */ /* 0x080fe20000410000 */
[----:B------:R-:W-:Y:S02]  /*fd10*/  HADD2.F32 R12, -RZ, R77.H1_H1 ;  /* 0x3000004dff0c7230 */ /* 0x000fe40000004100 */
[----:B------:R-:W-:Y:S02]  /*fd20*/  HADD2.F32 R26, -RZ, R34.H0_H0 ;  /* 0x20000022ff1a7230 */ /* 0x000fe40000004100 */
[----:B------:R-:W-:Y:S01]  /*fd30*/  FMUL.FTZ R34, R27, R28 ;  /* 0x0000001c1b227220 */ /* 0x000fe20000410000 */
[----:B------:R-:W-:Y:S02]  /*fd40*/  HADD2.F32 R11, -RZ, R11.H1_H1 ;  /* 0x3000000bff0b7230 */ /* 0x000fe40000004100 */
[----:B------:R-:W-:Y:S01]  /*fd50*/  FFMA.FTZ R31, R14, R9, -R5 ;  /* 0x000000090e1f7223 */ /* 0x000fe20000010805 */
[----:B------:R-:W-:-:S02]  /*fd60*/  HADD2.F32 R24, -RZ, R62.H0_H0 ;  /* 0x2000003eff187230 */ /* 0x000fc40000004100 */
[-C--:B------:R-:W-:Y:S01]  /*fd70*/  FMUL.FTZ R27, R27, R12.reuse ;  /* 0x0000000c1b1b7220 */ /* 0x080fe20000410000 */
[----:B------:R-:W-:Y:S01]  /*fd80*/  FFMA.FTZ R34, R15, R12, -R34 ;  /* 0x0000000c0f227223 */ /* 0x000fe20000010822 */
[----:B------:R-:W-:Y:S01]  /*fd90*/  FFMA.FTZ R14, R14, R25, R13 ;  /* 0x000000190e0e7223 */ /* 0x000fe2000001000d */
[C---:B------:R-:W-:Y:S01]  /*fda0*/  FMUL.FTZ R36, R11.reuse, R26 ;  /* 0x0000001a0b247220 */ /* 0x040fe20000410000 */
[----:B------:R-:W-:Y:S01]  /*fdb0*/  FMUL.FTZ R12, R11, R24 ;  /* 0x000000180b0c7220 */ /* 0x000fe20000410000 */
[----:B------:R-:W-:Y:S02]  /*fdc0*/  HADD2.F32 R8, -RZ, R8.H1_H1 ;  /* 0x30000008ff087230 */ /* 0x000fe40000004100 */
[----:B------:R-:W-:Y:S01]  /*fdd0*/  FFMA.FTZ R27, R15, R28, R27 ;  /* 0x0000001c0f1b7223 */ /* 0x000fe2000001001b */
        /* <DEDUP_REMOVED lines=27> */
.L_x_2370:
[----:B------:R-:W-:Y:S05]  /*ff90*/  BSYNC B1 ;  /* 0x0000000000017941 */ /* 0x000fea0003800000 */
.L_x_2369:
        /* <DEDUP_REMOVED lines=8> */
[--C-:B------:R-:W-:Y:S01]  /*10020*/  HADD2.F32 R31, -RZ, R78.reuse.H1_H1 ;  /* 0x3000004eff1f7230 */ /* 0x100fe20000004100 */
[----:B------:R-:W-:Y:S01]  /*10030*/  SHF.R.U64 R60, R52, 0x10, R53 ;  /* 0x00000010343c7819 */ /* 0x000fe20000001235 */
[--C-:B------:R-:W-:Y:S01]  /*10040*/  HADD2.F32 R33, -RZ, R69.reuse.H1_H1 ;  /* 0x30000045ff217230 */ /* 0x100fe20000004100 */
[----:B------:R-:W-:Y:S01]  /*10050*/  SHF.R.S32.HI R5, RZ, 0x1f, R4 ;  /* 0x0000001fff057819 */ /* 0x000fe20000011404 */
[----:B------:R-:W-:Y:S01]  /*10060*/  HADD2.F32 R30, -RZ, R69.H0_H0 ;  /* 0x20000045ff1e7230 */ /* 0x000fe20000004100 */
[----:B------:R-:W-:Y:S01]  /*10070*/  SHF.L.U32 R6, R4, 0x3, RZ ;  /* 0x0000000304067819 */ /* 0x000fe200000006ff */
[----:B------:R-:W-:Y:S01]  /*10080*/  HADD2.F32 R78, -RZ, R78.H0_H0 ;  /* 0x2000004eff4e7230 */ /* 0x000fe20000004100 */
[----:B------:R-:W-:Y:S02]  /*10090*/  LEA.HI R5, R5, R4, RZ, 0x3 ;  /* 0x0000000405057211 */ /* 0x000fe400078f18ff */
[----:B------:R-:W-:-:S02]  /*100a0*/  LOP3.LUT R4, R191, 0x38, R6, 0xf8, !PT ;  /* 0x00000038bf047812 */ /* 0x000fc400078ef806 */
[----:B------:R-:W-:Y:S01]  /*100b0*/  SHF.R.U32.HI R52, RZ, 0x10, R53 ;  /* 0x00000010ff347819 */ /* 0x000fe20000011635 */
[----:B------:R-:W-:Y:S01]  /*100c0*/  IMAD.SHL.U32 R5, R5, 0x400, RZ ;  /* 0x0000040005057824 */ /* 0x000fe200078e00ff */
[----:B------:R-:W-:Y:S02]  /*100d0*/  LOP3.LUT R8, R4, R225, RZ, 0x3c, !PT ;  /* 0x000000e104087212 */ /* 0x000fe400078e3cff */
[----:B------:R-:W-:Y:S02]  /*100e0*/  SHF.R.U32.HI R32, RZ, 0x10, R41 ;  /* 0x00000010ff207819 */ /* 0x000fe40000011629 */
[----:B0-----:R-:W-:Y:S02]  /*100f0*/  LOP3.LUT R9, R5, 0x7fffe000, RZ, 0xc0, !PT ;  /* 0x7fffe00005097812 */ /* 0x001fe400078ec0ff */
[----:B------:R-:W0:Y:S01]  /*10100*/  LDS.128 R4, [R223] ;  /* 0x00000000df047984 */ /* 0x000e220000000c00 */
[----:B------:R-:W-:Y:S01]  /*10110*/  HADD2.F32 R32, -RZ, R32.H0_H0 ;  /* 0x20000020ff207230 */ /* 0x000fe20000004100 */
[----:B------:R-:W-:-:S02]  /*10120*/  IADD3 R9, R8, R9, R199 ;  /* 0x0000000908097210 */ /* 0x000fc40007ffe0c7 */
[----:B------:R-:W-:Y:S02]  /*10130*/  SHF.R.U64 R40, R40, 0x10, R41 ;  /* 0x0000001028287819 */ /* 0x000fe40000001229 */
[----:B------:R-:W-:Y:S01]  /*10140*/  SHF.R.U64 R41, R54, 0x10, R55 ;  /* 0x0000001036297819 */ /* 0x000fe20000001237 */
[----:B------:R-:W-:Y:S01]  /*10150*/  IMAD R12, R9, 0x2, R18 ;  /* 0x00000002090c7824 */ /* 0x000fe200078e0212 */
[----:B------:R-:W-:Y:S02]  /*10160*/  SHF.R.U64 R39, R42, 0x10, R43 ;  /* 0x000000102a277819 */ /* 0x000fe4000000122b */
[----:B------:R-:W-:Y:S02]  /*10170*/  SHF.R.U32.HI R54, RZ, 0x10, R55 ;  /* 0x00000010ff367819 */ /* 0x000fe40000011637 */
[----:B------:R-:W1:Y:S01]  /*10180*/  LDS.128 R8, [R12+0x10400] ;  /* 0x010400000c087984 */ /* 0x000e620000000c00 */
[----:B------:R-:W-:Y:S01]  /*10190*/  SHF.R.U32.HI R42, RZ, 0x10, R43 ;  /* 0x00000010ff2a7819 */ /* 0x000fe2000001162b */
[----:B0-----:R-:W-:-:S02]  /*101a0*/  HADD2.F32 R14, -RZ, R5.H0_H0 ;  /* 0x20000005ff0e7230 */ /* 0x001fc40000004100 */
[----:B------:R-:W-:Y:S02]  /*101b0*/  HADD2.F32 R15, -RZ, R5.H1_H1 ;  /* 0x30000005ff0f7230 */ /* 0x000fe40000004100 */
[----:B------:R-:W-:Y:S02]  /*101c0*/  HADD2.F32 R5, -RZ, R4.H0_H0 ;  /* 0x20000004ff057230 */ /* 0x000fe40000004100 */
[----:B------:R-:W-:Y:S02]  /*101d0*/  HADD2.F32 R24, -RZ, R6.H0_H0 ;  /* 0x20000006ff187230 */ /* 0x000fe40000004100 */
[--C-:B------:R-:W-:Y:S02]  /*101e0*/  HADD2.F32 R25, -RZ, R7.reuse.H0_H0 ;  /* 0x20000007ff197230 */ /* 0x100fe40000004100 */
        /* <DEDUP_REMOVED lines=15> */
[--C-:B------:R-:W-:Y:S02]  /*102e0*/  HADD2.F32 R27, -RZ, R70.reuse.H0_H0 ;  /* 0x20000046ff1b7230 */ /* 0x100fe40000004100 */
[----:B------:R-:W-:Y:S01]  /*102f0*/  FFMA.FTZ R36, R15, R32, R36 ;  /* 0x000000200f247223 */ /* 0x000fe20000010024 */
[----:B------:R-:W-:Y:S02]  /*10300*/  HADD2.F32 R9, -RZ, R79.H0_H0 ;  /* 0x2000004fff097230 */ /* 0x000fe40000004100 */
[C---:B------:R-:W-:Y:S01]  /*10310*/  FFMA.FTZ R78, R5.reuse, R78, -R14 ;  /* 0x0000004e054e7223 */ /* 0x040fe2000001080e */
[----:B------:R-:W-:Y:S02]  /*10320*/  HADD2.F32 R29, -RZ, R11.H0_H0 ;  /* 0x2000000bff1d7230 */ /* 0x000fe40000004100 */
[----:B------:R-:W-:Y:S01]  /*10330*/  FFMA.FTZ R31, R5, R30, R31 ;  /* 0x0000001e051f7223 */ /* 0x000fe2000001001f */
[----:B------:R-:W-:-:S02]  /*10340*/  HADD2.F32 R70, -RZ, R70.H1_H1 ;  /* 0x30000046ff467230 */ /* 0x000fc40000004100 */
[C---:B------:R-:W-:Y:S01]  /*10350*/  FMUL.FTZ R5, R28.reuse, R27 ;  /* 0x0000001b1c057220 */ /* 0x040fe20000410000 */
[----:B------:R-:W-:Y:S02]  /*10360*/  HADD2.F32 R14, -RZ, R79.H1_H1 ;  /* 0x3000004fff0e7230 */ /* 0x000fe40000004100 */
[-C--:B------:R-:W-:Y:S01]  /*10370*/  FMUL.FTZ R15, R28, R9.reuse ;  /* 0x000000091c0f7220 */ /* 0x080fe20000410000 */
[----:B------:R-:W-:Y:S02]  /*10380*/  HADD2.F32 R11, -RZ, R11.H1_H1 ;  /* 0x3000000bff0b7230 */ /* 0x000fe40000004100 */
[----:B------:R-:W-:Y:S01]  /*10390*/  FMUL.FTZ R32, R29, R70 ;  /* 0x000000461d207220 */ /* 0x000fe20000410000 */
[----:B------:R-:W-:Y:S02]  /*103a0*/  HADD2.F32 R28, -RZ, R42.H0_H0 ;  /* 0x2000002aff1c7230 */ /* 0x000fe40000004100 */
        /* <DEDUP_REMOVED lines=36> */
.L_x_2376:
[----:B------:R-:W-:Y:S05]  /*105f0*/  BSYNC B1 ;  /* 0x0000000000017941 */ /* 0x000fea0003800000 */
.L_x_2375:
[----:B------:R-:W-:Y:S04]  /*10600*/  BSSY B1, `(.L_x_2377) ;  /* 0x0000060000017945 */ /* 0x000fe80003800000 */
[----:B------:R-:W-:Y:S05]  /*10610*/  @P1 BRA `(.L_x_2378) ;  /* 0x0000000400781947 */ /* 0x000fea0003800000 */
[----:B-1234-:R-:W-:Y:S01]  /*10620*/  LEA.HI R4, R13, R216, RZ, 0x1d ;  /* 0x000000d80d047211 */ /* 0x01efe200078fe8ff */
[--C-:B------:R-:W-:Y:S01]  /*10630*/  HADD2.F32 R31, -RZ, R72.reuse.H1_H1 ;  /* 0x30000048ff1f7230 */ /* 0x100fe20000004100 */
[----:B------:R-:W-:Y:S01]  /*10640*/  SHF.R.U64 R42, R56, 0x10, R57 ;  /* 0x00000010382a7819 */ /* 0x000fe20000001239 */
[--C-:B------:R-:W-:Y:S01]  /*10650*/  HADD2.F32 R33, -RZ, R21.reuse.H1_H1 ;  /* 0x30000015ff217230 */ /* 0x100fe20000004100 */
[----:B------:R-:W-:Y:S01]  /*10660*/  SHF.R.S32.HI R5, RZ, 0x1f, R4 ;  /* 0x0000001fff057819 */ /* 0x000fe20000011404 */
[----:B------:R-:W-:Y:S01]  /*10670*/  HADD2.F32 R72, -RZ, R72.H0_H0 ;  /* 0x20000048ff487230 */ /* 0x000fe20000004100 */
[----:B------:R-:W-:Y:S01]  /*10680*/  SHF.L.U32 R6, R4, 0x3, RZ ;  /* 0x0000000304067819 */ /* 0x000fe200000006ff */
[----:B------:R-:W-:Y:S01]  /*10690*/  HADD2.F32 R30, -RZ, R21.H0_H0 ;  /* 0x20000015ff1e7230 */ /* 0x000fe20000004100 */
[----:B------:R-:W-:Y:S01]  /*106a0*/  LEA.HI R5, R5, R4, RZ, 0x3 ;  /* 0x0000000405057211 */ /* 0x000fe200078f18ff */
[----:B------:R-:W-:Y:S01]  /*106b0*/  HADD2.F32 R21, -RZ, R71.H0_H0 ;  /* 0x20000047ff157230 */ /* 0x000fe20000004100 */
        /* <DEDUP_REMOVED lines=12> */
[----:B------:R-:W-:Y:S02]  /*10780*/  SHF.R.U32.HI R58, RZ, 0x10, R59 ;  /* 0x00000010ff3a7819 */ /* 0x000fe4000001163b */
[----:B------:R-:W-:Y:S02]  /*10790*/  SHF.R.U32.HI R46, RZ, 0x10, R47 ;  /* 0x00000010ff2e7819 */ /* 0x000fe4000001162f */
[----:B------:R-:W1:Y:S01]  /*107a0*/  LDS.128 R8, [R12+0x10400] ;  /* 0x010400000c087984 */ /* 0x000e620000000c00 */
[----:B------:R-:W-:Y:S01]  /*107b0*/  SHF.R.U64 R40, R44, 0x10, R45 ;  /* 0x000000102c287819 */ /* 0x000fe2000000122d */
        /* <DEDUP_REMOVED lines=19> */
[----:B------:R-:W-:Y:S01]  /*108f0*/  FFMA.FTZ R34, R15, R26, -R34 ;  /* 0x0000001a0f227223 */ /* 0x000fe20000010822 */
[----:B------:R-:W-:Y:S02]  /*10900*/  HADD2.F32 R9, -RZ, R73.H0_H0 ;  /* 0x20000049ff097230 */ /* 0x000fe40000004100 */
[----:B------:R-:W-:Y:S01]  /*10910*/  FFMA.FTZ R27, R5, R30, R27 ;  /* 0x0000001e051b7223 */ /* 0x000fe2000001001b */
[----:B------:R-:W-:Y:S02]  /*10920*/  HADD2.F32 R29, -RZ, R11.H0_H0 ;  /* 0x2000000bff1d7230 */ /* 0x000fe40000004100 */
[----:B------:R-:W-:Y:S01]  /*10930*/  FFMA.FTZ R36, R15, R32, R36 ;  /* 0x000000200f247223 */ /* 0x000fe20000010024 */
[----:B------:R-:W-:Y:S02]  /*10940*/  HADD2.F32 R30, -RZ, R71.H1_H1 ;  /* 0x30000047ff1e7230 */ /* 0x000fe40000004100 */
[----:B------:R-:W-:Y:S01]  /*10950*/  FFMA.FTZ R72, R5, R72, -R14 ;  /* 0x0000004805487223 */ /* 0x000fe2000001080e */
[----:B------:R-:W-:Y:S01]  /*10960*/  FMUL.FTZ R5, R28, R21 ;  /* 0x000000151c057220 */ /* 0x000fe20000410000 */
[----:B------:R-:W-:-:S02]  /*10970*/  HADD2.F32 R14, -RZ, R73.H1_H1 ;  /* 0x30000049ff0e7230 */ /* 0x000fc40000004100 */
[-C--:B------:R-:W-:Y:S01]  /*10980*/  FMUL.FTZ R15, R28, R9.reuse ;  /* 0x000000091c0f7220 */ /* 0x080fe20000410000 */
[----:B------:R-:W-:Y:S02]  /*10990*/  HADD2.F32 R11, -RZ, R11.H1_H1 ;  /* 0x3000000bff0b7230 */ /* 0x000fe40000004100 */
[C---:B------:R-:W-:Y:S01]  /*109a0*/  FMUL.FTZ R32, R29.reuse, R30 ;  /* 0x0000001e1d207220 */ /* 0x040fe20000410000 */
[----:B------:R-:W-:Y:S02]  /*109b0*/  HADD2.F32 R28, -RZ, R46.H0_H0 ;  /* 0x2000002eff1c7230 */ /* 0x000fe40000004100 */
[C---:B------:R-:W-:Y:S01]  /*109c0*/  FFMA.FTZ R31, R24.reuse, R9, -R5 ;  /* 0x00000009181f7223 */ /* 0x040fe20000010805 */
[----:B------:R-:W-:Y:S02]  /*109d0*/  HADD2.F32 R26, -RZ, R58.H0_H0 ;  /* 0x2000003aff1a7230 */ /* 0x000fe40000004100 */
[-C--:B------:R-:W-:Y:S01]  /*109e0*/  FMUL.FTZ R29, R29, R14.reuse ;  /* 0x0000000e1d1d7220 */ /* 0x080fe20000410000 */
[----:B------:R-:W-:Y:S01]  /*109f0*/  FFMA.FTZ R32, R25, R14, -R32 ;  /* 0x0000000e19207223 */ /* 0x000fe20000010820 */
[----:B------:R-:W-:Y:S01]  /*10a00*/  FFMA.FTZ R24, R24, R21, R15 ;  /* 0x0000001518187223 */ /* 0x000fe2000001000f */
[C---:B------:R-:W-:Y:S01]  /*10a10*/  FMUL.FTZ R38, R11.reuse, R28 ;  /* 0x0000001c0b267220 */ /* 0x040fe20000410000 */
[----:B------:R-:W-:Y:S01]  /*10a20*/  FMUL.FTZ R14, R11, R26 ;  /* 0x0000001a0b0e7220 */ /* 0x000fe20000410000 */
[----:B------:R-:W-:-:S02]  /*10a30*/  HADD2.F32 R8, -RZ, R8.H1_H1 ;  /* 0x30000008ff087230 */ /* 0x000fc40000004100 */
[----:B------:R-:W-:Y:S01]  /*10a40*/  FFMA.FTZ R29, R25, R30, R29 ;  /* 0x0000001e191d7223 */ /* 0x000fe2000001001d */
        /* <DEDUP_REMOVED lines=10> */
[----:B------:R-:W-:Y:S01]  /*10af0*/  FMUL.FTZ R8, R8, R5 ;  /* 0x0000000508087220 */ /* 0x000fe20000410000 */
[----:B------:R-:W-:Y:S02]  /*10b00*/  HADD2.F32 R6, -RZ, R6.H1_H1 ;  /* 0x30000006ff067230 */ /* 0x000fe40000004100 */
        /* <DEDUP_REMOVED lines=15> */
.L_x_2378:
[----:B------:R-:W-:Y:S05]  /*10c00*/  BSYNC B1 ;  /* 0x0000000000017941 */ /* 0x000fea0003800000 */
.L_x_2377:
[----:B------:R-:W-:Y:S05]  /*10c10*/  @P2 BRA `(.L_x_2344) ;  /* 0x0000000400782947 */ /* 0x000fea0003800000 */
[----:B------:R-:W-:Y:S01]  /*10c20*/  LEA.HI R13, R13, R222, RZ, 0x1d ;  /* 0x000000de0d0d7211 */ /* 0x000fe200078fe8ff */
[----:B------:R-:W-:Y:S01]  /*10c30*/  HADD2.F32 R29, -RZ, R0.H1_H1 ;  /* 0x30000000ff1d7230 */ /* 0x000fe20000004100 */
[----:B------:R-:W-:Y:S01]  /*10c40*/  SHF.R.U32.HI R30, RZ, 0x10, R49 ;  /* 0x00000010ff1e7819 */ /* 0x000fe20000011631 */
[----:B------:R-:W-:Y:S01]  /*10c50*/  HADD2.F32 R28, -RZ, R3.H1_H1 ;  /* 0x30000003ff1c7230 */ /* 0x000fe20000004100 */
[----:B01234-:R-:W-:Y:S02]  /*10c60*/  SHF.R.S32.HI R6, RZ, 0x1f, R13 ;  /* 0x0000001fff067819 */ /* 0x01ffe4000001140d */
        /* <DEDUP_REMOVED lines=8> */
[----:B------:R-:W-:Y:S02]  /*10cf0*/  LOP3.LUT R9, R6, 0x7fffe000, RZ, 0xc0, !PT ;  /* 0x7fffe00006097812 */ /* 0x000fe400078ec0ff */
        /* <DEDUP_REMOVED lines=20> */
[----:B------:R-:W-:Y:S01]  /*10e40*/  FMUL.FTZ R34, R24, R28 ;  /* 0x0000001c18227220 */ /* 0x000fe20000410000 */
[----:B------:R-:W-:Y:S02]  /*10e50*/  HADD2.F32 R24, -RZ, R64.H0_H0 ;  /* 0x20000040ff187230 */ /* 0x000fe40000004100 */
[----:B------:R-:W-:Y:S01]  /*10e60*/  FMUL.FTZ R31, R25, R30 ;  /* 0x0000001e191f7220 */ /* 0x000fe20000410000 */
[----:B------:R-:W-:Y:S01]  /*10e70*/  FFMA.FTZ R32, R13, R28, -R32 ;  /* 0x0000001c0d207223 */ /* 0x000fe20000010820 */
[----:B------:R-:W-:-:S02]  /*10e80*/  HADD2.F32 R28, -RZ, R0.H0_H0 ;  /* 0x20000000ff1c7230 */ /* 0x000fc40000004100 */
[----:B------:R-:W-:Y:S01]  /*10e90*/  FFMA.FTZ R34, R13, R29, R34 ;  /* 0x0000001d0d227223 */ /* 0x000fe20000010022 */
[----:B------:R-:W-:Y:S02]  /*10ea0*/  HADD2.F32 R0, -RZ, R3.H0_H0 ;  /* 0x20000003ff007230 */ /* 0x000fe40000004100 */
[-C--:B------:R-:W-:Y:S01]  /*10eb0*/  FMUL.FTZ R25, R25, R24.reuse ;  /* 0x0000001819197220 */ /* 0x080fe20000410000 */
[----:B------:R-:W-:Y:S01]  /*10ec0*/  FFMA.FTZ R31, R14, R24, -R31 ;  /* 0x000000180e1f7223 */ /* 0x000fe2000001081f */
[C---:B------:R-:W-:Y:S01]  /*10ed0*/  FMUL.FTZ R24, R9.reuse, R28 ;  /* 0x0000001c09187220 */ /* 0x040fe20000410000 */
[----:B------:R-:W-:Y:S02]  /*10ee0*/  HADD2.F32 R26, -RZ, R10.H0_H0 ;  /* 0x2000000aff1a7230 */ /* 0x000fe40000004100 */
[-C--:B------:R-:W-:Y:S01]  /*10ef0*/  FMUL.FTZ R9, R9, R0.reuse ;  /* 0x0000000009097220 */ /* 0x080fe20000410000 */
[----:B------:R-:W-:Y:S02]  /*10f00*/  HADD2.F32 R3, -RZ, R2.H0_H0 ;  /* 0x20000002ff037230 */ /* 0x000fe40000004100 */
[----:B------:R-:W-:Y:S01]  /*10f10*/  FFMA.FTZ R24, R5, R0, -R24 ;  /* 0x0000000005187223 */ /* 0x000fe20000010818 */
[----:B------:R-:W-:-:S02]  /*10f20*/  HADD2.F32 R0, -RZ, R20.H0_H0 ;  /* 0x20000014ff007230 */ /* 0x000fc40000004100 */
[----:B------:R-:W-:Y:S01]  /*10f30*/  FFMA.FTZ R25, R14, R30, R25 ;  /* 0x0000001e0e197223 */ /* 0x000fe20000010019 */
[--C-:B------:R-:W-:Y:S02]  /*10f40*/  HADD2.F32 R27, -RZ, R11.reuse.H0_H0 ;  /* 0x2000000bff1b7230 */ /* 0x100fe40000004100 */
[C---:B------:R-:W-:Y:S01]  /*10f50*/  FMUL.FTZ R14, R26.reuse, R3 ;  /* 0x000000031a0e7220 */ /* 0x040fe20000410000 */
[----:B------:R-:W-:Y:S02]  /*10f60*/  HADD2.F32 R2, -RZ, R2.H1_H1 ;  /* 0x30000002ff027230 */ /* 0x000fe40000004100 */
[-C--:B------:R-:W-:Y:S01]  /*10f70*/  FMUL.FTZ R30, R26, R0.reuse ;  /* 0x000000001a1e7220 */ /* 0x080fe20000410000 */
[----:B------:R-:W-:Y:S02]  /*10f80*/  HADD2.F32 R20, -RZ, R20.H1_H1 ;  /* 0x30000014ff147230 */ /* 0x000fe40000004100 */
[----:B------:R-:W-:Y:S01]  /*10f90*/  FFMA.FTZ R26, R15, R0, -R14 ;  /* 0x000000000f1a7223 */ /* 0x000fe2000001080e */
[----:B------:R-:W-:-:S02]  /*10fa0*/  HADD2.F32 R11, -RZ, R11.H1_H1 ;  /* 0x3000000bff0b7230 */ /* 0x000fc40000004100 */
[C---:B------:R-:W-:Y:S01]  /*10fb0*/  FMUL.FTZ R36, R27.reuse, R2 ;  /* 0x000000021b247220 */ /* 0x040fe20000410000 */
[----:B------:R-:W-:Y:S02]  /*10fc0*/  HADD2.F32 R14, -RZ, R50.H0_H0 ;  /* 0x20000032ff0e7230 */ /* 0x000fe40000004100 */
[----:B------:R-:W-:Y:S01]  /*10fd0*/  FMUL.FTZ R27, R27, R20 ;  /* 0x000000141b1b7220 */ /* 0x000fe20000410000 */
[----:B------:R-:W-:Y:S02]  /*10fe0*/  HADD2.F32 R0, -RZ, R66.H0_H0 ;  /* 0x20000042ff007230 */ /* 0x000fe40000004100 */
[----:B------:R-:W-:Y:S01]  /*10ff0*/  FFMA.FTZ R28, R5, R28, R9 ;  /* 0x0000001c051c7223 */ /* 0x000fe20000010009 */
[----:B------:R-:W-:Y:S02]  /*11000*/  HADD2.F32 R8, -RZ, R8.H1_H1 ;  /* 0x30000008ff087230 */ /* 0x000fe40000004100 */
[----:B------:R-:W-:Y:S01]  /*11010*/  FFMA.FTZ R27, R21, R2, R27 ;  /* 0x00000002151b7223 */ /* 0x000fe2000001001b */
[C---:B------:R-:W-:Y:S01]  /*11020*/  FMUL.FTZ R38, R11.reuse, R14 ;  /* 0x0000000e0b267220 */ /* 0x040fe20000410000 */
[----:B------:R-:W-:Y:S01]  /*11030*/  FMUL.FTZ R2, R11, R0 ;  /* 0x000000000b027220 */ /* 0x000fe20000410000 */
[----:B------:R-:W-:-:S02]  /*11040*/  HADD2.F32 R10, -RZ, R10.H1_H1 ;  /* 0x3000000aff0a7230 */ /* 0x000fc40000004100 */
[----:B------:R-:W-:Y:S01]  /*11050*/  FFMA.FTZ R30, R15, R3, R30 ;  /* 0x000000030f1e7223 */ /* 0x000fe2000001001e */
[----:B------:R-:W-:Y:S02]  /*11060*/  HADD2.F32 R9, -RZ, R35.H0_H0 ;  /* 0x20000023ff097230 */ /* 0x000fe40000004100 */
[C---:B------:R-:W-:Y:S01]  /*11070*/  FFMA.FTZ R29, R7.reuse, R0, -R38 ;  /* 0x00000000071d7223 */ /* 0x040fe20000010826 */
[----:B------:R-:W-:Y:S02]  /*11080*/  HADD2.F32 R11, -RZ, R33.H0_H0 ;  /* 0x20000021ff0b7230 */ /* 0x000fe40000004100 */
[----:B------:R-:W-:Y:S01]  /*11090*/  FFMA.FTZ R2, R7, R14, R2 ;  /* 0x0000000e07027223 */ /* 0x000fe20000010002 */
[----:B------:R-:W-:Y:S02]  /*110a0*/  HADD2.F32 R3, -RZ, R39.H0_H0 ;  /* 0x20000027ff037230 */ /* 0x000fe40000004100 */
[----:B------:R-:W-:Y:S01]  /*110b0*/  FMUL.FTZ R7, R8, R9 ;  /* 0x0000000908077220 */ /* 0x000fe20000410000 */
[----:B------:R-:W-:-:S02]  /*110c0*/  HADD2.F32 R5, -RZ, R37.H0_H0 ;  /* 0x20000025ff057230 */ /* 0x000fc40000004100 */
[----:B------:R-:W-:Y:S01]  /*110d0*/  FMUL.FTZ R15, R10, R11 ;  /* 0x0000000b0a0f7220 */ /* 0x000fe20000410000 */
[----:B------:R-:W-:Y:S02]  /*110e0*/  HADD2.F32 R6, -RZ, R6.H1_H1 ;  /* 0x30000006ff067230 */ /* 0x000fe40000004100 */
[----:B------:R-:W-:Y:S01]  /*110f0*/  FMUL.FTZ R8, R8, R3 ;  /* 0x0000000308087220 */ /* 0x000fe20000410000 */
[----:B------:R-:W-:Y:S01]  /*11100*/  FFMA.FTZ R36, R21, R20, -R36 ;  /* 0x0000001415247223 */ /* 0x000fe20000010824 */
        /* <DEDUP_REMOVED lines=15> */
.L_x_2344:
[----:B------:R-:W-:Y:S05]  /*11200*/  BSYNC B0 ;  /* 0x0000000000007941 */ /* 0x000fea0003800000 */
.L_x_2316:
        /* <DEDUP_REMOVED lines=8> */
.L_x_2314:
[----:B------:R-:W-:-:S13]  /*11290*/  ISETP.NE.AND P0, PT, R190, 0x3, PT ;  /* 0x00000003be00780c */ /* 0x000fda0003f05270 */
[----:B------:R-:W-:Y:S05]  /*112a0*/  @!P0 BRA `(.L_x_2379) ;  /* 0x0000000000048947 */ /* 0x000fea0003800000 */
[----:B------:R-:W-:Y:S01]  /*112b0*/  BPT.TRAP 0x1 ;  /* 0x000000040000795c */ /* 0x000fe20000300000 */
.L_x_2379:
[----:B------:R-:W-:Y:S02]  /*112c0*/  LEA R0, R185, R18, 0x3 ;  /* 0x00000012b9007211 */ /* 0x000fe400078e18ff */
[----:B01----:R-:W-:-:S04]  /*112d0*/  SHF.L.U32 R3, R188, 0x1f, RZ ;  /* 0x0000001fbc037819 */ /* 0x003fc800000006ff */
[----:B------:R0:W1:Y:S01]  /*112e0*/  SYNCS.PHASECHK.TRANS64.TRYWAIT P2, [R0+URZ+0x34830], R3 ;  /* 0x03483003000075a7 */ /* 0x000062000804017f */
[----:B------:R-:W-:Y:S05]  /*112f0*/  @!P0 BRA `(.L_x_2380) ;  /* 0x0000000000048947 */ /* 0x000fea0003800000 */
[----:B------:R-:W-:Y:S01]  /*11300*/  BPT.TRAP 0x1 ;  /* 0x000000040000795c */ /* 0x000fe20000300000 */
.L_x_2380:
[----:B------:R-:W2:Y:S01]  /*11310*/  S2R R2, SR_TID.X ;  /* 0x0000000000027919 */ /* 0x000ea20000002100 */
[----:B------:R-:W-:Y:S01]  /*11320*/  IMAD.MOV.U32 R151, RZ, RZ, RZ ;  /* 0x000000ffff977224 */ /* 0x000fe200078e00ff */
[----:B--2---:R-:W-:-:S04]  /*11330*/  LOP3.LUT R2, R2, 0x7f, RZ, 0xc0, !PT ;  /* 0x0000007f02027812 */ /* 0x004fc800078ec0ff */
[----:B------:R-:W-:Y:S01]  /*11340*/  ISETP.NE.AND P1, PT, R2, RZ, PT ;  /* 0x000000ff0200720c */ /* 0x000fe20003f25270 */
[----:B-1----:R-:W-:-:S12]  /*11350*/  @P2 BRA `(.L_x_2381) ;  /* 0x0000000000082947 */ /* 0x002fd80003800000 */
[----:B------:R-:W1:Y:S02]  /*11360*/  SYNCS.PHASECHK.TRANS64.TRYWAIT P2, [R0+URZ+0x34830], R3 ;  /* 0x03483003000075a7 */ /* 0x000e64000804017f */
[----:B-1----:R-:W-:Y:S05]  /*11370*/  @!P2 BRA `(.L_x_2382) ;  /* 0x0000012c00fca947 */ /* 0x002fea0003800000 */
.L_x_2381:
[----:B------:R-:W-:Y:S05]  /*11380*/  WARPSYNC.ALL ;  /* 0x0000000000007948 */ /* 0x000fea0003800000 */
[----:B------:R-:W-:Y:S01]  /*11390*/  VIADD R2, R18, 0x1c400 ;  /* 0x0001c40012027836 */ /* 0x000fe20000000000 */
[----:B------:R-:W-:Y:S01]  /*113a0*/  R2UR UR4, R68 ;  /* 0x00000000440472ca */ /* 0x000fe200000e0000 */
[----:B------:R-:W-:Y:S01]  /*113b0*/  UMOV UR9, 0x40000040 ;  /* 0x4000004000097882 */ /* 0x000fe20000000000 */
[----:B01----:R-:W-:Y:S01]  /*113c0*/  MOV R3, 0x40000040 ;  /* 0x4000004000037802 */ /* 0x003fe20000000f00 */
[----:B---34-:R-:W-:Y:S01]  /*113d0*/  WARPGROUP.ARRIVE ;  /* 0x00000000000079c5 */ /* 0x018fe20000000000 */
[----:B------:R-:W-:Y:S01]  /*113e0*/  SHF.R.U32.HI R2, RZ, 0x4, R2 ;  /* 0x00000004ff027819 */ /* 0x000fe20000011602 */
[----:B------:R-:W-:Y:S01]  /*113f0*/  IMAD.MOV.U32 R7, RZ, RZ, 0x40000040 ;  /* 0x40000040ff077424 */ /* 0x000fe200078e00ff */
[----:B------:R-:W-:Y:S01]  /*11400*/  R2UR UR11, R3 ;  /* 0x00000000030b72ca */ /* 0x000fe200000e0000 */
[----:B------:R-:W-:Y:S01]  /*11410*/  IMAD.U32 R9, RZ, RZ, UR9 ;  /* 0x00000009ff097e24 */ /* 0x000fe2000f8e00ff */
[----:B------:R-:W-:Y:S01]  /*11420*/  LOP3.LUT R2, R2, 0x3fff, RZ, 0xc0, !PT ;  /* 0x00003fff02027812 */ /* 0x000fe200078ec0ff */
[----:B------:R-:W-:Y:S01]  /*11430*/  UMOV UR53, 0x40000040 ;  /* 0x4000004000357882 */ /* 0x000fe20000000000 */
[----:B------:R-:W-:Y:S01]  /*11440*/  UMOV UR49, 0x40000040 ;  /* 0x4000004000317882 */ /* 0x000fe20000000000 */
[----:B------:R-:W-:Y:S01]  /*11450*/  UMOV UR45, 0x40000040 ;  /* 0x40000040002d7882 */ /* 0x000fe20000000000 */
[----:B------:R-:W-:Y:S01]  /*11460*/  LOP3.LUT R5, R2, 0x10000, RZ, 0xfc, !PT ;  /* 0x0001000002057812 */ /* 0x000fe200078efcff */
[----:B------:R-:W-:Y:S01]  /*11470*/  ULOP3.LUT UR4, UR4, 0x10000, URZ, 0xfc, !UPT ;  /* 0x0001000004047892 */ /* 0x000fe2000f8efc3f */
[----:B------:R-:W-:Y:S01]  /*11480*/  MOV R3, 0x40000040 ;  /* 0x4000004000037802 */ /* 0x000fe20000000f00 */
[----:B------:R-:W-:Y:S01]  /*11490*/  UMOV UR41, 0x40000040 ;  /* 0x4000004000297882 */ /* 0x000fe20000000000 */
[----:B------:R-:W-:Y:S01]  /*114a0*/  UMOV UR37, 0x40000040 ;  /* 0x4000004000257882 */ /* 0x000fe20000000000 */
[----:B------:R-:W-:Y:S01]  /*114b0*/  IMAD R2, R185, 0xc00, R5 ;  /* 0x00000c00b9027824 */ /* 0x000fe200078e0205 */
[----:B------:R-:W-:Y:S01]  /*114c0*/  UIADD3 UR5, UR4, 0x2, URZ ;  /* 0x0000000204057890 */ /* 0x000fe2000fffe03f */
[----:B------:R-:W-:Y:S01]  /*114d0*/  R2UR UR39, R3 ;  /* 0x00000000032772ca */ /* 0x000fe200000e0000 */
[----:B------:R-:W-:Y:S01]  /*114e0*/  UMOV UR8, UR4 ;  /* 0x0000000400087c82 */ /* 0x000fe20008000000 */
[----:B------:R-:W-:Y:S01]  /*114f0*/  UIADD3 UR52, UR4, 0x406, URZ ;  /* 0x0000040604347890 */ /* 0x000fe2000fffe03f */
[C---:B------:R-:W-:Y:S01]  /*11500*/  R2UR UR10, R2.reuse ;  /* 0x00000000020a72ca */ /* 0x040fe200000e0000 */
[----:B------:R-:W-:Y:S01]  /*11510*/  IMAD.U32 R8, RZ, RZ, UR8 ;  /* 0x00000008ff087e24 */ /* 0x000fe2000f8e00ff */
[----:B------:R-:W-:Y:S01]  /*11520*/  IADD3 R6, R2, 0x2, RZ ;  /* 0x0000000202067810 */ /* 0x000fe20007ffe0ff */
[----:B------:R-:W-:Y:S01]  /*11530*/  UIADD3 UR48, UR4, 0x800, URZ ;  /* 0x0000080004307890 */ /* 0x000fe2000fffe03f */
[----:B------:R-:W-:Y:S01]  /*11540*/  LEA R88, R193, R204, 0x7 ;  /* 0x000000ccc1587211 */ /* 0x000fe200078e38ff */
[----:B------:R-:W-:Y:S01]  /*11550*/  UIADD3 UR44, UR4, 0x802, URZ ;  /* 0x00000802042c7890 */ /* 0x000fe2000fffe03f */
[----:B------:R0:W-:Y:S01]  /*11560*/  STL.64 [R1+0x30], R8 ;  /* 0x0000300801007387 */ /* 0x0001e20000100a00 */
[----:B------:R-:W-:Y:S01]  /*11570*/  UIADD3 UR40, UR4, 0x804, URZ ;  /* 0x0000080404287890 */ /* 0x000fe2000fffe03f */
[----:B------:R-:W-:Y:S01]  /*11580*/  @!P1 VIADD R0, R0, 0x34840 ;  /* 0x0003484000009836 */ /* 0x000fe20000000000 */
[----:B------:R-:W-:Y:S01]  /*11590*/  UIADD3 UR36, UR4, 0x806, URZ ;  /* 0x0000080604247890 */ /* 0x000fe2000fffe03f */
[----:B------:R-:W-:Y:S01]  /*115a0*/  BSSY B0, `(.L_x_2383) ;  /* 0x0000675000007945 */ /* 0x000fe20003800000 */
[-C--:B------:R-:W-:Y:S01]  /*115b0*/  MOV R149, R151.reuse ;  /* 0x0000009700957202 */ /* 0x080fe20000000f00 */
[--C-:B------:R-:W-:Y:S01]  /*115c0*/  IMAD.MOV.U32 R148, RZ, RZ, R151.reuse ;  /* 0x000000ffff947224 */ /* 0x100fe200078e0097 */
[----:B------:R-:W-:Y:S01]  /*115d0*/  HGMMA.64x128x16.F32 R24, gdesc[UR8], RZ, !UPT, gsb0 ;  /* 0x01e00000081879f0 */ /* 0x000fe2000c0008ff */
[----:B------:R-:W-:Y:S01]  /*115e0*/  R2UR UR10, R6 ;  /* 0x00000000060a72ca */ /* 0x000fe200000e0000 */
[----:B------:R-:W-:Y:S01]  /*115f0*/  UMOV UR8, UR5 ;  /* 0x0000000500087c82 */ /* 0x000fe20008000000 */
[----:B------:R-:W-:Y:S01]  /*11600*/  R2UR UR11, R7 ;  /* 0x00000000070b72ca */ /* 0x000fe200000e0000 */
[----:B------:R-:W-:Y:S01]  /*11610*/  UMOV UR9, 0x40000040 ;  /* 0x4000004000097882 */ /* 0x000fe20000000000 */
[----:B------:R-:W-:Y:S01]  /*11620*/  VIADD R6, R2, 0x4 ;  /* 0x0000000402067836 */ /* 0x000fe20000000000 */
[----:B------:R-:W-:Y:S01]  /*11630*/  UIADD3 UR5, UR4, 0x4, URZ ;  /* 0x0000000404057890 */ /* 0x000fe2000fffe03f */
[----:B------:R-:W-:Y:S01]  /*11640*/  IMAD.MOV.U32 R7, RZ, RZ, 0x40000040 ;  /* 0x40000040ff077424 */ /* 0x000fe200078e00ff */
[----:B0-----:R-:W-:Y:S01]  /*11650*/  MOV R9, UR9 ;  /* 0x0000000900097c02 */ /* 0x001fe20008000f00 */
[----:B------:R-:W-:Y:S01]  /*11660*/  IMAD.U32 R8, RZ, RZ, UR8 ;  /* 0x00000008ff087e24 */ /* 0x000fe2000f8e00ff */
[----:B------:R-:W-:Y:S01]  /*11670*/  @!P1 PRMT R0, RZ, 0x654, R0 ;  /* 0x00000654ff009816 */ /* 0x000fe20000000000 */
[--C-:B------:R-:W-:Y:S01]  /*11680*/  IMAD.MOV.U32 R147, RZ, RZ, R151.reuse ;  /* 0x000000ffff937224 */ /* 0x100fe200078e0097 */
[-C--:B-----5:R-:W-:Y:S01]  /*11690*/  MOV R146, R151.reuse ;  /* 0x0000009700927202 */ /* 0x0a0fe20000000f00 */
[--C-:B------:R-:W-:Y:S01]  /*116a0*/  IMAD.MOV.U32 R145, RZ, RZ, R151.reuse ;  /* 0x000000ffff917224 */ /* 0x100fe200078e0097 */
        /* <DEDUP_REMOVED lines=53> */
[----:B0-----:R-:W-:Y:S01]  /*11a00*/  MOV R8, UR8 ;  /* 0x0000000800087c02 */ /* 0x001fe20008000f00 */
[----:B------:R-:W-:-:S05]  /*11a10*/  IMAD.U32 R9, RZ, RZ, UR9 ;  /* 0x00000009ff097e24 */ /* 0x000fca000f8e00ff */
        /* <DEDUP_REMOVED lines=8> */
[----:B------:R-:W-:Y:S01]  /*11aa0*/  IMAD.MOV.U32 R7, RZ, RZ, 0x40000040 ;  /* 0x40000040ff077424 */ /* 0x000fe200078e00ff */
[----:B------:R-:W-:Y:S01]  /*11ab0*/  IADD3 R6, R2, 0x400, RZ ;  /* 0x0000040002067810 */ /* 0x000fe20007ffe0ff */
[----:B------:R-:W-:Y:S01]  /*11ac0*/  UIADD3 UR5, UR4, 0x400, URZ ;  /* 0x0000040004057890 */ /* 0x000fe2000fffe03f */
[----:B0-----:R-:W-:Y:S02]  /*11ad0*/  IMAD.U32 R8, RZ, RZ, UR8 ;  /* 0x00000008ff087e24 */ /* 0x001fe4000f8e00ff */
        /* <DEDUP_REMOVED lines=26> */
[----:B------:R-:W-:Y:S01]  /*11c80*/  IMAD.U32 R9, RZ, RZ, UR9 ;  /* 0x00000009ff097e24 */ /* 0x000fe2000f8e00ff */
        /* <DEDUP_REMOVED lines=11> */
[----:B0-----:R-:W-:Y:S01]  /*11d40*/  IMAD.U32 R8, RZ, RZ, UR8 ;  /* 0x00000008ff087e24 */ /* 0x001fe2000f8e00ff */
[----:B------:R-:W-:Y:S01]  /*11d50*/  ULDC UR5, c[0x0][0x988] ;  /* 0x0002620000057ab9 */ /* 0x000fe20000000800 */
[----:B------:R-:W-:Y:S01]  /*11d60*/  IMAD.U32 R9, RZ, RZ, UR9 ;  /* 0x00000009ff097e24 */ /* 0x000fe2000f8e00ff */
[----:B------:R-:W-:Y:S01]  /*11d70*/  R2UR UR54, R6 ;  /* 0x00000000063672ca */ /* 0x000fe200000e0000 */
[----:B------:R-:W-:Y:S01]  /*11d80*/  VIADD R6, R2, 0x800 ;  /* 0x0000080002067836 */ /* 0x000fe20000000000 */
[----:B------:R-:W-:-:S02]  /*11d90*/  R2UR UR55, R7 ;  /* 0x00000000073772ca */ /* 0x000fc400000e0000 */
[----:B------:R-:W-:Y:S01]  /*11da0*/  MOV R7, 0x40000040 ;  /* 0x4000004000077802 */ /* 0x000fe20000000f00 */
[----:B------:R0:W-:Y:S01]  /*11db0*/  STL.64 [R1], R8 ;  /* 0x0000000801007387 */ /* 0x0001e20000100a00 */
[----:B------:R-:W-:Y:S01]  /*11dc0*/  R2UR UR50, R6 ;  /* 0x00000000063272ca */ /* 0x000fe200000e0000 */
[----:B------:R-:W-:Y:S01]  /*11dd0*/  VIADD R6, R2, 0x802 ;  /* 0x0000080202067836 */ /* 0x000fe20000000000 */
[----:B------:R-:W-:Y:S01]  /*11de0*/  R2UR UR51, R7 ;  /* 0x00000000073372ca */ /* 0x000fe200000e0000 */
[----:B------:R-:W-:-:S03]  /*11df0*/  IMAD.MOV.U32 R7, RZ, RZ, 0x40000040 ;  /* 0x40000040ff077424 */ /* 0x000fc600078e00ff */
[----:B------:R-:W-:Y:S02]  /*11e00*/  R2UR UR46, R6 ;  /* 0x00000000062e72ca */ /* 0x000fe400000e0000 */
[----:B------:R-:W-:Y:S01]  /*11e10*/  R2UR UR47, R7 ;  /* 0x00000000072f72ca */ /* 0x000fe200000e0000 */
[----:B------:R-:W-:Y:S01]  /*11e20*/  IMAD.MOV.U32 R7, RZ, RZ, 0x40000040 ;  /* 0x40000040ff077424 */ /* 0x000fe200078e00ff */
[C---:B------:R-:W-:Y:S01]  /*11e30*/  IADD3 R6, R2.reuse, 0x804, RZ ;  /* 0x0000080402067810 */ /* 0x040fe20007ffe0ff */
[----:B------:R-:W-:Y:S02]  /*11e40*/  VIADD R2, R2, 0x806 ;  /* 0x0000080602027836 */ /* 0x000fe40000000000 */
[----:B0-----:R-:W-:Y:S01]  /*11e50*/  IMAD.MOV.U32 R9, RZ, RZ, -0x80 ;  /* 0xffffff80ff097424 */ /* 0x001fe200078e00ff */
[----:B------:R-:W-:Y:S02]  /*11e60*/  R2UR UR42, R6 ;  /* 0x00000000062a72ca */ /* 0x000fe400000e0000 */
[----:B------:R-:W-:-:S02]  /*11e70*/  R2UR UR43, R7 ;  /* 0x00000000072b72ca */ /* 0x000fc400000e0000 */
[----:B------:R-:W-:Y:S01]  /*11e80*/  R2UR UR38, R2 ;  /* 0x00000000022672ca */ /* 0x000fe200000e0000 */
        /* <DEDUP_REMOVED lines=18> */
[----:B------:R-:W-:-:S07]  /*11fb0*/  WARPGROUP.ARRIVE ;  /* 0x00000000000079c5 */ /* 0x000fce0000000000 */
[----:B------:R-:W-:Y:S01]  /*11fc0*/  HGMMA.64x128x16.F32 R24, gdesc[UR36], R24, gsb0 ;  /* 0x01e00000241879f0 */ /* 0x000fe20008000818 */
[----:B------:R-:W-:Y:S01]  /*11fd0*/  ULDC UR38, c[0x0][0x9d8] ;  /* 0x0002760000267ab9 */ /* 0x000fe20000000800 */
[----:B------:R-:W-:Y:S01]  /*11fe0*/  ULDC UR39, c[0x0][0x9d8] ;  /* 0x0002760000277ab9 */ /* 0x000fe20000000800 */
[----:B------:R-:W-:Y:S02]  /*11ff0*/  WARPGROUP.DEPBAR.LE gsb0, 0x0 ;  /* 0x00008000000079c5 */ /* 0x000fe40000010000 */
[----:B------:R-:W-:Y:S01]  /*12000*/  FMUL.FTZ R8, R36, UR4 ;  /* 0x0000000424087c20 */ /* 0x000fe20008410000 */
[----:B------:R-:W-:Y:S02]  /*12010*/  IMAD R36, R150, R9, 0x80 ;  /* 0x0000008096247424 */ /* 0x000fe400078e0209 */
[----:B------:R-:W-:Y:S01]  /*12020*/  FMUL.FTZ R12, R40, UR4 ;  /* 0x00000004280c7c20 */ /* 0x000fe20008410000 */
[----:B------:R-:W-:Y:S01]  /*12030*/  FMUL.FTZ R26, R26, UR4 ;  /* 0x000000041a1a7c20 */ /* 0x000fe20008410000 */
[----:B------:R-:W-:Y:S01]  /*12040*/  FMUL.FTZ R27, R27, UR4 ;  /* 0x000000041b1b7c20 */ /* 0x000fe20008410000 */
[----:B------:R-:W-:-:S02]  /*12050*/  IMAD.IADD R36, R195, 0x1, R36 ;  /* 0x00000001c3247824 */ /* 0x000fc400078e0224 */
[----:B------:R-:W-:Y:S01]  /*12060*/  FMUL.FTZ R10, R33, UR4 ;  /* 0x00000004210a7c20 */ /* 0x000fe20008410000 */
[----:B------:R-:W-:Y:S01]  /*12070*/  FMUL.FTZ R30, R30, UR4 ;  /* 0x000000041e1e7c20 */ /* 0x000fe20008410000 */
[----:B------:R0:W-:Y:S01]  /*12080*/  MUFU.TANH R33, R27 ;  /* 0x0000001b00217308 */ /* 0x0001e20000002400 */
[----:B------:R-:W-:Y:S01]  /*12090*/  FMUL.FTZ R31, R31, UR4 ;  /* 0x000000041f1f7c20 */ /* 0x000fe20008410000 */
[----:B------:R-:W-:Y:S01]  /*120a0*/  IADD3 R40, -R192, 0x1, R36 ;  /* 0x00000001c0287810 */ /* 0x000fe20007ffe124 */
[----:B------:R-:W-:Y:S01]  /*120b0*/  FMUL.FTZ R34, R34, UR4 ;  /* 0x0000000422227c20 */ /* 0x000fe20008410000 */
[----:B------:R-:W-:Y:S01]  /*120c0*/  FMUL.FTZ R14, R41, UR4 ;  /* 0x00000004290e7c20 */ /* 0x000fe20008410000 */
[----:B------:R-:W-:Y:S01]  /*120d0*/  FMUL.FTZ R35, R35, UR4 ;  /* 0x0000000423237c20 */ /* 0x000fe20008410000 */
[----:B------:R-:W-:Y:S01]  /*120e0*/  FMUL.FTZ R38, R38, UR4 ;  /* 0x0000000426267c20 */ /* 0x000fe20008410000 */
[----:B------:R-:W-:Y:S01]  /*120f0*/  FMUL.FTZ R39, R39, UR4 ;  /* 0x0000000427277c20 */ /* 0x000fe20008410000 */
[----:B------:R-:W1:Y:S01]  /*12100*/  MUFU.TANH R26, R26 ;  /* 0x0000001a001a7308 */ /* 0x000e620000002400 */
[----:B0-----:R-:W-:-:S02]  /*12110*/  IMAD R27, R201, -0x2, R40 ;  /* 0xfffffffec91b7824 */ /* 0x001fc400078e0228 */
[----:B------:R-:W-:Y:S01]  /*12120*/  FMUL.FTZ R11, R37, UR4 ;  /* 0x00000004250b7c20 */ /* 0x000fe20008410000 */
[----:B------:R-:W-:Y:S01]  /*12130*/  FMUL.FTZ R42, R42, UR4 ;  /* 0x000000042a2a7c20 */ /* 0x000fe20008410000 */
[----:B------:R-:W-:Y:S01]  /*12140*/  FMUL.FTZ R43, R43, UR4 ;  /* 0x000000042b2b7c20 */ /* 0x000fe20008410000 */
[----:B------:R-:W-:Y:S01]  /*12150*/  FMUL.FTZ R46, R46, UR4 ;  /* 0x000000042e2e7c20 */ /* 0x000fe20008410000 */
[----:B------:R-:W-:Y:S01]  /*12160*/  FMUL.FTZ R47, R47, UR4 ;  /* 0x000000042f2f7c20 */ /* 0x000fe20008410000 */
[----:B------:R-:W-:Y:S01]  /*12170*/  FMUL.FTZ R50, R50, UR4 ;  /* 0x0000000432327c20 */ /* 0x000fe20008410000 */
[----:B------:R0:W-:Y:S01]  /*12180*/  MUFU.TANH R100, R31 ;  /* 0x0000001f00647308 */ /* 0x0001e20000002400 */
        /* <DEDUP_REMOVED lines=8> */
[----:B0-----:R-:W-:Y:S01]  /*12210*/  IMAD R31, R201, -0x2, R36 ;  /* 0xfffffffec91f7824 */ /* 0x001fe200078e0224 */
[----:B------:R-:W-:Y:S01]  /*12220*/  IADD3 R36, R27, 0x8, R88 ;  /* 0x000000081b247810 */ /* 0x000fe20007ffe058 */
[----:B------:R-:W-:Y:S01]  /*12230*/  FMUL.FTZ R63, R63, UR4 ;  /* 0x000000043f3f7c20 */ /* 0x000fe20008410000 */
[----:B------:R-:W-:Y:S01]  /*12240*/  FMUL.FTZ R67, R67, UR4 ;  /* 0x0000000443437c20 */ /* 0x000fe20008410000 */
[----:B------:R-:W-:Y:S01]  /*12250*/  FMUL.FTZ R13, R44, UR4 ;  /* 0x000000042c0d7c20 */ /* 0x000fe20008410000 */
[----:B------:R-:W-:Y:S01]  /*12260*/  VIMNMX R41, R31, R36, PT ;  /* 0x000000241f297248 */ /* 0x000fe20003fe0100 */
[----:B------:R-:W-:Y:S01]  /*12270*/  FMUL.FTZ R70, R70, UR4 ;  /* 0x0000000446467c20 */ /* 0x000fe20008410000 */
[----:B------:R-:W0:Y:S01]  /*12280*/  MUFU.TANH R34, R34 ;  /* 0x0000002200227308 */ /* 0x000e220000002400 */
[----:B------:R-:W-:Y:S01]  /*12290*/  FMUL.FTZ R20, R48, UR4 ;  /* 0x0000000430147c20 */ /* 0x000fe20008410000 */
[----:B------:R-:W-:Y:S01]  /*122a0*/  ISETP.GT.AND P2, PT, R41, RZ, PT ;  /* 0x000000ff2900720c */ /* 0x000fe20003f44270 */
[----:B------:R-:W-:Y:S01]  /*122b0*/  FMUL.FTZ R71, R71, UR4 ;  /* 0x0000000447477c20 */ /* 0x000fe20008410000 */
[C---:B------:R-:W-:Y:S01]  /*122c0*/  ISETP.GT.AND P3, PT, R41.reuse, 0x1, PT ;  /* 0x000000012900780c */ /* 0x040fe20003f64270 */
[----:B------:R-:W-:Y:S01]  /*122d0*/  FMUL.FTZ R2, R24, UR4 ;  /* 0x0000000418027c20 */ /* 0x000fe20008410000 */
[----:B------:R-:W-:Y:S01]  /*122e0*/  ISETP.GT.AND P4, PT, R41, 0x8, PT ;  /* 0x000000082900780c */ /* 0x000fe20003f84270 */
[----:B------:R-:W-:Y:S01]  /*122f0*/  FMUL.FTZ R24, R52, UR4 ;  /* 0x0000000434187c20 */ /* 0x000fe20008410000 */
[----:B------:R-:W3:Y:S01]  /*12300*/  MUFU.TANH R35, R35 ;  /* 0x0000002300237308 */ /* 0x000ee20000002400 */
[----:B-1----:R-:W-:Y:S01]  /*12310*/  FSEL R102, R26, -INF , P2 ;  /* 0xff8000001a667808 */ /* 0x002fe20001000000 */
[----:B------:R-:W-:Y:S01]  /*12320*/  FMUL.FTZ R74, R74, UR4 ;  /* 0x000000044a4a7c20 */ /* 0x000fe20008410000 */
[----:B------:R-:W-:Y:S01]  /*12330*/  FSEL R33, R33, -INF , P3 ;  /* 0xff80000021217808 */ /* 0x000fe20001800000 */
[----:B------:R-:W-:Y:S01]  /*12340*/  FMUL.FTZ R6, R29, UR4 ;  /* 0x000000041d067c20 */ /* 0x000fe20008410000 */
[----:B------:R-:W-:Y:S01]  /*12350*/  ISETP.GT.AND P2, PT, R41, 0x9, PT ;  /* 0x000000092900780c */ /* 0x000fe20003f44270 */
[----:B------:R-:W-:Y:S01]  /*12360*/  FMUL.FTZ R75, R75, UR4 ;  /* 0x000000044b4b7c20 */ /* 0x000fe20008410000 */
[----:B--2---:R-:W-:Y:S01]  /*12370*/  FSEL R104, R30, -INF , P4 ;  /* 0xff8000001e687808 */ /* 0x004fe20002000000 */
[----:B------:R-:W1:Y:S01]  /*12380*/  MUFU.TANH R38, R38 ;  /* 0x0000002600267308 */ /* 0x000e620000002400 */
[----:B------:R-:W-:Y:S01]  /*12390*/  FMNMX.FTZ R37, R102, R33, !PT ;  /* 0x0000002166257209 */ /* 0x000fe20007810000 */
[----:B------:R-:W-:Y:S01]  /*123a0*/  FMUL.FTZ R29, R56, UR4 ;  /* 0x00000004381d7c20 */ /* 0x000fe20008410000 */
[----:B------:R-:W-:Y:S01]  /*123b0*/  ISETP.GT.AND P3, PT, R41, 0x10, PT ;  /* 0x000000102900780c */ /* 0x000fe20003f64270 */
[----:B------:R-:W-:Y:S01]  /*123c0*/  FMUL.FTZ R78, R78, UR4 ;  /* 0x000000044e4e7c20 */ /* 0x000fe20008410000 */
[----:B------:R-:W-:Y:S01]  /*123d0*/  FSEL R100, R100, -INF , P2 ;  /* 0xff80000064647808 */ /* 0x000fe20001000000 */
[----:B------:R-:W-:Y:S01]  /*123e0*/  FMUL.FTZ R79, R79, UR4 ;  /* 0x000000044f4f7c20 */ /* 0x000fe20008410000 */
[----:B------:R-:W-:Y:S01]  /*123f0*/  FMNMX.FTZ R37, R104, R37, !PT ;  /* 0x0000002568257209 */ /* 0x000fe20007810000 */
[----:B------:R-:W2:Y:S01]  /*12400*/  MUFU.TANH R39, R39 ;  /* 0x0000002700277308 */ /* 0x000ea20000002400 */
[----:B------:R-:W-:Y:S01]  /*12410*/  ISETP.GT.AND P2, PT, R41, 0x11, PT ;  /* 0x000000112900780c */ /* 0x000fe20003f44270 */
[----:B------:R-:W-:Y:S01]  /*12420*/  FMUL.FTZ R82, R82, UR4 ;  /* 0x0000000452527c20 */ /* 0x000fe20008410000 */
[----:B0-----:R-:W-:Y:S01]  /*12430*/  FSEL R98, R34, -INF , P3 ;  /* 0xff80000022627808 */ /* 0x001fe20001800000 */
[----:B------:R-:W-:Y:S01]  /*12440*/  FMUL.FTZ R83, R83, UR4 ;  /* 0x0000000453537c20 */ /* 0x000fe20008410000 */
[----:B------:R-:W-:Y:S01]  /*12450*/  FMNMX.FTZ R37, R100, R37, !PT ;  /* 0x0000002564257209 */ /* 0x000fe20007810000 */
[----:B------:R-:W-:Y:S01]  /*12460*/  FMUL.FTZ R86, R86, UR4 ;  /* 0x0000000456567c20 */ /* 0x000fe20008410000 */
[----:B------:R-:W-:Y:S01]  /*12470*/  ISETP.GT.AND P3, PT, R41, 0x18, PT ;  /* 0x000000182900780c */ /* 0x000fe20003f64270 */
[----:B------:R-:W0:Y:S01]  /*12480*/  MUFU.TANH R42, R42 ;  /* 0x0000002a002a7308 */ /* 0x000e220000002400 */
[----:B---3--:R-:W-:Y:S01]  /*12490*/  FSEL R96, R35, -INF , P2 ;  /* 0xff80000023607808 */ /* 0x008fe20001000000 */
[----:B------:R-:W-:Y:S01]  /*124a0*/  FMUL.FTZ R87, R87, UR4 ;  /* 0x0000000457577c20 */ /* 0x000fe20008410000 */
[----:B------:R-:W-:Y:S01]  /*124b0*/  FMNMX.FTZ R37, R98, R37, !PT ;  /* 0x0000002562257209 */ /* 0x000fe20007810000 */
[----:B------:R-:W-:Y:S01]  /*124c0*/  FMUL.FTZ R64, R64, UR4 ;  /* 0x0000000440407c20 */ /* 0x000fe20008410000 */
[----:B------:R-:W-:Y:S01]  /*124d0*/  ISETP.GT.AND P2, PT, R41, 0x19, PT ;  /* 0x000000192900780c */ /* 0x000fe20003f44270 */
[----:B------:R-:W-:Y:S01]  /*124e0*/  FMUL.FTZ R3, R25, UR4 ;  /* 0x0000000419037c20 */ /* 0x000fe20008410000 */
[----:B-1----:R-:W-:Y:S01]  /*124f0*/  FSEL R92, R38, -INF , P3 ;  /* 0xff800000265c7808 */ /* 0x002fe20001800000 */
[----:B------:R-:W1:Y:S01]  /*12500*/  MUFU.TANH R43, R43 ;  /* 0x0000002b002b7308 */ /* 0x000e620000002400 */
[----:B------:R-:W-:Y:S01]  /*12510*/  FMNMX.FTZ R37, R96, R37, !PT ;  /* 0x0000002560257209 */ /* 0x000fe20007810000 */
[----:B------:R-:W-:Y:S01]  /*12520*/  FMUL.FTZ R4, R28, UR4 ;  /* 0x000000041c047c20 */ /* 0x000fe20008410000 */
[----:B------:R-:W-:Y:S01]  /*12530*/  ISETP.GT.AND P3, PT, R41, 0x20, PT ;  /* 0x000000202900780c */ /* 0x000fe20003f64270 */
[----:B------:R-:W-:Y:S01]  /*12540*/  FMUL.FTZ R7, R32, UR4 ;  /* 0x0000000420077c20 */ /* 0x000fe20008410000 */
[----:B--2---:R-:W-:Y:S01]  /*12550*/  FSEL R90, R39, -INF , P2 ;  /* 0xff800000275a7808 */ /* 0x004fe20001000000 */
[----:B------:R-:W-:Y:S01]  /*12560*/  FMUL.FTZ R76, R76, UR4 ;  /* 0x000000044c4c7c20 */ /* 0x000fe20008410000 */
[----:B------:R-:W-:Y:S01]  /*12570*/  FMNMX.FTZ R37, R92, R37, !PT ;  /* 0x000000255c257209 */ /* 0x000fe20007810000 */
[----:B------:R-:W-:Y:S01]  /*12580*/  MUFU.TANH R46, R46 ;  /* 0x0000002e002e7308 */ /* 0x000fe20000002400 */
[C---:B------:R-:W-:Y:S01]  /*12590*/  ISETP.GT.AND P2, PT, R41.reuse, 0x21, PT ;  /* 0x000000212900780c */ /* 0x040fe20003f44270 */
[----:B------:R-:W-:Y:S01]  /*125a0*/  FMUL.FTZ R68, R68, UR4 ;  /* 0x0000000444447c20 */ /* 0x000fe20008410000 */
[----:B0-----:R-:W-:Y:S01]  /*125b0*/  FSEL R94, R42, -INF , P3 ;  /* 0xff8000002a5e7808 */ /* 0x001fe20001800000 */
[----:B------:R-:W-:Y:S01]  /*125c0*/  FMUL.FTZ R72, R72, UR4 ;  /* 0x0000000448487c20 */ /* 0x000fe20008410000 */
[----:B------:R-:W-:Y:S01]  /*125d0*/  FMNMX.FTZ R37, R90, R37, !PT ;  /* 0x000000255a257209 */ /* 0x000fe20007810000 */
[----:B------:R-:W-:Y:S01]  /*125e0*/  FMUL.FTZ R80, R80, UR4 ;  /* 0x0000000450507c20 */ /* 0x000fe20008410000 */
[----:B------:R-:W-:Y:S01]  /*125f0*/  ISETP.GT.AND P3, PT, R41, 0x28, PT ;  /* 0x000000282900780c */ /* 0x000fe20003f64270 */
[----:B------:R-:W0:Y:S01]  /*12600*/  MUFU.TANH R47, R47 ;  /* 0x0000002f002f7308 */ /* 0x000e220000002400 */
[----:B------:R-:W-:Y:S01]  /*12610*/  FMNMX.FTZ R37, R94, R37, !PT ;  /* 0x000000255e257209 */ /* 0x000fe20007810000 */
[----:B------:R-:W-:Y:S01]  /*12620*/  FMUL.FTZ R84, R84, UR4 ;  /* 0x0000000454547c20 */ /* 0x000fe20008410000 */
[----:B------:R-:W-:Y:S01]  /*12630*/  VIADDMNMX R27, R88, R27, R31, PT ;  /* 0x0000001b581b7246 */ /* 0x000fe2000380011f */
[----:B------:R-:W-:Y:S01]  /*12640*/  FMUL.FTZ R15, R45, UR4 ;  /* 0x000000042d0f7c20 */ /* 0x000fe20008410000 */
[----:B------:R-:W-:Y:S01]  /*12650*/  FMUL.FTZ R25, R49, UR4 ;  /* 0x0000000431197c20 */ /* 0x000fe20008410000 */
[----:B------:R-:W-:Y:S01]  /*12660*/  FMUL.FTZ R28, R53, UR4 ;  /* 0x00000004351c7c20 */ /* 0x000fe20008410000 */
[----:B------:R-:W-:Y:S01]  /*12670*/  ISETP.GT.AND P4, PT, R27, 0x8, PT ;  /* 0x000000081b00780c */ /* 0x000fe20003f84270 */
        /* <DEDUP_REMOVED lines=9> */
[----:B------:R-:W-:Y:S01]  /*12710*/  FMUL.FTZ R85, R85, UR4 ;  /* 0x0000000455557c20 */ /* 0x000fe20008410000 */
[----:B------:R4:W-:Y:S06]  /*12720*/  @!P1 SYNCS.ARRIVE.TRANS64.RED.A1T0 RZ, [R0+URZ], RZ ;  /* 0x000000ff00ff99a7 */ /* 0x0009ec000810043f */
[----:B------:R1:W-:Y:S08]  /*12730*/  MUFU.TANH R40, R66 ;  /* 0x0000004200287308 */ /* 0x0003f00000002400 */
[----:B------:R0:W4:Y:S01]  /*12740*/  MUFU.TANH R9, R54 ;  /* 0x0000003600097308 */ /* 0x0001220000002400 */
[----:B-1----:R-:W-:-:S02]  /*12750*/  FSEL R66, R43, -INF , P2 ;  /* 0xff8000002b427808 */ /* 0x002fc40001000000 */
[----:B------:R-:W-:Y:S02]  /*12760*/  ISETP.GT.AND P2, PT, R41, 0x29, PT ;  /* 0x000000292900780c */ /* 0x000fe40003f44270 */
[----:B------:R-:W-:-:S03]  /*12770*/  FMNMX.FTZ R37, R66, R37, !PT ;  /* 0x0000002542257209 */ /* 0x000fc60007810000 */
[----:B------:R1:W-:Y:S01]  /*12780*/  MUFU.TANH R21, R62 ;  /* 0x0000003e00157308 */ /* 0x0003e20000002400 */
[----:B0-----:R-:W-:Y:S02]  /*12790*/  FSEL R54, R47, -INF , P2 ;  /* 0xff8000002f367808 */ /* 0x001fe40001000000 */
[----:B------:R-:W-:-:S05]  /*127a0*/  ISETP.GT.AND P2, PT, R41, 0x31, PT ;  /* 0x000000312900780c */ /* 0x000fca0003f44270 */
[----:B------:R-:W0:Y:S01]  /*127b0*/  MUFU.TANH R55, R55 ;  /* 0x0000003700377308 */ /* 0x000e220000002400 */
[----:B-1----:R-:W-:Y:S02]  /*127c0*/  FSEL R62, R46, -INF , P3 ;  /* 0xff8000002e3e7808 */ /* 0x002fe40001800000 */
[C---:B------:R-:W-:Y:S02]  /*127d0*/  ISETP.GT.AND P3, PT, R41.reuse, 0x30, PT ;  /* 0x000000302900780c */ /* 0x040fe40003f64270 */
[----:B------:R-:W-:Y:S02]  /*127e0*/  FMNMX.FTZ R37, R62, R37, !PT ;  /* 0x000000253e257209 */ /* 0x000fe40007810000 */
[----:B--2---:R-:W-:Y:S01]  /*127f0*/  FSEL R50, R50, -INF , P3 ;  /* 0xff80000032327808 */ /* 0x004fe20001800000 */
[----:B------:R-:W1:Y:S01]  /*12800*/  MUFU.TANH R58, R58 ;  /* 0x0000003a003a7308 */ /* 0x000e620000002400 */
[----:B------:R-:W-:Y:S02]  /*12810*/  FMNMX.FTZ R37, R54, R37, !PT ;  /* 0x0000002536257209 */ /* 0x000fe40007810000 */
[----:B------:R-:W-:-:S02]  /*12820*/  ISETP.GT.AND P3, PT, R41, 0x38, PT ;  /* 0x000000382900780c */ /* 0x000fc40003f64270 */
[----:B---3--:R-:W-:Y:S02]  /*12830*/  FSEL R46, R51, -INF , P2 ;  /* 0xff800000332e7808 */ /* 0x008fe40001000000 */
[----:B------:R-:W-:Y:S01]  /*12840*/  FMNMX.FTZ R37, R50, R37, !PT ;  /* 0x0000002532257209 */ /* 0x000fe20007810000 */
[----:B------:R-:W2:Y:S01]  /*12850*/  MUFU.TANH R59, R59 ;  /* 0x0000003b003b7308 */ /* 0x000ea20000002400 */
[----:B------:R-:W-:Y:S02]  /*12860*/  ISETP.GT.AND P2, PT, R41, 0x39, PT ;  /* 0x000000392900780c */ /* 0x000fe40003f44270 */
[----:B----4-:R-:W-:Y:S01]  /*12870*/  FSEL R42, R9, -INF , P3 ;  /* 0xff800000092a7808 */ /* 0x010fe20001800000 */
[----:B------:R-:W-:Y:S01]  /*12880*/  FMUL.FTZ R9, R60, UR4 ;  /* 0x000000043c097c20 */ /* 0x000fe20008410000 */
[----:B------:R-:W-:Y:S02]  /*12890*/  FMNMX.FTZ R37, R46, R37, !PT ;  /* 0x000000252e257209 */ /* 0x000fe40007810000 */
[----:B------:R-:W-:Y:S01]  /*128a0*/  ISETP.GT.AND P3, PT, R41, 0x40, PT ;  /* 0x000000402900780c */ /* 0x000fe20003f64270 */
[----:B------:R-:W3:Y:S01]  /*128b0*/  MUFU.TANH R36, R63 ;  /* 0x0000003f00247308 */ /* 0x000ee20000002400 */
[----:B0-----:R-:W-:-:S02]  /*128c0*/  FSEL R38, R55, -INF , P2 ;  /* 0xff80000037267808 */ /* 0x001fc40001000000 */
[----:B------:R-:W-:Y:S02]  /*128d0*/  FMNMX.FTZ R37, R42, R37, !PT ;  /* 0x000000252a257209 */ /* 0x000fe40007810000 */
[C---:B------:R-:W-:Y:S02]  /*128e0*/  ISETP.GT.AND P2, PT, R41.reuse, 0x41, PT ;  /* 0x000000412900780c */ /* 0x040fe40003f44270 */
[----:B-1----:R-:W-:Y:S01]  /*128f0*/  FSEL R34, R58, -INF , P3 ;  /* 0xff8000003a227808 */ /* 0x002fe20001800000 */
[----:B------:R-:W0:Y:S01]  /*12900*/  MUFU.TANH R44, R67 ;  /* 0x00000043002c7308 */ /* 0x000e220000002400 */
[----:B------:R-:W-:Y:S02]  /*12910*/  FMNMX.FTZ R37, R38, R37, !PT ;  /* 0x0000002526257209 */ /* 0x000fe40007810000 */
[----:B------:R-:W-:Y:S02]  /*12920*/  ISETP.GT.AND P3, PT, R41, 0x48, PT ;  /* 0x000000482900780c */ /* 0x000fe40003f64270 */
[----:B--2---:R-:W-:-:S02]  /*12930*/  FSEL R26, R59, -INF , P2 ;  /* 0xff8000003b1a7808 */ /* 0x004fc40001000000 */
[----:B------:R-:W-:Y:S01]  /*12940*/  FMNMX.FTZ R37, R34, R37, !PT ;  /* 0x0000002522257209 */ /* 0x000fe20007810000 */
[----:B------:R-:W1:Y:S01]  /*12950*/  MUFU.TANH R48, R70 ;  /* 0x0000004600307308 */ /* 0x000e620000002400 */
[----:B------:R-:W-:Y:S02]  /*12960*/  ISETP.GT.AND P2, PT, R41, 0x49, PT ;  /* 0x000000492900780c */ /* 0x000fe40003f44270 */
[----:B------:R-:W-:Y:S02]  /*12970*/  FSEL R30, R21, -INF , P3 ;  /* 0xff800000151e7808 */ /* 0x000fe40001800000 */
[----:B------:R-:W-:Y:S02]  /*12980*/  FMNMX.FTZ R37, R26, R37, !PT ;  /* 0x000000251a257209 */ /* 0x000fe40007810000 */
[----:B------:R-:W-:Y:S01]  /*12990*/  ISETP.GT.AND P3, PT, R41, 0x50, PT ;  /* 0x000000502900780c */ /* 0x000fe20003f64270 */
[----:B------:R-:W2:Y:S01]  /*129a0*/  MUFU.TANH R52, R71 ;  /* 0x0000004700347308 */ /* 0x000ea20000002400 */
[----:B---3--:R-:W-:-:S02]  /*129b0*/  FSEL R36, R36, -INF , P2 ;  /* 0xff80000024247808 */ /* 0x008fc40001000000 */
[----:B------:R-:W-:Y:S02]  /*129c0*/  FMNMX.FTZ R37, R30, R37, !PT ;  /* 0x000000251e257209 */ /* 0x000fe40007810000 */
[C---:B------:R-:W-:Y:S02]  /*129d0*/  ISETP.GT.AND P2, PT, R41.reuse, 0x51, PT ;  /* 0x000000512900780c */ /* 0x040fe40003f44270 */
[----:B------:R-:W-:Y:S01]  /*129e0*/  FSEL R40, R40, -INF , P3 ;  /* 0xff80000028287808 */ /* 0x000fe20001800000 */
[----:B------:R-:W3:Y:S01]  /*129f0*/  MUFU.TANH R56, R74 ;  /* 0x0000004a00387308 */ /* 0x000ee20000002400 */
[----:B------:R-:W-:Y:S02]  /*12a00*/  FMNMX.FTZ R37, R36, R37, !PT ;  /* 0x0000002524257209 */ /* 0x000fe40007810000 */
[----:B------:R-:W-:Y:S02]  /*12a10*/  ISETP.GT.AND P3, PT, R41, 0x58, PT ;  /* 0x000000582900780c */ /* 0x000fe40003f64270 */
[----:B0-----:R-:W-:-:S02]  /*12a20*/  FSEL R44, R44, -INF , P2 ;  /* 0xff8000002c2c7808 */ /* 0x001fc40001000000 */
[----:B------:R-:W-:Y:S01]  /*12a30*/  FMNMX.FTZ R37, R40, R37, !PT ;  /* 0x0000002528257209 */ /* 0x000fe20007810000 */
[----:B------:R-:W0:Y:S01]  /*12a40*/  MUFU.TANH R75, R75 ;  /* 0x0000004b004b7308 */ /* 0x000e220000002400 */
[C---:B------:R-:W-:Y:S02]  /*12a50*/  ISETP.GT.AND P2, PT, R41.reuse, 0x59, PT ;  /* 0x000000592900780c */ /* 0x040fe40003f44270 */
[----:B-1----:R-:W-:Y:S02]  /*12a60*/  FSEL R48, R48, -INF , P3 ;  /* 0xff80000030307808 */ /* 0x002fe40001800000 */
[----:B------:R-:W-:Y:S02]  /*12a70*/  FMNMX.FTZ R37, R44, R37, !PT ;  /* 0x000000252c257209 */ /* 0x000fe40007810000 */
[----:B------:R-:W-:Y:S01]  /*12a80*/  ISETP.GT.AND P3, PT, R41, 0x60, PT ;  /* 0x000000602900780c */ /* 0x000fe20003f64270 */
[----:B------:R-:W1:Y:S01]  /*12a90*/  MUFU.TANH R70, R78 ;  /* 0x0000004e00467308 */ /* 0x000e620000002400 */
[----:B--2---:R-:W-:-:S02]  /*12aa0*/  FSEL R52, R52, -INF , P2 ;  /* 0xff80000034347808 */ /* 0x004fc40001000000 */
[----:B------:R-:W-:Y:S02]  /*12ab0*/  FMNMX.FTZ R37, R48, R37, !PT ;  /* 0x0000002530257209 */ /* 0x000fe40007810000 */
[C---:B------:R-:W-:Y:S02]  /*12ac0*/  ISETP.GT.AND P2, PT, R41.reuse, 0x61, PT ;  /* 0x000000612900780c */ /* 0x040fe40003f44270 */
[----:B---3--:R-:W-:Y:S01]  /*12ad0*/  FSEL R56, R56, -INF , P3 ;  /* 0xff80000038387808 */ /* 0x008fe20001800000 */
[----:B------:R-:W2:Y:S01]  /*12ae0*/  MUFU.TANH R74, R79 ;  /* 0x0000004f004a7308 */ /* 0x000ea20000002400 */
        /* <DEDUP_REMOVED lines=13> */
[----:B------:R-:W-:Y:S01]  /*12bc0*/  FMNMX.FTZ R21, R74, R37, !PT ;  /* 0x000000254a157209 */ /* 0x000fe20007810000 */
[----:B------:R-:W2:Y:S01]  /*12bd0*/  MUFU.TANH R86, R86 ;  /* 0x0000005600567308 */ /* 0x000ea20000002400 */
[----:B0-----:R-:W-:Y:S02]  /*12be0*/  FSEL R60, R82, -INF , P3 ;  /* 0xff800000523c7808 */ /* 0x001fe40001800000 */
[----:B------:R-:W-:Y:S02]  /*12bf0*/  ISETP.GT.AND P3, PT, R41, 0x78, PT ;  /* 0x000000782900780c */ /* 0x000fe40003f64270 */
        /* <DEDUP_REMOVED lines=8> */
[----:B------:R-:W-:-:S03]  /*12c80*/  FMNMX.FTZ R21, R82, R21, !PT ;  /* 0x0000001552157209 */ /* 0x000fc60007810000 */
[----:B------:R-:W-:Y:S01]  /*12c90*/  MUFU.TANH R39, R64 ;  /* 0x0000004000277308 */ /* 0x000fe20000002400 */
[----:B0-----:R-:W-:-:S04]  /*12ca0*/  FSEL R86, R87, -INF , P2 ;  /* 0xff80000057567808 */ /* 0x001fc80001000000 */
[----:B------:R-:W-:-:S03]  /*12cb0*/  FMNMX.FTZ R21, R86, R21, !PT ;  /* 0x0000001556157209 */ /* 0x000fc60007810000 */
[----:B------:R-:W-:Y:S02]  /*12cc0*/  MUFU.TANH R2, R2 ;  /* 0x0000000200027308 */ /* 0x000fe40000002400 */
[----:B------:R-:W0:Y:S06]  /*12cd0*/  SHFL.BFLY PT, R108, R21, 0x2, 0x1f ;  /* 0x0c401f00156c7f89 */ /* 0x000e2c00000e0000 */
[----:B------:R-:W1:Y:S08]  /*12ce0*/  MUFU.TANH R3, R3 ;  /* 0x0000000300037308 */ /* 0x000e700000002400 */
[----:B------:R-:W2:Y:S08]  /*12cf0*/  MUFU.TANH R4, R4 ;  /* 0x0000000400047308 */ /* 0x000eb00000002400 */
[----:B------:R-:W3:Y:S01]  /*12d00*/  MUFU.TANH R6, R6 ;  /* 0x0000000600067308 */ /* 0x000ee20000002400 */
[----:B-1----:R-:W-:-:S02]  /*12d10*/  FSEL R3, R3, -INF , P3 ;  /* 0xff80000003037808 */ /* 0x002fc40001800000 */
[----:B0-----:R-:W-:Y:S02]  /*12d20*/  FMNMX.FTZ R9, R21, R108, !PT ;  /* 0x0000006c15097209 */ /* 0x001fe40007810000 */
[----:B------:R-:W-:-:S03]  /*12d30*/  ISETP.GT.AND P3, PT, R27, 0x10, PT ;  /* 0x000000101b00780c */ /* 0x000fc60003f64270 */
[----:B------:R-:W0:Y:S01]  /*12d40*/  SHFL.BFLY PT, R64, R9, 0x1, 0x1f ;  /* 0x0c201f0009407f89 */ /* 0x000e2200000e0000 */
[----:B------:R-:W1:Y:S08]  /*12d50*/  MUFU.TANH R7, R7 ;  /* 0x0000000700077308 */ /* 0x000e700000002400 */
[----:B------:R-:W-:Y:S08]  /*12d60*/  MUFU.TANH R10, R10 ;  /* 0x0000000a000a7308 */ /* 0x000ff00000002400 */
[----:B------:R4:W-:Y:S01]  /*12d70*/  MUFU.TANH R108, R76 ;  /* 0x0000004c006c7308 */ /* 0x0009e20000002400 */
[----:B0-----:R-:W-:Y:S01]  /*12d80*/  FMNMX.FTZ R21, R9, R64, !PT ;  /* 0x0000004009157209 */ /* 0x001fe20007810000 */
[----:B------:R-:W-:-:S06]  /*12d90*/  IMAD.U32 R9, RZ, RZ, UR5 ;  /* 0x00000005ff097e24 */ /* 0x000fcc000f8e00ff */
[----:B------:R-:W0:Y:S01]  /*12da0*/  MUFU.TANH R8, R8 ;  /* 0x0000000800087308 */ /* 0x000e220000002400 */
[C---:B------:R-:W-:Y:S01]  /*12db0*/  FSETP.NEU.FTZ.AND P2, PT, R21.reuse, -INF , PT ;  /* 0xff8000001500780b */ /* 0x040fe20003f5d000 */
[----:B------:R-:W-:-:S05]  /*12dc0*/  FMUL.FTZ R35, R21, R9 ;  /* 0x0000000915237220 */ /* 0x000fca0000410000 */
[----:B------:R-:W-:Y:S01]  /*12dd0*/  FSEL R35, R35, RZ, P2 ;  /* 0x000000ff23237208 */ /* 0x000fe20001000000 */
[----:B------:R2:W-:Y:S01]  /*12de0*/  MUFU.TANH R41, R68 ;  /* 0x0000004400297308 */ /* 0x0005e20000002400 */
[----:B------:R-:W-:-:S03]  /*12df0*/  ISETP.GT.AND P2, PT, R27, RZ, PT ;  /* 0x000000ff1b00720c */ /* 0x000fc60003f44270 */
[-CC-:B------:R-:W-:Y:S01]  /*12e00*/  FFMA.FTZ R177, R98, R9.reuse, -R35.reuse ;  /* 0x0000000962b17223 */ /* 0x180fe20000010823 */
[----:B----4-:R-:W-:Y:S01]  /*12e10*/  FSEL R76, R2, -INF , P2 ;  /* 0xff800000024c7808 */ /* 0x010fe20001000000 */
[-CC-:B------:R-:W-:Y:S01]  /*12e20*/  FFMA.FTZ R179, R92, R9.reuse, -R35.reuse ;  /* 0x000000095cb37223 */ /* 0x180fe20000010823 */
[----:B------:R-:W-:Y:S01]  /*12e30*/  ISETP.GT.AND P2, PT, R27, 0x9, PT ;  /* 0x000000091b00780c */ /* 0x000fe20003f44270 */
[----:B------:R-:W-:Y:S01]  /*12e40*/  MUFU.TANH R11, R11 ;  /* 0x0000000b000b7308 */ /* 0x000fe20000002400 */
[----:B--2---:R-:W-:Y:S01]  /*12e50*/  FSEL R68, R4, -INF , P4 ;  /* 0xff80000004447808 */ /* 0x004fe20002000000 */
[--C-:B------:R-:W-:Y:S01]  /*12e60*/  FFMA.FTZ R4, R96, R9, -R35.reuse ;  /* 0x0000000960047223 */ /* 0x100fe20000010823 */
[----:B------:R-:W-:Y:S01]  /*12e70*/  FMNMX.FTZ R31, R76, R3, !PT ;  /* 0x000000034c1f7209 */ /* 0x000fe20007810000 */
[-CC-:B------:R-:W-:Y:S01]  /*12e80*/  FFMA.FTZ R2, R100, R9.reuse, -R35.reuse ;  /* 0x0000000964027223 */ /* 0x180fe20000010823 */
[-CC-:B------:R-:W-:Y:S01]  /*12e90*/  FFMA.FTZ R173, R94, R9.reuse, -R35.reuse ;  /* 0x000000095ead7223 */ /* 0x180fe20000010823 */
[--C-:B------:R-:W-:Y:S01]  /*12ea0*/  FFMA.FTZ R175, R62, R9, -R35.reuse ;  /* 0x000000093eaf7223 */ /* 0x100fe20000010823 */
[----:B------:R-:W-:Y:S01]  /*12eb0*/  FMNMX.FTZ R31, R68, R31, !PT ;  /* 0x0000001f441f7209 */ /* 0x000fe20007810000 */
[----:B------:R3:W-:Y:S01]  /*12ec0*/  MUFU.TANH R106, R72 ;  /* 0x00000048006a7308 */ /* 0x0007e20000002400 */
[-CC-:B------:R-:W-:Y:S01]  /*12ed0*/  FFMA.FTZ R181, R102, R9.reuse, -R35.reuse ;  /* 0x0000000966b57223 */ /* 0x180fe20000010823 */
[-CC-:B------:R-:W-:Y:S01]  /*12ee0*/  FFMA.FTZ R183, R104, R9.reuse, -R35.reuse ;  /* 0x0000000968b77223 */ /* 0x180fe20000010823 */
[-CC-:B------:R-:W-:Y:S01]  /*12ef0*/  FFMA.FTZ R169, R50, R9.reuse, -R35.reuse ;  /* 0x0000000932a97223 */ /* 0x180fe20000010823 */
[-CC-:B------:R-:W-:Y:S01]  /*12f00*/  FFMA.FTZ R171, R42, R9.reuse, -R35.reuse ;  /* 0x000000092aab7223 */ /* 0x180fe20000010823 */
[-CC-:B------:R-:W-:Y:S01]  /*12f10*/  FFMA.FTZ R165, R34, R9.reuse, -R35.reuse ;  /* 0x0000000922a57223 */ /* 0x180fe20000010823 */
[-CC-:B------:R-:W-:Y:S01]  /*12f20*/  FFMA.FTZ R64, R33, R9.reuse, -R35.reuse ;  /* 0x0000000921407223 */ /* 0x180fe20000010823 */
[-CC-:B------:R-:W-:Y:S01]  /*12f30*/  FFMA.FTZ R26, R26, R9.reuse, -R35.reuse ;  /* 0x000000091a1a7223 */ /* 0x180fe20000010823 */
[----:B------:R-:W2:Y:S01]  /*12f40*/  MUFU.TANH R12, R12 ;  /* 0x0000000c000c7308 */ /* 0x000ea20000002400 */
[----:B---3--:R-:W-:Y:S01]  /*12f50*/  FSEL R72, R6, -INF , P2 ;  /* 0xff80000006487808 */ /* 0x008fe20001000000 */
[-CC-:B------:R-:W-:Y:S01]  /*12f60*/  FFMA.FTZ R6, R90, R9.reuse, -R35.reuse ;  /* 0x000000095a067223 */ /* 0x180fe20000010823 */
[----:B------:R-:W-:Y:S01]  /*12f70*/  ISETP.GT.AND P2, PT, R27, 0x11, PT ;  /* 0x000000111b00780c */ /* 0x000fe20003f44270 */
[--C-:B------:R-:W-:Y:S01]  /*12f80*/  FFMA.FTZ R167, R30, R9, -R35.reuse ;  /* 0x000000091ea77223 */ /* 0x100fe20000010823 */
[----:B------:R-:W-:Y:S01]  /*12f90*/  FMNMX.FTZ R31, R72, R31, !PT ;  /* 0x0000001f481f7209 */ /* 0x000fe20007810000 */
[-CC-:B------:R-:W-:Y:S01]  /*12fa0*/  FFMA.FTZ R30, R36, R9.reuse, -R35.reuse ;  /* 0x00000009241e7223 */ /* 0x180fe20000010823 */
[-CC-:B------:R-:W-:Y:S01]  /*12fb0*/  FFMA.FTZ R161, R40, R9.reuse, -R35.reuse ;  /* 0x0000000928a17223 */ /* 0x180fe20000010823 */
        /* <DEDUP_REMOVED lines=8> */
[----:B------:R-:W3:Y:S01]  /*13040*/  MUFU.TANH R14, R14 ;  /* 0x0000000e000e7308 */ /* 0x000ee20000002400 */
[----:B-1----:R-:W-:Y:S01]  /*13050*/  FSEL R80, R7, -INF , P3 ;  /* 0xff80000007507808 */ /* 0x002fe20001800000 */
[-CC-:B------:R-:W-:Y:S01]  /*13060*/  FFMA.FTZ R153, R60, R9.reuse, -R35.reuse ;  /* 0x000000093c997223 */ /* 0x180fe20000010823 */
[C---:B------:R-:W-:Y:S01]  /*13070*/  ISETP.GT.AND P3, PT, R27.reuse, 0x18, PT ;  /* 0x000000181b00780c */ /* 0x040fe20003f64270 */
[--C-:B------:R-:W-:Y:S01]  /*13080*/  FFMA.FTZ R52, R78, R9, -R35.reuse ;  /* 0x000000094e347223 */ /* 0x100fe20000010823 */
[----:B------:R-:W-:Y:S01]  /*13090*/  FMNMX.FTZ R31, R80, R31, !PT ;  /* 0x0000001f501f7209 */ /* 0x000fe20007810000 */
[-CC-:B------:R-:W-:Y:S01]  /*130a0*/  FFMA.FTZ R155, R82, R9.reuse, -R35.reuse ;  /* 0x00000009529b7223 */ /* 0x180fe20000010823 */
[----:B0-----:R-:W-:Y:S01]  /*130b0*/  FSEL R88, R8, -INF , P3 ;  /* 0xff80000008587808 */ /* 0x001fe20001800000 */
[----:B------:R0:W-:Y:S01]  /*130c0*/  MUFU.TANH R112, R84 ;  /* 0x0000005400707308 */ /* 0x0001e20000002400 */
[----:B------:R-:W-:Y:S01]  /*130d0*/  ISETP.GT.AND P3, PT, R27, 0x20, PT ;  /* 0x000000201b00780c */ /* 0x000fe20003f64270 */
[-CC-:B------:R-:W-:Y:S01]  /*130e0*/  FFMA.FTZ R8, R66, R9.reuse, -R35.reuse ;  /* 0x0000000942087223 */ /* 0x180fe20000010823 */
[----:B------:R-:W-:-:S02]  /*130f0*/  FFMA.FTZ R56, R86, R9, -R35 ;  /* 0x0000000956387223 */ /* 0x000fc40000010823 */
[----:B--2---:R-:W-:Y:S01]  /*13100*/  FSEL R98, R12, -INF , P3 ;  /* 0xff8000000c627808 */ /* 0x004fe20001800000 */
[-CC-:B------:R-:W-:Y:S01]  /*13110*/  FFMA.FTZ R12, R46, R9.reuse, -R35.reuse ;  /* 0x000000092e0c7223 */ /* 0x180fe20000010823 */
[C---:B------:R-:W-:Y:S01]  /*13120*/  ISETP.GT.AND P3, PT, R27.reuse, 0x28, PT ;  /* 0x000000281b00780c */ /* 0x040fe20003f64270 */
[----:B------:R-:W1:Y:S01]  /*13130*/  MUFU.TANH R13, R13 ;  /* 0x0000000d000d7308 */ /* 0x000e620000002400 */
[----:B0-----:R-:W-:Y:S01]  /*13140*/  FSEL R84, R10, -INF , P2 ;  /* 0xff8000000a547808 */ /* 0x001fe20001000000 */
[----:B------:R-:W-:Y:S01]  /*13150*/  FFMA.FTZ R10, R54, R9, -R35 ;  /* 0x00000009360a7223 */ /* 0x000fe20000010823 */
[----:B------:R-:W-:Y:S02]  /*13160*/  ISETP.GT.AND P2, PT, R27, 0x19, PT ;  /* 0x000000191b00780c */ /* 0x000fe40003f44270 */
[----:B------:R-:W-:Y:S02]  /*13170*/  FMNMX.FTZ R31, R84, R31, !PT ;  /* 0x0000001f541f7209 */ /* 0x000fe40007810000 */
[----:B------:R-:W-:Y:S01]  /*13180*/  FSEL R96, R11, -INF , P2 ;  /* 0xff8000000b607808 */ /* 0x000fe20001000000 */
[----:B------:R-:W0:Y:S01]  /*13190*/  MUFU.TANH R15, R15 ;  /* 0x0000000f000f7308 */ /* 0x000e220000002400 */
[----:B------:R-:W-:-:S02]  /*131a0*/  FMNMX.FTZ R31, R88, R31, !PT ;  /* 0x0000001f581f7209 */ /* 0x000fc40007810000 */
[C---:B------:R-:W-:Y:S02]  /*131b0*/  ISETP.GT.AND P2, PT, R27.reuse, 0x21, PT ;  /* 0x000000211b00780c */ /* 0x040fe40003f44270 */
[----:B------:R-:W-:Y:S02]  /*131c0*/  FMNMX.FTZ R31, R96, R31, !PT ;  /* 0x0000001f601f7209 */ /* 0x000fe40007810000 */
[----:B---3--:R-:W-:Y:S01]  /*131d0*/  FSEL R92, R14, -INF , P2 ;  /* 0xff8000000e5c7808 */ /* 0x008fe20001000000 */
[----:B------:R-:W2:Y:S01]  /*131e0*/  MUFU.TANH R20, R20 ;  /* 0x0000001400147308 */ /* 0x000ea20000002400 */
[----:B------:R-:W-:Y:S01]  /*131f0*/  FMNMX.FTZ R31, R98, R31, !PT ;  /* 0x0000001f621f7209 */ /* 0x000fe20007810000 */
[----:B------:R-:W-:Y:S01]  /*13200*/  FFMA.FTZ R14, R38, R9, -R35 ;  /* 0x00000009260e7223 */ /* 0x000fe20000010823 */
[----:B------:R-:W-:Y:S02]  /*13210*/  ISETP.GT.AND P2, PT, R27, 0x29, PT ;  /* 0x000000291b00780c */ /* 0x000fe40003f44270 */
[----:B-1----:R-:W-:-:S02]  /*13220*/  FSEL R100, R13, -INF , P3 ;  /* 0xff8000000d647808 */ /* 0x002fc40001800000 */
[----:B------:R-:W-:Y:S01]  /*13230*/  FMNMX.FTZ R31, R92, R31, !PT ;  /* 0x0000001f5c1f7209 */ /* 0x000fe20007810000 */
[----:B------:R-:W1:Y:S01]  /*13240*/  MUFU.TANH R25, R25 ;  /* 0x0000001900197308 */ /* 0x000e620000002400 */
[----:B------:R-:W-:Y:S02]  /*13250*/  ISETP.GT.AND P3, PT, R27, 0x30, PT ;  /* 0x000000301b00780c */ /* 0x000fe40003f64270 */
[----:B0-----:R-:W-:Y:S02]  /*13260*/  FSEL R90, R15, -INF , P2 ;  /* 0xff8000000f5a7808 */ /* 0x001fe40001000000 */
[----:B------:R-:W-:Y:S02]  /*13270*/  FMNMX.FTZ R31, R100, R31, !PT ;  /* 0x0000001f641f7209 */ /* 0x000fe40007810000 */
[----:B------:R-:W-:Y:S01]  /*13280*/  ISETP.GT.AND P2, PT, R27, 0x31, PT ;  /* 0x000000311b00780c */ /* 0x000fe20003f44270 */
[----:B------:R-:W0:Y:S01]  /*13290*/  MUFU.TANH R24, R24 ;  /* 0x0000001800187308 */ /* 0x000e220000002400 */
[----:B--2---:R-:W-:-:S02]  /*132a0*/  FSEL R20, R20, -INF , P3 ;  /* 0xff80000014147808 */ /* 0x004fc40001800000 */
[----:B------:R-:W-:Y:S02]  /*132b0*/  FMNMX.FTZ R31, R90, R31, !PT ;  /* 0x0000001f5a1f7209 */ /* 0x000fe40007810000 */
[----:B------:R-:W-:Y:S02]  /*132c0*/  ISETP.GT.AND P3, PT, R27, 0x38, PT ;  /* 0x000000381b00780c */ /* 0x000fe40003f64270 */
[----:B------:R-:W-:Y:S01]  /*132d0*/  FMNMX.FTZ R31, R20, R31, !PT ;  /* 0x0000001f141f7209 */ /* 0x000fe20007810000 */
        /* <DEDUP_REMOVED lines=8> */
[----:B------:R-:W0:Y:S01]  /*13360*/  MUFU.TANH R32, R32 ;  /* 0x0000002000207308 */ /* 0x000e220000002400 */
[----:B--2---:R-:W-:Y:S02]  /*13370*/  FSEL R28, R28, -INF , P2 ;  /* 0xff8000001c1c7808 */ /* 0x004fe40001000000 */
[----:B------:R-:W-:Y:S02]  /*13380*/  ISETP.GT.AND P2, PT, R27, 0x41, PT ;  /* 0x000000411b00780c */ /* 0x000fe40003f44270 */
[----:B------:R-:W-:-:S03]  /*13390*/  FMNMX.FTZ R31, R28, R31, !PT ;  /* 0x0000001f1c1f7209 */ /* 0x000fc60007810000 */
[----:B------:R-:W2:Y:S01]  /*133a0*/  MUFU.TANH R61, R61 ;  /* 0x0000003d003d7308 */ /* 0x000ea20000002400 */
[----:B-1----:R-:W-:Y:S02]  /*133b0*/  FSEL R66, R29, -INF , P3 ;  /* 0xff8000001d427808 */ /* 0x002fe40001800000 */
[----:B------:R-:W-:Y:S02]  /*133c0*/  ISETP.GT.AND P3, PT, R27, 0x48, PT ;  /* 0x000000481b00780c */ /* 0x000fe40003f64270 */
[----:B------:R-:W-:Y:S02]  /*133d0*/  FMNMX.FTZ R31, R66, R31, !PT ;  /* 0x0000001f421f7209 */ /* 0x000fe40007810000 */
[----:B------:R-:W-:Y:S01]  /*133e0*/  FSEL R62, R37, -INF , P3 ;  /* 0xff800000253e7808 */ /* 0x000fe20001800000 */
[----:B------:R-:W1:Y:S01]  /*133f0*/  MUFU.TANH R65, R65 ;  /* 0x0000004100417308 */ /* 0x000e620000002400 */
[----:B0-----:R-:W-:Y:S02]  /*13400*/  FSEL R32, R32, -INF , P2 ;  /* 0xff80000020207808 */ /* 0x001fe40001000000 */
[----:B------:R-:W-:-:S02]  /*13410*/  ISETP.GT.AND P2, PT, R27, 0x49, PT ;  /* 0x000000491b00780c */ /* 0x000fc40003f44270 */
[----:B------:R-:W-:Y:S02]  /*13420*/  FMNMX.FTZ R31, R32, R31, !PT ;  /* 0x0000001f201f7209 */ /* 0x000fe40007810000 */
[----:B------:R-:W-:Y:S01]  /*13430*/  ISETP.GT.AND P3, PT, R27, 0x50, PT ;  /* 0x000000501b00780c */ /* 0x000fe20003f64270 */
[----:B------:R-:W0:Y:S01]  /*13440*/  MUFU.TANH R69, R69 ;  /* 0x0000004500457308 */ /* 0x000e220000002400 */
[----:B--2---:R-:W-:Y:S02]  /*13450*/  FSEL R54, R61, -INF , P2 ;  /* 0xff8000003d367808 */ /* 0x004fe40001000000 */
[----:B------:R-:W-:Y:S02]  /*13460*/  FMNMX.FTZ R31, R62, R31, !PT ;  /* 0x0000001f3e1f7209 */ /* 0x000fe40007810000 */
[----:B------:R-:W-:Y:S02]  /*13470*/  ISETP.GT.AND P2, PT, R27, 0x51, PT ;  /* 0x000000511b00780c */ /* 0x000fe40003f44270 */
[----:B------:R-:W-:Y:S01]  /*13480*/  FSEL R102, R39, -INF , P3 ;  /* 0xff80000027667808 */ /* 0x000fe20001800000 */
[----:B------:R-:W2:Y:S01]  /*13490*/  MUFU.TANH R73, R73 ;  /* 0x0000004900497308 */ /* 0x000ea20000002400 */
[----:B------:R-:W-:-:S02]  /*134a0*/  FMNMX.FTZ R31, R54, R31, !PT ;  /* 0x0000001f361f7209 */ /* 0x000fc40007810000 */
[----:B------:R-:W-:Y:S02]  /*134b0*/  ISETP.GT.AND P3, PT, R27, 0x58, PT ;  /* 0x000000581b00780c */ /* 0x000fe40003f64270 */
[----:B-1----:R-:W-:Y:S02]  /*134c0*/  FSEL R104, R65, -INF , P2 ;  /* 0xff80000041687808 */ /* 0x002fe40001000000 */
[----:B------:R-:W-:Y:S01]  /*134d0*/  FMNMX.FTZ R31, R102, R31, !PT ;  /* 0x0000001f661f7209 */ /* 0x000fe20007810000 */
[----:B------:R-:W1:Y:S01]  /*134e0*/  MUFU.TANH R77, R77 ;  /* 0x0000004d004d7308 */ /* 0x000e620000002400 */
[----:B------:R-:W-:Y:S02]  /*134f0*/  ISETP.GT.AND P2, PT, R27, 0x59, PT ;  /* 0x000000591b00780c */ /* 0x000fe40003f44270 */
[----:B------:R-:W-:Y:S02]  /*13500*/  FSEL R50, R41, -INF , P3 ;  /* 0xff80000029327808 */ /* 0x000fe40001800000 */
[----:B------:R-:W-:-:S02]  /*13510*/  FMNMX.FTZ R31, R104, R31, !PT ;  /* 0x0000001f681f7209 */ /* 0x000fc40007810000 */
[----:B------:R-:W-:Y:S01]  /*13520*/  ISETP.GT.AND P3, PT, R27, 0x60, PT ;  /* 0x000000601b00780c */ /* 0x000fe20003f64270 */
[----:B------:R-:W3:Y:S01]  /*13530*/  MUFU.TANH R81, R81 ;  /* 0x0000005100517308 */ /* 0x000ee20000002400 */
[----:B0-----:R-:W-:Y:S02]  /*13540*/  FSEL R46, R69, -INF , P2 ;  /* 0xff800000452e7808 */ /* 0x001fe40001000000 */
[----:B------:R-:W-:Y:S02]  /*13550*/  FMNMX.FTZ R31, R50, R31, !PT ;  /* 0x0000001f321f7209 */ /* 0x000fe40007810000 */
[----:B------:R-:W-:Y:S02]  /*13560*/  ISETP.GT.AND P2, PT, R27, 0x61, PT ;  /* 0x000000611b00780c */ /* 0x000fe40003f44270 */
[----:B------:R-:W-:Y:S01]  /*13570*/  FSEL R106, R106, -INF , P3 ;  /* 0xff8000006a6a7808 */ /* 0x000fe20001800000 */
[----:B------:R-:W0:Y:S01]  /*13580*/  MUFU.TANH R85, R85 ;  /* 0x0000005500557308 */ /* 0x000e220000002400 */
[----:B------:R-:W-:-:S02]  /*13590*/  FMNMX.FTZ R31, R46, R31, !PT ;  /* 0x0000001f2e1f7209 */ /* 0x000fc40007810000 */
[----:B------:R-:W-:Y:S02]  /*135a0*/  ISETP.GT.AND P3, PT, R27, 0x68, PT ;  /* 0x000000681b00780c */ /* 0x000fe40003f64270 */
[----:B--2---:R-:W-:Y:S02]  /*135b0*/  FSEL R42, R73, -INF , P2 ;  /* 0xff800000492a7808 */ /* 0x004fe40001000000 */
[----:B------:R-:W-:Y:S01]  /*135c0*/  FMNMX.FTZ R31, R106, R31, !PT ;  /* 0x0000001f6a1f7209 */ /* 0x000fe20007810000 */
[----:B------:R-:W-:Y:S01]  /*135d0*/  MUFU.EX2 R181, R181 ;  /* 0x000000b500b57308 */ /* 0x000fe20000000800 */
[----:B------:R-:W-:Y:S02]  /*135e0*/  ISETP.GT.AND P2, PT, R27, 0x69, PT ;  /* 0x000000691b00780c */ /* 0x000fe40003f44270 */
[----:B------:R-:W-:Y:S02]  /*135f0*/  FSEL R108, R108, -INF , P3 ;  /* 0xff8000006c6c7808 */ /* 0x000fe40001800000 */
[----:B------:R-:W-:-:S02]  /*13600*/  FMNMX.FTZ R31, R42, R31, !PT ;  /* 0x0000001f2a1f7209 */ /* 0x000fc40007810000 */
[----:B------:R-:W-:Y:S01]  /*13610*/  ISETP.GT.AND P3, PT, R27, 0x70, PT ;  /* 0x000000701b00780c */ /* 0x000fe20003f64270 */
[----:B------:R-:W2:Y:S01]  /*13620*/  MUFU.EX2 R64, R64 ;  /* 0x0000004000407308 */ /* 0x000ea20000000800 */
[----:B-1----:R-:W-:Y:S02]  /*13630*/  FSEL R38, R77, -INF , P2 ;  /* 0xff8000004d267808 */ /* 0x002fe40001000000 */
[----:B------:R-:W-:Y:S02]  /*13640*/  FMNMX.FTZ R31, R108, R31, !PT ;  /* 0x0000001f6c1f7209 */ /* 0x000fe40007810000 */
[----:B------:R-:W-:Y:S02]  /*13650*/  ISETP.GT.AND P2, PT, R27, 0x71, PT ;  /* 0x000000711b00780c */ /* 0x000fe40003f44270 */
[----:B------:R-:W-:Y:S01]  /*13660*/  FSEL R110, R110, -INF , P3 ;  /* 0xff8000006e6e7808 */ /* 0x000fe20001800000 */
[----:B------:R-:W1:Y:S01]  /*13670*/  MUFU.EX2 R183, R183 ;  /* 0x000000b700b77308 */ /* 0x000e620000000800 */
[----:B------:R-:W-:-:S02]  /*13680*/  FMNMX.FTZ R31, R38, R31, !PT ;  /* 0x0000001f261f7209 */ /* 0x000fc40007810000 */
[----:B------:R-:W-:Y:S02]  /*13690*/  ISETP.GT.AND P3, PT, R27, 0x78, PT ;  /* 0x000000781b00780c */ /* 0x000fe40003f64270 */
[----:B---3--:R-:W-:Y:S02]  /*136a0*/  FSEL R34, R81, -INF , P2 ;  /* 0xff80000051227808 */ /* 0x008fe40001000000 */
[----:B------:R-:W-:Y:S01]  /*136b0*/  FMNMX.FTZ R31, R110, R31, !PT ;  /* 0x0000001f6e1f7209 */ /* 0x000fe20007810000 */
[----:B------:R-:W3:Y:S01]  /*136c0*/  MUFU.EX2 R2, R2 ;  /* 0x0000000200027308 */ /* 0x000ee20000000800 */
[----:B------:R-:W-:Y:S02]  /*136d0*/  ISETP.GT.AND P2, PT, R27, 0x79, PT ;  /* 0x000000791b00780c */ /* 0x000fe40003f44270 */
[----:B------:R-:W-:Y:S02]  /*136e0*/  FSEL R112, R112, -INF , P3 ;  /* 0xff80000070707808 */ /* 0x000fe40001800000 */
[----:B------:R-:W-:-:S02]  /*136f0*/  FMNMX.FTZ R31, R34, R31, !PT ;  /* 0x0000001f221f7209 */ /* 0x000fc40007810000 */
[----:B0-----:R-:W-:Y:S01]  /*13700*/  FSEL R114, R85, -INF , P2 ;  /* 0xff80000055727808 */ /* 0x001fe20001000000 */
[----:B------:R-:W0:Y:S01]  /*13710*/  MUFU.EX2 R177, R177 ;  /* 0x000000b100b17308 */ /* 0x000e220000000800 */
[----:B------:R-:W-:-:S04]  /*13720*/  FMNMX.FTZ R31, R112, R31, !PT ;  /* 0x0000001f701f7209 */ /* 0x000fc80007810000 */
[----:B------:R-:W-:-:S03]  /*13730*/  FMNMX.FTZ R31, R114, R31, !PT ;  /* 0x0000001f721f7209 */ /* 0x000fc60007810000 */
[----:B------:R-:W4:Y:S02]  /*13740*/  MUFU.EX2 R4, R4 ;  /* 0x0000000400047308 */ /* 0x000f240000000800 */
[----:B------:R-:W2:Y:S06]  /*13750*/  SHFL.BFLY PT, R116, R31, 0x2, 0x1f ;  /* 0x0c401f001f747f89 */ /* 0x000eac00000e0000 */
[----:B------:R-:W4:Y:S08]  /*13760*/  MUFU.EX2 R179, R179 ;  /* 0x000000b300b37308 */ /* 0x000f300000000800 */
[----:B------:R-:W4:Y:S08]  /*13770*/  MUFU.EX2 R6, R6 ;  /* 0x0000000600067308 */ /* 0x000f300000000800 */
[----:B------:R-:W-:Y:S01]  /*13780*/  MUFU.EX2 R173, R173 ;  /* 0x000000ad00ad7308 */ /* 0x000fe20000000800 */
[----:B--2---:R-:W-:-:S05]  /*13790*/  FMNMX.FTZ R116, R31, R116, !PT ;  /* 0x000000741f747209 */ /* 0x004fca0007810000 */
[----:B------:R-:W2:Y:S02]  /*137a0*/  SHFL.BFLY PT, R7, R116, 0x1, 0x1f ;  /* 0x0c201f0074077f89 */ /* 0x000ea400000e0000 */
[----:B------:R-:W-:Y:S08]  /*137b0*/  MUFU.EX2 R8, R8 ;  /* 0x0000000800087308 */ /* 0x000ff00000000800 */
[----:B------:R-:W-:Y:S08]  /*137c0*/  MUFU.EX2 R175, R175 ;  /* 0x000000af00af7308 */ /* 0x000ff00000000800 */
[----:B------:R-:W-:Y:S01]  /*137d0*/  MUFU.EX2 R10, R10 ;  /* 0x0000000a000a7308 */ /* 0x000fe20000000800 */
[----:B--2---:R-:W-:-:S07]  /*137e0*/  FMNMX.FTZ R194, R116, R7, !PT ;  /* 0x0000000774c27209 */ /* 0x004fce0007810000 */
[----:B------:R-:W-:Y:S01]  /*137f0*/  MUFU.EX2 R169, R169 ;  /* 0x000000a900a97308 */ /* 0x000fe20000000800 */
[----:B------:R-:W-:Y:S02]  /*13800*/  MOV R116, R151 ;  /* 0x0000009700747202 */ /* 0x000fe40000000f00 */
[C---:B------:R-:W-:Y:S01]  /*13810*/  FSETP.NEU.FTZ.AND P2, PT, R194.reuse, -INF , PT ;  /* 0xff800000c200780b */ /* 0x040fe20003f5d000 */
[----:B------:R-:W-:-:S04]  /*13820*/  FMUL.FTZ R7, R194, R9 ;  /* 0x00000009c2077220 */ /* 0x000fc80000410000 */
[----:B------:R-:W-:Y:S01]  /*13830*/  MUFU.EX2 R12, R12 ;  /* 0x0000000c000c7308 */ /* 0x000fe20000000800 */
[----:B------:R-:W-:-:S05]  /*13840*/  FSEL R39, R7, RZ, P2 ;  /* 0x000000ff07277208 */ /* 0x000fca0001000000 */
[-CC-:B------:R-:W-:Y:S01]  /*13850*/  FFMA.FTZ R180, R76, R9.reuse, -R39.reuse ;  /* 0x000000094cb47223 */ /* 0x180fe20000010827 */
[-CC-:B------:R-:W-:Y:S01]  /*13860*/  FFMA.FTZ R11, R3, R9.reuse, -R39.reuse ;  /* 0x00000009030b7223 */ /* 0x180fe20000010827 */
[-CC-:B------:R-:W-:Y:S01]  /*13870*/  FFMA.FTZ R182, R68, R9.reuse, -R39.reuse ;  /* 0x0000000944b67223 */ /* 0x180fe20000010827 */
[-CC-:B------:R-:W-:Y:S01]  /*13880*/  FFMA.FTZ R168, R20, R9.reuse, -R39.reuse ;  /* 0x0000000914a87223 */ /* 0x180fe20000010827 */
[----:B------:R-:W-:Y:S01]  /*13890*/  FADD.FTZ R20, R181, R64 ;  /* 0x00000040b5147221 */ /* 0x000fe20000010000 */
[-CC-:B------:R-:W-:Y:S01]  /*138a0*/  FFMA.FTZ R13, R72, R9.reuse, -R39.reuse ;  /* 0x00000009480d7223 */ /* 0x180fe20000010827 */
[----:B------:R-:W-:Y:S01]  /*138b0*/  MUFU.EX2 R180, R180 ;  /* 0x000000b400b47308 */ /* 0x000fe20000000800 */
[-CC-:B------:R-:W-:Y:S01]  /*138c0*/  FFMA.FTZ R176, R80, R9.reuse, -R39.reuse ;  /* 0x0000000950b07223 */ /* 0x180fe20000010827 */
[----:B-1----:R-:W-:Y:S01]  /*138d0*/  FADD.FTZ R3, R183, R20 ;  /* 0x00000014b7037221 */ /* 0x002fe20000010000 */
[-CC-:B------:R-:W-:Y:S01]  /*138e0*/  FFMA.FTZ R15, R84, R9.reuse, -R39.reuse ;  /* 0x00000009540f7223 */ /* 0x180fe20000010827 */
[-CC-:B------:R-:W-:Y:S01]  /*138f0*/  FFMA.FTZ R178, R88, R9.reuse, -R39.reuse ;  /* 0x0000000958b27223 */ /* 0x180fe20000010827 */
[-C--:B------:R-:W-:Y:S01]  /*13900*/  FFMA.FTZ R25, R96, R9.reuse, -R39 ;  /* 0x0000000960197223 */ /* 0x080fe20000010827 */
[----:B---3--:R-:W-:Y:S01]  /*13910*/  FADD.FTZ R20, R2, R3 ;  /* 0x0000000302147221 */ /* 0x008fe20000010000 */
[-CC-:B------:R-:W-:Y:S01]  /*13920*/  FFMA.FTZ R172, R98, R9.reuse, -R39.reuse ;  /* 0x0000000962ac7223 */ /* 0x180fe20000010827 */
[----:B------:R-:W1:Y:S01]  /*13930*/  MUFU.EX2 R11, R11 ;  /* 0x0000000b000b7308 */ /* 0x000e620000000800 */
[-CC-:B------:R-:W-:Y:S01]  /*13940*/  FFMA.FTZ R170, R24, R9.reuse, -R39.reuse ;  /* 0x0000000918aa7223 */ /* 0x180fe20000010827 */
[----:B0-----:R-:W-:Y:S01]  /*13950*/  FADD.FTZ R3, R177, R20 ;  /* 0x00000014b1037221 */ /* 0x001fe20000010000 */
[-CC-:B------:R-:W-:Y:S01]  /*13960*/  FFMA.FTZ R27, R92, R9.reuse, -R39.reuse ;  /* 0x000000095c1b7223 */ /* 0x180fe20000010827 */
[-CC-:B------:R-:W-:Y:S01]  /*13970*/  FFMA.FTZ R174, R100, R9.reuse, -R39.reuse ;  /* 0x0000000964ae7223 */ /* 0x180fe20000010827 */
[-C--:B------:R-:W-:Y:S01]  /*13980*/  FFMA.FTZ R29, R90, R9.reuse, -R39 ;  /* 0x000000095a1d7223 */ /* 0x080fe20000010827 */
[----:B----4-:R-:W-:Y:S01]  /*13990*/  FADD.FTZ R20, R4, R3 ;  /* 0x0000000304147221 */ /* 0x010fe20000010000 */
[-CC-:B------:R-:W-:Y:S01]  /*139a0*/  FFMA.FTZ R31, R94, R9.reuse, -R39.reuse ;  /* 0x000000095e1f7223 */ /* 0x180fe20000010827 */
[----:B------:R-:W0:Y:S01]  /*139b0*/  MUFU.EX2 R182, R182 ;  /* 0x000000b600b67308 */ /* 0x000e220000000800 */
[-CC-:B------:R-:W-:Y:S01]  /*139c0*/  FFMA.FTZ R33, R28, R9.reuse, -R39.reuse ;  /* 0x000000091c217223 */ /* 0x180fe20000010827 */
[----:B------:R-:W-:Y:S01]  /*139d0*/  FADD.FTZ R7, R179, R20 ;  /* 0x00000014b3077221 */ /* 0x000fe20000010000 */
[-CC-:B------:R-:W-:Y:S01]  /*139e0*/  FFMA.FTZ R164, R66, R9.reuse, -R39.reuse ;  /* 0x0000000942a47223 */ /* 0x180fe20000010827 */
[-CC-:B------:R-:W-:Y:S01]  /*139f0*/  FFMA.FTZ R35, R32, R9.reuse, -R39.reuse ;  /* 0x0000000920237223 */ /* 0x180fe20000010827 */
[-C--:B------:R-:W-:Y:S01]  /*13a00*/  FFMA.FTZ R166, R62, R9.reuse, -R39 ;  /* 0x000000093ea67223 */ /* 0x080fe20000010827 */
[----:B------:R-:W-:Y:S01]  /*13a10*/  FADD.FTZ R24, R6, R7 ;  /* 0x0000000706187221 */ /* 0x000fe20000010000 */
[----:B------:R-:W-:Y:S01]  /*13a20*/  IMAD.IADD R28, R195, 0x1, -R192 ;  /* 0x00000001c31c7824 */ /* 0x000fe200078e0ac0 */
[----:B------:R-:W2:Y:S01]  /*13a30*/  MUFU.EX2 R13, R13 ;  /* 0x0000000d000d7308 */ /* 0x000ea20000000800 */
[----:B-1----:R-:W-:Y:S01]  /*13a40*/  FADD.FTZ R3, R180, R11 ;  /* 0x0000000bb4037221 */ /* 0x002fe20000010000 */
[----:B------:R-:W-:Y:S01]  /*13a50*/  FADD.FTZ R7, R173, R24 ;  /* 0x00000018ad077221 */ /* 0x000fe20000010000 */
[-CC-:B------:R-:W-:Y:S01]  /*13a60*/  FFMA.FTZ R37, R54, R9.reuse, -R39.reuse ;  /* 0x0000000936257223 */ /* 0x180fe20000010827 */
[----:B------:R-:W-:Y:S01]  /*13a70*/  LEA R28, R193, R28, 0x7 ;  /* 0x0000001cc11c7211 */ /* 0x000fe200078e38ff */
[-C--:B------:R-:W-:Y:S01]  /*13a80*/  FFMA.FTZ R102, R102, R9.reuse, -R39 ;  /* 0x0000000966667223 */ /* 0x080fe20000010827 */
[----:B------:R-:W-:Y:S01]  /*13a90*/  FADD.FTZ R24, R8, R7 ;  /* 0x0000000708187221 */ /* 0x000fe20000010000 */
[-C--:B------:R-:W-:Y:S01]  /*13aa0*/  FFMA.FTZ R104, R104, R9.reuse, -R39 ;  /* 0x0000000968687223 */ /* 0x080fe20000010827 */
[----:B------:R-:W1:Y:S01]  /*13ab0*/  MUFU.EX2 R176, R176 ;  /* 0x000000b000b07308 */ /* 0x000e620000000800 */
[----:B0-----:R-:W-:Y:S01]  /*13ac0*/  FADD.FTZ R20, R182, R3 ;  /* 0x00000003b6147221 */ /* 0x001fe20000010000 */
[----:B------:R-:W-:Y:S01]  /*13ad0*/  FADD.FTZ R7, R175, R24 ;  /* 0x00000018af077221 */ /* 0x000fe20000010000 */
[----:B------:R-:W-:Y:S01]  /*13ae0*/  SHF.R.S32.HI R41, RZ, 0x1f, R28 ;  /* 0x0000001fff297819 */ /* 0x000fe2000001141c */
[-CC-:B------:R-:W-:Y:S01]  /*13af0*/  FFMA.FTZ R50, R50, R9.reuse, -R39.reuse ;  /* 0x0000000932327223 */ /* 0x180fe20000010827 */
[-C--:B------:R-:W-:Y:S01]  /*13b00*/  FFMA.FTZ R46, R46, R9.reuse, -R39 ;  /* 0x000000092e2e7223 */ /* 0x080fe20000010827 */
[----:B------:R-:W-:Y:S01]  /*13b10*/  FADD.FTZ R24, R10, R7 ;  /* 0x000000070a187221 */ /* 0x000fe20000010000 */
[----:B------:R-:W-:Y:S01]  /*13b20*/  LEA.HI R7, R41, R28, RZ, 0x7 ;  /* 0x0000001c29077211 */ /* 0x000fe200078f38ff */
[----:B------:R-:W0:Y:S01]  /*13b30*/  MUFU.EX2 R15, R15 ;  /* 0x0000000f000f7308 */ /* 0x000e220000000800 */
[----:B--2---:R-:W-:Y:S01]  /*13b40*/  FADD.FTZ R3, R13, R20 ;  /* 0x000000140d037221 */ /* 0x004fe20000010000 */
[----:B------:R-:W-:Y:S01]  /*13b50*/  FADD.FTZ R43, R169, R24 ;  /* 0x00000018a92b7221 */ /* 0x000fe20000010000 */
[--C-:B------:R-:W-:Y:S01]  /*13b60*/  FFMA.FTZ R106, R106, R9, -R39.reuse ;  /* 0x000000096a6a7223 */ /* 0x100fe20000010827 */
[----:B------:R-:W-:Y:S01]  /*13b70*/  F2FP.F16.F32.PACK_AB R183, R2, R183 ;  /* 0x000000b702b7723e */ /* 0x000fe200000000ff */
[-C--:B------:R-:W-:Y:S01]  /*13b80*/  FFMA.FTZ R42, R42, R9.reuse, -R39 ;  /* 0x000000092a2a7223 */ /* 0x080fe20000010827 */
[----:B------:R-:W-:Y:S01]  /*13b90*/  FADD.FTZ R24, R12, R43 ;  /* 0x0000002b0c187221 */ /* 0x000fe20000010000 */
[-C--:B------:R-:W-:Y:S01]  /*13ba0*/  FFMA.FTZ R108, R108, R9.reuse, -R39 ;  /* 0x000000096c6c7223 */ /* 0x080fe20000010827 */
[----:B------:R-:W2:Y:S01]  /*13bb0*/  MUFU.EX2 R178, R178 ;  /* 0x000000b200b27308 */ /* 0x000ea20000000800 */
[----:B-1----:R-:W-:Y:S01]  /*13bc0*/  FADD.FTZ R20, R176, R3 ;  /* 0x00000003b0147221 */ /* 0x002fe20000010000 */
[-CC-:B------:R-:W-:Y:S01]  /*13bd0*/  FFMA.FTZ R38, R38, R9.reuse, -R39.reuse ;  /* 0x0000000926267223 */ /* 0x180fe20000010827 */
[-CC-:B------:R-:W-:Y:S01]  /*13be0*/  FFMA.FTZ R110, R110, R9.reuse, -R39.reuse ;  /* 0x000000096e6e7223 */ /* 0x180fe20000010827 */
[-CC-:B------:R-:W-:Y:S01]  /*13bf0*/  FFMA.FTZ R34, R34, R9.reuse, -R39.reuse ;  /* 0x0000000922227223 */ /* 0x180fe20000010827 */
[-CC-:B------:R-:W-:Y:S01]  /*13c00*/  FFMA.FTZ R112, R112, R9.reuse, -R39.reuse ;  /* 0x0000000970707223 */ /* 0x180fe20000010827 */
[----:B------:R-:W-:Y:S01]  /*13c10*/  FFMA.FTZ R114, R114, R9, -R39 ;  /* 0x0000000972727223 */ /* 0x000fe20000010827 */
[----:B------:R-:W-:Y:S01]  /*13c20*/  F2FP.F16.F32.PACK_AB R182, R13, R182 ;  /* 0x000000b60db6723e */ /* 0x000fe200000000ff */
[----:B------:R-:W1:Y:S01]  /*13c30*/  MUFU.EX2 R25, R25 ;  /* 0x0000001900197308 */ /* 0x000e620000000800 */
[----:B0-----:R-:W-:Y:S01]  /*13c40*/  FADD.FTZ R3, R15, R20 ;  /* 0x000000140f037221 */ /* 0x001fe20000010000 */
[----:B------:R-:W-:Y:S01]  /*13c50*/  SHF.R.S32.HI R7, RZ, 0x7, R7 ;  /* 0x00000007ff077819 */ /* 0x000fe20000011407 */
[--C-:B------:R-:W-:Y:S01]  /*13c60*/  IMAD.MOV.U32 R100, RZ, RZ, R151.reuse ;  /* 0x000000ffff647224 */ /* 0x100fe200078e0097 */
[----:B------:R-:W-:Y:S01]  /*13c70*/  F2FP.F16.F32.PACK_AB R177, R4, R177 ;  /* 0x000000b104b1723e */ /* 0x000fe200000000ff */
[----:B------:R-:W-:Y:S01]  /*13c80*/  IMAD.MOV.U32 R96, RZ, RZ, R151 ;  /* 0x000000ffff607224 */ /* 0x000fe200078e0097 */
[----:B------:R-:W-:Y:S01]  /*13c90*/  F2FP.F16.F32.PACK_AB R175, R10, R175 ;  /* 0x000000af0aaf723e */ /* 0x000fe200000000ff */
[----:B------:R-:W-:Y:S01]  /*13ca0*/  VIADD R10, R150, 0xfffffffe ;  /* 0xfffffffe960a7836 */ /* 0x000fe20000000000 */
[----:B------:R-:W0:Y:S01]  /*13cb0*/  MUFU.EX2 R172, R172 ;  /* 0x000000ac00ac7308 */ /* 0x000e220000000800 */
[----:B--2---:R-:W-:Y:S01]  /*13cc0*/  FADD.FTZ R20, R178, R3 ;  /* 0x00000003b2147221 */ /* 0x004fe20000010000 */
[----:B------:R-:W-:Y:S01]  /*13cd0*/  F2FP.F16.F32.PACK_AB R180, R11, R180 ;  /* 0x000000b40bb4723e */ /* 0x000fe200000000ff */
[--C-:B------:R-:W-:Y:S01]  /*13ce0*/  IMAD.MOV.U32 R150, RZ, RZ, R151.reuse ;  /* 0x000000ffff967224 */ /* 0x100fe200078e0097 */
[----:B------:R-:W-:Y:S01]  /*13cf0*/  F2FP.F16.F32.PACK_AB R181, R64, R181 ;  /* 0x000000b540b5723e */ /* 0x000fe200000000ff */
[--C-:B------:R-:W-:Y:S01]  /*13d00*/  IMAD.MOV.U32 R94, RZ, RZ, R151.reuse ;  /* 0x000000ffff5e7224 */ /* 0x100fe200078e0097 */
[----:B------:R-:W-:Y:S01]  /*13d10*/  F2FP.F16.F32.PACK_AB R179, R6, R179 ;  /* 0x000000b306b3723e */ /* 0x000fe200000000ff */
[--C-:B------:R-:W-:Y:S01]  /*13d20*/  IMAD.MOV.U32 R90, RZ, RZ, R151.reuse ;  /* 0x000000ffff5a7224 */ /* 0x100fe200078e0097 */
[----:B------:R-:W2:Y:S01]  /*13d30*/  MUFU.EX2 R27, R27 ;  /* 0x0000001b001b7308 */ /* 0x000ea20000000800 */
[----:B-1----:R-:W-:Y:S01]  /*13d40*/  FADD.FTZ R3, R25, R20 ;  /* 0x0000001419037221 */ /* 0x002fe20000010000 */
[----:B------:R-:W-:Y:S01]  /*13d50*/  F2FP.F16.F32.PACK_AB R173, R8, R173 ;  /* 0x000000ad08ad723e */ /* 0x000fe200000000ff */
[----:B------:R-:W-:Y:S01]  /*13d60*/  IMAD.MOV.U32 R88, RZ, RZ, R151 ;  /* 0x000000ffff587224 */ /* 0x000fe200078e0097 */
[----:B------:R-:W-:-:S02]  /*13d70*/  F2FP.F16.F32.PACK_AB R169, R12, R169 ;  /* 0x000000a90ca9723e */ /* 0x000fc400000000ff */
[----:B------:R-:W-:Y:S02]  /*13d80*/  F2FP.F16.F32.PACK_AB R176, R15, R176 ;  /* 0x000000b00fb0723e */ /* 0x000fe400000000ff */
[----:B------:R-:W1:Y:S01]  /*13d90*/  MUFU.EX2 R171, R171 ;  /* 0x000000ab00ab7308 */ /* 0x000e620000000800 */
[----:B0-----:R-:W-:Y:S01]  /*13da0*/  FADD.FTZ R20, R172, R3 ;  /* 0x00000003ac147221 */ /* 0x001fe20000010000 */
[----:B------:R-:W-:Y:S02]  /*13db0*/  F2FP.F16.F32.PACK_AB R178, R25, R178 ;  /* 0x000000b219b2723e */ /* 0x000fe400000000ff */
[-C--:B------:R-:W-:Y:S02]  /*13dc0*/  MOV R98, R151.reuse ;  /* 0x0000009700627202 */ /* 0x080fe40000000f00 */
[----:B------:R-:W-:Y:S02]  /*13dd0*/  MOV R92, R151 ;  /* 0x00000097005c7202 */ /* 0x000fe40000000f00 */
        /* <DEDUP_REMOVED lines=16> */
[----:B--2---:R-:W-:-:S07]  /*13ee0*/  FADD.FTZ R0, R168, R3 ;  /* 0x00000003a8007221 */ /* 0x004fce0000010000 */
[----:B------:R-:W2:Y:S01]  /*13ef0*/  MUFU.EX2 R167, R167 ;  /* 0x000000a700a77308 */ /* 0x000ea20000000800 */
[C---:B-1----:R-:W-:Y:S01]  /*13f00*/  FADD.FTZ R20, R26.reuse, R45 ;  /* 0x0000002d1a147221 */ /* 0x042fe20000010000 */
[----:B------:R-:W-:-:S06]  /*13f10*/  F2FP.F16.F32.PACK_AB R165, R26, R165 ;  /* 0x000000a51aa5723e */ /* 0x000fcc00000000ff */
[----:B------:R-:W1:Y:S01]  /*13f20*/  MUFU.EX2 R170, R170 ;  /* 0x000000aa00aa7308 */ /* 0x000e620000000800 */
[C---:B0-----:R-:W-:Y:S01]  /*13f30*/  FADD.FTZ R3, R31.reuse, R0 ;  /* 0x000000001f037221 */ /* 0x041fe20000010000 */
[----:B------:R-:W-:-:S06]  /*13f40*/  F2FP.F16.F32.PACK_AB R168, R31, R168 ;  /* 0x000000a81fa8723e */ /* 0x000fcc00000000ff */
[----:B------:R-:W0:Y:S01]  /*13f50*/  MUFU.EX2 R30, R30 ;  /* 0x0000001e001e7308 */ /* 0x000e220000000800 */
[----:B--2---:R-:W-:-:S07]  /*13f60*/  FADD.FTZ R45, R167, R20 ;  /* 0x00000014a72d7221 */ /* 0x004fce0000010000 */
[----:B------:R-:W2:Y:S01]  /*13f70*/  MUFU.EX2 R33, R33 ;  /* 0x0000002100217308 */ /* 0x000ea20000000800 */
[----:B-1----:R-:W-:-:S07]  /*13f80*/  FADD.FTZ R0, R170, R3 ;  /* 0x00000003aa007221 */ /* 0x002fce0000010000 */
[----:B------:R-:W1:Y:S01]  /*13f90*/  MUFU.EX2 R161, R161 ;  /* 0x000000a100a17308 */ /* 0x000e620000000800 */
[C---:B0-----:R-:W-:Y:S01]  /*13fa0*/  FADD.FTZ R20, R30.reuse, R45 ;  /* 0x0000002d1e147221 */ /* 0x041fe20000010000 */
[----:B------:R-:W-:-:S06]  /*13fb0*/  F2FP.F16.F32.PACK_AB R167, R30, R167 ;  /* 0x000000a71ea7723e */ /* 0x000fcc00000000ff */
        /* <DEDUP_REMOVED lines=25> */
[----:B------:R2:W3:Y:S01]  /*14150*/  MUFU.EX2 R41, R104 ;  /* 0x0000006800297308 */ /* 0x0004e20000000800 */
[----:B-1----:R-:W-:-:S07]  /*14160*/  FADD.FTZ R0, R102, R3 ;  /* 0x0000000366007221 */ /* 0x002fce0000010000 */
[----:B------:R-:W1:Y:S01]  /*14170*/  MUFU.EX2 R159, R159 ;  /* 0x0000009f009f7308 */ /* 0x000e620000000800 */
[C---:B0-----:R-:W-:Y:S01]  /*14180*/  FADD.FTZ R2, R44.reuse, R47 ;  /* 0x0000002f2c027221 */ /* 0x041fe20000010000 */
[----:B------:R-:W-:Y:S02]  /*14190*/  F2FP.F16.F32.PACK_AB R157, R44, R157 ;  /* 0x0000009d2c9d723e */ /* 0x000fe400000000ff */
[----:B--2---:R-:W-:-:S04]  /*141a0*/  MOV R104, R151 ;  /* 0x0000009700687202 */ /* 0x004fc80000000f00 */
        /* <DEDUP_REMOVED lines=23> */
[----:B------:R-:W-:Y:S01]  /*14320*/  F2FP.F16.F32.PACK_AB R156, R39, R106 ;  /* 0x0000006a279c723e */ /* 0x000fe200000000ff */
[----:B------:R-:W-:-:S05]  /*14330*/  IMAD.MOV.U32 R106, RZ, RZ, R151 ;  /* 0x000000ffff6a7224 */ /* 0x000fca00078e0097 */
[----:B------:R-:W0:Y:S01]  /*14340*/  MUFU.EX2 R110, R110 ;  /* 0x0000006e006e7308 */ /* 0x000e220000000800 */
[----:B--2---:R-:W-:-:S07]  /*14350*/  FADD.FTZ R0, R108, R49 ;  /* 0x000000316c007221 */ /* 0x004fce0000010000 */
[----:B------:R-:W2:Y:S01]  /*14360*/  MUFU.EX2 R47, R34 ;  /* 0x00000022002f7308 */ /* 0x000ea20000000800 */
[C---:B-1----:R-:W-:Y:S01]  /*14370*/  FADD.FTZ R13, R45.reuse, R0 ;  /* 0x000000002d0d7221 */ /* 0x042fe20000010000 */
[----:B------:R-:W-:Y:S01]  /*14380*/  F2FP.F16.F32.PACK_AB R158, R45, R108 ;  /* 0x0000006c2d9e723e */ /* 0x000fe200000000ff */
[----:B------:R-:W-:-:S05]  /*14390*/  IMAD.MOV.U32 R108, RZ, RZ, R151 ;  /* 0x000000ffff6c7224 */ /* 0x000fca00078e0097 */
[----:B------:R-:W1:Y:S01]  /*143a0*/  MUFU.EX2 R112, R112 ;  /* 0x0000007000707308 */ /* 0x000e620000000800 */
[----:B0-----:R-:W-:-:S07]  /*143b0*/  FADD.FTZ R0, R110, R13 ;  /* 0x0000000d6e007221 */ /* 0x001fce0000010000 */
[----:B------:R-:W0:Y:S01]  /*143c0*/  MUFU.EX2 R155, R155 ;  /* 0x0000009b009b7308 */ /* 0x000e220000000800 */
[C---:B--2---:R-:W-:Y:S01]  /*143d0*/  FADD.FTZ R13, R47.reuse, R0 ;  /* 0x000000002f0d7221 */ /* 0x044fe20000010000 */
[----:B------:R-:W-:Y:S02]  /*143e0*/  F2FP.F16.F32.PACK_AB R152, R47, R110 ;  /* 0x0000006e2f98723e */ /* 0x000fe400000000ff */
[----:B------:R-:W-:Y:S02]  /*143f0*/  MOV R0, 0x3f800000 ;  /* 0x3f80000000007802 */ /* 0x000fe40000000f00 */
[----:B------:R-:W-:Y:S02]  /*14400*/  MOV R110, R151 ;  /* 0x00000097006e7202 */ /* 0x000fe40000000f00 */
[----:B------:R2:W3:Y:S01]  /*14410*/  MUFU.EX2 R11, R114 ;  /* 0x00000072000b7308 */ /* 0x0004e20000000800 */
[----:B-1----:R-:W-:Y:S01]  /*14420*/  FADD.FTZ R4, R112, R13 ;  /* 0x0000000d70047221 */ /* 0x002fe20000010000 */
[----:B------:R-:W-:-:S04]  /*14430*/  VIMNMX R13, RZ, R7, !PT ;  /* 0x00000007ff0d7248 */ /* 0x000fc80007fe0100 */
[----:B------:R-:W-:Y:S02]  /*14440*/  ISETP.GE.AND P2, PT, R10, R13, PT ;  /* 0x0000000d0a00720c */ /* 0x000fe40003f46270 */
[----:B------:R-:W1:Y:S01]  /*14450*/  MUFU.EX2 R56, R56 ;  /* 0x0000003800387308 */ /* 0x000e620000000800 */
[----:B0-----:R-:W-:Y:S01]  /*14460*/  FADD.FTZ R3, R155, R2 ;  /* 0x000000029b037221 */ /* 0x001fe20000010000 */
[----:B------:R-:W-:Y:S02]  /*14470*/  IMAD.MOV.U32 R2, RZ, RZ, 0x3f800000 ;  /* 0x3f800000ff027424 */ /* 0x000fe400078e00ff */
[--C-:B--2---:R-:W-:Y:S01]  /*14480*/  IMAD.MOV.U32 R114, RZ, RZ, R151.reuse ;  /* 0x000000ffff727224 */ /* 0x104fe200078e0097 */
[C---:B---3--:R-:W-:Y:S01]  /*14490*/  F2FP.F16.F32.PACK_AB R154, R11.reuse, R112 ;  /* 0x000000700b9a723e */ /* 0x048fe200000000ff */
[----:B------:R-:W-:Y:S01]  /*144a0*/  FADD.FTZ R4, R11, R4 ;  /* 0x000000040b047221 */ /* 0x000fe20000010000 */
[----:B------:R-:W-:Y:S02]  /*144b0*/  IMAD.MOV.U32 R112, RZ, RZ, R151 ;  /* 0x000000ffff707224 */ /* 0x000fe400078e0097 */
[C---:B-1----:R-:W-:Y:S01]  /*144c0*/  FADD.FTZ R3, R56.reuse, R3 ;  /* 0x0000000338037221 */ /* 0x042fe20000010000 */
[----:B------:R-:W-:Y:S01]  /*144d0*/  F2FP.F16.F32.PACK_AB R155, R56, R155 ;  /* 0x0000009b389b723e */ /* 0x000fe200000000ff */
[----:B------:R-:W-:Y:S06]  /*144e0*/  @!P2 BRA `(.L_x_2384) ;  /* 0x000000380000a947 */ /* 0x000fec0003800000 */
[----:B------:R-:W-:Y:S01]  /*144f0*/  BSSY B1, `(.L_x_2385) ;  /* 0x000037e000017945 */ /* 0x000fe20003800000 */
[----:B------:R-:W-:Y:S01]  /*14500*/  IMAD.MOV.U32 R12, RZ, RZ, R21 ;  /* 0x000000ffff0c7224 */ /* 0x000fe200078e0015 */
[----:B------:R-:W-:Y:S01]  /*14510*/  MOV R7, R194 ;  /* 0x000000c200077202 */ /* 0x000fe20000000f00 */
[----:B------:R-:W-:Y:S01]  /*14520*/  IMAD.MOV.U32 R6, RZ, RZ, R10 ;  /* 0x000000ffff067224 */ /* 0x000fe200078e000a */
[----:B------:R-:W-:Y:S01]  /*14530*/  MOV R20, R185 ;  /* 0x000000b900147202 */ /* 0x000fe20000000f00 */
[----:B------:R-:W-:Y:S01]  /*14540*/  IMAD.MOV.U32 R15, RZ, RZ, R188 ;  /* 0x000000ffff0f7224 */ /* 0x000fe200078e00bc */
[----:B------:R-:W-:Y:S01]  /*14550*/  CS2R R150, SRZ ;  /* 0x0000000000967805 */ /* 0x000fe2000001ff00 */
[----:B------:R-:W-:Y:S01]  /*14560*/  IMAD.MOV.U32 R0, RZ, RZ, 0x3f800000 ;  /* 0x3f800000ff007424 */ /* 0x000fe200078e00ff */
        /* <DEDUP_REMOVED lines=31> */
.L_x_2396:
[----:B------:R-:W-:-:S05]  /*14760*/  VIADD R8, R20, 0x1 ;  /* 0x0000000114087836 */ /* 0x000fca0000000000 */
[----:B------:R-:W-:-:S04]  /*14770*/  ISETP.NE.AND P2, PT, R8, 0x2, PT ;  /* 0x000000020800780c */ /* 0x000fc80003f45270 */
[----:B------:R-:W-:Y:S02]  /*14780*/  SEL R188, RZ, 0x1, P2 ;  /* 0x00000001ffbc7807 */ /* 0x000fe40001000000 */
[----:B------:R-:W-:Y:S02]  /*14790*/  SEL R185, R8, RZ, P2 ;  /* 0x000000ff08b97207 */ /* 0x000fe40001000000 */
[----:B------:R-:W-:Y:S01]  /*147a0*/  LOP3.LUT R188, R15, R188, RZ, 0x3c, !PT ;  /* 0x000000bc0fbc7212 */ /* 0x000fe200078e3cff */
[----:B------:R-:W-:Y:S06]  /*147b0*/  @!P0 BRA `(.L_x_2386) ;  /* 0x0000000000048947 */ /* 0x000fec0003800000 */
[----:B------:R-:W-:Y:S01]  /*147c0*/  BPT.TRAP 0x1 ;  /* 0x000000040000795c */ /* 0x000fe20000300000 */
.L_x_2386:
[----:B------:R-:W-:Y:S02]  /*147d0*/  LEA R14, R185, R18, 0x3 ;  /* 0x00000012b90e7211 */ /* 0x000fe400078e18ff */
[----:B------:R-:W-:-:S04]  /*147e0*/  SHF.L.U32 R11, R188, 0x1f, RZ ;  /* 0x0000001fbc0b7819 */ /* 0x000fc800000006ff */
[----:B------:R0:W1:Y:S01]  /*147f0*/  SYNCS.PHASECHK.TRANS64.TRYWAIT P2, [R14+URZ+0x34830], R11 ;  /* 0x0348300b0e0075a7 */ /* 0x000062000804017f */
[----:B------:R-:W-:Y:S05]  /*14800*/  @!P0 BRA `(.L_x_2387) ;  /* 0x0000000000048947 */ /* 0x000fea0003800000 */
[----:B------:R-:W-:Y:S01]  /*14810*/  BPT.TRAP 0x1 ;  /* 0x000000040000795c */ /* 0x000fe20000300000 */
.L_x_2387:
[----:B------:R-:W-:Y:S01]  /*14820*/  BSSY B2, `(.L_x_2388) ;  /* 0x0000006000027945 */ /* 0x000fe20003800000 */
[----:B------:R-:W-:Y:S02]  /*14830*/  IMAD R8, R185, 0xc00, R5 ;  /* 0x00000c00b9087824 */ /* 0x000fe400078e0205 */
[----:B------:R-:W-:Y:S01]  /*14840*/  IMAD.MOV.U32 R9, RZ, RZ, 0x40000040 ;  /* 0x40000040ff097424 */ /* 0x000fe200078e00ff */
[----:B-1----:R-:W-:Y:S06]  /*14850*/  @P2 BRA `(.L_x_2389) ;  /* 0x0000000000082947 */ /* 0x002fec0003800000 */
[----:B------:R-:W1:Y:S02]  /*14860*/  SYNCS.PHASECHK.TRANS64.TRYWAIT P2, [R14+URZ+0x34830], R11 ;  /* 0x0348300b0e0075a7 */ /* 0x000e64000804017f */
[----:B-1----:R-:W-:Y:S05]  /*14870*/  @!P2 BRA `(.L_x_2390) ;  /* 0x000000f800d0a947 */ /* 0x002fea0003800000 */
.L_x_2389:
[----:B------:R-:W-:Y:S05]  /*14880*/  BSYNC B2 ;  /* 0x0000000000027941 */ /* 0x000fea0003800000 */
.L_x_2388:
[----:B------:R-:W2:Y:S04]  /*14890*/  LDL.64 R24, [R1+0x30] ;  /* 0x0000300001187983 */ /* 0x000ea80000100a00 */
[----:B------:R-:W3:Y:S04]  /*148a0*/  LDL.64 R230, [R1+0x28] ;  /* 0x0000280001e67983 */ /* 0x000ee80000100a00 */
[----:B------:R-:W4:Y:S01]  /*148b0*/  LDL.64 R228, [R1+0x20] ;  /* 0x0000200001e47983 */ /* 0x000f220000100a00 */
[C---:B------:R-:W-:Y:S02]  /*148c0*/  R2UR UR6, R8.reuse ;  /* 0x00000000080672ca */ /* 0x040fe400000e0000 */
[----:B------:R-:W-:Y:S01]  /*148d0*/  R2UR UR7, R9 ;  /* 0x00000000090772ca */ /* 0x000fe200000e0000 */
[----:B------:R-:W5:Y:S01]  /*148e0*/  LDL.64 R234, [R1+0x18] ;  /* 0x0000180001ea7983 */ /* 0x000f620000100a00 */
[----:B------:R-:W-:Y:S01]  /*148f0*/  VIADD R10, R8, 0x2 ;  /* 0x00000002080a7836 */ /* 0x000fe20000000000 */
[----:B01----:R-:W-:-:S02]  /*14900*/  MOV R11, 0x40000040 ;  /* 0x40000040000b7802 */ /* 0x003fc40000000f00 */
[----:B------:R-:W5:Y:S01]  /*14910*/  LDL.64 R232, [R1+0x10] ;  /* 0x0000100001e87983 */ /* 0x000f620000100a00 */
[----:B--2---:R-:W-:Y:S02]  /*14920*/  R2UR UR4, R24 ;  /* 0x00000000180472ca */ /* 0x004fe400000e0000 */
[----:B------:R-:W-:Y:S02]  /*14930*/  R2UR UR5, R25 ;  /* 0x00000000190572ca */ /* 0x000fe400000e0000 */
[----:B------:R-:W-:-:S11]  /*14940*/  WARPGROUP.ARRIVE ;  /* 0x00000000000079c5 */ /* 0x000fd60000000000 */
[----:B------:R-:W-:Y:S01]  /*14950*/  HGMMA.64x128x16.F32 R24, gdesc[UR4], RZ, !UPT, gsb0 ;  /* 0x01e00000041879f0 */ /* 0x000fe2000c0008ff */
[----:B------:R-:W-:Y:S02]  /*14960*/  R2UR UR6, R10 ;  /* 0x000000000a0672ca */ /* 0x000fe400000e0000 */
[----:B------:R-:W-:Y:S02]  /*14970*/  R2UR UR7, R11 ;  /* 0x000000000b0772ca */ /* 0x000fe400000e0000 */
[----:B---3--:R-:W-:Y:S02]  /*14980*/  R2UR UR4, R230 ;  /* 0x00000000e60472ca */ /* 0x008fe400000e0000 */
[----:B------:R-:W-:Y:S01]  /*14990*/  R2UR UR5, R231 ;  /* 0x00000000e70572ca */ /* 0x000fe200000e0000 */
[----:B------:R-:W-:Y:S01]  /*149a0*/  VIADD R10, R8, 0x4 ;  /* 0x00000004080a7836 */ /* 0x000fe20000000000 */
[----:B------:R-:W2:Y:S01]  /*149b0*/  LDL.64 R230, [R1+0x8] ;  /* 0x0000080001e67983 */ /* 0x000ea20000100a00 */
[----:B------:R-:W-:Y:S01]  /*149c0*/  IMAD.MOV.U32 R11, RZ, RZ, 0x40000040 ;  /* 0x40000040ff0b7424 */ /* 0x000fe200078e00ff */
[----:B------:R-:W-:-:S02]  /*149d0*/  WARPGROUP.DEPBAR.LE gsb0, 0x0 ;  /* 0x00008000000079c5 */ /* 0x000fc40000010000 */
[----:B------:R-:W-:-:S07]  /*149e0*/  WARPGROUP.ARRIVE ;  /* 0x00000000000079c5 */ /* 0x000fce0000000000 */
[----:B------:R-:W-:Y:S01]  /*149f0*/  HGMMA.64x128x16.F32 R24, gdesc[UR4], R24, gsb0 ;  /* 0x01e00000041879f0 */ /* 0x000fe20008000818 */
[----:B------:R-:W-:Y:S02]  /*14a00*/  R2UR UR6, R10 ;  /* 0x000000000a0672ca */ /* 0x000fe400000e0000 */
[----:B------:R-:W-:Y:S02]  /*14a10*/  R2UR UR7, R11 ;  /* 0x000000000b0772ca */ /* 0x000fe400000e0000 */
[----:B----4-:R-:W-:Y:S02]  /*14a20*/  R2UR UR4, R228 ;  /* 0x00000000e40472ca */ /* 0x010fe400000e0000 */
[----:B------:R-:W-:Y:S01]  /*14a30*/  R2UR UR5, R229 ;  /* 0x00000000e50572ca */ /* 0x000fe200000e0000 */
[----:B------:R-:W-:Y:S01]  /*14a40*/  IMAD.MOV.U32 R11, RZ, RZ, 0x40000040 ;  /* 0x40000040ff0b7424 */ /* 0x000fe200078e00ff */
[----:B------:R-:W-:Y:S01]  /*14a50*/  IADD3 R10, R8, 0x6, RZ ;  /* 0x00000006080a7810 */ /* 0x000fe20007ffe0ff */
[----:B------:R-:W3:Y:S01]  /*14a60*/  LDL.64 R228, [R1] ;  /* 0x0000000001e47983 */ /* 0x000ee20000100a00 */
[----:B------:R-:W-:-:S02]  /*14a70*/  WARPGROUP.DEPBAR.LE gsb0, 0x0 ;  /* 0x00008000000079c5 */ /* 0x000fc40000010000 */
[----:B------:R-:W-:-:S07]  /*14a80*/  WARPGROUP.ARRIVE ;  /* 0x00000000000079c5 */ /* 0x000fce0000000000 */
[----:B------:R-:W-:Y:S01]  /*14a90*/  HGMMA.64x128x16.F32 R24, gdesc[UR4], R24, gsb0 ;  /* 0x01e00000041879f0 */ /* 0x000fe20008000818 */
        /* <DEDUP_REMOVED lines=8> */
[----:B------:R-:W-:Y:S01]  /*14b20*/  HGMMA.64x128x16.F32 R24, gdesc[UR4], R24, gsb0 ;  /* 0x01e00000041879f0 */ /* 0x000fe20008000818 */
        /* <DEDUP_REMOVED lines=8> */
[----:B------:R-:W-:Y:S01]  /*14bb0*/  HGMMA.64x128x16.F32 R24, gdesc[UR4], R24, gsb0 ;  /* 0x01e00000041879f0 */ /* 0x000fe20008000818 */
[----:B------:R-:W-:Y:S02]  /*14bc0*/  R2UR UR6, R10 ;  /* 0x000000000a0672ca */ /* 0x000fe400000e0000 */
[----:B------:R-:W-:Y:S02]  /*14bd0*/  R2UR UR7, R11 ;  /* 0x000000000b0772ca */ /* 0x000fe400000e0000 */
[----:B--2---:R-:W-:Y:S02]  /*14be0*/  R2UR UR4, R230 ;  /* 0x00000000e60472ca */ /* 0x004fe400000e0000 */
        /* <DEDUP_REMOVED lines=14> */
[----:B------:R-:W-:Y:S01]  /*14cd0*/  HGMMA.64x128x16.F32 R24, gdesc[UR4], R24, gsb0 ;  /* 0x01e00000041879f0 */ /* 0x000fe20008000818 */
        /* <DEDUP_REMOVED lines=110> */
.L_x_2391:
[----:B------:R-:W-:Y:S02]  /*153c0*/  SHF.L.U32 R0, R15, 0x1f, RZ ;  /* 0x0000001f0f007819 */ /* 0x000fe400000006ff */
[----:B------:R-:W-:-:S04]  /*153d0*/  LEA R15, R20, R18, 0x3 ;  /* 0x00000012140f7211 */ /* 0x000fc800078e18ff */
[----:B------:R0:W1:Y:S01]  /*153e0*/  SYNCS.PHASECHK.TRANS64.TRYWAIT P2, [R15+URZ+0x34850], R0 ;  /* 0x034850000f0075a7 */ /* 0x000062000804017f */
[----:B------:R-:W-:Y:S05]  /*153f0*/  @!P0 BRA `(.L_x_2392) ;  /* 0x0000000000048947 */ /* 0x000fea0003800000 */
[----:B------:R-:W-:Y:S01]  /*15400*/  BPT.TRAP 0x1 ;  /* 0x000000040000795c */ /* 0x000fe20000300000 */
.L_x_2392:
[----:B------:R-:W-:Y:S04]  /*15410*/  BSSY B2, `(.L_x_2393) ;  /* 0x0000004000027945 */ /* 0x000fe80003800000 */
[----:B-1----:R-:W-:Y:S05]  /*15420*/  @P2 BRA `(.L_x_2394) ;  /* 0x0000000000082947 */ /* 0x002fea0003800000 */
[----:B------:R-:W1:Y:S02]  /*15430*/  SYNCS.PHASECHK.TRANS64.TRYWAIT P2, [R15+URZ+0x34850], R0 ;  /* 0x034850000f0075a7 */ /* 0x000e64000804017f */
[----:B-1----:R-:W-:Y:S05]  /*15440*/  @!P2 BRA `(.L_x_2395) ;  /* 0x000000ec00f0a947 */ /* 0x002fea0003800000 */
.L_x_2394:
[----:B------:R-:W-:Y:S05]  /*15450*/  BSYNC B2 ;  /* 0x0000000000027941 */ /* 0x000fea0003800000 */
.L_x_2393:
[----:B01----:R-:W-:Y:S01]  /*15460*/  VIADD R0, R18, 0x400 ;  /* 0x0000040012007836 */ /* 0x003fe20000000000 */
[----:B------:R-:W-:Y:S01]  /*15470*/  WARPGROUP.ARRIVE ;  /* 0x00000000000079c5 */ /* 0x000fe20000000000 */
[----:B------:R-:W-:Y:S02]  /*15480*/  IMAD.MOV.U32 R11, RZ, RZ, 0x40000040 ;  /* 0x40000040ff0b7424 */ /* 0x000fe400078e00ff */
[----:B------:R-:W-:Y:S01]  /*15490*/  FMUL.FTZ R21, R30, UR39 ;  /* 0x000000271e157c20 */ /* 0x000fe20008410000 */
[----:B------:R-:W-:Y:S01]  /*154a0*/  FMUL.FTZ R30, R33, UR39 ;  /* 0x00000027211e7c20 */ /* 0x000fe20008410000 */
[----:B------:R-:W-:Y:S01]  /*154b0*/  SHF.R.U32.HI R0, RZ, 0x4, R0 ;  /* 0x00000004ff007819 */ /* 0x000fe20000011600 */
[----:B------:R-:W-:Y:S01]  /*154c0*/  FMUL.FTZ R33, R36, UR39 ;  /* 0x0000002724217c20 */ /* 0x000fe20008410000 */
[----:B------:R-:W-:Y:S01]  /*154d0*/  FMUL.FTZ R36, R40, UR39 ;  /* 0x0000002728247c20 */ /* 0x000fe20008410000 */
[----:B------:R-:W-:Y:S01]  /*154e0*/  FMUL.FTZ R40, R47, UR39 ;  /* 0x000000272f287c20 */ /* 0x000fe20008410000 */
[----:B------:R-:W-:Y:S01]  /*154f0*/  LOP3.LUT R0, R0, 0x3fff, RZ, 0xc0, !PT ;  /* 0x00003fff00007812 */ /* 0x000fe200078ec0ff */
[----:B------:R-:W-:Y:S01]  /*15500*/  FMUL.FTZ R47, R49, UR39 ;  /* 0x00000027312f7c20 */ /* 0x000fe20008410000 */
        /* <DEDUP_REMOVED lines=8> */
[----:B------:R-:W-:Y:S01]  /*15590*/  MOV R9, 0x40000040 ;  /* 0x4000004000097802 */ /* 0x000fe20000000f00 */
[----:B------:R-:W0:Y:S01]  /*155a0*/  MUFU.TANH R0, R0 ;  /* 0x0000000000007308 */ /* 0x000e220000002400 */
[----:B------:R-:W-:Y:S01]  /*155b0*/  FMUL.FTZ R39, R46, UR39 ;  /* 0x000000272e277c20 */ /* 0x000fe20008410000 */
[C---:B------:R-:W-:Y:S01]  /*155c0*/  VIADD R10, R8.reuse, 0x80 ;  /* 0x00000080080a7836 */ /* 0x040fe20000000000 */
[----:B------:R-:W-:Y:S01]  /*155d0*/  R2UR UR6, R8 ;  /* 0x00000000080672ca */ /* 0x000fe200000e0000 */
[----:B------:R-:W-:Y:S01]  /*155e0*/  FMUL.FTZ R46, R54, UR39 ;  /* 0x00000027362e7c20 */ /* 0x000fe20008410000 */
[----:B------:R-:W-:Y:S01]  /*155f0*/  R2UR UR7, R9 ;  /* 0x00000000090772ca */ /* 0x000fe200000e0000 */
        /* <DEDUP_REMOVED lines=12> */
[----:B------:R-:W-:Y:S01]  /*156c0*/  HGMMA.64x128x16.F32 R88, R180, gdesc[UR4].tnspB, R88, gsb0 ;  /* 0x41e00004b4587df0 */ /* 0x000fe20008000858 */
[----:B------:R-:W-:Y:S01]  /*156d0*/  R2UR UR6, R10 ;  /* 0x000000000a0672ca */ /* 0x000fe200000e0000 */
[----:B------:R-:W-:Y:S01]  /*156e0*/  FMUL.FTZ R34, R37, UR39 ;  /* 0x0000002725227c20 */ /* 0x000fe20008410000 */
[----:B------:R-:W-:Y:S01]  /*156f0*/  R2UR UR7, R11 ;  /* 0x000000000b0772ca */ /* 0x000fe200000e0000 */
[----:B------:R-:W-:Y:S01]  /*15700*/  IMAD.MOV.U32 R11, RZ, RZ, 0x40000040 ;  /* 0x40000040ff0b7424 */ /* 0x000fe200078e00ff */
[----:B------:R-:W-:Y:S01]  /*15710*/  IADD3 R10, R8, 0x100, RZ ;  /* 0x00000100080a7810 */ /* 0x000fe20007ffe0ff */
        /* <DEDUP_REMOVED lines=19> */
[----:B------:R-:W-:Y:S01]  /*15850*/  @!P1 VIADD R14, R14, 0x34840 ;  /* 0x000348400e0e9836 */ /* 0x000fe20000000000 */
[----:B------:R-:W-:-:S04]  /*15860*/  @!P1 IADD3 R15, R15, 0x34860, RZ ;  /* 0x000348600f0f9810 */ /* 0x000fc80007ffe0ff */
[----:B------:R-:W-:Y:S01]  /*15870*/  MUFU.TANH R33, R33 ;  /* 0x0000002100217308 */ /* 0x000fe20000002400 */
[----:B------:R-:W-:Y:S02]  /*15880*/  @!P1 PRMT R14, RZ, 0x654, R14 ;  /* 0x00000654ff0e9816 */ /* 0x000fe4000000000e */
[----:B------:R-:W-:-:S05]  /*15890*/  @!P1 PRMT R15, RZ, 0x654, R15 ;  /* 0x00000654ff0f9816 */ /* 0x000fca000000000f */
[----:B------:R-:W5:Y:S08]  /*158a0*/  MUFU.TANH R34, R34 ;  /* 0x0000002200227308 */ /* 0x000f700000002400 */
[----:B------:R-:W-:Y:S08]  /*158b0*/  MUFU.TANH R36, R36 ;  /* 0x0000002400247308 */ /* 0x000ff00000002400 */
        /* <DEDUP_REMOVED lines=17> */
[----:B------:R-:W-:Y:S02]  /*159d0*/  R2UR UR6, R10 ;  /* 0x000000000a0672ca */ /* 0x000fe400000e0000 */
[----:B------:R-:W-:Y:S01]  /*159e0*/  R2UR UR7, R11 ;  /* 0x000000000b0772ca */ /* 0x000fe200000e0000 */
[----:B------:R-:W-:-:S03]  /*159f0*/  IMAD.MOV.U32 R11, RZ, RZ, -0x80 ;  /* 0xffffff80ff0b7424 */ /* 0x000fc600078e00ff */
[----:B------:R-:W-:Y:S01]  /*15a00*/  MUFU.TANH R180, R180 ;  /* 0x000000b400b47308 */ /* 0x000fe20000002400 */
[----:B------:R-:W-:-:S05]  /*15a10*/  IMAD R10, R6, R11, 0x1 ;  /* 0x00000001060a7424 */ /* 0x000fca00078e020b */
[----:B------:R-:W-:Y:S01]  /*15a20*/  LEA R11, R193, R10, 0x7 ;  /* 0x0000000ac10b7211 */ /* 0x000fe200078e38ff */
[----:B------:R-:W-:Y:S01]  /*15a30*/  VIADD R10, R8, 0x180 ;  /* 0x00000180080a7836 */ /* 0x000fe20000000000 */
[----:B------:R-:W-:Y:S02]  /*15a40*/  MUFU.TANH R182, R182 ;  /* 0x000000b600b67308 */ /* 0x000fe40000002400 */
[----:B------:R-:W-:Y:S01]  /*15a50*/  IADD3 R52, -R192, R11, R195 ;  /* 0x0000000bc0347210 */ /* 0x000fe20007ffe1c3 */
[----:B------:R-:W-:-:S05]  /*15a60*/  IMAD.MOV.U32 R11, RZ, RZ, 0x40000040 ;  /* 0x40000040ff0b7424 */ /* 0x000fca00078e00ff */
        /* <DEDUP_REMOVED lines=21> */
[----:B------:R-:W-:Y:S01]  /*15bc0*/  R2UR UR6, R10 ;  /* 0x000000000a0672ca */ /* 0x000fe200000e0000 */
[----:B------:R-:W-:Y:S01]  /*15bd0*/  FMUL.FTZ R10, R72, UR39 ;  /* 0x00000027480a7c20 */ /* 0x000fe20008410000 */
[----:B------:R-:W-:Y:S01]  /*15be0*/  R2UR UR7, R11 ;  /* 0x000000000b0772ca */ /* 0x000fe200000e0000 */
[----:B------:R-:W-:-:S03]  /*15bf0*/  IMAD R11, R201, -0x2, R52 ;  /* 0xfffffffec90b7824 */ /* 0x000fc600078e0234 */
[----:B------:R-:W-:Y:S01]  /*15c00*/  MUFU.TANH R176, R176 ;  /* 0x000000b000b07308 */ /* 0x000fe20000002400 */
[----:B------:R-:W-:Y:S01]  /*15c10*/  FMUL.FTZ R52, R59, UR39 ;  /* 0x000000273b347c20 */ /* 0x000fe20008410000 */
[----:B------:R-:W-:Y:S01]  /*15c20*/  FMUL.FTZ R59, R78, UR39 ;  /* 0x000000274e3b7c20 */ /* 0x000fe20008410000 */
[----:B------:R-:W-:-:S04]  /*15c30*/  IADD3 R54, R204, R11, RZ ;  /* 0x0000000bcc367210 */ /* 0x000fc80007ffe0ff */
[C---:B------:R-:W-:Y:S01]  /*15c40*/  ISETP.GT.AND P2, PT, R54.reuse, RZ, PT ;  /* 0x000000ff3600720c */ /* 0x040fe20003f44270 */
[----:B------:R-:W-:Y:S01]  /*15c50*/  MUFU.TANH R178, R178 ;  /* 0x000000b200b27308 */ /* 0x000fe20000002400 */
[----:B------:R-:W-:Y:S02]  /*15c60*/  ISETP.GT.AND P3, PT, R54, 0x1, PT ;  /* 0x000000013600780c */ /* 0x000fe40003f64270 */
[----:B0-----:R-:W-:Y:S02]  /*15c70*/  FSEL R0, R0, -INF , P2 ;  /* 0xff80000000007808 */ /* 0x001fe40001000000 */
[----:B-1----:R-:W-:Y:S02]  /*15c80*/  FSEL R56, R9, -INF , P3 ;  /* 0xff80000009387808 */ /* 0x002fe40001800000 */
[----:B------:R-:W-:Y:S01]  /*15c90*/  ISETP.GT.AND P2, PT, R54, 0x8, PT ;  /* 0x000000083600780c */ /* 0x000fe20003f44270 */
[----:B------:R-:W-:Y:S01]  /*15ca0*/  MUFU.TANH R10, R10 ;  /* 0x0000000a000a7308 */ /* 0x000fe20000002400 */
[----:B------:R-:W-:-:S02]  /*15cb0*/  FMNMX.FTZ R9, R0, R7, !PT ;  /* 0x0000000700097209 */ /* 0x000fc40007810000 */
[----:B------:R-:W-:Y:S02]  /*15cc0*/  ISETP.GT.AND P3, PT, R54, 0x9, PT ;  /* 0x000000093600780c */ /* 0x000fe40003f64270 */
[----:B------:R-:W-:Y:S02]  /*15cd0*/  FSEL R58, R24, -INF , P2 ;  /* 0xff800000183a7808 */ /* 0x000fe40001000000 */
[----:B------:R-:W-:Y:S01]  /*15ce0*/  FMNMX.FTZ R9, R56, R9, !PT ;  /* 0x0000000938097209 */ /* 0x000fe20007810000 */
[----:B------:R-:W-:Y:S01]  /*15cf0*/  MUFU.TANH R48, R48 ;  /* 0x0000003000307308 */ /* 0x000fe20000002400 */
[----:B------:R-:W-:Y:S02]  /*15d00*/  ISETP.GT.AND P2, PT, R54, 0x10, PT ;  /* 0x000000103600780c */ /* 0x000fe40003f44270 */
[----:B--2---:R-:W-:Y:S01]  /*15d10*/  FSEL R24, R25, -INF , P3 ;  /* 0xff80000019187808 */ /* 0x004fe20001800000 */
[----:B------:R-:W-:Y:S01]  /*15d20*/  FMUL.FTZ R25, R62, UR39 ;  /* 0x000000273e197c20 */ /* 0x000fe20008410000 */
[----:B------:R-:W-:Y:S01]  /*15d30*/  FMNMX.FTZ R11, R58, R9, !PT ;  /* 0x000000093a0b7209 */ /* 0x000fe20007810000 */
[----:B------:R-:W-:Y:S01]  /*15d40*/  FMUL.FTZ R9, R64, UR39 ;  /* 0x0000002740097c20 */ /* 0x000fe20008410000 */
[----:B------:R-:W-:Y:S01]  /*15d50*/  ISETP.GT.AND P3, PT, R54, 0x11, PT ;  /* 0x000000113600780c */ /* 0x000fe20003f64270 */
[----:B------:R-:W-:Y:S01]  /*15d60*/  MUFU.TANH R51, R51 ;  /* 0x0000003300337308 */ /* 0x000fe20000002400 */
[----:B---3--:R-:W-:-:S02]  /*15d70*/  FSEL R28, R28, -INF , P2 ;  /* 0xff8000001c1c7808 */ /* 0x008fc40001000000 */
[----:B------:R-:W-:Y:S02]  /*15d80*/  FMNMX.FTZ R11, R24, R11, !PT ;  /* 0x0000000b180b7209 */ /* 0x000fe40007810000 */
[----:B------:R-:W-:Y:S02]  /*15d90*/  ISETP.GT.AND P2, PT, R54, 0x18, PT ;  /* 0x000000183600780c */ /* 0x000fe40003f44270 */
[----:B----4-:R-:W-:Y:S01]  /*15da0*/  FSEL R30, R30, -INF , P3 ;  /* 0xff8000001e1e7808 */ /* 0x010fe20001800000 */
[----:B------:R-:W-:Y:S01]  /*15db0*/  MUFU.TANH R9, R9 ;  /* 0x0000000900097308 */ /* 0x000fe20000002400 */
[----:B------:R-:W-:Y:S02]  /*15dc0*/  FMNMX.FTZ R11, R28, R11, !PT ;  /* 0x0000000b1c0b7209 */ /* 0x000fe40007810000 */
[----:B------:R-:W-:Y:S02]  /*15dd0*/  ISETP.GT.AND P3, PT, R54, 0x19, PT ;  /* 0x000000193600780c */ /* 0x000fe40003f64270 */
[----:B------:R-:W-:-:S02]  /*15de0*/  FMNMX.FTZ R11, R30, R11, !PT ;  /* 0x0000000b1e0b7209 */ /* 0x000fc40007810000 */
[----:B-----5:R-:W-:Y:S01]  /*15df0*/  FSEL R34, R34, -INF , P3 ;  /* 0xff80000022227808 */ /* 0x020fe20001800000 */
[----:B------:R-:W-:Y:S01]  /*15e00*/  MUFU.TANH R52, R52 ;  /* 0x0000003400347308 */ /* 0x000fe20000002400 */
[----:B------:R-:W-:-:S04]  /*15e10*/  ISETP.GT.AND P3, PT, R54, 0x21, PT ;  /* 0x000000213600780c */ /* 0x000fc80003f64270 */
[----:B------:R-:W-:Y:S02]  /*15e20*/  FSEL R38, R38, -INF , P3 ;  /* 0xff80000026267808 */ /* 0x000fe40001800000 */
[----:B------:R-:W-:Y:S01]  /*15e30*/  ISETP.GT.AND P3, PT, R54, 0x29, PT ;  /* 0x000000293600780c */ /* 0x000fe20003f64270 */
[----:B------:R-:W-:Y:S03]  /*15e40*/  MUFU.TANH R25, R25 ;  /* 0x0000001900197308 */ /* 0x000fe60000002400 */
[----:B------:R-:W-:Y:S02]  /*15e50*/  FSEL R44, R44, -INF , P3 ;  /* 0xff8000002c2c7808 */ /* 0x000fe40001800000 */
[----:B------:R-:W-:-:S03]  /*15e60*/  ISETP.GT.AND P3, PT, R54, 0x31, PT ;  /* 0x000000313600780c */ /* 0x000fc60003f64270 */
[----:B------:R-:W-:Y:S01]  /*15e70*/  MUFU.TANH R57, R57 ;  /* 0x0000003900397308 */ /* 0x000fe20000002400 */
[----:B------:R-:W-:Y:S01]  /*15e80*/  FSEL R68, R47, -INF , P3 ;  /* 0xff8000002f447808 */ /* 0x000fe20001800000 */
[----:B------:R-:W-:Y:S01]  /*15e90*/  FMUL.FTZ R47, R67, UR39 ;  /* 0x00000027432f7c20 */ /* 0x000fe20008410000 */
[----:B------:R-:W-:-:S04]  /*15ea0*/  ISETP.GT.AND P3, PT, R54, 0x39, PT ;  /* 0x000000393600780c */ /* 0x000fc80003f64270 */
[----:B------:R-:W-:Y:S01]  /*15eb0*/  FSEL R50, R50, -INF , P3 ;  /* 0xff80000032327808 */ /* 0x000fe20001800000 */
[----:B------:R-:W-:Y:S01]  /*15ec0*/  MUFU.TANH R47, R47 ;  /* 0x0000002f002f7308 */ /* 0x000fe20000002400 */
[----:B------:R-:W-:-:S07]  /*15ed0*/  ISETP.GT.AND P3, PT, R54, 0x41, PT ;  /* 0x000000413600780c */ /* 0x000fce0003f64270 */
[----:B------:R-:W-:Y:S01]  /*15ee0*/  MUFU.TANH R59, R59 ;  /* 0x0000003b003b7308 */ /* 0x000fe20000002400 */
[----:B------:R-:W-:Y:S02]  /*15ef0*/  WARPGROUP.DEPBAR.LE gsb0, 0x0 ;  /* 0x00008000000079c5 */ /* 0x000fe40000010000 */
[----:B------:R-:W-:Y:S01]  /*15f00*/  WARPGROUP.ARRIVE ;  /* 0x00000000000079c5 */ /* 0x000fe20000000000 */
[----:B------:R-:W-:Y:S01]  /*15f10*/  FMUL.FTZ R172, R61, UR39 ;  /* 0x000000273dac7c20 */ /* 0x000fe20008410000 */
[----:B------:R-:W-:Y:S01]  /*15f20*/  FMUL.FTZ R174, R65, UR39 ;  /* 0x0000002741ae7c20 */ /* 0x000fe20008410000 */
[----:B------:R-:W-:Y:S01]  /*15f30*/  FMUL.FTZ R61, R79, UR39 ;  /* 0x000000274f3d7c20 */ /* 0x000fe20008410000 */
[----:B------:R-:W-:Y:S02]  /*15f40*/  FMUL.FTZ R65, R83, UR39 ;  /* 0x0000002753417c20 */ /* 0x000fe40008410000 */
[----:B------:R-:W-:Y:S01]  /*15f50*/  HGMMA.64x128x16.F32 R88, R168, gdesc[UR4].tnspB, R88, gsb0 ;  /* 0x41e00004a8587df0 */ /* 0x000fe20008000858 */
[----:B------:R-:W0:Y:S08]  /*15f60*/  MUFU.TANH R172, R172 ;  /* 0x000000ac00ac7308 */ /* 0x000e300000002400 */
[----:B------:R-:W-:Y:S08]  /*15f70*/  MUFU.TANH R174, R174 ;  /* 0x000000ae00ae7308 */ /* 0x000ff00000002400 */
[----:B------:R-:W-:Y:S08]  /*15f80*/  MUFU.TANH R61, R61 ;  /* 0x0000003d003d7308 */ /* 0x000ff00000002400 */
[----:B------:R-:W-:Y:S01]  /*15f90*/  MUFU.TANH R65, R65 ;  /* 0x0000004100417308 */ /* 0x000fe20000002400 */
[----:B------:R-:W-:-:S07]  /*15fa0*/  WARPGROUP.DEPBAR.LE gsb0, 0x0 ;  /* 0x00008000000079c5 */ /* 0x000fce0000010000 */
[----:B------:R1:W2:Y:S01]  /*15fb0*/  MUFU.TANH R170, R60 ;  /* 0x0000003c00aa7308 */ /* 0x0002a20000002400 */
[----:B------:R-:W-:Y:S01]  /*15fc0*/  FSEL R168, R55, -INF , P3 ;  /* 0xff80000037a87808 */ /* 0x000fe20001800000 */
[----:B------:R-:W-:Y:S01]  /*15fd0*/  WARPGROUP.ARRIVE ;  /* 0x00000000000079c5 */ /* 0x000fe20000000000 */
[----:B------:R-:W-:Y:S01]  /*15fe0*/  ISETP.GT.AND P3, PT, R54, 0x49, PT ;  /* 0x000000493600780c */ /* 0x000fe20003f64270 */
[----:B------:R-:W-:-:S03]  /*15ff0*/  FMUL.FTZ R55, R74, UR39 ;  /* 0x000000274a377c20 */ /* 0x000fc60008410000 */
[----:B0-----:R-:W-:Y:S02]  /*16000*/  FSEL R172, R172, -INF , P3 ;  /* 0xff800000acac7808 */ /* 0x001fe40001800000 */
[----:B-1----:R-:W-:Y:S01]  /*16010*/  FSEL R60, R33, -INF , P2 ;  /* 0xff800000213c7808 */ /* 0x002fe20001000000 */
[----:B------:R-:W-:Y:S01]  /*16020*/  FMUL.FTZ R33, R63, UR39 ;  /* 0x000000273f217c20 */ /* 0x000fe20008410000 */
[----:B------:R-:W-:Y:S01]  /*16030*/  ISETP.GT.AND P2, PT, R54, 0x20, PT ;  /* 0x000000203600780c */ /* 0x000fe20003f44270 */
[----:B------:R-:W-:Y:S01]  /*16040*/  FMUL.FTZ R63, R82, UR39 ;  /* 0x00000027523f7c20 */ /* 0x000fe20008410000 */
[----:B------:R-:W-:Y:S01]  /*16050*/  FMNMX.FTZ R11, R60, R11, !PT ;  /* 0x0000000b3c0b7209 */ /* 0x000fe20007810000 */
[----:B------:R-:W-:Y:S01]  /*16060*/  MUFU.TANH R55, R55 ;  /* 0x0000003700377308 */ /* 0x000fe20000002400 */
[----:B------:R-:W-:Y:S02]  /*16070*/  FSEL R36, R36, -INF , P2 ;  /* 0xff80000024247808 */ /* 0x000fe40001000000 */
[----:B------:R-:W-:-:S02]  /*16080*/  FMNMX.FTZ R11, R34, R11, !PT ;  /* 0x0000000b220b7209 */ /* 0x000fc40007810000 */
[----:B------:R-:W-:Y:S02]  /*16090*/  ISETP.GT.AND P2, PT, R54, 0x28, PT ;  /* 0x000000283600780c */ /* 0x000fe40003f44270 */
[----:B------:R-:W-:Y:S01]  /*160a0*/  FMNMX.FTZ R11, R36, R11, !PT ;  /* 0x0000000b240b7209 */ /* 0x000fe20007810000 */
[----:B------:R-:W-:Y:S01]  /*160b0*/  MUFU.TANH R33, R33 ;  /* 0x0000002100217308 */ /* 0x000fe20000002400 */
[----:B------:R-:W-:Y:S02]  /*160c0*/  FSEL R42, R42, -INF , P2 ;  /* 0xff8000002a2a7808 */ /* 0x000fe40001000000 */
[----:B------:R-:W-:Y:S02]  /*160d0*/  FMNMX.FTZ R11, R38, R11, !PT ;  /* 0x0000000b260b7209 */ /* 0x000fe40007810000 */
[----:B------:R-:W-:Y:S02]  /*160e0*/  ISETP.GT.AND P2, PT, R54, 0x30, PT ;  /* 0x000000303600780c */ /* 0x000fe40003f44270 */
[----:B------:R-:W-:Y:S01]  /*160f0*/  FMNMX.FTZ R11, R42, R11, !PT ;  /* 0x0000000b2a0b7209 */ /* 0x000fe20007810000 */
[----:B------:R-:W-:Y:S01]  /*16100*/  MUFU.TANH R63, R63 ;  /* 0x0000003f003f7308 */ /* 0x000fe20000002400 */
[----:B------:R-:W-:Y:S01]  /*16110*/  FSEL R64, R45, -INF , P2 ;  /* 0xff8000002d407808 */ /* 0x000fe20001000000 */
[----:B------:R-:W-:Y:S01]  /*16120*/  FMUL.FTZ R45, R66, UR39 ;  /* 0x00000027422d7c20 */ /* 0x000fe20008410000 */
[----:B------:R-:W-:Y:S01]  /*16130*/  FMNMX.FTZ R11, R44, R11, !PT ;  /* 0x0000000b2c0b7209 */ /* 0x000fe20007810000 */
[----:B------:R-:W-:Y:S01]  /*16140*/  FMUL.FTZ R66, R86, UR39 ;  /* 0x0000002756427c20 */ /* 0x000fe20008410000 */
[----:B------:R-:W-:-:S02]  /*16150*/  ISETP.GT.AND P2, PT, R54, 0x38, PT ;  /* 0x000000383600780c */ /* 0x000fc40003f44270 */
[----:B------:R-:W-:Y:S01]  /*16160*/  FMNMX.FTZ R11, R64, R11, !PT ;  /* 0x0000000b400b7209 */ /* 0x000fe20007810000 */
[----:B------:R-:W-:Y:S01]  /*16170*/  MUFU.TANH R45, R45 ;  /* 0x0000002d002d7308 */ /* 0x000fe20000002400 */
[----:B------:R-:W-:Y:S01]  /*16180*/  FSEL R72, R49, -INF , P2 ;  /* 0xff80000031487808 */ /* 0x000fe20001000000 */
[----:B------:R-:W-:Y:S01]  /*16190*/  FMUL.FTZ R49, R70, UR39 ;  /* 0x0000002746317c20 */ /* 0x000fe20008410000 */
[----:B------:R-:W-:Y:S01]  /*161a0*/  FMNMX.FTZ R11, R68, R11, !PT ;  /* 0x0000000b440b7209 */ /* 0x000fe20007810000 */
[----:B------:R-:W-:Y:S01]  /*161b0*/  FMUL.FTZ R70, R87, UR39 ;  /* 0x0000002757467c20 */ /* 0x000fe20008410000 */
[----:B------:R-:W-:Y:S02]  /*161c0*/  ISETP.GT.AND P2, PT, R54, 0x40, PT ;  /* 0x000000403600780c */ /* 0x000fe40003f44270 */
[----:B------:R-:W-:Y:S01]  /*161d0*/  FMNMX.FTZ R11, R72, R11, !PT ;  /* 0x0000000b480b7209 */ /* 0x000fe20007810000 */
[----:B------:R-:W-:Y:S01]  /*161e0*/  MUFU.TANH R49, R49 ;  /* 0x0000003100317308 */ /* 0x000fe20000002400 */
[----:B------:R-:W-:Y:S01]  /*161f0*/  FSEL R76, R53, -INF , P2 ;  /* 0xff800000354c7808 */ /* 0x000fe20001000000 */
[----:B------:R-:W-:Y:S01]  /*16200*/  FMUL.FTZ R53, R71, UR39 ;  /* 0x0000002747357c20 */ /* 0x000fe20008410000 */
[----:B------:R-:W-:-:S02]  /*16210*/  FMNMX.FTZ R11, R50, R11, !PT ;  /* 0x0000000b320b7209 */ /* 0x000fc40007810000 */
[----:B------:R-:W-:Y:S02]  /*16220*/  ISETP.GT.AND P2, PT, R54, 0x48, PT ;  /* 0x000000483600780c */ /* 0x000fe40003f44270 */
[----:B------:R-:W-:Y:S01]  /*16230*/  FMNMX.FTZ R11, R76, R11, !PT ;  /* 0x0000000b4c0b7209 */ /* 0x000fe20007810000 */
[----:B------:R-:W-:Y:S01]  /*16240*/  MUFU.TANH R53, R53 ;  /* 0x0000003500357308 */ /* 0x000fe20000002400 */
[----:B--2---:R-:W-:Y:S02]  /*16250*/  FSEL R170, R170, -INF , P2 ;  /* 0xff800000aaaa7808 */ /* 0x004fe40001000000 */
[----:B------:R-:W-:Y:S02]  /*16260*/  FMNMX.FTZ R11, R168, R11, !PT ;  /* 0x0000000ba80b7209 */ /* 0x000fe40007810000 */
[----:B------:R-:W-:Y:S02]  /*16270*/  ISETP.GT.AND P2, PT, R54, 0x50, PT ;  /* 0x000000503600780c */ /* 0x000fe40003f44270 */
[----:B------:R-:W-:Y:S01]  /*16280*/  FMNMX.FTZ R11, R170, R11, !PT ;  /* 0x0000000baa0b7209 */ /* 0x000fe20007810000 */
[----:B------:R-:W-:Y:S01]  /*16290*/  MUFU.TANH R66, R66 ;  /* 0x0000004200427308 */ /* 0x000fe20000002400 */
[----:B------:R-:W-:-:S02]  /*162a0*/  ISETP.GT.AND P3, PT, R54, 0x51, PT ;  /* 0x000000513600780c */ /* 0x000fc40003f64270 */
[----:B------:R-:W-:Y:S01]  /*162b0*/  FSEL R80, R9, -INF , P2 ;  /* 0xff80000009507808 */ /* 0x000fe20001000000 */
[----:B------:R-:W-:Y:S01]  /*162c0*/  FMUL.FTZ R9, R84, UR39 ;  /* 0x0000002754097c20 */ /* 0x000fe20008410000 */
[----:B------:R-:W-:Y:S02]  /*162d0*/  FMNMX.FTZ R11, R172, R11, !PT ;  /* 0x0000000bac0b7209 */ /* 0x000fe40007810000 */
[----:B------:R-:W-:Y:S01]  /*162e0*/  ISETP.GT.AND P2, PT, R54, 0x58, PT ;  /* 0x000000583600780c */ /* 0x000fe20003f44270 */
[----:B------:R-:W-:Y:S01]  /*162f0*/  MUFU.TANH R70, R70 ;  /* 0x0000004600467308 */ /* 0x000fe20000002400 */
[----:B------:R-:W-:Y:S02]  /*16300*/  FSEL R174, R174, -INF , P3 ;  /* 0xff800000aeae7808 */ /* 0x000fe40001800000 */
[----:B------:R-:W-:Y:S02]  /*16310*/  FMNMX.FTZ R11, R80, R11, !PT ;  /* 0x0000000b500b7209 */ /* 0x000fe40007810000 */
[----:B------:R-:W-:-:S02]  /*16320*/  ISETP.GT.AND P3, PT, R54, 0x59, PT ;  /* 0x000000593600780c */ /* 0x000fc40003f64270 */
[----:B------:R-:W-:Y:S01]  /*16330*/  FSEL R176, R176, -INF , P2 ;  /* 0xff800000b0b07808 */ /* 0x000fe20001000000 */
[----:B------:R-:W0:Y:S01]  /*16340*/  MUFU.TANH R9, R9 ;  /* 0x0000000900097308 */ /* 0x000e220000002400 */
[----:B------:R-:W-:Y:S02]  /*16350*/  FMNMX.FTZ R11, R174, R11, !PT ;  /* 0x0000000bae0b7209 */ /* 0x000fe40007810000 */
[----:B------:R-:W-:Y:S02]  /*16360*/  ISETP.GT.AND P2, PT, R54, 0x60, PT ;  /* 0x000000603600780c */ /* 0x000fe40003f44270 */
[----:B------:R-:W-:Y:S02]  /*16370*/  FSEL R178, R178, -INF , P3 ;  /* 0xff800000b2b27808 */ /* 0x000fe40001800000 */
[----:B------:R-:W-:Y:S02]  /*16380*/  FMNMX.FTZ R11, R176, R11, !PT ;  /* 0x0000000bb00b7209 */ /* 0x000fe40007810000 */
[----:B------:R-:W-:-:S02]  /*16390*/  ISETP.GT.AND P3, PT, R54, 0x61, PT ;  /* 0x000000613600780c */ /* 0x000fc40003f64270 */
[----:B------:R-:W-:Y:S02]  /*163a0*/  FSEL R84, R10, -INF , P2 ;  /* 0xff8000000a547808 */ /* 0x000fe40001000000 */
        /* <DEDUP_REMOVED lines=17> */
[----:B0-----:R-:W-:Y:S02]  /*164c0*/  FSEL R234, R9, -INF , P2 ;  /* 0xff80000009ea7808 */ /* 0x001fe40001000000 */
[----:B------:R-:W-:Y:S02]  /*164d0*/  FMNMX.FTZ R11, R230, R11, !PT ;  /* 0x0000000be60b7209 */ /* 0x000fe40007810000 */
[----:B------:R-:W-:Y:S02]  /*164e0*/  FSEL R62, R85, -INF , P3 ;  /* 0xff800000553e7808 */ /* 0x000fe40001800000 */
[----:B------:R-:W-:-:S04]  /*164f0*/  FMNMX.FTZ R11, R234, R11, !PT ;  /* 0x0000000bea0b7209 */ /* 0x000fc80007810000 */
[----:B------:R-:W-:-:S05]  /*16500*/  FMNMX.FTZ R11, R62, R11, !PT ;  /* 0x0000000b3e0b7209 */ /* 0x000fca0007810000 */
[----:B------:R-:W0:Y:S02]  /*16510*/  SHFL.BFLY PT, R10, R11, 0x2, 0x1f ;  /* 0x0c401f000b0a7f89 */ /* 0x000e2400000e0000 */
[----:B0-----:R-:W-:Y:S02]  /*16520*/  FMNMX.FTZ R10, R11, R10, !PT ;  /* 0x0000000a0b0a7209 */ /* 0x001fe40007810000 */
[----:B------:R-:W-:-:S03]  /*16530*/  MOV R11, 0x40000040 ;  /* 0x40000040000b7802 */ /* 0x000fc60000000f00 */
[----:B------:R-:W0:Y:S01]  /*16540*/  SHFL.BFLY PT, R9, R10, 0x1, 0x1f ;  /* 0x0c201f000a097f89 */ /* 0x000e2200000e0000 */
[----:B------:R-:W-:Y:S02]  /*16550*/  R2UR UR7, R11 ;  /* 0x000000000b0772ca */ /* 0x000fe400000e0000 */
[----:B0-----:R-:W-:Y:S01]  /*16560*/  FMNMX.FTZ R194, R10, R9, !PT ;  /* 0x000000090ac27209 */ /* 0x001fe20007810000 */
[----:B------:R-:W-:Y:S02]  /*16570*/  VIADD R10, R8, 0x200 ;  /* 0x00000200080a7836 */ /* 0x000fe40000000000 */
[----:B------:R-:W-:Y:S01]  /*16580*/  IMAD.U32 R9, RZ, RZ, UR43 ;  /* 0x0000002bff097e24 */ /* 0x000fe2000f8e00ff */
[----:B------:R-:W-:Y:S02]  /*16590*/  FSETP.NEU.FTZ.AND P2, PT, R194, -INF , PT ;  /* 0xff800000c200780b */ /* 0x000fe40003f5d000 */
[----:B------:R-:W-:Y:S01]  /*165a0*/  R2UR UR6, R10 ;  /* 0x000000000a0672ca */ /* 0x000fe200000e0000 */
[----:B------:R-:W-:Y:S01]  /*165b0*/  FMUL.FTZ R69, R194, R9 ;  /* 0x00000009c2457220 */ /* 0x000fe20000410000 */
[----:B------:R-:W-:-:S04]  /*165c0*/  VIADD R10, R8, 0x280 ;  /* 0x00000280080a7836 */ /* 0x000fc80000000000 */
[----:B------:R-:W-:-:S05]  /*165d0*/  FSEL R69, R69, RZ, P2 ;  /* 0x000000ff45457208 */ /* 0x000fca0001000000 */
[-CC-:B------:R-:W-:Y:S01]  /*165e0*/  FFMA.FTZ R67, R0, R9.reuse, -R69.reuse ;  /* 0x0000000900437223 */ /* 0x180fe20000010845 */
[----:B------:R-:W-:Y:S01]  /*165f0*/  VIADD R0, R54, 0x8 ;  /* 0x0000000836007836 */ /* 0x000fe20000000000 */
[----:B------:R-:W-:Y:S01]  /*16600*/  HGMMA.64x128x16.F32 R88, R164, gdesc[UR4].tnspB, R88, gsb0 ;  /* 0x41e00004a4587df0 */ /* 0x000fe20008000858 */
[-CC-:B------:R-:W-:Y:S01]  /*16610*/  FFMA.FTZ R73, R58, R9.reuse, -R69.reuse ;  /* 0x000000093a497223 */ /* 0x180fe20000010845 */
[-CC-:B------:R-:W-:Y:S01]  /*16620*/  FFMA.FTZ R71, R24, R9.reuse, -R69.reuse ;  /* 0x0000000918477223 */ /* 0x180fe20000010845 */
[----:B------:R-:W-:Y:S01]  /*16630*/  R2UR UR6, R10 ;  /* 0x000000000a0672ca */ /* 0x000fe200000e0000 */
[----:B------:R-:W-:Y:S01]  /*16640*/  VIADD R10, R8, 0x300 ;  /* 0x00000300080a7836 */ /* 0x000fe20000000000 */
[----:B------:R-:W-:Y:S01]  /*16650*/  ISETP.GT.AND P5, PT, R0, RZ, PT ;  /* 0x000000ff0000720c */ /* 0x000fe20003fa4270 */
[-CC-:B------:R-:W-:Y:S01]  /*16660*/  FFMA.FTZ R56, R56, R9.reuse, -R69.reuse ;  /* 0x0000000938387223 */ /* 0x180fe20000010845 */
[----:B------:R-:W-:Y:S01]  /*16670*/  ISETP.GT.AND P6, PT, R0, 0x1, PT ;  /* 0x000000010000780c */ /* 0x000fe20003fc4270 */
[----:B------:R-:W-:Y:S01]  /*16680*/  MUFU.EX2 R67, R67 ;  /* 0x0000004300437308 */ /* 0x000fe20000000800 */
[----:B------:R-:W-:Y:S01]  /*16690*/  FSEL R58, R2, -INF , P5 ;  /* 0xff800000023a7808 */ /* 0x000fe20002800000 */
[-CC-:B------:R-:W-:Y:S01]  /*166a0*/  FFMA.FTZ R2, R30, R9.reuse, -R69.reuse ;  /* 0x000000091e027223 */ /* 0x180fe20000010845 */
[----:B------:R-:W-:Y:S01]  /*166b0*/  ISETP.GT.AND P3, PT, R0, 0x8, PT ;  /* 0x000000080000780c */ /* 0x000fe20003f64270 */
[-CC-:B------:R-:W-:Y:S01]  /*166c0*/  FFMA.FTZ R50, R50, R9.reuse, -R69.reuse ;  /* 0x0000000932327223 */ /* 0x180fe20000010845 */
[----:B------:R-:W-:Y:S01]  /*166d0*/  FSEL R24, R20, -INF , P6 ;  /* 0xff80000014187808 */ /* 0x000fe20003000000 */
[-CC-:B------:R-:W-:Y:S01]  /*166e0*/  FFMA.FTZ R20, R28, R9.reuse, -R69.reuse ;  /* 0x000000091c147223 */ /* 0x180fe20000010845 */
[----:B------:R-:W-:Y:S01]  /*166f0*/  FMNMX.FTZ R11, R58, R12, !PT ;  /* 0x0000000c3a0b7209 */ /* 0x000fe20007810000 */
[----:B------:R-:W-:Y:S01]  /*16700*/  MUFU.EX2 R56, R56 ;  /* 0x0000003800387308 */ /* 0x000fe20000000800 */
[----:B------:R-:W-:Y:S01]  /*16710*/  ISETP.GT.AND P4, PT, R0, 0x9, PT ;  /* 0x000000090000780c */ /* 0x000fe20003f84270 */
[-CC-:B------:R-:W-:Y:S01]  /*16720*/  FFMA.FTZ R62, R62, R9.reuse, -R69.reuse ;  /* 0x000000093e3e7223 */ /* 0x180fe20000010845 */
[----:B------:R-:W-:Y:S01]  /*16730*/  FSEL R28, R21, -INF , P3 ;  /* 0xff800000151c7808 */ /* 0x000fe20001800000 */
[----:B------:R-:W-:Y:S01]  /*16740*/  FFMA.FTZ R21, R64, R9, -R69 ;  /* 0x0000000940157223 */ /* 0x000fe20000010845 */
[----:B------:R-:W-:-:S02]  /*16750*/  FMNMX.FTZ R11, R24, R11, !PT ;  /* 0x0000000b180b7209 */ /* 0x000fc40007810000 */
[----:B------:R-:W-:Y:S01]  /*16760*/  ISETP.GT.AND P5, PT, R0, 0x10, PT ;  /* 0x000000100000780c */ /* 0x000fe20003fa4270 */
[----:B------:R0:W-:Y:S01]  /*16770*/  MUFU.EX2 R54, R73 ;  /* 0x0000004900367308 */ /* 0x0001e20000000800 */
[----:B------:R-:W-:Y:S02]  /*16780*/  FSEL R26, R26, -INF , P4 ;  /* 0xff8000001a1a7808 */ /* 0x000fe40002000000 */
[----:B------:R-:W-:Y:S02]  /*16790*/  FMNMX.FTZ R11, R28, R11, !PT ;  /* 0x0000000b1c0b7209 */ /* 0x000fe40007810000 */
[----:B------:R-:W-:Y:S02]  /*167a0*/  ISETP.GT.AND P6, PT, R0, 0x11, PT ;  /* 0x000000110000780c */ /* 0x000fe40003fc4270 */
[----:B------:R-:W-:Y:S01]  /*167b0*/  FSEL R30, R27, -INF , P5 ;  /* 0xff8000001b1e7808 */ /* 0x000fe20002800000 */
[----:B------:R-:W-:Y:S01]  /*167c0*/  MUFU.EX2 R71, R71 ;  /* 0x0000004700477308 */ /* 0x000fe20000000800 */
[----:B------:R-:W-:Y:S01]  /*167d0*/  FMNMX.FTZ R11, R26, R11, !PT ;  /* 0x0000000b1a0b7209 */ /* 0x000fe20007810000 */
[----:B0-----:R-:W-:Y:S01]  /*167e0*/  FFMA.FTZ R73, R234, R9, -R69 ;  /* 0x00000009ea497223 */ /* 0x001fe20000010845 */
[----:B------:R-:W-:-:S02]  /*167f0*/  ISETP.GT.AND P3, PT, R0, 0x18, PT ;  /* 0x000000180000780c */ /* 0x000fc40003f64270 */
[----:B------:R-:W-:Y:S01]  /*16800*/  FSEL R74, R29, -INF , P6 ;  /* 0xff8000001d4a7808 */ /* 0x000fe20003000000 */
[--C-:B------:R-:W-:Y:S01]  /*16810*/  FFMA.FTZ R29, R60, R9, -R69.reuse ;  /* 0x000000093c1d7223 */ /* 0x100fe20000010845 */
[----:B------:R-:W-:Y:S01]  /*16820*/  FMNMX.FTZ R11, R30, R11, !PT ;  /* 0x0000000b1e0b7209 */ /* 0x000fe20007810000 */
[----:B------:R-:W-:Y:S01]  /*16830*/  MUFU.EX2 R27, R2 ;  /* 0x00000002001b7308 */ /* 0x000fe20000000800 */
[----:B------:R-:W-:Y:S02]  /*16840*/  ISETP.GT.AND P4, PT, R0, 0x19, PT ;  /* 0x000000190000780c */ /* 0x000fe40003f84270 */
[----:B------:R-:W-:Y:S01]  /*16850*/  FSEL R60, R31, -INF , P3 ;  /* 0xff8000001f3c7808 */ /* 0x000fe20001800000 */
[--C-:B------:R-:W-:Y:S01]  /*16860*/  FFMA.FTZ R31, R36, R9, -R69.reuse ;  /* 0x00000009241f7223 */ /* 0x100fe20000010845 */
[----:B------:R-:W-:Y:S02]  /*16870*/  FMNMX.FTZ R11, R74, R11, !PT ;  /* 0x0000000b4a0b7209 */ /* 0x000fe40007810000 */
[----:B------:R-:W-:Y:S01]  /*16880*/  ISETP.GT.AND P5, PT, R0, 0x20, PT ;  /* 0x000000200000780c */ /* 0x000fe20003fa4270 */
[----:B------:R-:W-:Y:S01]  /*16890*/  MUFU.EX2 R20, R20 ;  /* 0x0000001400147308 */ /* 0x000fe20000000800 */
        /* <DEDUP_REMOVED lines=11> */
[----:B------:R-:W-:Y:S01]  /*16950*/  MUFU.EX2 R29, R29 ;  /* 0x0000001d001d7308 */ /* 0x000fe20000000800 */
[----:B------:R-:W-:Y:S01]  /*16960*/  FSEL R86, R37, -INF , P6 ;  /* 0xff80000025567808 */ /* 0x000fe20003000000 */
[--C-:B------:R-:W-:Y:S01]  /*16970*/  FFMA.FTZ R37, R76, R9, -R69.reuse ;  /* 0x000000094c257223 */ /* 0x100fe20000010845 */
[----:B------:R-:W-:Y:S01]  /*16980*/  FMNMX.FTZ R11, R82, R11, !PT ;  /* 0x0000000b520b7209 */ /* 0x000fe20007810000 */
[----:B------:R-:W-:Y:S01]  /*16990*/  FFMA.FTZ R76, R168, R9, -R69 ;  /* 0x00000009a84c7223 */ /* 0x000fe20000010845 */
[----:B------:R-:W-:-:S02]  /*169a0*/  ISETP.GT.AND P4, PT, R0, 0x29, PT ;  /* 0x000000290000780c */ /* 0x000fc40003f84270 */
[----:B------:R-:W-:Y:S01]  /*169b0*/  FSEL R36, R39, -INF , P3 ;  /* 0xff80000027247808 */ /* 0x000fe20001800000 */
[----:B------:R-:W-:Y:S01]  /*169c0*/  FFMA.FTZ R39, R170, R9, -R69 ;  /* 0x00000009aa277223 */ /* 0x000fe20000010845 */
[----:B------:R-:W-:Y:S01]  /*169d0*/  FMNMX.FTZ R11, R86, R11, !PT ;  /* 0x0000000b560b7209 */ /* 0x000fe20007810000 */
[----:B------:R-:W-:Y:S01]  /*169e0*/  MUFU.EX2 R32, R32 ;  /* 0x0000002000207308 */ /* 0x000fe20000000800 */
[----:B------:R-:W-:Y:S02]  /*169f0*/  ISETP.GT.AND P5, PT, R0, 0x30, PT ;  /* 0x000000300000780c */ /* 0x000fe40003fa4270 */
[----:B------:R-:W-:Y:S02]  /*16a00*/  FSEL R40, R40, -INF , P4 ;  /* 0xff80000028287808 */ /* 0x000fe40002000000 */
[----:B------:R-:W-:Y:S02]  /*16a10*/  FMNMX.FTZ R11, R36, R11, !PT ;  /* 0x0000000b240b7209 */ /* 0x000fe40007810000 */
[----:B------:R-:W-:Y:S01]  /*16a20*/  ISETP.GT.AND P6, PT, R0, 0x31, PT ;  /* 0x000000310000780c */ /* 0x000fe20003fc4270 */
[----:B------:R-:W-:Y:S01]  /*16a30*/  MUFU.EX2 R31, R31 ;  /* 0x0000001f001f7308 */ /* 0x000fe20000000800 */
[----:B------:R-:W-:-:S02]  /*16a40*/  FMNMX.FTZ R11, R40, R11, !PT ;  /* 0x0000000b280b7209 */ /* 0x000fc40007810000 */
[C---:B------:R-:W-:Y:S02]  /*16a50*/  ISETP.GT.AND P3, PT, R0.reuse, 0x38, PT ;  /* 0x000000380000780c */ /* 0x040fe40003f64270 */
[----:B------:R-:W-:Y:S02]  /*16a60*/  ISETP.GT.AND P4, PT, R0, 0x39, PT ;  /* 0x000000390000780c */ /* 0x000fe40003f84270 */
[----:B------:R-:W-:Y:S01]  /*16a70*/  FSEL R46, R46, -INF , P3 ;  /* 0xff8000002e2e7808 */ /* 0x000fe20001800000 */
[----:B------:R-:W0:Y:S01]  /*16a80*/  MUFU.EX2 R34, R34 ;  /* 0x0000002200227308 */ /* 0x000e220000000800 */
[----:B------:R-:W-:Y:S02]  /*16a90*/  FSEL R48, R48, -INF , P4 ;  /* 0xff80000030307808 */ /* 0x000fe40002000000 */
[C---:B------:R-:W-:Y:S02]  /*16aa0*/  ISETP.GT.AND P3, PT, R0.reuse, 0x48, PT ;  /* 0x000000480000780c */ /* 0x040fe40003f64270 */
[----:B------:R-:W-:-:S02]  /*16ab0*/  ISETP.GT.AND P4, PT, R0, 0x49, PT ;  /* 0x000000490000780c */ /* 0x000fc40003f84270 */
[----:B------:R-:W-:Y:S01]  /*16ac0*/  FSEL R64, R25, -INF , P3 ;  /* 0xff80000019407808 */ /* 0x000fe20001800000 */
[----:B------:R-:W-:Y:S01]  /*16ad0*/  MUFU.EX2 R35, R35 ;  /* 0x0000002300237308 */ /* 0x000fe20000000800 */
[----:B------:R-:W-:Y:S01]  /*16ae0*/  FSEL R236, R33, -INF , P4 ;  /* 0xff80000021ec7808 */ /* 0x000fe20002000000 */
[-CC-:B------:R-:W-:Y:S01]  /*16af0*/  FFMA.FTZ R33, R72, R9.reuse, -R69.reuse ;  /* 0x0000000948217223 */ /* 0x180fe20000010845 */
[C---:B------:R-:W-:Y:S02]  /*16b00*/  ISETP.GT.AND P3, PT, R0.reuse, 0x58, PT ;  /* 0x000000580000780c */ /* 0x040fe40003f64270 */
[----:B------:R-:W-:Y:S02]  /*16b10*/  ISETP.GT.AND P4, PT, R0, 0x59, PT ;  /* 0x000000590000780c */ /* 0x000fe40003f84270 */
[----:B------:R-:W-:Y:S01]  /*16b20*/  FSEL R72, R49, -INF , P3 ;  /* 0xff80000031487808 */ /* 0x000fe20001800000 */
[----:B------:R1:W-:Y:S01]  /*16b30*/  MUFU.EX2 R25, R21 ;  /* 0x0000001500197308 */ /* 0x0003e20000000800 */
[----:B------:R-:W-:Y:S01]  /*16b40*/  FSEL R53, R53, -INF , P4 ;  /* 0xff80000035357808 */ /* 0x000fe20002000000 */
[----:B------:R-:W-:Y:S01]  /*16b50*/  FFMA.FTZ R49, R182, R9, -R69 ;  /* 0x00000009b6317223 */ /* 0x000fe20000010845 */
[----:B------:R-:W-:-:S02]  /*16b60*/  ISETP.GT.AND P3, PT, R0, 0x68, PT ;  /* 0x000000680000780c */ /* 0x000fc40003f64270 */
[C---:B------:R-:W-:Y:S02]  /*16b70*/  ISETP.GT.AND P4, PT, R0.reuse, 0x69, PT ;  /* 0x000000690000780c */ /* 0x040fe40003f84270 */
[----:B------:R-:W-:Y:S01]  /*16b80*/  FSEL R59, R59, -INF , P3 ;  /* 0xff8000003b3b7808 */ /* 0x000fe20001800000 */
[----:B------:R-:W2:Y:S01]  /*16b90*/  MUFU.EX2 R38, R38 ;  /* 0x0000002600267308 */ /* 0x000ea20000000800 */
[----:B------:R-:W-:Y:S02]  /*16ba0*/  FSEL R61, R61, -INF , P4 ;  /* 0xff8000003d3d7808 */ /* 0x000fe40002000000 */
[C---:B------:R-:W-:Y:S02]  /*16bb0*/  ISETP.GT.AND P3, PT, R0.reuse, 0x78, PT ;  /* 0x000000780000780c */ /* 0x040fe40003f64270 */
[----:B------:R-:W-:Y:S02]  /*16bc0*/  ISETP.GT.AND P4, PT, R0, 0x79, PT ;  /* 0x000000790000780c */ /* 0x000fe40003f84270 */
[----:B------:R-:W-:Y:S01]  /*16bd0*/  FSEL R170, R66, -INF , P3 ;  /* 0xff80000042aa7808 */ /* 0x000fe20001800000 */
[----:B------:R-:W-:Y:S01]  /*16be0*/  MUFU.EX2 R44, R44 ;  /* 0x0000002c002c7308 */ /* 0x000fe20000000800 */
[----:B------:R-:W-:Y:S01]  /*16bf0*/  FFMA.FTZ R66, R172, R9, -R69 ;  /* 0x00000009ac427223 */ /* 0x000fe20000010845 */
[----:B0-----:R-:W-:-:S02]  /*16c00*/  F2FP.F16.F32.PACK_AB R172, R34, R31 ;  /* 0x0000001f22ac723e */ /* 0x001fc400000000ff */
[----:B------:R-:W-:-:S04]  /*16c10*/  F2FP.F16.F32.PACK_AB R182, R71, R54 ;  /* 0x0000003647b6723e */ /* 0x000fc800000000ff */
[----:B------:R-:W-:Y:S08]  /*16c20*/  MUFU.EX2 R33, R33 ;  /* 0x0000002100217308 */ /* 0x000ff00000000800 */
[----:B------:R-:W-:Y:S01]  /*16c30*/  MUFU.EX2 R50, R50 ;  /* 0x0000003200327308 */ /* 0x000fe20000000800 */
[----:B------:R-:W-:Y:S02]  /*16c40*/  WARPGROUP.DEPBAR.LE gsb0, 0x0 ;  /* 0x00008000000079c5 */ /* 0x000fe40000010000 */
[----:B------:R-:W-:Y:S01]  /*16c50*/  FSEL R164, R41, -INF , P5 ;  /* 0xff80000029a47808 */ /* 0x000fe20002800000 */
[----:B------:R-:W-:Y:S01]  /*16c60*/  WARPGROUP.ARRIVE ;  /* 0x00000000000079c5 */ /* 0x000fe20000000000 */
[----:B------:R-:W-:-:S03]  /*16c70*/  FSEL R166, R43, -INF , P6 ;  /* 0xff8000002ba67808 */ /* 0x000fc60003000000 */
[----:B------:R-:W-:Y:S01]  /*16c80*/  MUFU.EX2 R37, R37 ;  /* 0x0000002500257308 */ /* 0x000fe20000000800 */
[----:B------:R-:W-:Y:S01]  /*16c90*/  FMNMX.FTZ R11, R164, R11, !PT ;  /* 0x0000000ba40b7209 */ /* 0x000fe20007810000 */
[-CC-:B------:R-:W-:Y:S01]  /*16ca0*/  FFMA.FTZ R41, R174, R9.reuse, -R69.reuse ;  /* 0x00000009ae297223 */ /* 0x180fe20000010845 */
[----:B------:R-:W-:Y:S01]  /*16cb0*/  ISETP.GT.AND P5, PT, R0, 0x40, PT ;  /* 0x000000400000780c */ /* 0x000fe20003fa4270 */
[----:B------:R-:W-:Y:S01]  /*16cc0*/  FFMA.FTZ R43, R178, R9, -R69 ;  /* 0x00000009b22b7223 */ /* 0x000fe20000010845 */
[----:B------:R-:W-:Y:S02]  /*16cd0*/  FMNMX.FTZ R11, R166, R11, !PT ;  /* 0x0000000ba60b7209 */ /* 0x000fe40007810000 */
[----:B------:R-:W-:Y:S01]  /*16ce0*/  ISETP.GT.AND P6, PT, R0, 0x41, PT ;  /* 0x000000410000780c */ /* 0x000fe20003fc4270 */
[----:B------:R-:W-:Y:S01]  /*16cf0*/  MUFU.EX2 R76, R76 ;  /* 0x0000004c004c7308 */ /* 0x000fe20000000800 */
[----:B------:R-:W-:Y:S02]  /*16d00*/  FMNMX.FTZ R11, R46, R11, !PT ;  /* 0x0000000b2e0b7209 */ /* 0x000fe40007810000 */
[----:B------:R-:W-:-:S02]  /*16d10*/  FSEL R42, R51, -INF , P5 ;  /* 0xff800000332a7808 */ /* 0x000fc40002800000 */
[----:B------:R-:W-:Y:S02]  /*16d20*/  FMNMX.FTZ R11, R48, R11, !PT ;  /* 0x0000000b300b7209 */ /* 0x000fe40007810000 */
[----:B------:R-:W-:Y:S01]  /*16d30*/  FSEL R52, R52, -INF , P6 ;  /* 0xff80000034347808 */ /* 0x000fe20003000000 */
[----:B------:R-:W-:Y:S01]  /*16d40*/  MUFU.EX2 R39, R39 ;  /* 0x0000002700277308 */ /* 0x000fe20000000800 */
[----:B------:R-:W-:Y:S02]  /*16d50*/  FMNMX.FTZ R11, R42, R11, !PT ;  /* 0x0000000b2a0b7209 */ /* 0x000fe40007810000 */
[----:B------:R-:W-:Y:S02]  /*16d60*/  ISETP.GT.AND P5, PT, R0, 0x50, PT ;  /* 0x000000500000780c */ /* 0x000fe40003fa4270 */
[----:B------:R-:W-:Y:S02]  /*16d70*/  FMNMX.FTZ R11, R52, R11, !PT ;  /* 0x0000000b340b7209 */ /* 0x000fe40007810000 */
[----:B------:R-:W-:Y:S01]  /*16d80*/  ISETP.GT.AND P6, PT, R0, 0x51, PT ;  /* 0x000000510000780c */ /* 0x000fe20003fc4270 */
[----:B------:R-:W-:Y:S01]  /*16d90*/  MUFU.EX2 R66, R66 ;  /* 0x0000004200427308 */ /* 0x000fe20000000800 */
[----:B------:R-:W-:-:S02]  /*16da0*/  FMNMX.FTZ R11, R64, R11, !PT ;  /* 0x0000000b400b7209 */ /* 0x000fc40007810000 */
[----:B------:R-:W-:Y:S01]  /*16db0*/  FSEL R68, R45, -INF , P5 ;  /* 0xff8000002d447808 */ /* 0x000fe20002800000 */
[--C-:B------:R-:W-:Y:S01]  /*16dc0*/  FFMA.FTZ R45, R84, R9, -R69.reuse ;  /* 0x00000009542d7223 */ /* 0x100fe20000010845 */
[----:B------:R-:W-:Y:S01]  /*16dd0*/  FMNMX.FTZ R11, R236, R11, !PT ;  /* 0x0000000bec0b7209 */ /* 0x000fe20007810000 */
[----:B------:R-:W-:Y:S01]  /*16de0*/  FFMA.FTZ R84, R230, R9, -R69 ;  /* 0x00000009e6547223 */ /* 0x000fe20000010845 */
[----:B------:R-:W-:Y:S01]  /*16df0*/  FSEL R47, R47, -INF , P6 ;  /* 0xff8000002f2f7808 */ /* 0x000fe20003000000 */
[----:B------:R-:W-:Y:S01]  /*16e00*/  MUFU.EX2 R41, R41 ;  /* 0x0000002900297308 */ /* 0x000fe20000000800 */
[----:B------:R-:W-:Y:S02]  /*16e10*/  FMNMX.FTZ R2, R68, R11, !PT ;  /* 0x0000000b44027209 */ /* 0x000fe40007810000 */
[----:B------:R-:W-:Y:S02]  /*16e20*/  ISETP.GT.AND P5, PT, R0, 0x60, PT ;  /* 0x000000600000780c */ /* 0x000fe40003fa4270 */
[----:B------:R-:W-:-:S02]  /*16e30*/  FMNMX.FTZ R11, R47, R2, !PT ;  /* 0x000000022f0b7209 */ /* 0x000fc40007810000 */
[----:B------:R-:W-:Y:S01]  /*16e40*/  ISETP.GT.AND P6, PT, R0, 0x61, PT ;  /* 0x000000610000780c */ /* 0x000fe20003fc4270 */
[----:B------:R-:W-:Y:S01]  /*16e50*/  MUFU.EX2 R43, R43 ;  /* 0x0000002b002b7308 */ /* 0x000fe20000000800 */
[----:B------:R-:W-:Y:S02]  /*16e60*/  FMNMX.FTZ R2, R72, R11, !PT ;  /* 0x0000000b48027209 */ /* 0x000fe40007810000 */
[----:B------:R-:W-:Y:S02]  /*16e70*/  MOV R11, 0x40000040 ;  /* 0x40000040000b7802 */ /* 0x000fe40000000f00 */
[----:B------:R-:W-:Y:S02]  /*16e80*/  FSEL R55, R55, -INF , P5 ;  /* 0xff80000037377808 */ /* 0x000fe40002800000 */
[----:B------:R-:W-:Y:S01]  /*16e90*/  R2UR UR7, R11 ;  /* 0x000000000b0772ca */ /* 0x000fe200000e0000 */
[----:B------:R-:W-:Y:S01]  /*16ea0*/  MUFU.EX2 R45, R45 ;  /* 0x0000002d002d7308 */ /* 0x000fe20000000800 */
[----:B------:R-:W-:-:S02]  /*16eb0*/  FMNMX.FTZ R2, R53, R2, !PT ;  /* 0x0000000235027209 */ /* 0x000fc40007810000 */
[----:B------:R-:W-:Y:S02]  /*16ec0*/  FSEL R57, R57, -INF , P6 ;  /* 0xff80000039397808 */ /* 0x000fe40003000000 */
[----:B------:R-:W-:Y:S02]  /*16ed0*/  FMNMX.FTZ R2, R55, R2, !PT ;  /* 0x0000000237027209 */ /* 0x000fe40007810000 */
[C---:B------:R-:W-:Y:S01]  /*16ee0*/  ISETP.GT.AND P5, PT, R0.reuse, 0x70, PT ;  /* 0x000000700000780c */ /* 0x040fe20003fa4270 */
[----:B------:R-:W-:Y:S01]  /*16ef0*/  MUFU.EX2 R49, R49 ;  /* 0x0000003100317308 */ /* 0x000fe20000000800 */
[----:B------:R-:W-:Y:S02]  /*16f00*/  FMNMX.FTZ R2, R57, R2, !PT ;  /* 0x0000000239027209 */ /* 0x000fe40007810000 */
[----:B------:R-:W-:Y:S01]  /*16f10*/  ISETP.GT.AND P6, PT, R0, 0x71, PT ;  /* 0x000000710000780c */ /* 0x000fe20003fc4270 */
[----:B------:R-:W-:Y:S01]  /*16f20*/  HGMMA.64x128x16.F32 R88, R160, gdesc[UR4].tnspB, R88, gsb0 ;  /* 0x41e00004a0587df0 */ /* 0x000fe20008000858 */
[----:B------:R-:W-:-:S02]  /*16f30*/  FMNMX.FTZ R2, R59, R2, !PT ;  /* 0x000000023b027209 */ /* 0x000fc40007810000 */
[----:B------:R-:W-:Y:S01]  /*16f40*/  FSEL R168, R63, -INF , P5 ;  /* 0xff8000003fa87808 */ /* 0x000fe20002800000 */
[--C-:B------:R-:W-:Y:S01]  /*16f50*/  FFMA.FTZ R63, R232, R9, -R69.reuse ;  /* 0x00000009e83f7223 */ /* 0x100fe20000010845 */
[----:B-1----:R-:W-:Y:S01]  /*16f60*/  FMNMX.FTZ R21, R61, R2, !PT ;  /* 0x000000023d157209 */ /* 0x002fe20007810000 */
[----:B------:R-:W-:Y:S01]  /*16f70*/  MUFU.EX2 R84, R84 ;  /* 0x0000005400547308 */ /* 0x000fe20000000800 */
[----:B------:R-:W-:Y:S02]  /*16f80*/  FSEL R65, R65, -INF , P6 ;  /* 0xff80000041417808 */ /* 0x000fe40003000000 */
[----:B------:R-:W-:Y:S02]  /*16f90*/  FMNMX.FTZ R0, R168, R21, !PT ;  /* 0x00000015a8007209 */ /* 0x000fe40007810000 */
[----:B------:R-:W-:Y:S01]  /*16fa0*/  FSEL R51, R70, -INF , P4 ;  /* 0xff80000046337808 */ /* 0x000fe20002000000 */
[----:B------:R-:W-:Y:S01]  /*16fb0*/  FFMA.FTZ R70, R180, R9, -R69 ;  /* 0x00000009b4467223 */ /* 0x000fe20000010845 */
[----:B------:R-:W-:Y:S01]  /*16fc0*/  FMNMX.FTZ R11, R65, R0, !PT ;  /* 0x00000000410b7209 */ /* 0x000fe20007810000 */
[----:B------:R-:W-:Y:S01]  /*16fd0*/  MUFU.EX2 R63, R63 ;  /* 0x0000003f003f7308 */ /* 0x000fe20000000800 */
[----:B------:R-:W-:-:S02]  /*16fe0*/  R2UR UR6, R10 ;  /* 0x000000000a0672ca */ /* 0x000fc400000e0000 */
[----:B------:R-:W-:Y:S02]  /*16ff0*/  FMNMX.FTZ R0, R170, R11, !PT ;  /* 0x0000000baa007209 */ /* 0x000fe40007810000 */
[----:B------:R-:W-:Y:S02]  /*17000*/  IADD3 R10, R8, 0x380, RZ ;  /* 0x00000380080a7810 */ /* 0x000fe40007ffe0ff */
[----:B------:R-:W-:Y:S01]  /*17010*/  FMNMX.FTZ R0, R51, R0, !PT ;  /* 0x0000000033007209 */ /* 0x000fe20007810000 */
[----:B------:R-:W-:Y:S01]  /*17020*/  MUFU.EX2 R70, R70 ;  /* 0x0000004600467308 */ /* 0x000fe20000000800 */
[----:B------:R-:W-:Y:S02]  /*17030*/  F2FP.F16.F32.PACK_AB R178, R32, R29 ;  /* 0x0000001d20b2723e */ /* 0x000fe400000000ff */
[----:B--2---:R-:W-:Y:S01]  /*17040*/  F2FP.F16.F32.PACK_AB R174, R38, R35 ;  /* 0x0000002326ae723e */ /* 0x004fe200000000ff */
[----:B------:R-:W0:Y:S01]  /*17050*/  SHFL.BFLY PT, R11, R0, 0x2, 0x1f ;  /* 0x0c401f00000b7f89 */ /* 0x000e2200000e0000 */
[----:B------:R-:W-:-:S03]  /*17060*/  F2FP.F16.F32.PACK_AB R180, R56, R67 ;  /* 0x0000004338b4723e */ /* 0x000fc600000000ff */
[----:B------:R-:W-:Y:S08]  /*17070*/  MUFU.EX2 R73, R73 ;  /* 0x0000004900497308 */ /* 0x000ff00000000800 */
[----:B------:R-:W-:Y:S01]  /*17080*/  MUFU.EX2 R62, R62 ;  /* 0x0000003e003e7308 */ /* 0x000fe20000000800 */
[----:B0-----:R-:W-:-:S05]  /*17090*/  FMNMX.FTZ R11, R0, R11, !PT ;  /* 0x0000000b000b7209 */ /* 0x001fca0007810000 */
[----:B------:R-:W0:Y:S02]  /*170a0*/  SHFL.BFLY PT, R0, R11, 0x1, 0x1f ;  /* 0x0c201f000b007f89 */ /* 0x000e2400000e0000 */
[----:B0-----:R-:W-:Y:S01]  /*170b0*/  FMNMX.FTZ R21, R11, R0, !PT ;  /* 0x000000000b157209 */ /* 0x001fe20007810000 */
[----:B------:R-:W-:Y:S01]  /*170c0*/  IMAD.MOV.U32 R11, RZ, RZ, 0x40000040 ;  /* 0x40000040ff0b7424 */ /* 0x000fe200078e00ff */
[----:B------:R-:W-:Y:S02]  /*170d0*/  FSEL R0, R194, RZ, P2 ;  /* 0x000000ffc2007208 */ /* 0x000fe40001000000 */
[C---:B------:R-:W-:Y:S01]  /*170e0*/  FSETP.NEU.FTZ.AND P2, PT, R21.reuse, -INF , PT ;  /* 0xff8000001500780b */ /* 0x040fe20003f5d000 */
[----:B------:R-:W-:Y:S01]  /*170f0*/  FMUL.FTZ R2, R21, R9 ;  /* 0x0000000915027220 */ /* 0x000fe20000410000 */
[----:B------:R-:W-:Y:S01]  /*17100*/  R2UR UR7, R11 ;  /* 0x000000000b0772ca */ /* 0x000fe200000e0000 */
[----:B------:R-:W-:Y:S01]  /*17110*/  FADD.FTZ R0, -R0, R7 ;  /* 0x0000000700007221 */ /* 0x000fe20000010100 */
[----:B------:R-:W-:-:S02]  /*17120*/  FSEL R11, R21, RZ, P2 ;  /* 0x000000ff150b7208 */ /* 0x000fc40001000000 */
[----:B------:R-:W-:Y:S01]  /*17130*/  FSEL R7, R2, RZ, P2 ;  /* 0x000000ff02077208 */ /* 0x000fe20001000000 */
[----:B------:R-:W-:Y:S01]  /*17140*/  FMUL.FTZ R0, R0, R9 ;  /* 0x0000000900007220 */ /* 0x000fe20000410000 */
[C---:B------:R-:W-:Y:S01]  /*17150*/  ISETP.GT.AND P2, PT, R6.reuse, R13, PT ;  /* 0x0000000d0600720c */ /* 0x040fe20003f44270 */
[----:B------:R-:W-:Y:S02]  /*17160*/  VIADD R6, R6, 0xffffffff ;  /* 0xffffffff06067836 */ /* 0x000fe40000000000 */
[----:B------:R0:W1:Y:S01]  /*17170*/  MUFU.EX2 R2, R0 ;  /* 0x0000000000027308 */ /* 0x0000620000000800 */
        /* <DEDUP_REMOVED lines=8> */
[----:B0-----:R-:W-:Y:S01]  /*17200*/  FADD.FTZ R0, -R11, R12 ;  /* 0x0000000c0b007221 */ /* 0x001fe20000010100 */
[-CC-:B------:R-:W-:Y:S01]  /*17210*/  FFMA.FTZ R30, R78, R9.reuse, -R7.reuse ;  /* 0x000000094e1e7223 */ /* 0x180fe20000010807 */
[-CC-:B------:R-:W-:Y:S01]  /*17220*/  FFMA.FTZ R173, R82, R9.reuse, -R7.reuse ;  /* 0x0000000952ad7223 */ /* 0x180fe20000010807 */
[-CC-:B------:R-:W-:Y:S01]  /*17230*/  FFMA.FTZ R165, R42, R9.reuse, -R7.reuse ;  /* 0x000000092aa57223 */ /* 0x180fe20000010807 */
[-C--:B------:R-:W-:Y:S01]  /*17240*/  FMUL.FTZ R0, R0, R9.reuse ;  /* 0x0000000900007220 */ /* 0x080fe20000410000 */
[-CC-:B------:R-:W-:Y:S01]  /*17250*/  FFMA.FTZ R58, R86, R9.reuse, -R7.reuse ;  /* 0x00000009563a7223 */ /* 0x180fe20000010807 */
[-C--:B------:R-:W-:Y:S01]  /*17260*/  FFMA.FTZ R175, R36, R9.reuse, -R7 ;  /* 0x0000000924af7223 */ /* 0x080fe20000010807 */
[----:B------:R-:W-:Y:S01]  /*17270*/  MUFU.EX2 R24, R24 ;  /* 0x0000001800187308 */ /* 0x000fe20000000800 */
[----:B-1----:R-:W-:Y:S01]  /*17280*/  FFMA.FTZ R11, R2, R4, R67 ;  /* 0x00000004020b7223 */ /* 0x002fe20000010043 */
        /* <DEDUP_REMOVED lines=12> */
[----:B------:R-:W-:Y:S01]  /*17350*/  FFMA.FTZ R65, R65, R9, -R7 ;  /* 0x0000000941417223 */ /* 0x000fe20000010807 */
[----:B------:R-:W-:Y:S01]  /*17360*/  F2FP.F16.F32.PACK_AB R164, R76, R37 ;  /* 0x000000254ca4723e */ /* 0x000fe200000000ff */
[----:B------:R-:W1:Y:S01]  /*17370*/  MUFU.EX2 R183, R183 ;  /* 0x000000b700b77308 */ /* 0x000e620000000800 */
[----:B------:R-:W-:Y:S01]  /*17380*/  FADD.FTZ R4, R20, R11 ;  /* 0x0000000b14047221 */ /* 0x000fe20000010000 */
[----:B------:R-:W-:Y:S01]  /*17390*/  IMAD.MOV.U32 R11, RZ, RZ, 0x40000040 ;  /* 0x40000040ff0b7424 */ /* 0x000fe200078e00ff */
[----:B------:R-:W-:-:S02]  /*173a0*/  F2FP.F16.F32.PACK_AB R166, R66, R39 ;  /* 0x0000002742a6723e */ /* 0x000fc400000000ff */
[----:B------:R-:W-:-:S03]  /*173b0*/  FADD.FTZ R4, R27, R4 ;  /* 0x000000041b047221 */ /* 0x000fc60000010000 */
[----:B------:R-:W2:Y:S01]  /*173c0*/  MUFU.EX2 R26, R26 ;  /* 0x0000001a001a7308 */ /* 0x000ea20000000800 */
[----:B0-----:R-:W-:Y:S01]  /*173d0*/  FFMA.FTZ R3, R0, R3, R181 ;  /* 0x0000000300037223 */ /* 0x001fe200000100b5 */
[----:B------:R-:W-:Y:S01]  /*173e0*/  F2FP.F16.F32.PACK_AB R181, R24, R181 ;  /* 0x000000b518b5723e */ /* 0x000fe200000000ff */
[----:B------:R-:W-:Y:S02]  /*173f0*/  WARPGROUP.DEPBAR.LE gsb0, 0x0 ;  /* 0x00008000000079c5 */ /* 0x000fe40000010000 */
[----:B------:R-:W-:-:S03]  /*17400*/  WARPGROUP.ARRIVE ;  /* 0x00000000000079c5 */ /* 0x000fc60000000000 */
[----:B------:R-:W0:Y:S01]  /*17410*/  MUFU.EX2 R177, R177 ;  /* 0x000000b100b17308 */ /* 0x000e220000000800 */
[-CC-:B------:R-:W-:Y:S01]  /*17420*/  FFMA.FTZ R160, R80, R9.reuse, -R69.reuse ;  /* 0x0000000950a07223 */ /* 0x180fe20000010845 */
[-C--:B------:R-:W-:Y:S01]  /*17430*/  FFMA.FTZ R162, R176, R9.reuse, -R69 ;  /* 0x00000009b0a27223 */ /* 0x080fe20000010845 */
[-CC-:B------:R-:W-:Y:S01]  /*17440*/  FFMA.FTZ R161, R68, R9.reuse, -R7.reuse ;  /* 0x0000000944a17223 */ /* 0x180fe20000010807 */
[-C--:B------:R-:W-:Y:S01]  /*17450*/  FFMA.FTZ R163, R72, R9.reuse, -R7 ;  /* 0x0000000948a37223 */ /* 0x080fe20000010807 */
[----:B------:R-:W-:Y:S01]  /*17460*/  HGMMA.64x128x16.F32 R88, R156, gdesc[UR4].tnspB, R88, gsb0 ;  /* 0x41e000049c587df0 */ /* 0x000fe20008000858 */
[----:B------:R-:W-:Y:S01]  /*17470*/  R2UR UR6, R10 ;  /* 0x000000000a0672ca */ /* 0x000fe200000e0000 */
[----:B------:R-:W-:Y:S01]  /*17480*/  FFMA.FTZ R80, R228, R9, -R69 ;  /* 0x00000009e4507223 */ /* 0x000fe20000010845 */
[----:B------:R-:W-:Y:S01]  /*17490*/  R2UR UR7, R11 ;  /* 0x000000000b0772ca */ /* 0x000fe200000e0000 */
[----:B------:R-:W-:Y:S01]  /*174a0*/  FADD.FTZ R11, R29, R4 ;  /* 0x000000041d0b7221 */ /* 0x000fe20000010000 */
[----:B------:R-:W3:Y:S01]  /*174b0*/  MUFU.EX2 R28, R28 ;  /* 0x0000001c001c7308 */ /* 0x000ee20000000800 */
[----:B------:R-:W-:Y:S01]  /*174c0*/  FADD.FTZ R4, R24, R3 ;  /* 0x0000000318047221 */ /* 0x000fe20000010000 */
[----:B------:R-:W-:Y:S01]  /*174d0*/  F2FP.F16.F32.PACK_AB R176, R27, R20 ;  /* 0x000000141bb0723e */ /* 0x000fe200000000ff */
[----:B------:R-:W-:-:S02]  /*174e0*/  FADD.FTZ R10, R32, R11 ;  /* 0x0000000b200a7221 */ /* 0x000fc40000010000 */
[----:B-1----:R-:W-:Y:S01]  /*174f0*/  FADD.FTZ R3, R183, R4 ;  /* 0x00000004b7037221 */ /* 0x002fe20000010000 */
[C---:B--2---:R-:W-:Y:S01]  /*17500*/  F2FP.F16.F32.PACK_AB R183, R26.reuse, R183 ;  /* 0x000000b71ab7723e */ /* 0x044fe200000000ff */
[----:B------:R-:W-:Y:S01]  /*17510*/  FADD.FTZ R11, R31, R10 ;  /* 0x0000000a1f0b7221 */ /* 0x000fe20000010000 */
[----:B------:R-:W1:Y:S01]  /*17520*/  MUFU.EX2 R179, R179 ;  /* 0x000000b300b37308 */ /* 0x000e620000000800 */
[----:B------:R-:W-:Y:S01]  /*17530*/  FADD.FTZ R4, R26, R3 ;  /* 0x000000031a047221 */ /* 0x000fe20000010000 */
[----:B------:R-:W-:Y:S01]  /*17540*/  FFMA.FTZ R10, R236, R9, -R7 ;  /* 0x00000009ec0a7223 */ /* 0x000fe20000010807 */
[----:B------:R-:W-:Y:S02]  /*17550*/  FADD.FTZ R42, R34, R11 ;  /* 0x0000000b222a7221 */ /* 0x000fe40000010000 */
[----:B0-----:R-:W-:Y:S02]  /*17560*/  FADD.FTZ R3, R177, R4 ;  /* 0x00000004b1037221 */ /* 0x001fe40000010000 */
[----:B------:R-:W-:Y:S01]  /*17570*/  FADD.FTZ R11, R35, R42 ;  /* 0x0000002a230b7221 */ /* 0x000fe20000010000 */
[----:B------:R-:W0:Y:S01]  /*17580*/  MUFU.EX2 R30, R30 ;  /* 0x0000001e001e7308 */ /* 0x000e220000000800 */
[C---:B---3--:R-:W-:Y:S01]  /*17590*/  FADD.FTZ R4, R28.reuse, R3 ;  /* 0x000000031c047221 */ /* 0x048fe20000010000 */
[----:B------:R-:W-:Y:S01]  /*175a0*/  F2FP.F16.F32.PACK_AB R177, R28, R177 ;  /* 0x000000b11cb1723e */ /* 0x000fe200000000ff */
[----:B------:R-:W-:-:S04]  /*175b0*/  FADD.FTZ R42, R38, R11 ;  /* 0x0000000b262a7221 */ /* 0x000fc80000010000 */
[----:B------:R-:W-:Y:S01]  /*175c0*/  FADD.FTZ R11, R25, R42 ;  /* 0x0000002a190b7221 */ /* 0x000fe20000010000 */
[----:B------:R-:W2:Y:S01]  /*175d0*/  MUFU.EX2 R173, R173 ;  /* 0x000000ad00ad7308 */ /* 0x000ea20000000800 */
[----:B-1----:R-:W-:Y:S02]  /*175e0*/  FADD.FTZ R3, R179, R4 ;  /* 0x00000004b3037221 */ /* 0x002fe40000010000 */
[----:B------:R-:W-:-:S04]  /*175f0*/  FADD.FTZ R42, R44, R11 ;  /* 0x0000000b2c2a7221 */ /* 0x000fc80000010000 */
[----:B------:R-:W-:Y:S01]  /*17600*/  FADD.FTZ R11, R33, R42 ;  /* 0x0000002a210b7221 */ /* 0x000fe20000010000 */
[----:B------:R-:W1:Y:S01]  /*17610*/  MUFU.EX2 R58, R58 ;  /* 0x0000003a003a7308 */ /* 0x000e620000000800 */
[----:B0-----:R-:W-:Y:S01]  /*17620*/  FADD.FTZ R4, R30, R3 ;  /* 0x000000031e047221 */ /* 0x001fe20000010000 */
[----:B------:R-:W-:Y:S01]  /*17630*/  FFMA.FTZ R42, R53, R9, -R7 ;  /* 0x00000009352a7223 */ /* 0x000fe20000010807 */
[----:B------:R-:W-:Y:S01]  /*17640*/  FADD.FTZ R46, R50, R11 ;  /* 0x0000000b322e7221 */ /* 0x000fe20000010000 */
[----:B------:R-:W-:-:S03]  /*17650*/  F2FP.F16.F32.PACK_AB R179, R30, R179 ;  /* 0x000000b31eb3723e */ /* 0x000fc600000000ff */
[----:B------:R-:W-:Y:S01]  /*17660*/  FADD.FTZ R11, R37, R46 ;  /* 0x0000002e250b7221 */ /* 0x000fe20000010000 */
[----:B------:R-:W0:Y:S01]  /*17670*/  MUFU.EX2 R175, R175 ;  /* 0x000000af00af7308 */ /* 0x000e220000000800 */
[----:B--2---:R-:W-:Y:S01]  /*17680*/  FADD.FTZ R3, R173, R4 ;  /* 0x00000004ad037221 */ /* 0x004fe20000010000 */
[----:B------:R-:W-:-:S06]  /*17690*/  FFMA.FTZ R46, R57, R9, -R7 ;  /* 0x00000009392e7223 */ /* 0x000fcc0000010807 */
[----:B------:R-:W2:Y:S01]  /*176a0*/  MUFU.EX2 R36, R36 ;  /* 0x0000002400247308 */ /* 0x000ea20000000800 */
[C---:B-1----:R-:W-:Y:S01]  /*176b0*/  FADD.FTZ R4, R58.reuse, R3 ;  /* 0x000000033a047221 */ /* 0x042fe20000010000 */
[----:B------:R-:W-:-:S06]  /*176c0*/  F2FP.F16.F32.PACK_AB R173, R58, R173 ;  /* 0x000000ad3aad723e */ /* 0x000fcc00000000ff */
[----:B------:R-:W-:Y:S01]  /*176d0*/  MUFU.EX2 R169, R169 ;  /* 0x000000a900a97308 */ /* 0x000fe20000000800 */
[----:B0-----:R-:W-:Y:S01]  /*176e0*/  FADD.FTZ R3, R175, R4 ;  /* 0x00000004af037221 */ /* 0x001fe20000010000 */
[----:B------:R-:W-:-:S04]  /*176f0*/  FADD.FTZ R4, R76, R11 ;  /* 0x0000000b4c047221 */ /* 0x000fc80000010000 */
[----:B------:R-:W-:Y:S01]  /*17700*/  FADD.FTZ R11, R39, R4 ;  /* 0x00000004270b7221 */ /* 0x000fe20000010000 */
[----:B------:R-:W-:Y:S01]  /*17710*/  FFMA.FTZ R4, R168, R9, -R7 ;  /* 0x00000009a8047223 */ /* 0x000fe20000010807 */
[----:B------:R-:W-:Y:S01]  /*17720*/  MUFU.EX2 R40, R40 ;  /* 0x0000002800287308 */ /* 0x000fe20000000800 */
[----:B------:R-:W-:Y:S01]  /*17730*/  F2FP.F16.F32.PACK_AB R168, R44, R25 ;  /* 0x000000192ca8723e */ /* 0x000fe200000000ff */
[----:B------:R-:W-:Y:S01]  /*17740*/  FADD.FTZ R11, R66, R11 ;  /* 0x0000000b420b7221 */ /* 0x000fe20000010000 */
[----:B--2---:R-:W-:-:S05]  /*17750*/  F2FP.F16.F32.PACK_AB R175, R36, R175 ;  /* 0x000000af24af723e */ /* 0x004fca00000000ff */
[----:B------:R-:W0:Y:S08]  /*17760*/  MUFU.EX2 R160, R160 ;  /* 0x000000a000a07308 */ /* 0x000e300000000800 */
[----:B------:R-:W1:Y:S08]  /*17770*/  MUFU.EX2 R171, R171 ;  /* 0x000000ab00ab7308 */ /* 0x000e700000000800 */
[----:B------:R2:W3:Y:S01]  /*17780*/  MUFU.EX2 R12, R48 ;  /* 0x00000030000c7308 */ /* 0x0004e20000000800 */
[----:B0-----:R-:W-:Y:S01]  /*17790*/  FADD.FTZ R52, R160, R11 ;  /* 0x0000000ba0347221 */ /* 0x001fe20000010000 */
[----:B------:R-:W-:-:S06]  /*177a0*/  F2FP.F16.F32.PACK_AB R160, R41, R160 ;  /* 0x000000a029a0723e */ /* 0x000fcc00000000ff */
[----:B------:R-:W0:Y:S01]  /*177b0*/  MUFU.EX2 R165, R165 ;  /* 0x000000a500a57308 */ /* 0x000e220000000800 */
[----:B--2---:R-:W-:-:S04]  /*177c0*/  FADD.FTZ R48, R36, R3 ;  /* 0x0000000324307221 */ /* 0x004fc80000010000 */
[----:B------:R-:W-:Y:S01]  /*177d0*/  FADD.FTZ R3, R169, R48 ;  /* 0x00000030a9037221 */ /* 0x000fe20000010000 */
[C---:B------:R-:W-:Y:S02]  /*177e0*/  F2FP.F16.F32.PACK_AB R169, R40.reuse, R169 ;  /* 0x000000a928a9723e */ /* 0x040fe400000000ff */
[----:B------:R-:W2:Y:S01]  /*177f0*/  MUFU.EX2 R8, R8 ;  /* 0x0000000800087308 */ /* 0x000ea20000000800 */
[----:B------:R-:W-:Y:S01]  /*17800*/  FADD.FTZ R48, R40, R3 ;  /* 0x0000000328307221 */ /* 0x000fe20000010000 */
[----:B------:R-:W-:Y:S01]  /*17810*/  FFMA.FTZ R3, R170, R9, -R7 ;  /* 0x00000009aa037223 */ /* 0x000fe20000010807 */
[----:B------:R-:W-:Y:S02]  /*17820*/  F2FP.F16.F32.PACK_AB R170, R50, R33 ;  /* 0x0000002132aa723e */ /* 0x000fe400000000ff */
[----:B-1----:R-:W-:Y:S01]  /*17830*/  FADD.FTZ R11, R171, R48 ;  /* 0x00000030ab0b7221 */ /* 0x002fe20000010000 */
[C---:B---3--:R-:W-:Y:S02]  /*17840*/  F2FP.F16.F32.PACK_AB R171, R12.reuse, R171 ;  /* 0x000000ab0cab723e */ /* 0x048fe400000000ff */
[----:B------:R-:W-:Y:S01]  /*17850*/  MUFU.EX2 R162, R162 ;  /* 0x000000a200a27308 */ /* 0x000fe20000000800 */
[----:B------:R-:W-:Y:S01]  /*17860*/  FADD.FTZ R48, R12, R11 ;  /* 0x0000000b0c307221 */ /* 0x000fe20000010000 */
[----:B------:R-:W-:-:S03]  /*17870*/  IMAD.MOV.U32 R12, RZ, RZ, R21 ;  /* 0x000000ffff0c7224 */ /* 0x000fc600078e0015 */
[----:B0-----:R-:W-:-:S03]  /*17880*/  FADD.FTZ R11, R165, R48 ;  /* 0x00000030a50b7221 */ /* 0x001fc60000010000 */
[----:B------:R-:W0:Y:S01]  /*17890*/  MUFU.EX2 R167, R167 ;  /* 0x000000a700a77308 */ /* 0x000e220000000800 */
[C---:B--2---:R-:W-:Y:S01]  /*178a0*/  FADD.FTZ R20, R8.reuse, R11 ;  /* 0x0000000b08147221 */ /* 0x044fe20000010000 */
[----:B------:R-:W-:-:S06]  /*178b0*/  F2FP.F16.F32.PACK_AB R165, R8, R165 ;  /* 0x000000a508a5723e */ /* 0x000fcc00000000ff */
[----:B------:R-:W1:Y:S08]  /*178c0*/  MUFU.EX2 R10, R10 ;  /* 0x0000000a000a7308 */ /* 0x000e700000000800 */
[----:B------:R-:W2:Y:S01]  /*178d0*/  MUFU.EX2 R161, R161 ;  /* 0x000000a100a17308 */ /* 0x000ea20000000800 */
[----:B------:R-:W-:Y:S02]  /*178e0*/  WARPGROUP.DEPBAR.LE gsb0, 0x0 ;  /* 0x00008000000079c5 */ /* 0x000fe40000010000 */
[----:B------:R-:W-:Y:S01]  /*178f0*/  WARPGROUP.ARRIVE ;  /* 0x00000000000079c5 */ /* 0x000fe20000000000 */
[----:B0-----:R-:W-:Y:S01]  /*17900*/  FADD.FTZ R11, R167, R20 ;  /* 0x00000014a70b7221 */ /* 0x001fe20000010000 */
[-CC-:B------:R-:W-:Y:S01]  /*17910*/  FFMA.FTZ R157, R55, R9.reuse, -R7.reuse ;  /* 0x00000009379d7223 */ /* 0x180fe20000010807 */
[----:B------:R-:W-:Y:S01]  /*17920*/  FFMA.FTZ R159, R59, R9, -R7 ;  /* 0x000000093b9f7223 */ /* 0x000fe20000010807 */
[----:B------:R-:W-:Y:S01]  /*17930*/  F2FP.F16.F32.PACK_AB R156, R70, R45 ;  /* 0x0000002d469c723e */ /* 0x000fe200000000ff */
[----:B------:R-:W-:Y:S01]  /*17940*/  MUFU.EX2 R163, R163 ;  /* 0x000000a300a37308 */ /* 0x000fe20000000800 */
[----:B------:R-:W-:Y:S01]  /*17950*/  HGMMA.64x128x16.F32 R88, R152, gdesc[UR4].tnspB, R88, gsb0 ;  /* 0x41e0000498587df0 */ /* 0x000fe20008000858 */
[C---:B-1----:R-:W-:Y:S01]  /*17960*/  FADD.FTZ R32, R10.reuse, R11 ;  /* 0x0000000b0a207221 */ /* 0x042fe20000010000 */
[----:B------:R-:W-:-:S05]  /*17970*/  F2FP.F16.F32.PACK_AB R167, R10, R167 ;  /* 0x000000a70aa7723e */ /* 0x000fca00000000ff */
[----:B------:R-:W0:Y:S01]  /*17980*/  MUFU.EX2 R80, R80 ;  /* 0x0000005000507308 */ /* 0x000e220000000800 */
[----:B--2---:R-:W-:-:S07]  /*17990*/  FADD.FTZ R11, R161, R32 ;  /* 0x00000020a10b7221 */ /* 0x004fce0000010000 */
[----:B------:R-:W-:Y:S08]  /*179a0*/  MUFU.EX2 R42, R42 ;  /* 0x0000002a002a7308 */ /* 0x000ff00000000800 */
[----:B------:R-:W-:Y:S01]  /*179b0*/  MUFU.EX2 R157, R157 ;  /* 0x0000009d009d7308 */ /* 0x000fe20000000800 */
[----:B0-----:R-:W-:-:S07]  /*179c0*/  F2FP.F16.F32.PACK_AB R158, R80, R49 ;  /* 0x00000031509e723e */ /* 0x001fce00000000ff */
[----:B------:R-:W-:Y:S08]  /*179d0*/  MUFU.EX2 R46, R46 ;  /* 0x0000002e002e7308 */ /* 0x000ff00000000800 */
[----:B------:R-:W-:Y:S08]  /*179e0*/  MUFU.EX2 R159, R159 ;  /* 0x0000009f009f7308 */ /* 0x000ff00000000800 */
[----:B------:R-:W-:Y:S08]  /*179f0*/  MUFU.EX2 R20, R61 ;  /* 0x0000003d00147308 */ /* 0x000ff00000000800 */
[----:B------:R-:W-:Y:S08]  /*17a00*/  MUFU.EX2 R38, R4 ;  /* 0x0000000400267308 */ /* 0x000ff00000000800 */
[----:B------:R-:W0:Y:S01]  /*17a10*/  MUFU.EX2 R65, R65 ;  /* 0x0000004100417308 */ /* 0x000e220000000800 */
[----:B------:R-:W-:-:S02]  /*17a20*/  WARPGROUP.DEPBAR.LE gsb0, 0x0 ;  /* 0x00008000000079c5 */ /* 0x000fc40000010000 */
[----:B------:R1:W-:Y:S01]  /*17a30*/  @!P1 SYNCS.ARRIVE.TRANS64.RED.A1T0 RZ, [R14+URZ], RZ ;  /* 0x000000ff0eff99a7 */ /* 0x0003e2000810043f */
[----:B------:R-:W-:Y:S02]  /*17a40*/  F2FP.F16.F32.PACK_AB R152, R84, R63 ;  /* 0x0000003f5498723e */ /* 0x000fe400000000ff */
[----:B------:R-:W-:Y:S02]  /*17a50*/  F2FP.F16.F32.PACK_AB R154, R62, R73 ;  /* 0x000000493e9a723e */ /* 0x000fe400000000ff */
[----:B0-----:R-:W-:Y:S01]  /*17a60*/  F2FP.F16.F32.PACK_AB R153, R65, R38 ;  /* 0x000000264199723e */ /* 0x001fe200000000ff */
[-CC-:B-1----:R-:W-:Y:S01]  /*17a70*/  FFMA.FTZ R14, R47, R9.reuse, -R7.reuse ;  /* 0x000000092f0e7223 */ /* 0x182fe20000010807 */
[----:B------:R0:W-:Y:S01]  /*17a80*/  @!P1 SYNCS.ARRIVE.TRANS64.RED.A1T0 RZ, [R15+URZ], RZ ;  /* 0x000000ff0fff99a7 */ /* 0x0001e2000810043f */
[----:B------:R-:W-:-:S04]  /*17a90*/  FFMA.FTZ R7, R51, R9, -R7 ;  /* 0x0000000933077223 */ /* 0x000fc80000010807 */
[----:B------:R-:W1:Y:S01]  /*17aa0*/  MUFU.EX2 R14, R14 ;  /* 0x0000000e000e7308 */ /* 0x000e620000000800 */
[----:B0-----:R-:W-:-:S04]  /*17ab0*/  FADD.FTZ R15, R41, R52 ;  /* 0x00000034290f7221 */ /* 0x001fc80000010000 */
[----:B------:R-:W-:-:S03]  /*17ac0*/  FADD.FTZ R52, R162, R15 ;  /* 0x0000000fa2347221 */ /* 0x000fc60000010000 */
[----:B------:R-:W-:Y:S01]  /*17ad0*/  MUFU.EX2 R7, R7 ;  /* 0x0000000700077308 */ /* 0x000fe20000000800 */
[C---:B------:R-:W-:Y:S01]  /*17ae0*/  F2FP.F16.F32.PACK_AB R162, R43.reuse, R162 ;  /* 0x000000a22ba2723e */ /* 0x040fe200000000ff */
[----:B------:R-:W-:-:S04]  /*17af0*/  FADD.FTZ R52, R43, R52 ;  /* 0x000000342b347221 */ /* 0x000fc80000010000 */
[----:B------:R-:W-:Y:S01]  /*17b00*/  FADD.FTZ R15, R45, R52 ;  /* 0x000000342d0f7221 */ /* 0x000fe20000010000 */
[C---:B-1----:R-:W-:Y:S01]  /*17b10*/  FADD.FTZ R32, R14.reuse, R11 ;  /* 0x0000000b0e207221 */ /* 0x042fe20000010000 */
        /* <DEDUP_REMOVED lines=14> */
[----:B------:R-:W-:Y:S02]  /*17c00*/  FADD.FTZ R15, R73, R34 ;  /* 0x00000022490f7221 */ /* 0x000fe40000010000 */
[----:B------:R-:W0:Y:S01]  /*17c10*/  MUFU.EX2 R34, R3 ;  /* 0x0000000300227308 */ /* 0x000e220000000800 */
[----:B------:R-:W-:Y:S01]  /*17c20*/  FADD.FTZ R11, R20, R11 ;  /* 0x0000000b140b7221 */ /* 0x000fe20000010000 */
[----:B------:R-:W-:Y:S01]  /*17c30*/  FADD.FTZ R4, R62, R15 ;  /* 0x0000000f3e047221 */ /* 0x000fe20000010000 */
[----:B------:R-:W-:Y:S01]  /*17c40*/  MOV R15, R188 ;  /* 0x000000bc000f7202 */ /* 0x000fe20000000f00 */
[----:B------:R-:W-:-:S02]  /*17c50*/  IMAD.MOV.U32 R20, RZ, RZ, R185 ;  /* 0x000000ffff147224 */ /* 0x000fc400078e00b9 */
[----:B------:R-:W-:-:S04]  /*17c60*/  FADD.FTZ R11, R38, R11 ;  /* 0x0000000b260b7221 */ /* 0x000fc80000010000 */
[----:B------:R-:W-:-:S04]  /*17c70*/  FADD.FTZ R11, R65, R11 ;  /* 0x0000000b410b7221 */ /* 0x000fc80000010000 */
[----:B0-----:R-:W-:Y:S01]  /*17c80*/  FADD.FTZ R11, R34, R11 ;  /* 0x0000000b220b7221 */ /* 0x001fe20000010000 */
[----:B------:R-:W-:-:S03]  /*17c90*/  F2FP.F16.F32.PACK_AB R155, R7, R34 ;  /* 0x00000022079b723e */ /* 0x000fc600000000ff */
[----:B------:R-:W-:Y:S01]  /*17ca0*/  FADD.FTZ R3, R7, R11 ;  /* 0x0000000b07037221 */ /* 0x000fe20000010000 */
[----:B------:R-:W-:Y:S01]  /*17cb0*/  MOV R7, R194 ;  /* 0x000000c200077202 */ /* 0x000fe20000000f00 */
[----:B------:R-:W-:Y:S06]  /*17cc0*/  @P2 BRA `(.L_x_2396) ;  /* 0xffffffc800a42947 */ /* 0x000fec000383ffff */
[----:B------:R-:W-:Y:S05]  /*17cd0*/  BSYNC B1 ;  /* 0x0000000000017941 */ /* 0x000fea0003800000 */
.L_x_2385:
[----:B------:R-:W-:-:S07]  /*17ce0*/  MOV R10, R6 ;  /* 0x00000006000a7202 */ /* 0x000fce0000000f00 */
.L_x_2384:
[----:B------:R-:W-:Y:S05]  /*17cf0*/  BSYNC B0 ;  /* 0x0000000000007941 */ /* 0x000fea0003800000 */
.L_x_2383:
[----:B------:R-:W-:Y:S01]  /*17d00*/  ISETP.GE.AND P2, PT, R10, RZ, PT ;  /* 0x000000ff0a00720c */ /* 0x000fe20003f46270 */
[----:B------:R-:W-:-:S12]  /*17d10*/  BSSY B0, `(.L_x_2397) ;  /* 0x00002d2000007945 */ /* 0x000fd80003800000 */
[----:B------:R-:W-:Y:S05]  /*17d20*/  @!P2 BRA `(.L_x_2398) ;  /* 0x0000002c0040a947 */ /* 0x000fea0003800000 */
[----:B------:R-:W-:Y:S01]  /*17d30*/  IMAD.MOV.U32 R12, RZ, RZ, R21 ;  /* 0x000000ffff0c7224 */ /* 0x000fe200078e0015 */
[----:B------:R-:W-:Y:S01]  /*17d40*/  MOV R11, R194 ;  /* 0x000000c2000b7202 */ /* 0x000fe20000000f00 */
[----:B------:R-:W-:Y:S01]  /*17d50*/  IMAD.MOV.U32 R14, RZ, RZ, R188 ;  /* 0x000000ffff0e7224 */ /* 0x000fe200078e00bc */
[----:B------:R-:W-:-:S07]  /*17d60*/  MOV R15, R185 ;  /* 0x000000b9000f7202 */ /* 0x000fce0000000f00 */
.L_x_2409:
[----:B------:R-:W-:-:S05]  /*17d70*/  VIADD R13, R15, 0x1 ;  /* 0x000000010f0d7836 */ /* 0x000fca0000000000 */
[----:B------:R-:W-:-:S04]  /*17d80*/  ISETP.NE.AND P2, PT, R13, 0x2, PT ;  /* 0x000000020d00780c */ /* 0x000fc80003f45270 */
[----:B------:R-:W-:Y:S02]  /*17d90*/  SEL R7, RZ, 0x1, P2 ;  /* 0x00000001ff077807 */ /* 0x000fe40001000000 */
[----:B------:R-:W-:Y:S02]  /*17da0*/  SEL R13, R13, RZ, P2 ;  /* 0x000000ff0d0d7207 */ /* 0x000fe40001000000 */
[----:B------:R-:W-:Y:S02]  /*17db0*/  LOP3.LUT R188, R14, R7, RZ, 0x3c, !PT ;  /* 0x000000070ebc7212 */ /* 0x000fe400078e3cff */
[----:B------:R-:W-:Y:S01]  /*17dc0*/  MOV R185, R13 ;  /* 0x0000000d00b97202 */ /* 0x000fe20000000f00 */
[----:B------:R-:W-:Y:S06]  /*17dd0*/  @!P0 BRA `(.L_x_2399) ;  /* 0x0000000000048947 */ /* 0x000fec0003800000 */
[----:B------:R-:W-:Y:S01]  /*17de0*/  BPT.TRAP 0x1 ;  /* 0x000000040000795c */ /* 0x000fe20000300000 */
.L_x_2399:
[----:B------:R-:W-:Y:S01]  /*17df0*/  IMAD R8, R185, 0x8, R18 ;  /* 0x00000008b9087824 */ /* 0x000fe200078e0212 */
[----:B------:R-:W-:-:S04]  /*17e00*/  SHF.L.U32 R9, R188, 0x1f, RZ ;  /* 0x0000001fbc097819 */ /* 0x000fc800000006ff */
[----:B------:R0:W1:Y:S01]  /*17e10*/  SYNCS.PHASECHK.TRANS64.TRYWAIT P2, [R8+URZ+0x34830], R9 ;  /* 0x03483009080075a7 */ /* 0x000062000804017f */
[----:B------:R-:W-:Y:S05]  /*17e20*/  @!P0 BRA `(.L_x_2400) ;  /* 0x0000000000048947 */ /* 0x000fea0003800000 */
[----:B------:R-:W-:Y:S01]  /*17e30*/  BPT.TRAP 0x1 ;  /* 0x000000040000795c */ /* 0x000fe20000300000 */
.L_x_2400:
[----:B------:R-:W-:Y:S01]  /*17e40*/  BSSY B1, `(.L_x_2401) ;  /* 0x0000006000017945 */ /* 0x000fe20003800000 */
[----:B------:R-:W-:Y:S01]  /*17e50*/  IMAD R6, R185, 0xc00, R5 ;  /* 0x00000c00b9067824 */ /* 0x000fe200078e0205 */
[----:B------:R-:W-:Y:S02]  /*17e60*/  MOV R7, 0x40000040 ;  /* 0x4000004000077802 */ /* 0x000fe40000000f00 */
[----:B-1----:R-:W-:Y:S05]  /*17e70*/  @P2 BRA `(.L_x_2402) ;  /* 0x0000000000082947 */ /* 0x002fea0003800000 */
[----:B------:R-:W1:Y:S02]  /*17e80*/  SYNCS.PHASECHK.TRANS64.TRYWAIT P2, [R8+URZ+0x34830], R9 ;  /* 0x03483009080075a7 */ /* 0x000e64000804017f */
[----:B-1----:R-:W-:Y:S05]  /*17e90*/  @!P2 BRA `(.L_x_2403) ;  /* 0x000000c40070a947 */ /* 0x002fea0003800000 */
.L_x_2402:
[----:B------:R-:W-:Y:S05]  /*17ea0*/  BSYNC B1 ;  /* 0x0000000000017941 */ /* 0x000fea0003800000 */
.L_x_2401:
[----:B------:R-:W2:Y:S04]  /*17eb0*/  LDL.64 R20, [R1+0x30] ;  /* 0x0000300001147983 */ /* 0x000ea80000100a00 */
[----:B------:R-:W3:Y:S04]  /*17ec0*/  LDL.64 R232, [R1+0x28] ;  /* 0x0000280001e87983 */ /* 0x000ee80000100a00 */
[----:B------:R-:W4:Y:S01]  /*17ed0*/  LDL.64 R230, [R1+0x20] ;  /* 0x0000200001e67983 */ /* 0x000f220000100a00 */
[C---:B------:R-:W-:Y:S02]  /*17ee0*/  R2UR UR6, R6.reuse ;  /* 0x00000000060672ca */ /* 0x040fe400000e0000 */
[----:B------:R-:W-:Y:S01]  /*17ef0*/  R2UR UR7, R7 ;  /* 0x00000000070772ca */ /* 0x000fe200000e0000 */
[----:B------:R-:W-:Y:S01]  /*17f00*/  WARPGROUP.ARRIVE ;  /* 0x00000000000079c5 */ /* 0x000fe20000000000 */
[----:B------:R-:W5:Y:S01]  /*17f10*/  LDL.64 R228, [R1+0x18] ;  /* 0x0000180001e47983 */ /* 0x000f620000100a00 */
[----:B01----:R-:W-:Y:S01]  /*17f20*/  VIADD R8, R6, 0x2 ;  /* 0x0000000206087836 */ /* 0x003fe20000000000 */
[----:B------:R-:W-:-:S02]  /*17f30*/  MOV R9, 0x40000040 ;  /* 0x4000004000097802 */ /* 0x000fc40000000f00 */
[----:B------:R-:W5:Y:S04]  /*17f40*/  LDL.64 R194, [R1+0x10] ;  /* 0x0000100001c27983 */ /* 0x000f680000100a00 */
[----:B------:R-:W5:Y:S01]  /*17f50*/  LDL.64 R192, [R1+0x8] ;  /* 0x0000080001c07983 */ /* 0x000f620000100a00 */
[----:B--2---:R-:W-:Y:S02]  /*17f60*/  R2UR UR4, R20 ;  /* 0x00000000140472ca */ /* 0x004fe400000e0000 */
[----:B------:R-:W-:Y:S02]  /*17f70*/  R2UR UR5, R21 ;  /* 0x00000000150572ca */ /* 0x000fe400000e0000 */
[----:B------:R-:W2:Y:S11]  /*17f80*/  LDL.64 R20, [R1] ;  /* 0x0000000001147983 */ /* 0x000eb60000100a00 */
[----:B------:R-:W-:Y:S01]  /*17f90*/  HGMMA.64x128x16.F32 R24, gdesc[UR4], RZ, !UPT, gsb0 ;  /* 0x01e00000041879f0 */ /* 0x000fe2000c0008ff */
[----:B------:R-:W-:-:S02]  /*17fa0*/  R2UR UR6, R8 ;  /* 0x00000000080672ca */ /* 0x000fc400000e0000 */
[----:B------:R-:W-:Y:S02]  /*17fb0*/  R2UR UR7, R9 ;  /* 0x00000000090772ca */ /* 0x000fe400000e0000 */
[----:B---3--:R-:W-:Y:S02]  /*17fc0*/  R2UR UR4, R232 ;  /* 0x00000000e80472ca */ /* 0x008fe400000e0000 */
[----:B------:R-:W-:Y:S01]  /*17fd0*/  R2UR UR5, R233 ;  /* 0x00000000e90572ca */ /* 0x000fe200000e0000 */
[----:B------:R-:W-:Y:S01]  /*17fe0*/  VIADD R8, R6, 0x4 ;  /* 0x0000000406087836 */ /* 0x000fe20000000000 */
[----:B------:R-:W-:Y:S01]  /*17ff0*/  MOV R9, 0x40000040 ;  /* 0x4000004000097802 */ /* 0x000fe20000000f00 */
[----:B------:R-:W-:Y:S02]  /*18000*/  WARPGROUP.DEPBAR.LE gsb0, 0x0 ;  /* 0x00008000000079c5 */ /* 0x000fe40000010000 */
[----:B------:R-:W-:-:S08]  /*18010*/  WARPGROUP.ARRIVE ;  /* 0x00000000000079c5 */ /* 0x000fd00000000000 */
[----:B------:R-:W-:Y:S01]  /*18020*/  HGMMA.64x128x16.F32 R24, gdesc[UR4], R24, gsb0 ;  /* 0x01e00000041879f0 */ /* 0x000fe20008000818 */
[----:B------:R-:W-:Y:S02]  /*18030*/  R2UR UR6, R8 ;  /* 0x00000000080672ca */ /* 0x000fe400000e0000 */
[----:B------:R-:W-:Y:S02]  /*18040*/  R2UR UR7, R9 ;  /* 0x00000000090772ca */ /* 0x000fe400000e0000 */
[----:B----4-:R-:W-:Y:S02]  /*18050*/  R2UR UR4, R230 ;  /* 0x00000000e60472ca */ /* 0x010fe400000e0000 */
        /* <DEDUP_REMOVED lines=35> */
[----:B--2---:R-:W-:Y:S02]  /*18290*/  R2UR UR4, R20 ;  /* 0x00000000140472ca */ /* 0x004fe400000e0000 */
        /* <DEDUP_REMOVED lines=116> */
.L_x_2404:
[----:B------:R-:W-:Y:S01]  /*189e0*/  SHF.L.U32 R7, R14, 0x1f, RZ ;  /* 0x0000001f0e077819 */ /* 0x000fe200000006ff */
[----:B------:R-:W-:-:S04]  /*189f0*/  IMAD R14, R15, 0x8, R18 ;  /* 0x000000080f0e7824 */ /* 0x000fc800078e0212 */
[----:B------:R0:W1:Y:S01]  /*18a00*/  SYNCS.PHASECHK.TRANS64.TRYWAIT P2, [R14+URZ+0x34850], R7 ;  /* 0x034850070e0075a7 */ /* 0x000062000804017f */
[----:B------:R-:W-:Y:S05]  /*18a10*/  @!P0 BRA `(.L_x_2405) ;  /* 0x0000000000048947 */ /* 0x000fea0003800000 */
[----:B------:R-:W-:Y:S01]  /*18a20*/  BPT.TRAP 0x1 ;  /* 0x000000040000795c */ /* 0x000fe20000300000 */
.L_x_2405:
[----:B------:R-:W-:Y:S04]  /*18a30*/  BSSY B1, `(.L_x_2406) ;  /* 0x0000004000017945 */ /* 0x000fe80003800000 */
[----:B-1----:R-:W-:Y:S05]  /*18a40*/  @P2 BRA `(.L_x_2407) ;  /* 0x0000000000082947 */ /* 0x002fea0003800000 */
[----:B------:R-:W1:Y:S02]  /*18a50*/  SYNCS.PHASECHK.TRANS64.TRYWAIT P2, [R14+URZ+0x34850], R7 ;  /* 0x034850070e0075a7 */ /* 0x000e64000804017f */
[----:B-1----:R-:W-:Y:S05]  /*18a60*/  @!P2 BRA `(.L_x_2408) ;  /* 0x000000b80090a947 */ /* 0x002fea0003800000 */
.L_x_2407:
[----:B------:R-:W-:Y:S05]  /*18a70*/  BSYNC B1 ;  /* 0x0000000000017941 */ /* 0x000fea0003800000 */
.L_x_2406:
[----:B------:R-:W-:Y:S01]  /*18a80*/  IADD3 R2, R18, 0x400, RZ ;  /* 0x0000040012027810 */ /* 0x000fe20007ffe0ff */
[----:B------:R-:W-:Y:S01]  /*18a90*/  WARPGROUP.ARRIVE ;  /* 0x00000000000079c5 */ /* 0x000fe20000000000 */
[----:B01----:R-:W-:Y:S01]  /*18aa0*/  MOV R7, 0x40000040 ;  /* 0x4000004000077802 */ /* 0x003fe20000000f00 */
[----:B------:R-:W-:Y:S01]  /*18ab0*/  FMUL.FTZ R0, R24, UR38 ;  /* 0x0000002618007c20 */ /* 0x000fe20008410000 */
[----:B------:R-:W-:Y:S01]  /*18ac0*/  SHF.R.U32.HI R2, RZ, 0x4, R2 ;  /* 0x00000004ff027819 */ /* 0x000fe20000011602 */
[----:B------:R-:W-:Y:S01]  /*18ad0*/  FMUL.FTZ R20, R25, UR38 ;  /* 0x0000002619147c20 */ /* 0x000fe20008410000 */
[----:B------:R-:W-:Y:S01]  /*18ae0*/  R2UR UR7, R7 ;  /* 0x00000000070772ca */ /* 0x000fe200000e0000 */
[----:B------:R-:W-:Y:S01]  /*18af0*/  FMUL.FTZ R21, R28, UR38 ;  /* 0x000000261c157c20 */ /* 0x000fe20008410000 */
[----:B------:R-:W-:Y:S01]  /*18b00*/  LOP3.LUT R2, R2, 0x3fff, RZ, 0xc0, !PT ;  /* 0x00003fff02027812 */ /* 0x000fe200078ec0ff */
[----:B------:R-:W0:Y:S01]  /*18b10*/  MUFU.TANH R0, R0 ;  /* 0x0000000000007308 */ /* 0x000e220000002400 */
[----:B------:R-:W-:Y:S01]  /*18b20*/  MOV R9, 0x40000040 ;  /* 0x4000004000097802 */ /* 0x000fe20000000f00 */
        /* <DEDUP_REMOVED lines=24> */
[----:B------:R-:W-:Y:S01]  /*18cb0*/  HGMMA.64x128x16.F32 R88, R180, gdesc[UR4].tnspB, R88, gsb0 ;  /* 0x41e00004b4587df0 */ /* 0x000fe20008000858 */
[----:B------:R-:W-:Y:S01]  /*18cc0*/  R2UR UR6, R8 ;  /* 0x00000000080672ca */ /* 0x000fe200000e0000 */
[----:B------:R-:W-:Y:S01]  /*18cd0*/  VIADD R8, R6, 0x100 ;  /* 0x0000010006087836 */ /* 0x000fe20000000000 */
[----:B------:R-:W-:Y:S01]  /*18ce0*/  R2UR UR7, R9 ;  /* 0x00000000090772ca */ /* 0x000fe200000e0000 */
[----:B------:R-:W-:Y:S01]  /*18cf0*/  FMUL.FTZ R42, R46, UR38 ;  /* 0x000000262e2a7c20 */ /* 0x000fe20008410000 */
[----:B0-----:R-:W-:Y:S01]  /*18d00*/  FMNMX.FTZ R9, R0, R11, !PT ;  /* 0x0000000b00097209 */ /* 0x001fe20007810000 */
[----:B------:R-:W-:Y:S01]  /*18d10*/  FMUL.FTZ R46, R48, UR38 ;  /* 0x00000026302e7c20 */ /* 0x000fe20008410000 */
[----:B------:R-:W0:Y:S01]  /*18d20*/  MUFU.TANH R28, R28 ;  /* 0x0000001c001c7308 */ /* 0x000e220000002400 */
[----:B------:R-:W-:Y:S01]  /*18d30*/  FMUL.FTZ R48, R49, UR38 ;  /* 0x0000002631307c20 */ /* 0x000fe20008410000 */
[----:B-1----:R-:W-:Y:S01]  /*18d40*/  FMNMX.FTZ R2, R20, R9, !PT ;  /* 0x0000000914027209 */ /* 0x002fe20007810000 */
[----:B------:R-:W-:Y:S01]  /*18d50*/  FMUL.FTZ R45, R50, UR38 ;  /* 0x00000026322d7c20 */ /* 0x000fe20008410000 */
[----:B------:R-:W-:Y:S01]  /*18d60*/  MOV R9, 0x40000040 ;  /* 0x4000004000097802 */ /* 0x000fe20000000f00 */
[----:B------:R-:W-:Y:S01]  /*18d70*/  FMUL.FTZ R50, R52, UR38 ;  /* 0x0000002634327c20 */ /* 0x000fe20008410000 */
[----:B--2---:R-:W-:Y:S01]  /*18d80*/  FMNMX.FTZ R39, R21, R2, !PT ;  /* 0x0000000215277209 */ /* 0x004fe20007810000 */
[----:B------:R-:W-:Y:S01]  /*18d90*/  FMUL.FTZ R44, R47, UR38 ;  /* 0x000000262f2c7c20 */ /* 0x000fe20008410000 */
[----:B------:R-:W1:Y:S01]  /*18da0*/  MUFU.TANH R29, R29 ;  /* 0x0000001d001d7308 */ /* 0x000e620000002400 */
[----:B------:R-:W-:Y:S01]  /*18db0*/  FMUL.FTZ R47, R51, UR38 ;  /* 0x00000026332f7c20 */ /* 0x000fe20008410000 */
[----:B---3--:R-:W-:Y:S01]  /*18dc0*/  FMNMX.FTZ R39, R26, R39, !PT ;  /* 0x000000271a277209 */ /* 0x008fe20007810000 */
[----:B------:R-:W-:Y:S01]  /*18dd0*/  FMUL.FTZ R51, R53, UR38 ;  /* 0x0000002635337c20 */ /* 0x000fe20008410000 */
[----:B------:R-:W-:Y:S01]  /*18de0*/  FMUL.FTZ R49, R54, UR38 ;  /* 0x0000002636317c20 */ /* 0x000fe20008410000 */
        /* <DEDUP_REMOVED lines=29> */
[C---:B------:R-:W-:Y:S01]  /*18fc0*/  ISETP.GT.AND P2, PT, R10.reuse, RZ, PT ;  /* 0x000000ff0a00720c */ /* 0x040fe20003f44270 */
[----:B------:R-:W-:-:S05]  /*18fd0*/  VIADD R10, R10, 0xffffffff ;  /* 0xffffffff0a0a7836 */ /* 0x000fca0000000000 */
[----:B------:R-:W5:Y:S08]  /*18fe0*/  MUFU.TANH R41, R41 ;  /* 0x0000002900297308 */ /* 0x000f700000002400 */
        /* <DEDUP_REMOVED lines=9> */
[----:B------:R-:W5:Y:S01]  /*19080*/  MUFU.TANH R60, R60 ;  /* 0x0000003c003c7308 */ /* 0x000f620000002400 */
[----:B------:R-:W-:-:S02]  /*19090*/  WARPGROUP.DEPBAR.LE gsb0, 0x0 ;  /* 0x00008000000079c5 */ /* 0x000fc40000010000 */
[----:B------:R-:W-:-:S05]  /*190a0*/  WARPGROUP.ARRIVE ;  /* 0x00000000000079c5 */ /* 0x000fca0000000000 */
[----:B------:R-:W5:Y:S01]  /*190b0*/  MUFU.TANH R61, R61 ;  /* 0x0000003d003d7308 */ /* 0x000f620000002400 */
[----:B------:R-:W-:Y:S01]  /*190c0*/  HGMMA.64x128x16.F32 R88, R176, gdesc[UR4].tnspB, R88, gsb0 ;  /* 0x41e00004b0587df0 */ /* 0x000fe20008000858 */
[----:B------:R-:W-:Y:S01]  /*190d0*/  R2UR UR6, R8 ;  /* 0x00000000080672ca */ /* 0x000fe200000e0000 */
[----:B------:R-:W-:Y:S01]  /*190e0*/  VIADD R8, R6, 0x180 ;  /* 0x0000018006087836 */ /* 0x000fe20000000000 */
[----:B------:R-:W-:-:S04]  /*190f0*/  R2UR UR7, R9 ;  /* 0x00000000090772ca */ /* 0x000fc800000e0000 */
[----:B------:R-:W5:Y:S01]  /*19100*/  MUFU.TANH R62, R62 ;  /* 0x0000003e003e7308 */ /* 0x000f620000002400 */
[----:B-1----:R-:W-:-:S04]  /*19110*/  FMNMX.FTZ R9, R29, R2, !PT ;  /* 0x000000021d097209 */ /* 0x002fc80007810000 */
[----:B--2---:R-:W-:-:S03]  /*19120*/  FMNMX.FTZ R9, R32, R9, !PT ;  /* 0x0000000920097209 */ /* 0x004fc60007810000 */
[----:B------:R-:W1:Y:S01]  /*19130*/  MUFU.TANH R64, R64 ;  /* 0x0000004000407308 */ /* 0x000e620000002400 */
[----:B0-----:R-:W-:-:S04]  /*19140*/  FMNMX.FTZ R9, R34, R9, !PT ;  /* 0x0000000922097209 */ /* 0x001fc80007810000 */
[----:B---3--:R-:W-:-:S03]  /*19150*/  FMNMX.FTZ R2, R36, R9, !PT ;  /* 0x0000000924027209 */ /* 0x008fc60007810000 */
[----:B------:R-:W0:Y:S01]  /*19160*/  MUFU.TANH R65, R65 ;  /* 0x0000004100417308 */ /* 0x000e220000002400 */
[----:B----4-:R-:W-:-:S04]  /*19170*/  FMNMX.FTZ R2, R37, R2, !PT ;  /* 0x0000000225027209 */ /* 0x010fc80007810000 */
[----:B-----5:R-:W-:-:S03]  /*19180*/  FMNMX.FTZ R2, R41, R2, !PT ;  /* 0x0000000229027209 */ /* 0x020fc60007810000 */
[----:B------:R-:W2:Y:S01]  /*19190*/  MUFU.TANH R68, R68 ;  /* 0x0000004400447308 */ /* 0x000ea20000002400 */
[----:B------:R-:W-:-:S04]  /*191a0*/  FMNMX.FTZ R9, R43, R2, !PT ;  /* 0x000000022b097209 */ /* 0x000fc80007810000 */
[----:B------:R-:W-:-:S03]  /*191b0*/  FMNMX.FTZ R9, R46, R9, !PT ;  /* 0x000000092e097209 */ /* 0x000fc60007810000 */
[----:B------:R-:W3:Y:S01]  /*191c0*/  MUFU.TANH R69, R69 ;  /* 0x0000004500457308 */ /* 0x000ee20000002400 */
[----:B------:R-:W-:-:S04]  /*191d0*/  FMNMX.FTZ R9, R48, R9, !PT ;  /* 0x0000000930097209 */ /* 0x000fc80007810000 */
[----:B------:R-:W-:-:S03]  /*191e0*/  FMNMX.FTZ R2, R50, R9, !PT ;  /* 0x0000000932027209 */ /* 0x000fc60007810000 */
[----:B------:R-:W4:Y:S01]  /*191f0*/  MUFU.TANH R72, R72 ;  /* 0x0000004800487308 */ /* 0x000f220000002400 */
[----:B------:R-:W-:-:S04]  /*19200*/  FMNMX.FTZ R9, R51, R2, !PT ;  /* 0x0000000233097209 */ /* 0x000fc80007810000 */
[----:B------:R-:W-:-:S03]  /*19210*/  FMNMX.FTZ R2, R54, R9, !PT ;  /* 0x0000000936027209 */ /* 0x000fc60007810000 */
[----:B------:R-:W5:Y:S01]  /*19220*/  MUFU.TANH R73, R73 ;  /* 0x0000004900497308 */ /* 0x000f620000002400 */
        /* <DEDUP_REMOVED lines=9> */
[----:B-1----:R-:W-:-:S04]  /*192c0*/  FMNMX.FTZ R2, R64, R9, !PT ;  /* 0x0000000940027209 */ /* 0x002fc80007810000 */
[----:B0-----:R-:W-:-:S03]  /*192d0*/  FMNMX.FTZ R9, R65, R2, !PT ;  /* 0x0000000241097209 */ /* 0x001fc60007810000 */
[----:B------:R-:W0:Y:S01]  /*192e0*/  MUFU.TANH R15, R15 ;  /* 0x0000000f000f7308 */ /* 0x000e220000002400 */
[----:B--2---:R-:W-:Y:S02]  /*192f0*/  FMNMX.FTZ R2, R68, R9, !PT ;  /* 0x0000000944027209 */ /* 0x004fe40007810000 */
[----:B------:R-:W-:Y:S02]  /*19300*/  MOV R9, 0x40000040 ;  /* 0x4000004000097802 */ /* 0x000fe40000000f00 */
[----:B---3--:R-:W-:Y:S01]  /*19310*/  FMNMX.FTZ R39, R69, R2, !PT ;  /* 0x0000000245277209 */ /* 0x008fe20007810000 */
[----:B------:R-:W-:Y:S01]  /*19320*/  FMUL.FTZ R2, R63, UR38 ;  /* 0x000000263f027c20 */ /* 0x000fe20008410000 */
[----:B------:R-:W-:Y:S01]  /*19330*/  FMUL.FTZ R63, R66, UR38 ;  /* 0x00000026423f7c20 */ /* 0x000fe20008410000 */
[----:B------:R-:W1:Y:S01]  /*19340*/  MUFU.TANH R7, R7 ;  /* 0x0000000700077308 */ /* 0x000e620000002400 */
[----:B----4-:R-:W-:Y:S01]  /*19350*/  FMNMX.FTZ R38, R72, R39, !PT ;  /* 0x0000002748267209 */ /* 0x010fe20007810000 */
[----:B------:R-:W-:-:S02]  /*19360*/  IMAD.MOV.U32 R39, RZ, RZ, 0x40000040 ;  /* 0x40000040ff277424 */ /* 0x000fc400078e00ff */
        /* <DEDUP_REMOVED lines=9> */
[----:B------:R-:W-:-:S04]  /*19400*/  FMUL.FTZ R82, R86, UR38 ;  /* 0x0000002656527c20 */ /* 0x000fc80008410000 */
[----:B------:R-:W3:Y:S08]  /*19410*/  MUFU.TANH R25, R25 ;  /* 0x0000001900197308 */ /* 0x000ef00000002400 */
[----:B------:R-:W4:Y:S08]  /*19420*/  MUFU.TANH R27, R27 ;  /* 0x0000001b001b7308 */ /* 0x000f300000002400 */
[----:B------:R-:W4:Y:S08]  /*19430*/  MUFU.TANH R30, R30 ;  /* 0x0000001e001e7308 */ /* 0x000f300000002400 */
[----:B------:R-:W4:Y:S08]  /*19440*/  MUFU.TANH R31, R31 ;  /* 0x0000001f001f7308 */ /* 0x000f300000002400 */
[----:B------:R-:W4:Y:S01]  /*19450*/  MUFU.TANH R33, R33 ;  /* 0x0000002100217308 */ /* 0x000f220000002400 */
[----:B------:R-:W-:-:S02]  /*19460*/  WARPGROUP.DEPBAR.LE gsb0, 0x0 ;  /* 0x00008000000079c5 */ /* 0x000fc40000010000 */
[----:B------:R-:W-:-:S05]  /*19470*/  WARPGROUP.ARRIVE ;  /* 0x00000000000079c5 */ /* 0x000fca0000000000 */
[----:B------:R-:W4:Y:S01]  /*19480*/  MUFU.TANH R35, R35 ;  /* 0x0000002300237308 */ /* 0x000f220000002400 */
[----:B------:R-:W-:Y:S01]  /*19490*/  HGMMA.64x128x16.F32 R88, R172, gdesc[UR4].tnspB, R88, gsb0 ;  /* 0x41e00004ac587df0 */ /* 0x000fe20008000858 */
[----:B------:R-:W-:Y:S02]  /*194a0*/  R2UR UR6, R8 ;  /* 0x00000000080672ca */ /* 0x000fe400000e0000 */
[----:B------:R-:W-:Y:S02]  /*194b0*/  R2UR UR7, R9 ;  /* 0x00000000090772ca */ /* 0x000fe400000e0000 */
[----:B-----5:R-:W-:Y:S02]  /*194c0*/  FMNMX.FTZ R9, R73, R38, !PT ;  /* 0x0000002649097209 */ /* 0x020fe40007810000 */
[----:B------:R-:W5:Y:S02]  /*194d0*/  MUFU.TANH R40, R40 ;  /* 0x0000002800287308 */ /* 0x000f640000002400 */
[----:B------:R-:W-:-:S04]  /*194e0*/  FMNMX.FTZ R38, R76, R9, !PT ;  /* 0x000000094c267209 */ /* 0x000fc80007810000 */
[----:B------:R-:W-:Y:S02]  /*194f0*/  FMNMX.FTZ R9, R77, R38, !PT ;  /* 0x000000264d097209 */ /* 0x000fe40007810000 */
[----:B------:R-:W5:Y:S02]  /*19500*/  MUFU.TANH R42, R42 ;  /* 0x0000002a002a7308 */ /* 0x000f640000002400 */
[----:B------:R-:W-:-:S05]  /*19510*/  FMNMX.FTZ R9, R80, R9, !PT ;  /* 0x0000000950097209 */ /* 0x000fca0007810000 */
[----:B------:R-:W0:Y:S01]  /*19520*/  SHFL.BFLY PT, R38, R9, 0x2, 0x1f ;  /* 0x0c401f0009267f89 */ /* 0x000e2200000e0000 */
[----:B------:R-:W5:Y:S08]  /*19530*/  MUFU.TANH R44, R44 ;  /* 0x0000002c002c7308 */ /* 0x000f700000002400 */
[----:B------:R-:W5:Y:S08]  /*19540*/  MUFU.TANH R45, R45 ;  /* 0x0000002d002d7308 */ /* 0x000f700000002400 */
[----:B------:R-:W5:Y:S01]  /*19550*/  MUFU.TANH R47, R47 ;  /* 0x0000002f002f7308 */ /* 0x000f620000002400 */
[----:B0-----:R-:W-:-:S07]  /*19560*/  FMNMX.FTZ R38, R9, R38, !PT ;  /* 0x0000002609267209 */ /* 0x001fce0007810000 */
[----:B------:R-:W0:Y:S01]  /*19570*/  MUFU.TANH R49, R49 ;  /* 0x0000003100317308 */ /* 0x000e220000002400 */
[----:B------:R-:W1:Y:S07]  /*19580*/  SHFL.BFLY PT, R9, R38, 0x1, 0x1f ;  /* 0x0c201f0026097f89 */ /* 0x000e6e00000e0000 */
[----:B------:R-:W0:Y:S08]  /*19590*/  MUFU.TANH R52, R52 ;  /* 0x0000003400347308 */ /* 0x000e300000002400 */
[----:B------:R-:W0:Y:S08]  /*195a0*/  MUFU.TANH R53, R53 ;  /* 0x0000003500357308 */ /* 0x000e300000002400 */
[----:B------:R-:W0:Y:S01]  /*195b0*/  MUFU.TANH R56, R56 ;  /* 0x0000003800387308 */ /* 0x000e220000002400 */
[----:B-1----:R-:W-:Y:S01]  /*195c0*/  FMNMX.FTZ R194, R38, R9, !PT ;  /* 0x0000000926c27209 */ /* 0x002fe20007810000 */
[----:B------:R-:W-:Y:S01]  /*195d0*/  IMAD.U32 R9, RZ, RZ, UR42 ;  /* 0x0000002aff097e24 */ /* 0x000fe2000f8e00ff */
[----:B------:R-:W-:-:S05]  /*195e0*/  IADD3 R38, R6, 0x200, RZ ;  /* 0x0000020006267810 */ /* 0x000fca0007ffe0ff */
[----:B------:R-:W1:Y:S01]  /*195f0*/  MUFU.TANH R58, R58 ;  /* 0x0000003a003a7308 */ /* 0x000e620000002400 */
[----:B------:R-:W-:-:S04]  /*19600*/  FMUL.FTZ R84, R194, R9 ;  /* 0x00000009c2547220 */ /* 0x000fc80000410000 */
[-CC-:B------:R-:W-:Y:S01]  /*19610*/  FFMA.FTZ R180, R0, R9.reuse, -R84.reuse ;  /* 0x0000000900b47223 */ /* 0x180fe20000010854 */
[----:B------:R-:W-:Y:S01]  /*19620*/  FMNMX.FTZ R0, R15, R12, !PT ;  /* 0x0000000c0f007209 */ /* 0x000fe20007810000 */
[-CC-:B------:R-:W-:Y:S01]  /*19630*/  FFMA.FTZ R182, R21, R9.reuse, -R84.reuse ;  /* 0x0000000915b67223 */ /* 0x180fe20000010854 */
[----:B------:R3:W1:Y:S01]  /*19640*/  MUFU.TANH R8, R2 ;  /* 0x0000000200087308 */ /* 0x0006620000002400 */
[-CC-:B------:R-:W-:Y:S01]  /*19650*/  FFMA.FTZ R176, R28, R9.reuse, -R84.reuse ;  /* 0x000000091cb07223 */ /* 0x180fe20000010854 */
[----:B------:R-:W-:Y:S01]  /*19660*/  FMNMX.FTZ R21, R7, R0, !PT ;  /* 0x0000000007157209 */ /* 0x000fe20007810000 */
[-CC-:B------:R-:W-:Y:S01]  /*19670*/  FFMA.FTZ R178, R32, R9.reuse, -R84.reuse ;  /* 0x0000000920b27223 */ /* 0x180fe20000010854 */
[----:B------:R-:W-:Y:S01]  /*19680*/  IADD3 R28, R6, 0x300, RZ ;  /* 0x00000300061c7810 */ /* 0x000fe20007ffe0ff */
[--C-:B------:R-:W-:Y:S01]  /*19690*/  FFMA.FTZ R32, R43, R9, -R84.reuse ;  /* 0x000000092b207223 */ /* 0x100fe20000010854 */
[----:B--2---:R-:W-:Y:S01]  /*196a0*/  FMNMX.FTZ R0, R24, R21, !PT ;  /* 0x0000001518007209 */ /* 0x004fe20007810000 */
[-CC-:B------:R-:W-:Y:S01]  /*196b0*/  FFMA.FTZ R26, R26, R9.reuse, -R84.reuse ;  /* 0x000000091a1a7223 */ /* 0x180fe20000010854 */
[----:B------:R-:W2:Y:S01]  /*196c0*/  MUFU.TANH R63, R63 ;  /* 0x0000003f003f7308 */ /* 0x000ea20000002400 */
[----:B---3--:R-:W-:Y:S01]  /*196d0*/  FADD.FTZ R2, -R194, R11 ;  /* 0x0000000bc2027221 */ /* 0x008fe20000010100 */
[----:B------:R-:W-:Y:S01]  /*196e0*/  FMNMX.FTZ R0, R25, R0, !PT ;  /* 0x0000000019007209 */ /* 0x000fe20007810000 */
[-CC-:B------:R-:W-:Y:S01]  /*196f0*/  FFMA.FTZ R11, R20, R9.reuse, -R84.reuse ;  /* 0x00000009140b7223 */ /* 0x180fe20000010854 */
[----:B------:R-:W-:Y:S01]  /*19700*/  IADD3 R20, R6, 0x280, RZ ;  /* 0x0000028006147810 */ /* 0x000fe20007ffe0ff */
[-C--:B------:R-:W-:Y:S01]  /*19710*/  FMUL.FTZ R2, R2, R9.reuse ;  /* 0x0000000902027220 */ /* 0x080fe20000410000 */
[----:B----4-:R-:W-:Y:S01]  /*19720*/  FMNMX.FTZ R21, R27, R0, !PT ;  /* 0x000000001b157209 */ /* 0x010fe20007810000 */
[-CC-:B------:R-:W-:Y:S01]  /*19730*/  FFMA.FTZ R43, R64, R9.reuse, -R84.reuse ;  /* 0x00000009402b7223 */ /* 0x180fe20000010854 */
[----:B------:R-:W3:Y:S01]  /*19740*/  MUFU.TANH R66, R66 ;  /* 0x0000004200427308 */ /* 0x000ee20000002400 */
[----:B------:R-:W-:Y:S01]  /*19750*/  IADD3 R6, R6, 0x380, RZ ;  /* 0x0000038006067810 */ /* 0x000fe20007ffe0ff */
[----:B------:R-:W-:Y:S01]  /*19760*/  FFMA.FTZ R80, R80, R9, -R84 ;  /* 0x0000000950507223 */ /* 0x000fe20000010854 */
[----:B------:R-:W-:-:S04]  /*19770*/  FMNMX.FTZ R0, R30, R21, !PT ;  /* 0x000000151e007209 */ /* 0x000fc80007810000 */
[----:B------:R-:W-:Y:S01]  /*19780*/  FMNMX.FTZ R0, R31, R0, !PT ;  /* 0x000000001f007209 */ /* 0x000fe20007810000 */
[----:B------:R-:W4:Y:S03]  /*19790*/  MUFU.TANH R67, R67 ;  /* 0x0000004300437308 */ /* 0x000f260000002400 */
[----:B------:R-:W-:-:S04]  /*197a0*/  FMNMX.FTZ R0, R33, R0, !PT ;  /* 0x0000000021007209 */ /* 0x000fc80007810000 */
[----:B------:R-:W-:Y:S01]  /*197b0*/  FMNMX.FTZ R21, R35, R0, !PT ;  /* 0x0000000023157209 */ /* 0x000fe20007810000 */
[----:B------:R-:W4:Y:S03]  /*197c0*/  MUFU.TANH R70, R70 ;  /* 0x0000004600467308 */ /* 0x000f260000002400 */
[----:B-----5:R-:W-:-:S04]  /*197d0*/  FMNMX.FTZ R21, R40, R21, !PT ;  /* 0x0000001528157209 */ /* 0x020fc80007810000 */
[----:B------:R-:W-:Y:S01]  /*197e0*/  FMNMX.FTZ R21, R42, R21, !PT ;  /* 0x000000152a157209 */ /* 0x000fe20007810000 */
[----:B------:R-:W-:Y:S03]  /*197f0*/  MUFU.TANH R71, R71 ;  /* 0x0000004700477308 */ /* 0x000fe60000002400 */
[----:B------:R-:W-:-:S04]  /*19800*/  FMNMX.FTZ R0, R44, R21, !PT ;  /* 0x000000152c007209 */ /* 0x000fc80007810000 */
[----:B------:R-:W-:Y:S01]  /*19810*/  FMNMX.FTZ R0, R45, R0, !PT ;  /* 0x000000002d007209 */ /* 0x000fe20007810000 */
[----:B------:R-:W-:Y:S03]  /*19820*/  MUFU.TANH R74, R74 ;  /* 0x0000004a004a7308 */ /* 0x000fe60000002400 */
[----:B------:R-:W-:Y:S01]  /*19830*/  FMNMX.FTZ R0, R47, R0, !PT ;  /* 0x000000002f007209 */ /* 0x000fe20007810000 */
[----:B------:R-:W-:Y:S02]  /*19840*/  WARPGROUP.DEPBAR.LE gsb0, 0x0 ;  /* 0x00008000000079c5 */ /* 0x000fe40000010000 */
[----:B------:R-:W-:Y:S01]  /*19850*/  WARPGROUP.ARRIVE ;  /* 0x00000000000079c5 */ /* 0x000fe20000000000 */
[----:B0-----:R-:W-:Y:S01]  /*19860*/  FMNMX.FTZ R21, R49, R0, !PT ;  /* 0x0000000031157209 */ /* 0x001fe20007810000 */
[----:B------:R-:W-:Y:S01]  /*19870*/  MUFU.TANH R75, R75 ;  /* 0x0000004b004b7308 */ /* 0x000fe20000002400 */
[-CC-:B------:R-:W-:Y:S01]  /*19880*/  FFMA.FTZ R172, R36, R9.reuse, -R84.reuse ;  /* 0x0000000924ac7223 */ /* 0x180fe20000010854 */
[--C-:B------:R-:W-:Y:S01]  /*19890*/  FFMA.FTZ R174, R41, R9, -R84.reuse ;  /* 0x0000000929ae7223 */ /* 0x100fe20000010854 */
[----:B------:R-:W-:Y:S01]  /*198a0*/  FMNMX.FTZ R0, R52, R21, !PT ;  /* 0x0000001534007209 */ /* 0x000fe20007810000 */
[----:B------:R-:W-:Y:S01]  /*198b0*/  HGMMA.64x128x16.F32 R88, R168, gdesc[UR4].tnspB, R88, gsb0 ;  /* 0x41e00004a8587df0 */ /* 0x000fe20008000858 */
[----:B------:R-:W-:Y:S01]  /*198c0*/  R2UR UR6, R38 ;  /* 0x00000000260672ca */ /* 0x000fe200000e0000 */
[-CC-:B------:R-:W-:Y:S01]  /*198d0*/  FFMA.FTZ R38, R29, R9.reuse, -R84.reuse ;  /* 0x000000091d267223 */ /* 0x180fe20000010854 */
[----:B------:R-:W-:Y:S01]  /*198e0*/  R2UR UR7, R39 ;  /* 0x00000000270772ca */ /* 0x000fe200000e0000 */
[----:B------:R-:W-:Y:S01]  /*198f0*/  MUFU.TANH R78, R78 ;  /* 0x0000004e004e7308 */ /* 0x000fe20000002400 */
[----:B------:R-:W-:Y:S01]  /*19900*/  FMNMX.FTZ R21, R53, R0, !PT ;  /* 0x0000000035157209 */ /* 0x000fe20007810000 */
[-CC-:B------:R-:W-:Y:S01]  /*19910*/  FFMA.FTZ R39, R34, R9.reuse, -R84.reuse ;  /* 0x0000000922277223 */ /* 0x180fe20000010854 */
[-CC-:B------:R-:W-:Y:S01]  /*19920*/  FFMA.FTZ R34, R37, R9.reuse, -R84.reuse ;  /* 0x0000000925227223 */ /* 0x180fe20000010854 */
[--C-:B------:R-:W-:Y:S01]  /*19930*/  FFMA.FTZ R36, R48, R9, -R84.reuse ;  /* 0x0000000930247223 */ /* 0x100fe20000010854 */
[----:B------:R-:W-:Y:S01]  /*19940*/  FMNMX.FTZ R21, R56, R21, !PT ;  /* 0x0000001538157209 */ /* 0x000fe20007810000 */
[-CC-:B------:R-:W-:Y:S01]  /*19950*/  FFMA.FTZ R41, R55, R9.reuse, -R84.reuse ;  /* 0x0000000937297223 */ /* 0x180fe20000010854 */
[--C-:B------:R-:W-:Y:S01]  /*19960*/  FFMA.FTZ R48, R61, R9, -R84.reuse ;  /* 0x000000093d307223 */ /* 0x100fe20000010854 */
[----:B------:R-:W-:Y:S01]  /*19970*/  MUFU.TANH R79, R79 ;  /* 0x0000004f004f7308 */ /* 0x000fe20000002400 */
[----:B-1----:R-:W-:Y:S01]  /*19980*/  FMNMX.FTZ R21, R58, R21, !PT ;  /* 0x000000153a157209 */ /* 0x002fe20007810000 */
[-CC-:B------:R-:W-:Y:S01]  /*19990*/  FFMA.FTZ R37, R65, R9.reuse, -R84.reuse ;  /* 0x0000000941257223 */ /* 0x180fe20000010854 */
[----:B------:R-:W-:-:S02]  /*199a0*/  FFMA.FTZ R55, R73, R9, -R84 ;  /* 0x0000000949377223 */ /* 0x000fc40000010854 */
[----:B------:R-:W-:-:S03]  /*199b0*/  FMNMX.FTZ R0, R8, R21, !PT ;  /* 0x0000001508007209 */ /* 0x000fc60007810000 */
[----:B------:R-:W-:Y:S01]  /*199c0*/  MUFU.TANH R81, R81 ;  /* 0x0000005100517308 */ /* 0x000fe20000002400 */
[----:B--2---:R-:W-:-:S04]  /*199d0*/  FMNMX.FTZ R21, R63, R0, !PT ;  /* 0x000000003f157209 */ /* 0x004fc80007810000 */
[----:B---3--:R-:W-:Y:S01]  /*199e0*/  FMNMX.FTZ R0, R66, R21, !PT ;  /* 0x0000001542007209 */ /* 0x008fe20007810000 */
[----:B------:R-:W-:Y:S02]  /*199f0*/  IMAD.MOV.U32 R21, RZ, RZ, 0x40000040 ;  /* 0x40000040ff157424 */ /* 0x000fe400078e00ff */
[----:B------:R-:W-:Y:S01]  /*19a00*/  MUFU.TANH R82, R82 ;  /* 0x0000005200527308 */ /* 0x000fe20000002400 */
[----:B----4-:R-:W-:-:S04]  /*19a10*/  FMNMX.FTZ R29, R67, R0, !PT ;  /* 0x00000000431d7209 */ /* 0x010fc80007810000 */
[----:B------:R-:W-:Y:S01]  /*19a20*/  FMNMX.FTZ R0, R70, R29, !PT ;  /* 0x0000001d46007209 */ /* 0x000fe20007810000 */
[----:B------:R-:W-:Y:S02]  /*19a30*/  IMAD.MOV.U32 R29, RZ, RZ, 0x40000040 ;  /* 0x40000040ff1d7424 */ /* 0x000fe400078e00ff */
[----:B------:R-:W-:Y:S08]  /*19a40*/  MUFU.TANH R83, R83 ;  /* 0x0000005300537308 */ /* 0x000ff00000002400 */
[----:B------:R-:W-:Y:S08]  /*19a50*/  MUFU.EX2 R2, R2 ;  /* 0x0000000200027308 */ /* 0x000ff00000000800 */
[----:B------:R-:W0:Y:S08]  /*19a60*/  MUFU.EX2 R180, R180 ;  /* 0x000000b400b47308 */ /* 0x000e300000000800 */
[----:B------:R-:W1:Y:S08]  /*19a70*/  MUFU.EX2 R11, R11 ;  /* 0x0000000b000b7308 */ /* 0x000e700000000800 */
[----:B------:R-:W-:Y:S01]  /*19a80*/  MUFU.EX2 R182, R182 ;  /* 0x000000b600b67308 */ /* 0x000fe20000000800 */
[----:B0-----:R-:W-:-:S07]  /*19a90*/  FFMA.FTZ R4, R2, R4, R180 ;  /* 0x0000000402047223 */ /* 0x001fce00000100b4 */
        /* <DEDUP_REMOVED lines=14> */
[-CC-:B------:R-:W-:Y:S02]  /*19b80*/  FFMA.FTZ R170, R50, R9.reuse, -R84.reuse ;  /* 0x0000000932aa7223 */ /* 0x180fe40000010854 */
[----:B------:R-:W-:Y:S01]  /*19b90*/  MUFU.EX2 R36, R36 ;  /* 0x0000002400247308 */ /* 0x000fe20000000800 */
[-CC-:B------:R-:W-:Y:S01]  /*19ba0*/  FFMA.FTZ R50, R59, R9.reuse, -R84.reuse ;  /* 0x000000093b327223 */ /* 0x180fe20000010854 */
[----:B------:R-:W-:Y:S01]  /*19bb0*/  HGMMA.64x128x16.F32 R88, R164, gdesc[UR4].tnspB, R88, gsb0 ;  /* 0x41e00004a4587df0 */ /* 0x000fe20008000858 */
[----:B------:R-:W-:Y:S01]  /*19bc0*/  R2UR UR6, R20 ;  /* 0x00000000140672ca */ /* 0x000fe200000e0000 */
[-CC-:B------:R-:W-:Y:S01]  /*19bd0*/  FFMA.FTZ R20, R51, R9.reuse, -R84.reuse ;  /* 0x0000000933147223 */ /* 0x180fe20000010854 */
[----:B------:R-:W-:Y:S01]  /*19be0*/  R2UR UR7, R21 ;  /* 0x00000000150772ca */ /* 0x000fe200000e0000 */
[-CC-:B------:R-:W-:Y:S01]  /*19bf0*/  FFMA.FTZ R51, R69, R9.reuse, -R84.reuse ;  /* 0x0000000945337223 */ /* 0x180fe20000010854 */
        /* <DEDUP_REMOVED lines=24> */
[----:B------:R-:W-:Y:S01]  /*19d80*/  MUFU.EX2 R59, R59 ;  /* 0x0000003b003b7308 */ /* 0x000fe20000000800 */
[----:B------:R-:W-:-:S04]  /*19d90*/  FADD.FTZ R0, -R21, R12 ;  /* 0x0000000c15007221 */ /* 0x000fc80000010100 */
[----:B------:R-:W-:-:S03]  /*19da0*/  FMUL.FTZ R0, R0, R9 ;  /* 0x0000000900007220 */ /* 0x000fc60000410000 */
[----:B------:R-:W-:Y:S08]  /*19db0*/  MUFU.EX2 R12, R80 ;  /* 0x00000050000c7308 */ /* 0x000ff00000000800 */
[----:B------:R-:W-:Y:S01]  /*19dc0*/  MUFU.EX2 R0, R0 ;  /* 0x0000000000007308 */ /* 0x000fe20000000800 */
[----:B------:R-:W-:Y:S02]  /*19dd0*/  WARPGROUP.DEPBAR.LE gsb0, 0x0 ;  /* 0x00008000000079c5 */ /* 0x000fe40000010000 */
[----:B------:R-:W-:Y:S01]  /*19de0*/  WARPGROUP.ARRIVE ;  /* 0x00000000000079c5 */ /* 0x000fe20000000000 */
[-CC-:B------:R-:W-:Y:S01]  /*19df0*/  FFMA.FTZ R164, R54, R9.reuse, -R84.reuse ;  /* 0x0000000936a47223 */ /* 0x180fe20000010854 */
[-CC-:B------:R-:W-:Y:S01]  /*19e00*/  FFMA.FTZ R166, R57, R9.reuse, -R84.reuse ;  /* 0x0000000939a67223 */ /* 0x180fe20000010854 */
[-CC-:B------:R-:W-:Y:S01]  /*19e10*/  FFMA.FTZ R54, R72, R9.reuse, -R84.reuse ;  /* 0x0000000948367223 */ /* 0x180fe20000010854 */
[----:B------:R-:W-:-:S02]  /*19e20*/  FFMA.FTZ R57, R76, R9, -R84 ;  /* 0x000000094c397223 */ /* 0x000fc40000010854 */
[----:B------:R-:W-:Y:S01]  /*19e30*/  HGMMA.64x128x16.F32 R88, R160, gdesc[UR4].tnspB, R88, gsb0 ;  /* 0x41e00004a0587df0 */ /* 0x000fe20008000858 */
[----:B------:R-:W-:Y:S01]  /*19e40*/  R2UR UR6, R28 ;  /* 0x000000001c0672ca */ /* 0x000fe200000e0000 */
[-C--:B------:R-:W-:Y:S01]  /*19e50*/  FMUL.FTZ R28, R21, R9.reuse ;  /* 0x00000009151c7220 */ /* 0x080fe20000410000 */
[----:B------:R-:W-:Y:S01]  /*19e60*/  R2UR UR7, R29 ;  /* 0x000000001d0772ca */ /* 0x000fe200000e0000 */
[----:B------:R-:W-:Y:S02]  /*19e70*/  MUFU.EX2 R164, R164 ;  /* 0x000000a400a47308 */ /* 0x000fe40000000800 */
[-CC-:B------:R-:W-:Y:S01]  /*19e80*/  FFMA.FTZ R181, R15, R9.reuse, -R28.reuse ;  /* 0x000000090fb57223 */ /* 0x180fe2000001081c */
[-CC-:B------:R-:W-:Y:S01]  /*19e90*/  FFMA.FTZ R183, R24, R9.reuse, -R28.reuse ;  /* 0x0000000918b77223 */ /* 0x180fe2000001081c */
        /* <DEDUP_REMOVED lines=19> */
[--C-:B------:R-:W-:Y:S01]  /*19fd0*/  FFMA.FTZ R78, R78, R9, -R28.reuse ;  /* 0x000000094e4e7223 */ /* 0x100fe2000001081c */
[----:B------:R-:W-:Y:S01]  /*19fe0*/  MUFU.EX2 R64, R64 ;  /* 0x0000004000407308 */ /* 0x000fe20000000800 */
[----:B0-----:R-:W-:Y:S01]  /*19ff0*/  FFMA.FTZ R3, R0, R3, R181 ;  /* 0x0000000300037223 */ /* 0x001fe200000100b5 */
[-CC-:B------:R-:W-:Y:S01]  /*1a000*/  FFMA.FTZ R79, R79, R9.reuse, -R28.reuse ;  /* 0x000000094f4f7223 */ /* 0x180fe2000001081c */
[-CC-:B------:R-:W-:Y:S01]  /*1a010*/  FFMA.FTZ R81, R81, R9.reuse, -R28.reuse ;  /* 0x0000000951517223 */ /* 0x180fe2000001081c */
[----:B------:R-:W-:Y:S01]  /*1a020*/  FFMA.FTZ R82, R82, R9, -R28 ;  /* 0x0000000952527223 */ /* 0x000fe2000001081c */
[----:B------:R-:W-:-:S03]  /*1a030*/  IMAD.MOV.U32 R15, RZ, RZ, R185 ;  /* 0x000000ffff0f7224 */ /* 0x000fc600078e00b9 */
        /* <DEDUP_REMOVED lines=17> */
[-C--:B------:R-:W-:Y:S01]  /*1a150*/  FFMA.FTZ R60, R7, R9.reuse, -R28 ;  /* 0x00000009073c7223 */ /* 0x080fe2000001081c */
[----:B------:R-:W-:Y:S02]  /*1a160*/  IMAD.MOV.U32 R7, RZ, RZ, 0x40000040 ;  /* 0x40000040ff077424 */ /* 0x000fe400078e00ff */
[-C--:B------:R-:W-:Y:S01]  /*1a170*/  FFMA.FTZ R162, R62, R9.reuse, -R84 ;  /* 0x000000093ea27223 */ /* 0x080fe20000010854 */
[-CC-:B------:R-:W-:Y:S01]  /*1a180*/  FFMA.FTZ R62, R33, R9.reuse, -R28.reuse ;  /* 0x00000009213e7223 */ /* 0x180fe2000001081c */
[----:B------:R-:W-:Y:S01]  /*1a190*/  HGMMA.64x128x16.F32 R88, R156, gdesc[UR4].tnspB, R88, gsb0 ;  /* 0x41e000049c587df0 */ /* 0x000fe20008000858 */
[----:B------:R-:W-:Y:S01]  /*1a1a0*/  R2UR UR6, R6 ;  /* 0x00000000060672ca */ /* 0x000fe200000e0000 */
[----:B------:R-:W0:Y:S01]  /*1a1b0*/  MUFU.EX2 R60, R60 ;  /* 0x0000003c003c7308 */ /* 0x000e220000000800 */
[----:B------:R-:W-:Y:S01]  /*1a1c0*/  R2UR UR7, R7 ;  /* 0x00000000070772ca */ /* 0x000fe200000e0000 */
[-CC-:B------:R-:W-:Y:S01]  /*1a1d0*/  FFMA.FTZ R161, R63, R9.reuse, -R28.reuse ;  /* 0x000000093fa17223 */ /* 0x180fe2000001081c */
[----:B------:R-:W-:Y:S01]  /*1a1e0*/  @!P1 LEA R6, R13, R18, 0x3 ;  /* 0x000000120d069211 */ /* 0x000fe200078e18ff */
[----:B------:R-:W-:-:S04]  /*1a1f0*/  FFMA.FTZ R163, R67, R9, -R28 ;  /* 0x0000000943a37223 */ /* 0x000fc8000001081c */
[----:B------:R-:W-:Y:S01]  /*1a200*/  @!P1 VIADD R6, R6, 0x34840 ;  /* 0x0003484006069836 */ /* 0x000fe20000000000 */
[----:B------:R-:W-:Y:S04]  /*1a210*/  MUFU.EX2 R62, R62 ;  /* 0x0000003e003e7308 */ /* 0x000fe80000000800 */
[----:B------:R-:W-:-:S04]  /*1a220*/  @!P1 PRMT R7, RZ, 0x654, R6 ;  /* 0x00000654ff079816 */ /* 0x000fc80000000006 */
[----:B------:R-:W-:Y:S01]  /*1a230*/  MUFU.EX2 R6, R56 ;  /* 0x0000003800067308 */ /* 0x000fe20000000800 */
[----:B0-----:R-:W-:-:S07]  /*1a240*/  F2FP.F16.F32.PACK_AB R181, R60, R181 ;  /* 0x000000b53cb5723e */ /* 0x001fce00000000ff */
[----:B------:R-:W-:Y:S08]  /*1a250*/  MUFU.EX2 R160, R160 ;  /* 0x000000a000a07308 */ /* 0x000ff00000000800 */
[----:B------:R-:W-:Y:S08]  /*1a260*/  MUFU.EX2 R161, R161 ;  /* 0x000000a100a17308 */ /* 0x000ff00000000800 */
[----:B------:R-:W-:Y:S08]  /*1a270*/  MUFU.EX2 R162, R162 ;  /* 0x000000a200a27308 */ /* 0x000ff00000000800 */
[----:B------:R-:W-:Y:S08]  /*1a280*/  MUFU.EX2 R163, R163 ;  /* 0x000000a300a37308 */ /* 0x000ff00000000800 */
[----:B------:R-:W0:Y:S08]  /*1a290*/  MUFU.EX2 R54, R54 ;  /* 0x0000003600367308 */ /* 0x000e300000000800 */
[----:B------:R-:W-:Y:S08]  /*1a2a0*/  MUFU.EX2 R78, R78 ;  /* 0x0000004e004e7308 */ /* 0x000ff00000000800 */
[----:B------:R-:W1:Y:S08]  /*1a2b0*/  MUFU.EX2 R57, R57 ;  /* 0x0000003900397308 */ /* 0x000e700000000800 */
[----:B------:R-:W-:Y:S08]  /*1a2c0*/  MUFU.EX2 R81, R81 ;  /* 0x0000005100517308 */ /* 0x000ff00000000800 */
[----:B------:R-:W-:Y:S01]  /*1a2d0*/  MUFU.EX2 R82, R82 ;  /* 0x0000005200527308 */ /* 0x000fe20000000800 */
[----:B------:R-:W-:-:S02]  /*1a2e0*/  WARPGROUP.DEPBAR.LE gsb0, 0x0 ;  /* 0x00008000000079c5 */ /* 0x000fc40000010000 */
[----:B------:R-:W-:Y:S01]  /*1a2f0*/  WARPGROUP.ARRIVE ;  /* 0x00000000000079c5 */ /* 0x000fe20000000000 */
[----:B------:R-:W-:Y:S01]  /*1a300*/  FFMA.FTZ R157, R71, R9, -R28 ;  /* 0x00000009479d7223 */ /* 0x000fe2000001081c */
[----:B------:R-:W-:Y:S02]  /*1a310*/  F2FP.F16.F32.PACK_AB R156, R46, R37 ;  /* 0x000000252e9c723e */ /* 0x000fe400000000ff */
[----:B0-----:R-:W-:Y:S02]  /*1a320*/  F2FP.F16.F32.PACK_AB R158, R54, R51 ;  /* 0x00000033369e723e */ /* 0x001fe400000000ff */
[----:B------:R-:W-:Y:S01]  /*1a330*/  HGMMA.64x128x16.F32 R88, R152, gdesc[UR4].tnspB, R88, gsb0 ;  /* 0x41e0000498587df0 */ /* 0x000fe20008000858 */
[----:B------:R-:W-:Y:S02]  /*1a340*/  MUFU.EX2 R157, R157 ;  /* 0x0000009d009d7308 */ /* 0x000fe40000000800 */
[----:B------:R-:W-:Y:S02]  /*1a350*/  WARPGROUP.DEPBAR.LE gsb0, 0x0 ;  /* 0x00008000000079c5 */ /* 0x000fe40000010000 */
[----:B------:R0:W-:Y:S01]  /*1a360*/  @!P1 SYNCS.ARRIVE.TRANS64.RED.A1T0 RZ, [R7+URZ], RZ ;  /* 0x000000ff07ff99a7 */ /* 0x0001e2000810043f */
[----:B------:R-:W-:-:S02]  /*1a370*/  F2FP.F16.F32.PACK_AB R154, R12, R59 ;  /* 0x0000003b0c9a723e */ /* 0x000fc400000000ff */
[----:B-1----:R-:W-:Y:S01]  /*1a380*/  F2FP.F16.F32.PACK_AB R152, R57, R55 ;  /* 0x000000373998723e */ /* 0x002fe200000000ff */
[----:B0-----:R-:W-:Y:S01]  /*1a390*/  FADD.FTZ R7, R11, R4 ;  /* 0x000000040b077221 */ /* 0x001fe20000010000 */
[----:B------:R-:W-:Y:S01]  /*1a3a0*/  @!P1 IADD3 R4, R14, 0x34860, RZ ;  /* 0x000348600e049810 */ /* 0x000fe20007ffe0ff */
[----:B------:R-:W-:Y:S01]  /*1a3b0*/  FADD.FTZ R14, R60, R3 ;  /* 0x000000033c0e7221 */ /* 0x000fe20000010000 */
[----:B------:R-:W-:Y:S02]  /*1a3c0*/  IMAD.MOV.U32 R11, RZ, RZ, R194 ;  /* 0x000000ffff0b7224 */ /* 0x000fe400078e00c2 */
[----:B------:R-:W-:Y:S01]  /*1a3d0*/  FADD.FTZ R7, R182, R7 ;  /* 0x00000007b6077221 */ /* 0x000fe20000010000 */
[C---:B------:R-:W-:Y:S01]  /*1a3e0*/  F2FP.F16.F32.PACK_AB R182, R26.reuse, R182 ;  /* 0x000000b61ab6723e */ /* 0x040fe200000000ff */
[----:B------:R-:W-:Y:S01]  /*1a3f0*/  FADD.FTZ R3, R183, R14 ;  /* 0x0000000eb7037221 */ /* 0x000fe20000010000 */
[----:B------:R-:W-:Y:S01]  /*1a400*/  @!P1 PRMT R13, RZ, 0x654, R4 ;  /* 0x00000654ff0d9816 */ /* 0x000fe20000000004 */
[----:B------:R-:W-:Y:S01]  /*1a410*/  FADD.FTZ R7, R26, R7 ;  /* 0x000000071a077221 */ /* 0x000fe20000010000 */
[-CC-:B------:R-:W-:Y:S01]  /*1a420*/  FFMA.FTZ R4, R8, R9.reuse, -R28.reuse ;  /* 0x0000000908047223 */ /* 0x180fe2000001081c */
[----:B------:R-:W-:Y:S01]  /*1a430*/  FADD.FTZ R14, R64, R3 ;  /* 0x00000003400e7221 */ /* 0x000fe20000010000 */
[-C--:B------:R-:W-:Y:S01]  /*1a440*/  FFMA.FTZ R8, R66, R9.reuse, -R28 ;  /* 0x0000000942087223 */ /* 0x080fe2000001081c */
[----:B------:R-:W-:Y:S01]  /*1a450*/  FADD.FTZ R7, R176, R7 ;  /* 0x00000007b0077221 */ /* 0x000fe20000010000 */
[C---:B------:R-:W-:Y:S01]  /*1a460*/  F2FP.F16.F32.PACK_AB R176, R38.reuse, R176 ;  /* 0x000000b026b0723e */ /* 0x040fe200000000ff */
[----:B------:R-:W-:Y:S01]  /*1a470*/  FADD.FTZ R3, R177, R14 ;  /* 0x0000000eb1037221 */ /* 0x000fe20000010000 */
[----:B------:R-:W-:Y:S01]  /*1a480*/  MUFU.EX2 R4, R4 ;  /* 0x0000000400047308 */ /* 0x000fe20000000800 */
[----:B------:R-:W-:Y:S01]  /*1a490*/  FADD.FTZ R7, R38, R7 ;  /* 0x0000000726077221 */ /* 0x000fe20000010000 */
[--C-:B------:R-:W-:Y:S01]  /*1a4a0*/  FFMA.FTZ R14, R70, R9, -R28.reuse ;  /* 0x00000009460e7223 */ /* 0x100fe2000001081c */
[C---:B------:R-:W-:Y:S01]  /*1a4b0*/  FADD.FTZ R44, R24.reuse, R3 ;  /* 0x00000003182c7221 */ /* 0x040fe20000010000 */
[----:B------:R-:W-:Y:S01]  /*1a4c0*/  F2FP.F16.F32.PACK_AB R177, R24, R177 ;  /* 0x000000b118b1723e */ /* 0x000fe200000000ff */
[----:B------:R-:W-:Y:S01]  /*1a4d0*/  FADD.FTZ R52, R178, R7 ;  /* 0x00000007b2347221 */ /* 0x000fe20000010000 */
[----:B------:R-:W-:Y:S01]  /*1a4e0*/  FFMA.FTZ R28, R83, R9, -R28 ;  /* 0x00000009531c7223 */ /* 0x000fe2000001081c */
[----:B------:R-:W-:Y:S01]  /*1a4f0*/  FADD.FTZ R3, R179, R44 ;  /* 0x0000002cb3037221 */ /* 0x000fe20000010000 */
[----:B------:R-:W-:Y:S01]  /*1a500*/  MUFU.EX2 R8, R8 ;  /* 0x0000000800087308 */ /* 0x000fe20000000800 */
[----:B------:R-:W-:Y:S01]  /*1a510*/  FADD.FTZ R7, R39, R52 ;  /* 0x0000003427077221 */ /* 0x000fe20000010000 */
[----:B------:R0:W-:Y:S01]  /*1a520*/  @!P1 SYNCS.ARRIVE.TRANS64.RED.A1T0 RZ, [R13+URZ], RZ ;  /* 0x000000ff0dff99a7 */ /* 0x0001e2000810043f */
[----:B------:R-:W-:Y:S01]  /*1a530*/  FADD.FTZ R44, R62, R3 ;  /* 0x000000033e2c7221 */ /* 0x000fe20000010000 */
[----:B------:R-:W-:Y:S01]  /*1a540*/  F2FP.F16.F32.PACK_AB R183, R64, R183 ;  /* 0x000000b740b7723e */ /* 0x000fe200000000ff */
[----:B------:R-:W-:Y:S01]  /*1a550*/  FADD.FTZ R7, R172, R7 ;  /* 0x00000007ac077221 */ /* 0x000fe20000010000 */
[C---:B------:R-:W-:Y:S01]  /*1a560*/  F2FP.F16.F32.PACK_AB R172, R34.reuse, R172 ;  /* 0x000000ac22ac723e */ /* 0x040fe200000000ff */
[----:B------:R-:W-:Y:S01]  /*1a570*/  FADD.FTZ R3, R173, R44 ;  /* 0x0000002cad037221 */ /* 0x000fe20000010000 */
[----:B------:R-:W-:Y:S01]  /*1a580*/  MUFU.EX2 R14, R14 ;  /* 0x0000000e000e7308 */ /* 0x000fe20000000800 */
[----:B------:R-:W-:Y:S01]  /*1a590*/  FADD.FTZ R7, R34, R7 ;  /* 0x0000000722077221 */ /* 0x000fe20000010000 */
[----:B------:R-:W-:Y:S01]  /*1a5a0*/  F2FP.F16.F32.PACK_AB R178, R39, R178 ;  /* 0x000000b227b2723e */ /* 0x000fe200000000ff */
[----:B------:R-:W-:Y:S01]  /*1a5b0*/  FADD.FTZ R44, R68, R3 ;  /* 0x00000003442c7221 */ /* 0x000fe20000010000 */
[----:B------:R-:W-:Y:S01]  /*1a5c0*/  F2FP.F16.F32.PACK_AB R179, R62, R179 ;  /* 0x000000b33eb3723e */ /* 0x000fe200000000ff */
[----:B------:R-:W-:Y:S01]  /*1a5d0*/  FADD.FTZ R7, R174, R7 ;  /* 0x00000007ae077221 */ /* 0x000fe20000010000 */
[----:B------:R-:W-:Y:S01]  /*1a5e0*/  F2FP.F16.F32.PACK_AB R173, R68, R173 ;  /* 0x000000ad44ad723e */ /* 0x000fe200000000ff */
[----:B------:R-:W-:Y:S01]  /*1a5f0*/  FADD.FTZ R3, R175, R44 ;  /* 0x0000002caf037221 */ /* 0x000fe20000010000 */
[----:B------:R-:W-:Y:S01]  /*1a600*/  MUFU.EX2 R24, R74 ;  /* 0x0000004a00187308 */ /* 0x000fe20000000800 */
[----:B------:R-:W-:Y:S01]  /*1a610*/  FADD.FTZ R7, R32, R7 ;  /* 0x0000000720077221 */ /* 0x000fe20000010000 */
[C---:B------:R-:W-:Y:S01]  /*1a620*/  F2FP.F16.F32.PACK_AB R175, R30.reuse, R175 ;  /* 0x000000af1eaf723e */ /* 0x040fe200000000ff */
[----:B------:R-:W-:Y:S01]  /*1a630*/  FADD.FTZ R44, R30, R3 ;  /* 0x000000031e2c7221 */ /* 0x000fe20000010000 */
[----:B------:R-:W-:Y:S01]  /*1a640*/  F2FP.F16.F32.PACK_AB R174, R32, R174 ;  /* 0x000000ae20ae723e */ /* 0x000fe200000000ff */
[----:B------:R-:W-:Y:S01]  /*1a650*/  FADD.FTZ R7, R168, R7 ;  /* 0x00000007a8077221 */ /* 0x000fe20000010000 */
[C---:B------:R-:W-:Y:S01]  /*1a660*/  F2FP.F16.F32.PACK_AB R168, R36.reuse, R168 ;  /* 0x000000a824a8723e */ /* 0x040fe200000000ff */
[----:B------:R-:W-:Y:S01]  /*1a670*/  FADD.FTZ R3, R169, R44 ;  /* 0x0000002ca9037221 */ /* 0x000fe20000010000 */
[----:B------:R-:W1:Y:S01]  /*1a680*/  MUFU.EX2 R34, R75 ;  /* 0x0000004b00227308 */ /* 0x000e620000000800 */
[----:B------:R-:W-:Y:S01]  /*1a690*/  FADD.FTZ R7, R36, R7 ;  /* 0x0000000724077221 */ /* 0x000fe20000010000 */
[C---:B------:R-:W-:Y:S01]  /*1a6a0*/  F2FP.F16.F32.PACK_AB R169, R40.reuse, R169 ;  /* 0x000000a928a9723e */ /* 0x040fe200000000ff */
[----:B------:R-:W-:-:S02]  /*1a6b0*/  FADD.FTZ R26, R40, R3 ;  /* 0x00000003281a7221 */ /* 0x000fc40000010000 */
[----:B------:R-:W-:Y:S01]  /*1a6c0*/  FADD.FTZ R7, R170, R7 ;  /* 0x00000007aa077221 */ /* 0x000fe20000010000 */
[C---:B------:R-:W-:Y:S01]  /*1a6d0*/  F2FP.F16.F32.PACK_AB R170, R20.reuse, R170 ;  /* 0x000000aa14aa723e */ /* 0x040fe200000000ff */
[----:B------:R-:W-:Y:S01]  /*1a6e0*/  FADD.FTZ R3, R171, R26 ;  /* 0x0000001aab037221 */ /* 0x000fe20000010000 */
[----:B------:R-:W2:Y:S01]  /*1a6f0*/  MUFU.EX2 R30, R79 ;  /* 0x0000004f001e7308 */ /* 0x000ea20000000800 */
[----:B------:R-:W-:Y:S01]  /*1a700*/  FADD.FTZ R7, R20, R7 ;  /* 0x0000000714077221 */ /* 0x000fe20000010000 */
[C---:B------:R-:W-:Y:S01]  /*1a710*/  F2FP.F16.F32.PACK_AB R171, R42.reuse, R171 ;  /* 0x000000ab2aab723e */ /* 0x040fe200000000ff */
[----:B------:R-:W-:Y:S02]  /*1a720*/  FADD.FTZ R26, R42, R3 ;  /* 0x000000032a1a7221 */ /* 0x000fe40000010000 */
[----:B------:R-:W-:Y:S01]  /*1a730*/  FADD.FTZ R38, R164, R7 ;  /* 0x00000007a4267221 */ /* 0x000fe20000010000 */
[----:B------:R-:W-:Y:S01]  /*1a740*/  F2FP.F16.F32.PACK_AB R164, R41, R164 ;  /* 0x000000a429a4723e */ /* 0x000fe200000000ff */
[----:B------:R-:W-:Y:S01]  /*1a750*/  FADD.FTZ R3, R165, R26 ;  /* 0x0000001aa5037221 */ /* 0x000fe20000010000 */
[C---:B------:R-:W-:Y:S01]  /*1a760*/  F2FP.F16.F32.PACK_AB R165, R6.reuse, R165 ;  /* 0x000000a506a5723e */ /* 0x040fe200000000ff */
[----:B------:R-:W-:Y:S01]  /*1a770*/  FADD.FTZ R7, R41, R38 ;  /* 0x0000002629077221 */ /* 0x000fe20000010000 */
[----:B------:R-:W3:Y:S01]  /*1a780*/  MUFU.EX2 R28, R28 ;  /* 0x0000001c001c7308 */ /* 0x000ee20000000800 */
[----:B------:R-:W-:Y:S01]  /*1a790*/  FADD.FTZ R26, R6, R3 ;  /* 0x00000003061a7221 */ /* 0x000fe20000010000 */
[----:B-1----:R-:W-:Y:S01]  /*1a7a0*/  F2FP.F16.F32.PACK_AB R159, R78, R34 ;  /* 0x000000224e9f723e */ /* 0x002fe200000000ff */
[----:B------:R-:W-:Y:S01]  /*1a7b0*/  FADD.FTZ R7, R166, R7 ;  /* 0x00000007a6077221 */ /* 0x000fe20000010000 */
[----:B------:R-:W-:Y:S01]  /*1a7c0*/  F2FP.F16.F32.PACK_AB R166, R50, R166 ;  /* 0x000000a632a6723e */ /* 0x000fe200000000ff */
[----:B------:R-:W-:Y:S01]  /*1a7d0*/  FADD.FTZ R3, R167, R26 ;  /* 0x0000001aa7037221 */ /* 0x000fe20000010000 */
[----:B------:R-:W-:Y:S01]  /*1a7e0*/  F2FP.F16.F32.PACK_AB R167, R4, R167 ;  /* 0x000000a704a7723e */ /* 0x000fe200000000ff */
[----:B------:R-:W-:Y:S01]  /*1a7f0*/  FADD.FTZ R7, R50, R7 ;  /* 0x0000000732077221 */ /* 0x000fe20000010000 */
[----:B--2---:R-:W-:Y:S01]  /*1a800*/  F2FP.F16.F32.PACK_AB R153, R81, R30 ;  /* 0x0000001e5199723e */ /* 0x004fe200000000ff */
[----:B------:R-:W-:-:S02]  /*1a810*/  FADD.FTZ R26, R4, R3 ;  /* 0x00000003041a7221 */ /* 0x000fc40000010000 */
[----:B------:R-:W-:Y:S01]  /*1a820*/  FADD.FTZ R7, R160, R7 ;  /* 0x00000007a0077221 */ /* 0x000fe20000010000 */
[----:B------:R-:W-:Y:S01]  /*1a830*/  F2FP.F16.F32.PACK_AB R160, R48, R160 ;  /* 0x000000a030a0723e */ /* 0x000fe200000000ff */
[----:B------:R-:W-:Y:S01]  /*1a840*/  FADD.FTZ R3, R161, R26 ;  /* 0x0000001aa1037221 */ /* 0x000fe20000010000 */
[----:B------:R-:W-:Y:S01]  /*1a850*/  F2FP.F16.F32.PACK_AB R161, R8, R161 ;  /* 0x000000a108a1723e */ /* 0x000fe200000000ff */
[----:B------:R-:W-:Y:S02]  /*1a860*/  FADD.FTZ R7, R48, R7 ;  /* 0x0000000730077221 */ /* 0x000fe40000010000 */
[----:B------:R-:W-:Y:S01]  /*1a870*/  FADD.FTZ R20, R8, R3 ;  /* 0x0000000308147221 */ /* 0x000fe20000010000 */
[----:B---3--:R-:W-:Y:S01]  /*1a880*/  F2FP.F16.F32.PACK_AB R155, R28, R82 ;  /* 0x000000521c9b723e */ /* 0x008fe200000000ff */
[----:B------:R-:W-:Y:S01]  /*1a890*/  FADD.FTZ R26, R162, R7 ;  /* 0x00000007a21a7221 */ /* 0x000fe20000010000 */
[----:B------:R-:W-:Y:S01]  /*1a8a0*/  F2FP.F16.F32.PACK_AB R162, R43, R162 ;  /* 0x000000a22ba2723e */ /* 0x000fe200000000ff */
[----:B------:R-:W-:Y:S01]  /*1a8b0*/  FADD.FTZ R3, R163, R20 ;  /* 0x00000014a3037221 */ /* 0x000fe20000010000 */
[----:B------:R-:W-:Y:S01]  /*1a8c0*/  F2FP.F16.F32.PACK_AB R163, R14, R163 ;  /* 0x000000a30ea3723e */ /* 0x000fe200000000ff */
[----:B------:R-:W-:-:S02]  /*1a8d0*/  FADD.FTZ R26, R43, R26 ;  /* 0x0000001a2b1a7221 */ /* 0x000fc40000010000 */
[----:B------:R-:W-:Y:S01]  /*1a8e0*/  FADD.FTZ R6, R14, R3 ;  /* 0x000000030e067221 */ /* 0x000fe20000010000 */
[----:B------:R-:W-:Y:S01]  /*1a8f0*/  MOV R14, R188 ;  /* 0x000000bc000e7202 */ /* 0x000fe20000000f00 */
[----:B------:R-:W-:Y:S02]  /*1a900*/  FADD.FTZ R3, R37, R26 ;  /* 0x0000001a25037221 */ /* 0x000fe40000010000 */
[----:B------:R-:W-:Y:S01]  /*1a910*/  FADD.FTZ R7, R157, R6 ;  /* 0x000000069d077221 */ /* 0x000fe20000010000 */
[----:B------:R-:W-:Y:S01]  /*1a920*/  F2FP.F16.F32.PACK_AB R157, R24, R157 ;  /* 0x0000009d189d723e */ /* 0x000fe200000000ff */
[----:B------:R-:W-:Y:S02]  /*1a930*/  FADD.FTZ R4, R46, R3 ;  /* 0x000000032e047221 */ /* 0x000fe40000010000 */
[----:B------:R-:W-:Y:S02]  /*1a940*/  FADD.FTZ R7, R24, R7 ;  /* 0x0000000718077221 */ /* 0x000fe40000010000 */
[----:B------:R-:W-:-:S02]  /*1a950*/  FADD.FTZ R3, R51, R4 ;  /* 0x0000000433037221 */ /* 0x000fc40000010000 */
[----:B------:R-:W-:Y:S02]  /*1a960*/  FADD.FTZ R7, R34, R7 ;  /* 0x0000000722077221 */ /* 0x000fe40000010000 */
[----:B------:R-:W-:Y:S02]  /*1a970*/  FADD.FTZ R4, R54, R3 ;  /* 0x0000000336047221 */ /* 0x000fe40000010000 */
[----:B------:R-:W-:Y:S02]  /*1a980*/  FADD.FTZ R7, R78, R7 ;  /* 0x000000074e077221 */ /* 0x000fe40000010000 */
[----:B------:R-:W-:Y:S02]  /*1a990*/  FADD.FTZ R4, R55, R4 ;  /* 0x0000000437047221 */ /* 0x000fe40000010000 */
[----:B------:R-:W-:Y:S02]  /*1a9a0*/  FADD.FTZ R7, R30, R7 ;  /* 0x000000071e077221 */ /* 0x000fe40000010000 */
[----:B------:R-:W-:-:S02]  /*1a9b0*/  FADD.FTZ R4, R57, R4 ;  /* 0x0000000439047221 */ /* 0x000fc40000010000 */
[----:B------:R-:W-:Y:S02]  /*1a9c0*/  FADD.FTZ R7, R81, R7 ;  /* 0x0000000751077221 */ /* 0x000fe40000010000 */
[----:B------:R-:W-:Y:S02]  /*1a9d0*/  FADD.FTZ R3, R59, R4 ;  /* 0x000000043b037221 */ /* 0x000fe40000010000 */
[----:B------:R-:W-:Y:S02]  /*1a9e0*/  FADD.FTZ R7, R82, R7 ;  /* 0x0000000752077221 */ /* 0x000fe40000010000 */
[----:B------:R-:W-:Y:S01]  /*1a9f0*/  FADD.FTZ R4, R12, R3 ;  /* 0x000000030c047221 */ /* 0x000fe20000010000 */
[----:B------:R-:W-:Y:S01]  /*1aa00*/  MOV R12, R21 ;  /* 0x00000015000c7202 */ /* 0x000fe20000000f00 */
[----:B------:R-:W-:Y:S01]  /*1aa10*/  FADD.FTZ R3, R28, R7 ;  /* 0x000000071c037221 */ /* 0x000fe20000010000 */
[----:B0-----:R-:W-:Y:S06]  /*1aa20*/  @P2 BRA `(.L_x_2409) ;  /* 0xffffffd000d02947 */ /* 0x001fec000383ffff */
.L_x_2398:
[----:B------:R-:W-:Y:S05]  /*1aa30*/  BSYNC B0 ;  /* 0x0000000000007941 */ /* 0x000fea0003800000 */
.L_x_2397:
        /* <DEDUP_REMOVED lines=67> */
.L_x_2410:
[----:B------:R-:W-:Y:S02]  /*1ae70*/  LEA R11, R185, R18, 0x3 ;  /* 0x00000012b90b7211 */ /* 0x000fe400078e18ff */
[----:B------:R-:W-:-:S04]  /*1ae80*/  SHF.L.U32 R0, R188, 0x1f, RZ ;  /* 0x0000001fbc007819 */ /* 0x000fc800000006ff */
[----:B------:R0:W1:Y:S01]  /*1ae90*/  SYNCS.PHASECHK.TRANS64.TRYWAIT P2, [R11+URZ+0x34850], R0 ;  /* 0x034850000b0075a7 */ /* 0x000062000804017f */
[----:B------:R-:W-:Y:S05]  /*1aea0*/  @!P0 BRA `(.L_x_2411) ;  /* 0x0000000000048947 */ /* 0x000fea0003800000 */
[----:B------:R-:W-:Y:S01]  /*1aeb0*/  BPT.TRAP 0x1 ;  /* 0x000000040000795c */ /* 0x000fe20000300000 */
.L_x_2411:
        /* <DEDUP_REMOVED lines=9> */
.L_x_2413:
[----:B------:R-:W-:Y:S05]  /*1af50*/  BSYNC B0 ;  /* 0x0000000000007941 */ /* 0x000fea0003800000 */
.L_x_2412:
        /* <DEDUP_REMOVED lines=8> */
[----:B------:R-:W-:Y:S01]  /*1afe0*/  IADD3 R185, R185, 0x1, RZ ;  /* 0x00000001b9b97810 */ /* 0x000fe20007ffe0ff */
[----:B01----:R-:W0:Y:S01]  /*1aff0*/  SHFL.BFLY PT, R0, R3, 0x2, 0x1f ;  /* 0x0c401f0003007f89 */ /* 0x003e2200000e0000 */
[----:B------:R-:W-:Y:S01]  /*1b000*/  @!P1 VIADD R10, R11, 0x34860 ;  /* 0x000348600b0a9836 */ /* 0x000fe20000000000 */
[----:B------:R-:W-:-:S02]  /*1b010*/  IADD3 R209, R209, 0x1, RZ ;  /* 0x00000001d1d17810 */ /* 0x000fc40007ffe0ff */
[C---:B------:R-:W-:Y:S02]  /*1b020*/  ISETP.NE.AND P0, PT, R185.reuse, 0x2, PT ;  /* 0x00000002b900780c */ /* 0x040fe40003f05270 */
[----:B------:R-:W-:Y:S02]  /*1b030*/  @!P1 PRMT R10, RZ, 0x654, R10 ;  /* 0x00000654ff0a9816 */ /* 0x000fe4000000000a */
[----:B------:R-:W-:Y:S02]  /*1b040*/  SEL R185, R185, RZ, P0 ;  /* 0x000000ffb9b97207 */ /* 0x000fe40000000000 */
[----:B------:R-:W-:Y:S01]  /*1b050*/  HGMMA.64x128x16.F32 R24, R180, gdesc[UR4].tnspB, R24, gsb0 ;  /* 0x41e00004b4187df0 */ /* 0x000fe20008000818 */
[----:B------:R-:W-:Y:S02]  /*1b060*/  R2UR UR6, R12 ;  /* 0x000000000c0672ca */ /* 0x000fe400000e0000 */
[----:B------:R-:W-:Y:S01]  /*1b070*/  R2UR UR7, R13 ;  /* 0x000000000d0772ca */ /* 0x000fe200000e0000 */
[----:B------:R-:W-:Y:S01]  /*1b080*/  IMAD.MOV.U32 R13, RZ, RZ, 0x40000040 ;  /* 0x40000040ff0d7424 */ /* 0x000fe200078e00ff */
[----:B------:R-:W-:Y:S01]  /*1b090*/  IADD3 R12, R6, 0x100, RZ ;  /* 0x00000100060c7810 */ /* 0x000fe20007ffe0ff */
[----:B--2---:R-:W-:Y:S01]  /*1b0a0*/  FADD.FTZ R5, R5, R4 ;  /* 0x0000000405057221 */ /* 0x004fe20000010000 */
[----:B0-----:R-:W-:Y:S01]  /*1b0b0*/  FADD.FTZ R2, R0, R3 ;  /* 0x0000000300027221 */ /* 0x001fe20000010000 */
[----:B------:R-:W-:-:S03]  /*1b0c0*/  SEL R3, RZ, 0x1, P0 ;  /* 0x00000001ff037807 */ /* 0x000fc60000000000 */
[----:B------:R-:W0:Y:S01]  /*1b0d0*/  SHFL.BFLY PT, R0, R5, 0x1, 0x1f ;  /* 0x0c201f0005007f89 */ /* 0x000e2200000e0000 */
[----:B------:R-:W-:Y:S01]  /*1b0e0*/  LOP3.LUT R188, R188, R3, RZ, 0x3c, !PT ;  /* 0x00000003bcbc7212 */ /* 0x000fe200078e3cff */
        /* <DEDUP_REMOVED lines=32> */
[----:B------:R-:W-:Y:S01]  /*1b2f0*/  R2UR UR6, R12 ;  /* 0x000000000c0672ca */ /* 0x000fe200000e0000 */
[----:B0-----:R-:W-:Y:S01]  /*1b300*/  FADD.FTZ R12, R5, R0 ;  /* 0x00000000050c7221 */ /* 0x001fe20000010000 */
[----:B------:R-:W-:Y:S02]  /*1b310*/  R2UR UR7, R13 ;  /* 0x000000000d0772ca */ /* 0x000fe400000e0000 */
[----:B------:R-:W-:Y:S02]  /*1b320*/  CS2R R4, SRZ ;  /* 0x0000000000047805 */ /* 0x000fe4000001ff00 */
[----:B------:R-:W-:Y:S02]  /*1b330*/  MOV R0, 0xff800000 ;  /* 0xff80000000007802 */ /* 0x000fe40000000f00 */
[----:B------:R-:W-:-:S13]  /*1b340*/  FSETP.NE.FTZ.AND P2, PT, R12, RZ, PT ;  /* 0x000000ff0c00720b */ /* 0x000fda0003f55000 */
        /* <DEDUP_REMOVED lines=11> */
[----:B-1----:R-:W-:Y:S01]  /*1b400*/  FADD.FTZ R13, R2, R7 ;  /* 0x00000007020d7221 */ /* 0x002fe20000010000 */
[----:B------:R-:W-:-:S04]  /*1b410*/  IMAD.MOV.U32 R2, RZ, RZ, -0x800000 ;  /* 0xff800000ff027424 */ /* 0x000fc800078e00ff */
        /* <DEDUP_REMOVED lines=76> */
.L_x_2308:
        /* <DEDUP_REMOVED lines=86> */
[----:B------:R-:W-:Y:S01]  /*1be40*/  STSM.16.M88.4 [R79], R12 ;  /* 0x0000000c4f007844 */ /* 0x000fe20000000200 */
        /* <DEDUP_REMOVED lines=28> */
[----:B------:R-:W-:-:S03]  /*1c010*/  LEA R3, R202, R200, 0x6 ;  /* 0x000000c8ca037211 */ /* 0x000fc600078e30ff */
[----:B------:R3:W5:Y:S02]  /*1c020*/  @P1 LDG.E R49, desc[UR56][R206.64] ;  /* 0x00000038ce311981 */ /* 0x000764000c1e1900 */
[----:B--2---:R-:W-:Y:S01]  /*1c030*/  IMAD.WIDE R4, R3, 0x2, R20 ;  /* 0x0000000203047825 */ /* 0x004fe200078e0214 */
[----:B------:R-:W-:Y:S06]  /*1c040*/  @P1 BRA `(.L_x_2417) ;  /* 0x0000000000101947 */ /* 0x000fec0003800000 */
[----:B------:R-:W-:Y:S05]  /*1c050*/  @!P0 BRA `(.L_x_2417) ;  /* 0x00000000000c8947 */ /* 0x000fea0003800000 */
[----:B------:R-:W2:Y:S04]  /*1c060*/  LDG.E R6, desc[UR56][R8.64] ;  /* 0x0000003808067981 */ /* 0x000ea8000c1e1900 */
[----:B-----5:R-:W2:Y:S02]  /*1c070*/  LDG.E R49, desc[UR56][R8.64+0x4] ;  /* 0x0000043808317981 */ /* 0x020ea4000c1e1900 */
[----:B--2---:R-:W-:-:S07]  /*1c080*/  IADD3 R49, -R6, R49, RZ ;  /* 0x0000003106317210 */ /* 0x004fce0007ffe1ff */
.L_x_2417:
[----:B------:R-:W-:Y:S01]  /*1c090*/  SHF.R.S32.HI R48, RZ, 0x1f, R205 ;  /* 0x0000001fff307819 */ /* 0x000fe200000114cd */
[----:B------:R-:W-:Y:S01]  /*1c0a0*/  ULDC.64 UR4, c[0x0][0xb70] ;  /* 0x0002dc0000047ab9 */ /* 0x000fe20000000a00 */
[--C-:B-----5:R-:W-:Y:S01]  /*1c0b0*/  SHF.R.S32.HI R21, RZ, 0x1f, R51.reuse ;  /* 0x0000001fff157819 */ /* 0x120fe20000011433 */
[----:B------:R-:W-:Y:S01]  /*1c0c0*/  IMAD.MOV.U32 R20, RZ, RZ, R51 ;  /* 0x000000ffff147224 */ /* 0x000fe200078e0033 */
[----:B---3--:R-:W-:Y:S01]  /*1c0d0*/  IADD3 R9, P1, R4, 0x1000, RZ ;  /* 0x0000100004097810 */ /* 0x008fe20007f3e0ff */
[----:B------:R-:W-:Y:S01]  /*1c0e0*/  IMAD R6, R48, UR4, RZ ;  /* 0x0000000430067c24 */ /* 0x000fe2000f8e02ff */
[----:B------:R-:W-:Y:S01]  /*1c0f0*/  SEL R214, R214, RZ, !P0 ;  /* 0x000000ffd6d67207 */ /* 0x000fe20004000000 */
[----:B------:R-:W-:Y:S01]  /*1c100*/  IMAD R10, R212, 0x80, R204 ;  /* 0x00000080d40a7824 */ /* 0x000fe200078e02cc */
[----:B------:R-:W-:Y:S01]  /*1c110*/  LOP3.LUT R8, R9, 0x380, RZ, 0xc0, !PT ;  /* 0x0000038009087812 */ /* 0x000fe200078ec0ff */
[C---:B------:R-:W-:Y:S01]  /*1c120*/  IMAD R3, R205.reuse, UR5, R6 ;  /* 0x00000005cd037c24 */ /* 0x040fe2000f8e0206 */
[----:B------:R-:W-:Y:S01]  /*1c130*/  SEL R53, R208, RZ, !P0 ;  /* 0x000000ffd0357207 */ /* 0x000fe20004000000 */
[----:B------:R-:W-:Y:S01]  /*1c140*/  IMAD.WIDE.U32 R6, R205, UR4, R20 ;  /* 0x00000004cd067c25 */ /* 0x000fe2000f8e0014 */
[----:B------:R-:W-:Y:S01]  /*1c150*/  ULDC.64 UR4, c[0x0][0xb78] ;  /* 0x0002de0000047ab9 */ /* 0x000fe20000000a00 */
[----:B------:R-:W-:-:S02]  /*1c160*/  SHF.R.U64 R8, R8, 0x3, RZ ;  /* 0x0000000308087819 */ /* 0x000fc400000012ff */
[----:B------:R-:W-:Y:S02]  /*1c170*/  IADD3 R13, P2, R4, 0x2000, RZ ;  /* 0x00002000040d7810 */ /* 0x000fe40007f5e0ff */
[----:B------:R-:W-:Y:S01]  /*1c180*/  IADD3 R7, R7, R3, RZ ;  /* 0x0000000307077210 */ /* 0x000fe20007ffe0ff */
[----:B------:R-:W-:Y:S01]  /*1c190*/  IMAD R3, R214, UR4, RZ ;  /* 0x00000004d6037c24 */ /* 0x000fe2000f8e02ff */
[----:B------:R-:W-:Y:S02]  /*1c1a0*/  LOP3.LUT R8, R8, R9, RZ, 0x3c, !PT ;  /* 0x0000000908087212 */ /* 0x000fe400078e3cff */
        /* <DEDUP_REMOVED lines=10> */
[C---:B------:R-:W-:Y:S02]  /*1c250*/  LEA R46, P0, R6.reuse, UR4, 0x2 ;  /* 0x00000004062e7c11 */ /* 0x040fe4000f8010ff */
[----:B------:R-:W-:Y:S02]  /*1c260*/  IADD3.X R9, RZ, R5, RZ, P1, !PT ;  /* 0x00000005ff097210 */ /* 0x000fe40000ffe4ff */
[----:B------:R-:W-:Y:S01]  /*1c270*/  LEA.HI.X R47, R6, UR5, R3, 0x2, P0 ;  /* 0x00000005062f7c11 */ /* 0x000fe200080f1403 */
[----:B------:R-:W-:Y:S01]  /*1c280*/  VIADD R6, R10, 0x8 ;  /* 0x000000080a067836 */ /* 0x000fe20000000000 */
[----:B------:R-:W-:Y:S01]  /*1c290*/  LOP3.LUT P0, RZ, R218, 0x3, RZ, 0xc0, !PT ;  /* 0x00000003daff7812 */ /* 0x000fe2000780c0ff */
[----:B------:R-:W-:Y:S01]  /*1c2a0*/  ULDC.64 UR4, c[0x0][0xaa0] ;  /* 0x0002a80000047ab9 */ /* 0x000fe20000000a00 */
[----:B------:R-:W-:-:S02]  /*1c2b0*/  IADD3 R29, P5, R4, 0x4000, RZ ;  /* 0x00004000041d7810 */ /* 0x000fc40007fbe0ff */
[C---:B------:R-:W-:Y:S02]  /*1c2c0*/  IADD3 R33, P4, R4.reuse, 0x5000, RZ ;  /* 0x0000500004217810 */ /* 0x040fe40007f9e0ff */
[----:B------:R-:W-:Y:S02]  /*1c2d0*/  IADD3 R37, P3, R4, 0x6000, RZ ;  /* 0x0000600004257810 */ /* 0x000fe40007f7e0ff */
[----:B------:R-:W-:Y:S02]  /*1c2e0*/  ISETP.GE.OR P1, PT, R10, R49, P0 ;  /* 0x000000310a00720c */ /* 0x000fe40000726670 */
[----:B------:R-:W-:Y:S02]  /*1c2f0*/  IADD3.X R13, RZ, R5, RZ, P2, !PT ;  /* 0x00000005ff0d7210 */ /* 0x000fe400017fe4ff */
[----:B------:R-:W-:Y:S02]  /*1c300*/  IADD3 R10, P2, R4, 0x7000, RZ ;  /* 0x00007000040a7810 */ /* 0x000fe40007f5e0ff */
[----:B------:R-:W-:-:S02]  /*1c310*/  LOP3.LUT R24, R25, 0x380, RZ, 0xc0, !PT ;  /* 0x0000038019187812 */ /* 0x000fc400078ec0ff */
[----:B------:R-:W-:Y:S01]  /*1c320*/  LOP3.LUT R28, R29, 0x380, RZ, 0xc0, !PT ;  /* 0x000003801d1c7812 */ /* 0x000fe200078ec0ff */
[----:B------:R-:W-:Y:S01]  /*1c330*/  IMAD.X R41, RZ, RZ, R5, P2 ;  /* 0x000000ffff297224 */ /* 0x000fe200010e0605 */
[----:B------:R-:W-:Y:S02]  /*1c340*/  LOP3.LUT R32, R33, 0x380, RZ, 0xc0, !PT ;  /* 0x0000038021207812 */ /* 0x000fe400078ec0ff */
[----:B------:R-:W-:Y:S01]  /*1c350*/  LOP3.LUT R36, R37, 0x380, RZ, 0xc0, !PT ;  /* 0x0000038025247812 */ /* 0x000fe200078ec0ff */
[----:B------:R2:W-:Y:S01]  /*1c360*/  @!P1 STG.E desc[UR56][R46.64], R0 ;  /* 0x000000002e009986 */ /* 0x0005e2000c101938 */
[----:B------:R-:W-:Y:S02]  /*1c370*/  LOP3.LUT R7, R4, 0x380, RZ, 0xc0, !PT ;  /* 0x0000038004077812 */ /* 0x000fe400078ec0ff */
[----:B------:R-:W-:Y:S02]  /*1c380*/  ISETP.GE.OR P0, PT, R6, R49, P0 ;  /* 0x000000310600720c */ /* 0x000fe40000706670 */
[----:B------:R-:W-:-:S02]  /*1c390*/  LOP3.LUT R3, R10, 0x380, RZ, 0xc0, !PT ;  /* 0x000003800a037812 */ /* 0x000fc400078ec0ff */
[----:B------:R-:W-:Y:S02]  /*1c3a0*/  SHF.R.U64 R24, R24, 0x3, RZ ;  /* 0x0000000318187819 */ /* 0x000fe400000012ff */
[----:B------:R-:W-:Y:S02]  /*1c3b0*/  SHF.R.U64 R28, R28, 0x3, RZ ;  /* 0x000000031c1c7819 */ /* 0x000fe400000012ff */
[----:B------:R-:W-:Y:S02]  /*1c3c0*/  SHF.R.U64 R32, R32, 0x3, RZ ;  /* 0x0000000320207819 */ /* 0x000fe400000012ff */
[----:B------:R-:W-:Y:S02]  /*1c3d0*/  SHF.R.U64 R36, R36, 0x3, RZ ;  /* 0x0000000324247819 */ /* 0x000fe400000012ff */
[----:B------:R-:W-:Y:S01]  /*1c3e0*/  SHF.R.U64 R7, R7, 0x3, RZ ;  /* 0x0000000307077819 */ /* 0x000fe200000012ff */
[----:B------:R3:W-:Y:S01]  /*1c3f0*/  @!P0 STG.E desc[UR56][R46.64+0x20], R2 ;  /* 0x000020022e008986 */ /* 0x0007e2000c101938 */
[----:B------:R-:W-:-:S02]  /*1c400*/  SHF.R.U64 R3, R3, 0x3, RZ ;  /* 0x0000000303037819 */ /* 0x000fc400000012ff */
[----:B------:R-:W-:Y:S01]  /*1c410*/  LOP3.LUT R24, R24, R25, RZ, 0x3c, !PT ;  /* 0x0000001918187212 */ /* 0x000fe200078e3cff */
[--C-:B------:R-:W-:Y:S01]  /*1c420*/  IMAD.X R25, RZ, RZ, R5.reuse, P6 ;  /* 0x000000ffff197224 */ /* 0x100fe200030e0605 */
[----:B------:R-:W-:Y:S01]  /*1c430*/  LOP3.LUT R28, R28, R29, RZ, 0x3c, !PT ;  /* 0x0000001d1c1c7212 */ /* 0x000fe200078e3cff */
[----:B------:R-:W5:Y:S01]  /*1c440*/  LD.E.128 R12, desc[UR56][R12.64] ;  /* 0x000000380c0c7980 */ /* 0x000f62000c101d00 */
[----:B------:R-:W-:Y:S01]  /*1c450*/  LOP3.LUT R32, R32, R33, RZ, 0x3c, !PT ;  /* 0x0000002120207212 */ /* 0x000fe200078e3cff */
[----:B------:R-:W-:Y:S01]  /*1c460*/  IMAD.X R33, RZ, RZ, R5, P4 ;  /* 0x000000ffff217224 */ /* 0x000fe200020e0605 */
[----:B------:R-:W-:Y:S01]  /*1c470*/  LOP3.LUT R36, R36, R37, RZ, 0x3c, !PT ;  /* 0x0000002524247212 */ /* 0x000fe200078e3cff */
[----:B------:R-:W5:Y:S01]  /*1c480*/  LD.E.128 R24, desc[UR56][R24.64] ;  /* 0x0000003818187980 */ /* 0x000f62000c101d00 */
[-C--:B------:R-:W-:Y:S02]  /*1c490*/  IADD3.X R29, RZ, R5.reuse, RZ, P5, !PT ;  /* 0x00000005ff1d7210 */ /* 0x080fe40002ffe4ff */
[----:B------:R-:W-:Y:S01]  /*1c4a0*/  LOP3.LUT R4, R7, R4, RZ, 0x3c, !PT ;  /* 0x0000000407047212 */ /* 0x000fe200078e3cff */
[----:B------:R-:W5:Y:S01]  /*1c4b0*/  LD.E.128 R32, desc[UR56][R32.64] ;  /* 0x0000003820207980 */ /* 0x000f62000c101d00 */
[----:B------:R-:W-:-:S02]  /*1c4c0*/  IADD3.X R37, RZ, R5, RZ, P3, !PT ;  /* 0x00000005ff257210 */ /* 0x000fc40001ffe4ff */
        /* <DEDUP_REMOVED lines=18> */
[----:B------:R-:W-:Y:S01]  /*1c5f0*/  IMAD R49, R212, -0x80, R49 ;  /* 0xffffff80d4317824 */ /* 0x000fe200078e0231 */
[----:B------:R-:W-:Y:S01]  /*1c600*/  IADD3 R0, R202, 0x20, RZ ;  /* 0x00000020ca007810 */ /* 0x000fe20007ffe0ff */
[----:B------:R-:W-:Y:S02]  /*1c610*/  IMAD.IADD R3, R3, 0x1, R51 ;  /* 0x0000000103037824 */ /* 0x000fe400078e0233 */
[----:B------:R-:W-:Y:S01]  /*1c620*/  IMAD R44, R48, UR4, RZ ;  /* 0x00000004302c7c24 */ /* 0x000fe2000f8e02ff */
[CC--:B------:R-:W-:Y:S01]  /*1c630*/  ISETP.GE.AND P2, PT, R202.reuse, R49.reuse, PT ;  /* 0x00000031ca00720c */ /* 0x0c0fe20003f46270 */
[----:B------:R-:W-:Y:S01]  /*1c640*/  VIADD R20, R202, 0x40 ;  /* 0x00000040ca147836 */ /* 0x000fe20000000000 */
[-C--:B------:R-:W-:Y:S01]  /*1c650*/  ISETP.GE.AND P4, PT, R0, R49.reuse, PT ;  /* 0x000000310000720c */ /* 0x080fe20003f86270 */
[C---:B------:R-:W-:Y:S01]  /*1c660*/  IMAD R45, R205.reuse, UR5, R44 ;  /* 0x00000005cd2d7c24 */ /* 0x040fe2000f8e022c */
        /* <DEDUP_REMOVED lines=9> */
[----:B------:R-:W-:Y:S01]  /*1c700*/  SHF.R.S32.HI R203, RZ, 0x1f, R202 ;  /* 0x0000001fffcb7819 */ /* 0x000fe200000114ca */
        /* <DEDUP_REMOVED lines=13> */
[----:B------:R-:W-:Y:S01]  /*1c7e0*/  IMAD.WIDE.U32 R2, R20, UR4, R2 ;  /* 0x0000000414027c25 */ /* 0x000fe2000f8e0002 */
        /* <DEDUP_REMOVED lines=9> */
.L_x_2419:
[----:B------:R-:W-:Y:S05]  /*1c880*/  BSYNC B1 ;  /* 0x0000000000017941 */ /* 0x000fea0003800000 */
.L_x_2418:
[----:B------:R-:W-:Y:S04]  /*1c890*/  BSSY B1, `(.L_x_2420) ;  /* 0x0000014000017945 */ /* 0x000fe80003800000 */
[----:B------:R-:W-:Y:S05]  /*1c8a0*/  @P4 BRA `(.L_x_2421) ;  /* 0x0000000000484947 */ /* 0x000fea0003800000 */
[----:B--2--5:R-:W-:Y:S01]  /*1c8b0*/  IADD3 R5, P2, R20, 0x20, RZ ;  /* 0x0000002014057810 */ /* 0x024fe20007f5e0ff */
        /* <DEDUP_REMOVED lines=17> */
.L_x_2421:
[----:B------:R-:W-:Y:S05]  /*1c9d0*/  BSYNC B1 ;  /* 0x0000000000017941 */ /* 0x000fea0003800000 */
.L_x_2420:
[----:B------:R-:W-:Y:S04]  /*1c9e0*/  BSSY B1, `(.L_x_2422) ;  /* 0x0000014000017945 */ /* 0x000fe80003800000 */
[----:B------:R-:W-:Y:S05]  /*1c9f0*/  @P0 BRA `(.L_x_2423) ;  /* 0x0000000000480947 */ /* 0x000fea0003800000 */
[----:B--23-5:R-:W-:Y:S01]  /*1ca00*/  IADD3 R5, P0, R20, 0x40, RZ ;  /* 0x0000004014057810 */ /* 0x02cfe20007f1e0ff */
        /* <DEDUP_REMOVED lines=17> */
.L_x_2423:
[----:B------:R-:W-:Y:S05]  /*1cb20*/  BSYNC B1 ;  /* 0x0000000000017941 */ /* 0x000fea0003800000 */
.L_x_2422:
[----:B------:R-:W-:Y:S05]  /*1cb30*/  @P1 BRA `(.L_x_2424) ;  /* 0x0000000800d01947 */ /* 0x000fea0003800000 */
[----:B--2345:R-:W-:Y:S01]  /*1cb40*/  IADD3 R5, P0, R20, 0x60, RZ ;  /* 0x0000006014057810 */ /* 0x03cfe20007f1e0ff */
[----:B------:R-:W-:Y:S01]  /*1cb50*/  ULDC.64 UR6, c[0x0][0xad8] ;  /* 0x0002b60000067ab9 */ /* 0x000fe20000000a00 */
[----:B------:R-:W-:Y:S01]  /*1cb60*/  MOV R3, R49 ;  /* 0x0000003100037202 */ /* 0x000fe20000000f00 */
[----:B------:R-:W-:Y:S01]  /*1cb70*/  IMAD.MOV.U32 R2, RZ, RZ, R44 ;  /* 0x000000ffff027224 */ /* 0x000fe200078e002c */
[----:B------:R-:W-:Y:S01]  /*1cb80*/  IADD3.X R20, RZ, R21, RZ, P0, !PT ;  /* 0x00000015ff147210 */ /* 0x000fe200007fe4ff */
[----:B------:R-:W-:Y:S01]  /*1cb90*/  ULDC UR4, c[0x0][0xa8c] ;  /* 0x0002a30000047ab9 */ /* 0x000fe20000000800 */
[C---:B------:R-:W-:Y:S01]  /*1cba0*/  IADD3 R0, R200.reuse, 0x40, RZ ;  /* 0x00000040c8007810 */ /* 0x040fe20007ffe0ff */
[----:B------:R-:W-:Y:S01]  /*1cbb0*/  IMAD.WIDE.U32 R2, R5, UR6, R2 ;  /* 0x0000000605027c25 */ /* 0x000fe2000f8e0002 */
[----:B------:R-:W-:-:S03]  /*1cbc0*/  ISETP.GE.AND P1, PT, R200, UR4, PT ;  /* 0x00000004c8007c0c */ /* 0x000fc6000bf26270 */
        /* <DEDUP_REMOVED lines=9> */
[----:B------:R3:W-:Y:S01]  /*1cc60*/  STG.E.128 desc[UR56][R4.64+0x80], R40 ;  /* 0x0000802804007986 */ /* 0x0007e2000c101d38 */
[----:B------:R-:W-:Y:S05]  /*1cc70*/  BRA `(.L_x_2424) ;  /* 0x0000000800807947 */ /* 0x000fea0003800000 */
.L_x_2416:
        /* <DEDUP_REMOVED lines=15> */
[----:B------:R-:W3:Y:S02]  /*1cd70*/  S2R R5, SR_TID.X ;  /* 0x0000000000057919 */ /* 0x000ee40000002100 */
[----:B---3--:R-:W-:-:S05]  /*1cd80*/  VIADD R0, R5, 0xffffff80 ;  /* 0xffffff8005007836 */ /* 0x008fca0000000000 */
[----:B------:R-:W-:Y:S01]  /*1cd90*/  ISETP.GT.AND P2, PT, R0, 0x7f, PT ;  /* 0x0000007f0000780c */ /* 0x000fe20003f44270 */
[----:B--2---:R-:W-:-:S12]  /*1cda0*/  @P1 BRA `(.L_x_2425) ;  /* 0x0000000000101947 */ /* 0x004fd80003800000 */
[----:B------:R-:W-:Y:S05]  /*1cdb0*/  @!P0 BRA `(.L_x_2425) ;  /* 0x00000000000c8947 */ /* 0x000fea0003800000 */
[----:B------:R-:W2:Y:S04]  /*1cdc0*/  LDG.E R0, desc[UR56][R2.64] ;  /* 0x0000003802007981 */ /* 0x000ea8000c1e1900 */
[----:B-----5:R-:W2:Y:S02]  /*1cdd0*/  LDG.E R7, desc[UR56][R2.64+0x4] ;  /* 0x0000043802077981 */ /* 0x020ea4000c1e1900 */
[----:B--2---:R-:W-:-:S07]  /*1cde0*/  IADD3 R7, -R0, R7, RZ ;  /* 0x0000000700077210 */ /* 0x004fce0007ffe1ff */
.L_x_2425:
[----:B------:R-:W-:Y:S01]  /*1cdf0*/  BSSY B1, `(.L_x_2426) ;  /* 0x000001c000017945 */ /* 0x000fe20003800000 */
[----:B------:R-:W-:Y:S02]  /*1ce00*/  SHF.R.S32.HI R8, RZ, 0x1f, R205 ;  /* 0x0000001fff087819 */ /* 0x000fe400000114cd */
[----:B------:R-:W-:Y:S02]  /*1ce10*/  SHF.R.S32.HI R13, RZ, 0x1f, R200 ;  /* 0x0000001fff0d7819 */ /* 0x000fe400000114c8 */
[----:B------:R-:W-:Y:S02]  /*1ce20*/  SEL R11, R208, RZ, !P0 ;  /* 0x000000ffd00b7207 */ /* 0x000fe40004000000 */
[----:B------:R-:W-:Y:S02]  /*1ce30*/  SEL R214, R214, RZ, !P0 ;  /* 0x000000ffd6d67207 */ /* 0x000fe40004000000 */
[----:B-----5:R-:W-:Y:S01]  /*1ce40*/  SHF.R.S32.HI R6, RZ, 0x1f, R9 ;  /* 0x0000001fff067819 */ /* 0x020fe20000011409 */
[----:B------:R-:W-:Y:S06]  /*1ce50*/  @P2 BRA `(.L_x_2427) ;  /* 0x0000000000542947 */ /* 0x000fec0003800000 */
[----:B------:R-:W-:-:S05]  /*1ce60*/  IMAD R0, R212, 0x80, R5 ;  /* 0x00000080d4007824 */ /* 0x000fca00078e0205 */
[----:B------:R-:W-:-:S04]  /*1ce70*/  IADD3 R0, R0, -0x80, RZ ;  /* 0xffffff8000007810 */ /* 0x000fc80007ffe0ff */
[----:B------:R-:W-:-:S13]  /*1ce80*/  ISETP.GE.AND P0, PT, R0, R7, PT ;  /* 0x000000070000720c */ /* 0x000fda0003f06270 */
[----:B------:R-:W-:Y:S05]  /*1ce90*/  @P0 BRA `(.L_x_2427) ;  /* 0x0000000000440947 */ /* 0x000fea0003800000 */
[----:B------:R-:W-:Y:S01]  /*1cea0*/  IADD3 R2, P0, R0, R9, RZ ;  /* 0x0000000900027210 */ /* 0x000fe20007f1e0ff */
[----:B------:R-:W-:-:S03]  /*1ceb0*/  ULDC.64 UR4, c[0x0][0xb70] ;  /* 0x0002dc0000047ab9 */ /* 0x000fc60000000a00 */
[----:B------:R-:W-:Y:S01]  /*1cec0*/  LEA.HI.X.SX32 R3, R0, R6, 0x1, P0 ;  /* 0x0000000600037211 */ /* 0x000fe200000f0eff */
[----:B------:R-:W-:-:S04]  /*1ced0*/  IMAD R0, R8, UR4, RZ ;  /* 0x0000000408007c24 */ /* 0x000fc8000f8e02ff */
[C---:B------:R-:W-:Y:S02]  /*1cee0*/  IMAD R5, R205.reuse, UR5, R0 ;  /* 0x00000005cd057c24 */ /* 0x040fe4000f8e0200 */
[----:B------:R-:W-:Y:S01]  /*1cef0*/  IMAD.WIDE.U32 R2, R205, UR4, R2 ;  /* 0x00000004cd027c25 */ /* 0x000fe2000f8e0002 */
[----:B------:R-:W-:-:S03]  /*1cf00*/  ULDC.64 UR4, c[0x0][0xb78] ;  /* 0x0002de0000047ab9 */ /* 0x000fc60000000a00 */
[----:B------:R-:W-:Y:S02]  /*1cf10*/  IMAD R0, R214, UR4, RZ ;  /* 0x00000004d6007c24 */ /* 0x000fe4000f8e02ff */
[----:B------:R-:W-:Y:S02]  /*1cf20*/  IMAD.IADD R3, R3, 0x1, R5 ;  /* 0x0000000103037824 */ /* 0x000fe400078e0205 */
[C---:B------:R-:W-:Y:S02]  /*1cf30*/  IMAD R5, R11.reuse, UR5, R0 ;  /* 0x000000050b057c24 */ /* 0x040fe4000f8e0200 */
[----:B------:R-:W-:Y:S01]  /*1cf40*/  IMAD.WIDE.U32 R2, R11, UR4, R2 ;  /* 0x000000040b027c25 */ /* 0x000fe2000f8e0002 */
[----:B------:R-:W-:-:S04]  /*1cf50*/  ULDC.64 UR4, c[0x0][0xb40] ;  /* 0x0002d00000047ab9 */ /* 0x000fc80000000a00 */
[----:B------:R-:W-:Y:S02]  /*1cf60*/  IADD3 R3, R3, R5, RZ ;  /* 0x0000000503037210 */ /* 0x000fe40007ffe0ff */
[----:B------:R-:W-:-:S04]  /*1cf70*/  LEA R4, P0, R2, UR4, 0x2 ;  /* 0x0000000402047c11 */ /* 0x000fc8000f8010ff */
[----:B------:R-:W-:Y:S01]  /*1cf80*/  LEA.HI.X R5, R2, UR5, R3, 0x2, P0 ;  /* 0x0000000502057c11 */ /* 0x000fe200080f1403 */
[----:B------:R-:W-:-:S05]  /*1cf90*/  IMAD.MOV.U32 R3, RZ, RZ, -0x800000 ;  /* 0xff800000ff037424 */ /* 0x000fca00078e00ff */
[----:B------:R2:W-:Y:S03]  /*1cfa0*/  STG.E desc[UR56][R4.64], R3 ;  /* 0x0000000304007986 */ /* 0x0005e6000c101938 */
.L_x_2427:
[----:B------:R-:W-:Y:S05]  /*1cfb0*/  BSYNC B1 ;  /* 0x0000000000017941 */ /* 0x000fea0003800000 */
.L_x_2426:
[----:B------:R-:W-:Y:S01]  /*1cfc0*/  ULDC.64 UR4, c[0x0][0xaa0] ;  /* 0x0002a80000047ab9 */ /* 0x000fe20000000a00 */
[----:B------:R-:W-:Y:S01]  /*1cfd0*/  MOV R2, R200 ;  /* 0x000000c800027202 */ /* 0x000fe20000000f00 */
[----:B--2---:R-:W-:Y:S01]  /*1cfe0*/  IMAD.MOV.U32 R3, RZ, RZ, R13 ;  /* 0x000000ffff037224 */ /* 0x004fe200078e000d */
[----:B------:R-:W-:Y:S01]  /*1cff0*/  BSSY B1, `(.L_x_2428) ;  /* 0x000002b000017945 */ /* 0x000fe20003800000 */
[----:B------:R-:W-:Y:S02]  /*1d000*/  IMAD R0, R6, UR4, RZ ;  /* 0x0000000406007c24 */ /* 0x000fe4000f8e02ff */
[----:B------:R-:W-:-:S04]  /*1d010*/  IMAD.WIDE.U32 R2, R9, UR4, R2 ;  /* 0x0000000409027c25 */ /* 0x000fc8000f8e0002 */
[----:B------:R-:W-:Y:S01]  /*1d020*/  IMAD R9, R9, UR5, R0 ;  /* 0x0000000509097c24 */ /* 0x000fe2000f8e0200 */
[----:B------:R-:W-:Y:S01]  /*1d030*/  ULDC.64 UR4, c[0x0][0xae0] ;  /* 0x0002b80000047ab9 */ /* 0x000fe20000000a00 */
[----:B------:R-:W-:Y:S02]  /*1d040*/  IMAD R7, R212, -0x80, R7 ;  /* 0xffffff80d4077824 */ /* 0x000fe400078e0207 */
[----:B------:R-:W-:Y:S01]  /*1d050*/  IMAD R0, R8, UR4, RZ ;  /* 0x0000000408007c24 */ /* 0x000fe2000f8e02ff */
[----:B------:R-:W-:Y:S01]  /*1d060*/  IADD3 R3, R3, R9, RZ ;  /* 0x0000000903037210 */ /* 0x000fe20007ffe0ff */
[C---:B------:R-:W-:Y:S01]  /*1d070*/  VIADD R4, R202.reuse, 0x20 ;  /* 0x00000020ca047836 */ /* 0x040fe20000000000 */
[CC--:B------:R-:W-:Y:S01]  /*1d080*/  ISETP.GE.AND P2, PT, R202.reuse, R7.reuse, PT ;  /* 0x00000007ca00720c */ /* 0x0c0fe20003f46270 */
[C---:B------:R-:W-:Y:S01]  /*1d090*/  IMAD R5, R205.reuse, UR5, R0 ;  /* 0x00000005cd057c24 */ /* 0x040fe2000f8e0200 */
[----:B------:R-:W-:Y:S01]  /*1d0a0*/  IADD3 R0, R202, 0x40, RZ ;  /* 0x00000040ca007810 */ /* 0x000fe20007ffe0ff */
[----:B------:R-:W-:Y:S01]  /*1d0b0*/  IMAD.WIDE.U32 R2, R205, UR4, R2 ;  /* 0x00000004cd027c25 */ /* 0x000fe2000f8e0002 */
[-C--:B------:R-:W-:Y:S01]  /*1d0c0*/  ISETP.GE.AND P3, PT, R4, R7.reuse, PT ;  /* 0x000000070400720c */ /* 0x080fe20003f66270 */
[----:B------:R-:W-:Y:S01]  /*1d0d0*/  ULDC.64 UR4, c[0x0][0xae8] ;  /* 0x0002ba0000047ab9 */ /* 0x000fe20000000a00 */
[----:B------:R-:W-:Y:S01]  /*1d0e0*/  ISETP.GE.AND P1, PT, R0, R7, PT ;  /* 0x000000070000720c */ /* 0x000fe20003f26270 */
[----:B------:R-:W-:Y:S01]  /*1d0f0*/  VIADD R4, R202, 0x60 ;  /* 0x00000060ca047836 */ /* 0x000fe20000000000 */
[----:B------:R-:W-:Y:S01]  /*1d100*/  IADD3 R3, R3, R5, RZ ;  /* 0x0000000503037210 */ /* 0x000fe20007ffe0ff */
[----:B------:R-:W-:-:S02]  /*1d110*/  IMAD R0, R214, UR4, RZ ;  /* 0x00000004d6007c24 */ /* 0x000fc4000f8e02ff */
[----:B------:R-:W-:Y:S01]  /*1d120*/  IMAD.MOV.U32 R6, RZ, RZ, R202 ;  /* 0x000000ffff067224 */ /* 0x000fe200078e00ca */
[----:B------:R-:W-:Y:S01]  /*1d130*/  ISETP.GE.AND P0, PT, R4, R7, PT ;  /* 0x000000070400720c */ /* 0x000fe20003f06270 */
[C---:B------:R-:W-:Y:S01]  /*1d140*/  IMAD R9, R11.reuse, UR5, R0 ;  /* 0x000000050b097c24 */ /* 0x040fe2000f8e0200 */
[----:B------:R-:W-:Y:S01]  /*1d150*/  SHF.R.S32.HI R7, RZ, 0x1f, R202 ;  /* 0x0000001fff077819 */ /* 0x000fe200000114ca */
[----:B------:R-:W-:-:S04]  /*1d160*/  IMAD.WIDE.U32 R4, R11, UR4, R2 ;  /* 0x000000040b047c25 */ /* 0x000fc8000f8e0002 */
[----:B------:R-:W-:Y:S01]  /*1d170*/  IMAD.WIDE R6, R212, 0x80, R6 ;  /* 0x00000080d4067825 */ /* 0x000fe200078e0206 */
[----:B------:R-:W-:Y:S01]  /*1d180*/  IADD3 R11, R5, R9, RZ ;  /* 0x00000009050b7210 */ /* 0x000fe20007ffe0ff */
[----:B------:R-:W-:Y:S06]  /*1d190*/  @P2 BRA `(.L_x_2429) ;  /* 0x0000000000402947 */ /* 0x000fec0003800000 */
[----:B------:R-:W-:Y:S01]  /*1d1a0*/  MOV R2, R4 ;  /* 0x0000000400027202 */ /* 0x000fe20000000f00 */
[----:B------:R-:W-:Y:S01]  /*1d1b0*/  ULDC.64 UR4, c[0x0][0xad8] ;  /* 0x0002b60000047ab9 */ /* 0x000fe20000000a00 */
[----:B------:R-:W-:Y:S01]  /*1d1c0*/  IMAD.MOV.U32 R3, RZ, RZ, R11 ;  /* 0x000000ffff037224 */ /* 0x000fe200078e000b */
[----:B------:R-:W-:Y:S01]  /*1d1d0*/  ULDC.64 UR6, c[0x0][0xa80] ;  /* 0x0002a00000067ab9 */ /* 0x000fe20000000a00 */
[----:B------:R-:W-:Y:S02]  /*1d1e0*/  IMAD R9, R7, UR4, RZ ;  /* 0x0000000407097c24 */ /* 0x000fe4000f8e02ff */
[----:B------:R-:W-:Y:S02]  /*1d1f0*/  VIADD R0, R200, 0x40 ;  /* 0x00000040c8007836 */ /* 0x000fe40000000000 */
[----:B------:R-:W-:Y:S01]  /*1d200*/  IMAD.WIDE.U32 R2, R6, UR4, R2 ;  /* 0x0000000406027c25 */ /* 0x000fe2000f8e0002 */
[----:B------:R-:W-:Y:S02]  /*1d210*/  ULDC UR4, c[0x0][0xa8c] ;  /* 0x0002a30000047ab9 */ /* 0x000fe40000000800 */
[----:B------:R-:W-:Y:S01]  /*1d220*/  ISETP.GE.AND P4, PT, R200, UR4, PT ;  /* 0x00000004c8007c0c */ /* 0x000fe2000bf86270 */
[----:B------:R-:W-:Y:S01]  /*1d230*/  IMAD R9, R6, UR5, R9 ;  /* 0x0000000506097c24 */ /* 0x000fe2000f8e0209 */
[----:B------:R-:W-:-:S02]  /*1d240*/  ISETP.GE.AND P5, PT, R0, UR4, PT ;  /* 0x0000000400007c0c */ /* 0x000fc4000bfa6270 */
[----:B------:R-:W-:Y:S02]  /*1d250*/  LEA R8, P2, R2, UR6, 0x1 ;  /* 0x0000000602087c11 */ /* 0x000fe4000f8408ff */
[----:B------:R-:W-:-:S04]  /*1d260*/  IADD3 R3, R3, R9, RZ ;  /* 0x0000000903037210 */ /* 0x000fc80007ffe0ff */
[----:B------:R-:W-:-:S05]  /*1d270*/  LEA.HI.X R9, R2, UR7, R3, 0x1, P2 ;  /* 0x0000000702097c11 */ /* 0x000fca00090f0c03 */
[----:B------:R2:W-:Y:S04]  /*1d280*/  @!P4 STG.E.128 desc[UR56][R8.64], RZ ;  /* 0x000000ff0800c986 */ /* 0x0005e8000c101d38 */
[----:B------:R2:W-:Y:S02]  /*1d290*/  @!P5 STG.E.128 desc[UR56][R8.64+0x80], RZ ;  /* 0x000080ff0800d986 */ /* 0x0005e4000c101d38 */
.L_x_2429:
[----:B------:R-:W-:Y:S05]  /*1d2a0*/  BSYNC B1 ;  /* 0x0000000000017941 */ /* 0x000fea0003800000 */
.L_x_2428:
[----:B------:R-:W-:Y:S04]  /*1d2b0*/  BSSY B1, `(.L_x_2430) ;  /* 0x0000014000017945 */ /* 0x000fe80003800000 */
[----:B------:R-:W-:Y:S05]  /*1d2c0*/  @P3 BRA `(.L_x_2431) ;  /* 0x0000000000483947 */ /* 0x000fea0003800000 */
[----:B--2---:R-:W-:Y:S01]  /*1d2d0*/  IADD3 R9, P2, R6, 0x20, RZ ;  /* 0x0000002006097810 */ /* 0x004fe20007f5e0ff */
        /* <DEDUP_REMOVED lines=17> */
.L_x_2431:
[----:B------:R-:W-:Y:S05]  /*1d3f0*/  BSYNC B1 ;  /* 0x0000000000017941 */ /* 0x000fea0003800000 */
.L_x_2430:
[----:B------:R-:W-:Y:S04]  /*1d400*/  BSSY B1, `(.L_x_2432) ;  /* 0x0000014000017945 */ /* 0x000fe80003800000 */
[----:B------:R-:W-:Y:S05]  /*1d410*/  @P1 BRA `(.L_x_2433) ;  /* 0x0000000000481947 */ /* 0x000fea0003800000 */
[----:B--23--:R-:W-:Y:S01]  /*1d420*/  IADD3 R9, P1, R6, 0x40, RZ ;  /* 0x0000004006097810 */ /* 0x00cfe20007f3e0ff */
        /* <DEDUP_REMOVED lines=15> */
[----:B------:R4:W-:Y:S04]  /*1d520*/  @!P2 STG.E.128 desc[UR56][R8.64], RZ ;  /* 0x000000ff0800a986 */ /* 0x0009e8000c101d38 */
[----:B------:R4:W-:Y:S02]  /*1d530*/  @!P3 STG.E.128 desc[UR56][R8.64+0x80], RZ ;  /* 0x000080ff0800b986 */ /* 0x0009e4000c101d38 */
.L_x_2433:
[----:B------:R-:W-:Y:S05]  /*1d540*/  BSYNC B1 ;  /* 0x0000000000017941 */ /* 0x000fea0003800000 */
.L_x_2432:
        /* <DEDUP_REMOVED lines=11> */
[----:B------:R-:W-:Y:S02]  /*1d600*/  LEA R4, P0, R2, UR6, 0x1 ;  /* 0x0000000602047c11 */ /* 0x000fe4000f8008ff */
[----:B------:R-:W-:Y:S01]  /*1d610*/  IMAD R5, R5, UR5, R6 ;  /* 0x0000000505057c24 */ /* 0x000fe2000f8e0206 */
[----:B------:R-:W-:Y:S02]  /*1d620*/  ISETP.GE.AND P1, PT, R200, UR4, PT ;  /* 0x00000004c8007c0c */ /* 0x000fe4000bf26270 */
[----:B------:R-:W-:Y:S01]  /*1d630*/  ISETP.GE.AND P2, PT, R0, UR4, PT ;  /* 0x0000000400007c0c */ /* 0x000fe2000bf46270 */
[----:B------:R-:W-:-:S05]  /*1d640*/  IMAD.IADD R3, R3, 0x1, R5 ;  /* 0x0000000103037824 */ /* 0x000fca00078e0205 */
[----:B------:R-:W-:-:S05]  /*1d650*/  LEA.HI.X R5, R2, UR7, R3, 0x1, P0 ;  /* 0x0000000702057c11 */ /* 0x000fca00080f0c03 */
[----:B------:R0:W-:Y:S04]  /*1d660*/  @!P1 STG.E.128 desc[UR56][R4.64], RZ ;  /* 0x000000ff04009986 */ /* 0x0001e8000c101d38 */
[----:B------:R0:W-:Y:S02]  /*1d670*/  @!P2 STG.E.128 desc[UR56][R4.64+0x80], RZ ;  /* 0x000080ff0400a986 */ /* 0x0001e4000c101d38 */
.L_x_2424:
[----:B------:R-:W-:Y:S05]  /*1d680*/  BSYNC B0 ;  /* 0x0000000000007941 */ /* 0x000fea0003800000 */
.L_x_2415:
[----:B------:R-:W-:Y:S02]  /*1d690*/  ULDC UR4, c[0x0][0xc14] ;  /* 0x0003050000047ab9 */ /* 0x000fe40000000800 */
[----:B-1----:R-:W-:-:S13]  /*1d6a0*/  ISETP.GE.AND P0, PT, R195, UR4, PT ;  /* 0x00000004c3007c0c */ /* 0x002fda000bf06270 */
[----:B------:R-:W-:Y:S05]  /*1d6b0*/  @!P0 BRA `(.L_x_2434) ;  /* 0xfffffe3800a88947 */ /* 0x000fea000383ffff */
[----:B------:R-:W-:Y:S05]  /*1d6c0*/  BRA `(.L_x_2197) ;  /* 0x0000006000287947 */ /* 0x000fea0003800000 */
.L_x_2195:
        /* <DEDUP_REMOVED lines=8> */
[----:B------:R-:W-:Y:S02]  /*1d750*/  LOP3.LUT R0, R0, 0xffffffdf, RZ, 0xc0, !PT ;  /* 0xffffffdf00007812 */ /* 0x000fe400078ec0ff */
[----:B------:R-:W-:Y:S01]  /*1d760*/  MOV R10, RZ ;  /* 0x000000ff000a7202 */ /* 0x000fe20000000f00 */
[----:B------:R-:W0:Y:S01]  /*1d770*/  S2UR UR6, SR_CTAID.X ;  /* 0x00000000000679c3 */ /* 0x000e220000002500 */
[----:B------:R-:W-:Y:S01]  /*1d780*/  ISETP.NE.AND P0, PT, R7, 0x1f, PT ;  /* 0x0000001f0700780c */ /* 0x000fe20003f05270 */
[----:B------:R-:W-:-:S12]  /*1d790*/  ULDC UR4, c[0x0][0xc10] ;  /* 0x0003040000047ab9 */ /* 0x000fd80000000800 */
[----:B------:R-:W-:Y:S02]  /*1d7a0*/  @P0 LOP3.LUT R0, R0, 0x20, RZ, 0xfc, !PT ;  /* 0x0000002000000812 */ /* 0x000fe400078efcff */
[----:B------:R-:W-:-:S13]  /*1d7b0*/  ISETP.GE.OR P0, PT, R7, UR5, !P0 ;  /* 0x0000000507007c0c */ /* 0x000fda000c706670 */
[----:B------:R-:W1:Y:S02]  /*1d7c0*/  @!P0 LDC.64 R2, c[0x0][0xc58] ;  /* 0x00031600ff028b82 */ /* 0x000e640000000a00 */
[----:B-1----:R-:W-:-:S05]  /*1d7d0*/  @!P0 IMAD.WIDE.U32 R2, R7, 0x4, R2 ;  /* 0x0000000407028825 */ /* 0x002fca00078e0002 */
[----:B------:R-:W2:Y:S01]  /*1d7e0*/  @!P0 LDG.E R10, desc[UR56][R2.64] ;  /* 0x00000038020a8981 */ /* 0x000ea2000c1e1900 */
[C---:B------:R-:W-:Y:S02]  /*1d7f0*/  ISETP.NE.AND P1, PT, R7.reuse, RZ, PT ;  /* 0x000000ff0700720c */ /* 0x040fe40003f25270 */
        /* <DEDUP_REMOVED lines=12> */
[----:B------:R-:W-:Y:S02]  /*1d8c0*/  ISETP.GE.U32.AND P0, PT, R7, 0x4, PT ;  /* 0x000000040700780c */ /* 0x000fe40003f06070 */
[----:B------:R-:W-:-:S05]  /*1d8d0*/  IADD3 R4, R5, R4, RZ ;  /* 0x0000000405047210 */ /* 0x000fca0007ffe0ff */
[----:B------:R-:W1:Y:S06]  /*1d8e0*/  SHFL.UP PT, R6, R4, 0x4, RZ ;  /* 0x0480000004067989 */ /* 0x000e6c00000e00ff */
[----:B------:R-:W-:-:S04]  /*1d8f0*/  @P0 LOP3.LUT R0, R0, 0x8, RZ, 0xfc, !PT ;  /* 0x0000000800000812 */ /* 0x000fc800078efcff */
[----:B------:R-:W-:Y:S02]  /*1d900*/  LOP3.LUT R0, R0, 0xfffffffb, RZ, 0xc0, !PT ;  /* 0xfffffffb00007812 */ /* 0x000fe400078ec0ff */
[----:B-1----:R-:W-:Y:S01]  /*1d910*/  SEL R3, R6, RZ, P0 ;  /* 0x000000ff06037207 */ /* 0x002fe20000000000 */
[----:B------:R-:W-:Y:S01]  /*1d920*/  IMAD.MOV.U32 R6, RZ, RZ, RZ ;  /* 0x000000ffff067224 */ /* 0x000fe200078e00ff */
        /* <DEDUP_REMOVED lines=18> */
[----:B------:R-:W-:Y:S01]  /*1da50*/  MOV R6, RZ ;  /* 0x000000ff00067202 */ /* 0x000fe20000000f00 */
[----:B------:R-:W-:Y:S01]  /*1da60*/  ULDC UR5, c[0x0][0xc14] ;  /* 0x0003050000057ab9 */ /* 0x000fe20000000800 */
[----:B------:R-:W-:Y:S01]  /*1da70*/  ULDC UR7, c[0x0][0xc14] ;  /* 0x0003050000077ab9 */ /* 0x000fe20000000800 */
[----:B------:R-:W-:-:S05]  /*1da80*/  ULDC UR4, c[0x0][0xc10] ;  /* 0x0003040000047ab9 */ /* 0x000fca0000000800 */
.L_x_2439:
[----:B------:R-:W-:Y:S01]  /*1da90*/  VIADD R6, R6, 0x1f ;  /* 0x0000001f06067836 */ /* 0x000fe20000000000 */
[----:B------:R-:W-:-:S04]  /*1daa0*/  MOV R19, UR7 ;  /* 0x0000000700137c02 */ /* 0x000fc80008000f00 */
[----:B------:R-:W-:-:S13]  /*1dab0*/  ISETP.GE.AND P0, PT, R6, UR5, PT ;  /* 0x0000000506007c0c */ /* 0x000fda000bf06270 */
[----:B------:R-:W-:Y:S05]  /*1dac0*/  @P0 BRA `(.L_x_2436) ;  /* 0x0000000400c40947 */ /* 0x000fea0003800000 */
[----:B------:R-:W0:Y:S01]  /*1dad0*/  S2R R8, SR_TID.X ;  /* 0x0000000000087919 */ /* 0x000e220000002100 */
        /* <DEDUP_REMOVED lines=10> */
.L_x_2438:
[----:B------:R-:W-:Y:S05]  /*1db80*/  BSYNC B0 ;  /* 0x0000000000007941 */ /* 0x000fea0003800000 */
.L_x_2437:
        /* <DEDUP_REMOVED lines=25> */
.L_x_2435:
[----:B------:R-:W-:-:S04]  /*1dd20*/  IMAD.IADD R7, R5, 0x1, -R2 ;  /* 0x0000000105077824 */ /* 0x000fc800078e0a02 */
[----:B------:R-:W-:-:S05]  /*1dd30*/  IMAD R2, R4, UR4, R7 ;  /* 0x0000000404027c24 */ /* 0x000fca000f8e0207 */
[----:B------:R-:W-:Y:S02]  /*1dd40*/  ISETP.GT.AND P0, PT, R2, UR6, PT ;  /* 0x0000000602007c0c */ /* 0x000fe4000bf04270 */
[----:B------:R-:W0:Y:S11]  /*1dd50*/  LDC.64 R2, c[0x0][0xc68] ;  /* 0x00031a00ff027b82 */ /* 0x000e360000000a00 */
[----:B------:R-:W-:-:S04]  /*1dd60*/  VOTE.ANY R9, PT, !P0 ;  /* 0x0000000000097806 */ /* 0x000fc800040e0100 */
[----:B------:R-:W1:Y:S02]  /*1dd70*/  POPC R5, R9 ;  /* 0x0000000900057309 */ /* 0x000e640000000000 */
[----:B-1----:R-:W-:-:S05]  /*1dd80*/  IADD3 R19, R5, R6, RZ ;  /* 0x0000000605137210 */ /* 0x002fca0007ffe0ff */
        /* <DEDUP_REMOVED lines=13> */
.L_x_2440:
[----:B-1----:R-:W-:Y:S01]  /*1de60*/  IMAD.MOV R2, RZ, RZ, -R3 ;  /* 0x000000ffff027224 */ /* 0x002fe200078e0a03 */
[----:B--2---:R-:W-:Y:S01]  /*1de70*/  IABS R4, R6 ;  /* 0x0000000600047213 */ /* 0x004fe20000000000 */
[----:B---3--:R-:W-:Y:S02]  /*1de80*/  IMAD R16, R16, UR4, R7 ;  /* 0x0000000410107c24 */ /* 0x008fe4000f8e0207 */
[----:B------:R-:W-:Y:S01]  /*1de90*/  IMAD R5, R2, R11, RZ ;  /* 0x0000000b02057224 */ /* 0x000fe200078e02ff */
[----:B------:R-:W-:Y:S01]  /*1dea0*/  MOV R2, RZ ;  /* 0x000000ff00027202 */ /* 0x000fe20000000f00 */
[----:B------:R-:W-:-:S04]  /*1deb0*/  IMAD.MOV R4, RZ, RZ, -R4 ;  /* 0x000000ffff047224 */ /* 0x000fc800078e0a04 */
[----:B------:R-:W-:Y:S01]  /*1dec0*/  IMAD.HI.U32 R2, R3, R5, R2 ;  /* 0x0000000503027227 */ /* 0x000fe200078e0002 */
[----:B------:R-:W-:-:S04]  /*1ded0*/  IADD3 R5, -R16, UR6, RZ ;  /* 0x0000000610057c10 */ /* 0x000fc8000fffe1ff */
        /* <DEDUP_REMOVED lines=12> */
[----:B------:R-:W-:-:S05]  /*1dfa0*/  @!P0 LOP3.LUT R9, RZ, R6, RZ, 0x33, !PT ;  /* 0x00000006ff098212 */ /* 0x000fca00078e33ff */
[----:B------:R-:W-:Y:S01]  /*1dfb0*/  IMAD R4, R8, R9, RZ ;  /* 0x0000000908047224 */ /* 0x000fe200078e02ff */
[----:B------:R-:W-:-:S04]  /*1dfc0*/  IADD3 R9, -R9, RZ, RZ ;  /* 0x000000ff09097210 */ /* 0x000fc80007ffe1ff */
[----:B------:R-:W-:Y:S01]  /*1dfd0*/  IADD3 R3, -R4, RZ, RZ ;  /* 0x000000ff04037210 */ /* 0x000fe20007ffe1ff */
[----:B------:R-:W-:-:S03]  /*1dfe0*/  IMAD R5, R6, R9, R5 ;  /* 0x0000000906057224 */ /* 0x000fc600078e0205 */
[----:B------:R-:W-:Y:S02]  /*1dff0*/  VIADDMNMX R8, R3, UR4, R8, PT ;  /* 0x0000000403087c46 */ /* 0x000fe4000b800108 */
[----:B------:R-:W-:Y:S02]  /*1e000*/  IADD3 R4, R5, R4, RZ ;  /* 0x0000000405047210 */ /* 0x000fe40007ffe0ff */
[----:B------:R-:W-:-:S04]  /*1e010*/  IABS R7, R8 ;  /* 0x0000000800077213 */ /* 0x000fc80000000000 */
[----:B------:R-:W1:Y:S08]  /*1e020*/  I2F.RP R10, R7 ;  /* 0x00000007000a7306 */ /* 0x000e700000209400 */
[----:B-1----:R-:W1:Y:S02]  /*1e030*/  MUFU.RCP R10, R10 ;  /* 0x0000000a000a7308 */ /* 0x002e640000001000 */
[----:B-1----:R-:W-:-:S06]  /*1e040*/  VIADD R2, R10, 0xffffffe ;  /* 0x0ffffffe0a027836 */ /* 0x002fcc0000000000 */
[----:B------:R1:W2:Y:S02]  /*1e050*/  F2I.FTZ.U32.TRUNC.NTZ R3, R2 ;  /* 0x0000000200037305 */ /* 0x0002a4000021f000 */
[----:B-1----:R-:W-:Y:S01]  /*1e060*/  MOV R2, RZ ;  /* 0x000000ff00027202 */ /* 0x002fe20000000f00 */
[----:B--2---:R-:W-:-:S04]  /*1e070*/  IMAD.MOV R6, RZ, RZ, -R3 ;  /* 0x000000ffff067224 */ /* 0x004fc800078e0a03 */
        /* <DEDUP_REMOVED lines=16> */
[----:B------:R-:W-:Y:S01]  /*1e180*/  @!P0 LOP3.LUT R3, RZ, R8, RZ, 0x33, !PT ;  /* 0x00000008ff038212 */ /* 0x000fe200078e33ff */
[----:B------:R-:W-:-:S03]  /*1e190*/  IMAD.MOV R8, RZ, RZ, -R8 ;  /* 0x000000ffff087224 */ /* 0x000fc600078e0a08 */
[----:B------:R-:W-:Y:S01]  /*1e1a0*/  LOP3.LUT R2, RZ, R3, RZ, 0x33, !PT ;  /* 0x00000003ff027212 */ /* 0x000fe200078e33ff */
[----:B------:R-:W-:-:S03]  /*1e1b0*/  IMAD R18, R3, R8, R4 ;  /* 0x0000000803127224 */ /* 0x000fc600078e0204 */
[----:B------:R-:W-:Y:S01]  /*1e1c0*/  IADD3 R17, R17, R2, RZ ;  /* 0x0000000211117210 */ /* 0x000fe20007ffe0ff */
[----:B------:R-:W-:Y:S06]  /*1e1d0*/  BRA `(.L_x_2441) ;  /* 0x00000000000c7947 */ /* 0x000fec0003800000 */
.L_x_2436:
[----:B------:R-:W-:Y:S01]  /*1e1e0*/  IMAD.MOV.U32 R17, RZ, RZ, RZ ;  /* 0x000000ffff117224 */ /* 0x000fe200078e00ff */
[----:B------:R-:W-:Y:S01]  /*1e1f0*/  MOV R16, UR6 ;  /* 0x0000000600107c02 */ /* 0x000fe20008000f00 */
[----:B------:R-:W-:-:S07]  /*1e200*/  IMAD.MOV.U32 R18, RZ, RZ, RZ ;  /* 0x000000ffff127224 */ /* 0x000fce00078e00ff */
.L_x_2441:
        /* <DEDUP_REMOVED lines=12> */
[----:B------:R1:W-:Y:S02]  /*1e2d0*/  STL [R1], RZ ;  /* 0x000000ff01007387 */ /* 0x0003e40000100800 */
[----:B------:R-:W-:Y:S05]  /*1e2e0*/  @P0 BRA `(.L_x_2442) ;  /* 0x0000005000380947 */ /* 0x000fea0003800000 */
[----:B-1----:R-:W-:Y:S01]  /*1e2f0*/  IMAD.MOV.U32 R0, RZ, RZ, 0x1 ;  /* 0x00000001ff007424 */ /* 0x002fe200078e00ff */
[----:B------:R1:W-:Y:S01]  /*1e300*/  STL [R1], RZ ;  /* 0x000000ff01007387 */ /* 0x0003e20000100800 */
[----:B------:R-:W-:Y:S01]  /*1e310*/  ULDC.64 UR36, c[0x0][0x198] ;  /* 0x0000660000247ab9 */ /* 0x000fe20000000a00 */
[----:B------:R-:W-:Y:S02]  /*1e320*/  ULDC UR38, c[0x0][0xc] ;  /* 0x0000030000267ab9 */ /* 0x000fe40000000800 */
[----:B------:R1:W-:Y:S04]  /*1e330*/  STL [R1+0xc], R0 ;  /* 0x00000c0001007387 */ /* 0x0003e80000100800 */
[----:B------:R1:W-:Y:S04]  /*1e340*/  STL [R1+0x4], RZ ;  /* 0x000004ff01007387 */ /* 0x0003e80000100800 */
[----:B------:R1:W-:Y:S04]  /*1e350*/  STL [R1+0x10], R0 ;  /* 0x0000100001007387 */ /* 0x0003e80000100800 */
[----:B------:R1:W-:Y:S02]  /*1e360*/  STL [R1+0x2c], RZ ;  /* 0x00002cff01007387 */ /* 0x0003e40000100800 */
.L_x_2528:
[----:B--2---:R-:W2:Y:S02]  /*1e370*/  LDC.64 R2, c[0x0][0xc60] ;  /* 0x00031800ff027b82 */ /* 0x004ea40000000a00 */
[----:B--2---:R-:W-:-:S05]  /*1e380*/  IMAD.WIDE R2, R19, 0x4, R2 ;  /* 0x0000000413027825 */ /* 0x004fca00078e0202 */
[----:B------:R-:W1:Y:S01]  /*1e390*/  LDG.E R11, desc[UR56][R2.64] ;  /* 0x00000038020b7981 */ /* 0x000e62000c1e1900 */
[----:B------:R-:W-:Y:S05]  /*1e3a0*/  YIELD ;  /* 0x0000000000007946 */ /* 0x000fea0003800000 */
[----:B------:R-:W-:Y:S01]  /*1e3b0*/  ULDC.64 UR4, c[0x0][0xa28] ;  /* 0x00028a0000047ab9 */ /* 0x000fe20000000a00 */
[----:B------:R-:W-:Y:S02]  /*1e3c0*/  CS2R R8, SRZ ;  /* 0x0000000000087805 */ /* 0x000fe4000001ff00 */
[----:B------:R-:W-:Y:S01]  /*1e3d0*/  ISETP.NE.U32.AND P0, PT, RZ, UR4, PT ;  /* 0x00000004ff007c0c */ /* 0x000fe2000bf05070 */
[----:B------:R-:W-:Y:S01]  /*1e3e0*/  ULDC.64 UR8, c[0x0][0xa08] ;  /* 0x0002820000087ab9 */ /* 0x000fe20000000a00 */
[----:B------:R-:W-:-:S02]  /*1e3f0*/  ULDC.64 UR10, c[0x0][0xa10] ;  /* 0x00028400000a7ab9 */ /* 0x000fc40000000a00 */
[----:B------:R-:W-:Y:S02]  /*1e400*/  ISETP.NE.AND.EX P0, PT, RZ, UR5, PT, P0 ;  /* 0x00000005ff007c0c */ /* 0x000fe4000bf05300 */
[----:B-1----:R-:W-:Y:S01]  /*1e410*/  SHF.R.S32.HI R0, RZ, 0x1f, R11 ;  /* 0x0000001fff007819 */ /* 0x002fe2000001140b */
[----:B------:R-:W-:Y:S10]  /*1e420*/  STL [R1+0x1c], R11 ;  /* 0x00001c0b01007387 */ /* 0x000ff40000100800 */
[----:B------:R-:W-:-:S04]  /*1e430*/  @P0 LEA R2, P1, R11, UR4, 0x2 ;  /* 0x000000040b020c11 */ /* 0x000fc8000f8210ff */
[----:B------:R-:W-:Y:S01]  /*1e440*/  @P0 LEA.HI.X R3, R11, UR5, R0, 0x2, P1 ;  /* 0x000000050b030c11 */ /* 0x000fe200088f1400 */
[----:B------:R-:W-:-:S04]  /*1e450*/  ULDC.64 UR4, c[0x0][0xa18] ;  /* 0x0002860000047ab9 */ /* 0x000fc80000000a00 */
[----:B------:R1:W5:Y:S01]  /*1e460*/  @P0 LDG.E R8, desc[UR56][R2.64] ;  /* 0x0000003802080981 */ /* 0x000362000c1e1900 */
[----:B------:R-:W-:Y:S02]  /*1e470*/  ISETP.NE.U32.AND P0, PT, RZ, UR4, PT ;  /* 0x00000004ff007c0c */ /* 0x000fe4000bf05070 */
[C---:B------:R-:W-:Y:S02]  /*1e480*/  SHF.L.U32 R15, R11.reuse, 0x2, RZ ;  /* 0x000000020b0f7819 */ /* 0x040fe400000006ff */
[----:B------:R-:W-:Y:S02]  /*1e490*/  ISETP.NE.AND.EX P0, PT, RZ, UR5, PT, P0 ;  /* 0x00000005ff007c0c */ /* 0x000fe4000bf05300 */
[----:B------:R-:W-:Y:S01]  /*1e4a0*/  SHF.L.U64.HI R14, R11, 0x2, R0 ;  /* 0x000000020b0e7819 */ /* 0x000fe20000010200 */
[----:B------:R-:W-:Y:S01]  /*1e4b0*/  STL [R1+0x24], R15 ;  /* 0x0000240f01007387 */ /* 0x000fe20000100800 */
[----:B------:R-:W-:-:S03]  /*1e4c0*/  ULDC UR6, c[0x0][0x338] ;  /* 0x0000ce0000067ab9 */ /* 0x000fc60000000800 */
[----:B------:R-:W-:Y:S06]  /*1e4d0*/  STL [R1+0x28], R14 ;  /* 0x0000280e01007387 */ /* 0x000fec0000100800 */
[----:B------:R-:W-:-:S04]  /*1e4e0*/  @P0 IADD3 R12, P1, R15, UR4, RZ ;  /* 0x000000040f0c0c10 */ /* 0x000fc8000ff3e0ff */
[C---:B0-----:R-:W-:Y:S01]  /*1e4f0*/  @P0 IADD3.X R13, R14.reuse, UR5, RZ, P1, !PT ;  /* 0x000000050e0d0c10 */ /* 0x041fe20008ffe4ff */
[----:B------:R-:W-:Y:S02]  /*1e500*/  ULDC.64 UR4, c[0x0][0xa00] ;  /* 0x0002800000047ab9 */ /* 0x000fe40000000a00 */
[----:B------:R-:W-:Y:S02]  /*1e510*/  ISETP.NE.U32.AND P2, PT, RZ, UR4, PT ;  /* 0x00000004ff007c0c */ /* 0x000fe4000bf45070 */
[C---:B-1----:R-:W-:Y:S02]  /*1e520*/  IADD3 R2, P1, R15.reuse, UR4, RZ ;  /* 0x000000040f027c10 */ /* 0x042fe4000ff3e0ff */
[----:B------:R-:W-:Y:S02]  /*1e530*/  ISETP.NE.AND.EX P2, PT, RZ, UR5, PT, P2 ;  /* 0x00000005ff007c0c */ /* 0x000fe4000bf45320 */
[----:B------:R-:W-:Y:S01]  /*1e540*/  IADD3.X R3, R14, UR5, RZ, P1, !PT ;  /* 0x000000050e037c10 */ /* 0x000fe20008ffe4ff */
[----:B------:R-:W-:Y:S01]  /*1e550*/  ULDC UR4, c[0x0][0x288] ;  /* 0x0000a20000047ab9 */ /* 0x000fe20000000800 */
[----:B------:R-:W-:Y:S01]  /*1e560*/  IADD3 R6, P1, R15, UR8, RZ ;  /* 0x000000080f067c10 */ /* 0x000fe2000ff3e0ff */
[----:B------:R-:W-:Y:S01]  /*1e570*/  IMAD.U32 R10, RZ, RZ, UR4 ;  /* 0x00000004ff0a7e24 */ /* 0x000fe2000f8e00ff */
[----:B------:R-:W-:-:S02]  /*1e580*/  ULDC.64 UR4, c[0x0][0x3f8] ;  /* 0x0000fe0000047ab9 */ /* 0x000fc40000000a00 */
[----:B------:R-:W-:-:S03]  /*1e590*/  IADD3.X R7, R14, UR9, RZ, P1, !PT ;  /* 0x000000090e077c10 */ /* 0x000fc60008ffe4ff */
[----:B------:R0:W5:Y:S04]  /*1e5a0*/  @P0 LDG.E R10, desc[UR56][R12.64] ;  /* 0x000000380c0a0981 */ /* 0x000168000c1e1900 */
[----:B------:R-:W2:Y:S01]  /*1e5b0*/  @P2 LDG.E R9, desc[UR56][R2.64] ;  /* 0x0000003802092981 */ /* 0x000ea2000c1e1900 */
[----:B------:R-:W-:Y:S01]  /*1e5c0*/  UISETP.NE.U32.AND UP0, UPT, UR4, URZ, UPT ;  /* 0x0000003f0400728c */ /* 0x000fe2000bf05070 */
[----:B------:R-:W-:Y:S02]  /*1e5d0*/  IADD3 R4, P1, R15, UR10, RZ ;  /* 0x0000000a0f047c10 */ /* 0x000fe4000ff3e0ff */
[----:B------:R-:W-:Y:S01]  /*1e5e0*/  ULDC UR4, c[0x0][0x404] ;  /* 0x0001010000047ab9 */ /* 0x000fe20000000800 */
[----:B------:R-:W-:Y:S01]  /*1e5f0*/  UISETP.NE.AND.EX UP0, UPT, UR5, URZ, UPT, UP0 ;  /* 0x0000003f0500728c */ /* 0x000fe2000bf05300 */
[----:B------:R-:W-:-:S02]  /*1e600*/  IADD3.X R5, R14, UR11, RZ, P1, !PT ;  /* 0x0000000b0e057c10 */ /* 0x000fc40008ffe4ff */
[----:B------:R-:W-:Y:S01]  /*1e610*/  ISETP.NE.U32.AND P1, PT, RZ, UR8, PT ;  /* 0x00000008ff007c0c */ /* 0x000fe2000bf25070 */
[----:B------:R-:W-:Y:S01]  /*1e620*/  USEL UR4, UR4, 0x1, UP0 ;  /* 0x0000000104047887 */ /* 0x000fe20008000000 */
[----:B------:R-:W-:Y:S02]  /*1e630*/  ULDC UR5, c[0x0][0x2e0] ;  /* 0x0000b80000057ab9 */ /* 0x000fe40000000800 */
[----:B------:R-:W-:Y:S01]  /*1e640*/  ISETP.NE.AND.EX P3, PT, RZ, UR9, PT, P1 ;  /* 0x00000009ff007c0c */ /* 0x000fe2000bf65310 */
[----:B------:R-:W-:Y:S01]  /*1e650*/  UIMAD UR4, UR4, UR5, URZ ;  /* 0x00000005040472a4 */ /* 0x000fe2000f8e023f */
[----:B------:R-:W-:Y:S02]  /*1e660*/  ISETP.NE.U32.AND P1, PT, RZ, UR10, PT ;  /* 0x0000000aff007c0c */ /* 0x000fe4000bf25070 */
[----:B------:R-:W-:Y:S02]  /*1e670*/  MOV R0, UR6 ;  /* 0x0000000600007c02 */ /* 0x000fe40008000f00 */
[----:B------:R-:W-:Y:S01]  /*1e680*/  ISETP.NE.AND.EX P1, PT, RZ, UR11, PT, P1 ;  /* 0x0000000bff007c0c */ /* 0x000fe2000bf25310 */
[----:B--2---:R1:W-:Y:S02]  /*1e690*/  STL [R1+0x30], R9 ;  /* 0x0000300901007387 */ /* 0x0043e40000100800 */
[----:B-1----:R-:W-:Y:S01]  /*1e6a0*/  IMAD.U32 R9, RZ, RZ, UR4 ;  /* 0x00000004ff097e24 */ /* 0x002fe2000f8e00ff */
[----:B0-----:R-:W-:Y:S09]  /*1e6b0*/  @P0 BRA `(.L_x_2443) ;  /* 0x0000000000100947 */ /* 0x001ff20003800000 */
[----:B------:R-:W-:Y:S05]  /*1e6c0*/  @!P2 BRA `(.L_x_2443) ;  /* 0x00000000000ca947 */ /* 0x000fea0003800000 */
[----:B-----5:R-:W2:Y:S04]  /*1e6d0*/  LDG.E R10, desc[UR56][R2.64] ;  /* 0x00000038020a7981 */ /* 0x020ea8000c1e1900 */
[----:B------:R-:W2:Y:S02]  /*1e6e0*/  LDG.E R2, desc[UR56][R2.64+0x4] ;  /* 0x0000043802027981 */ /* 0x000ea4000c1e1900 */
[----:B--2---:R-:W-:-:S07]  /*1e6f0*/  IADD3 R10, -R10, R2, RZ ;  /* 0x000000020a0a7210 */ /* 0x004fce0007ffe1ff */
.L_x_2443:
[----:B------:R-:W-:Y:S01]  /*1e700*/  IMAD.MOV.U32 R2, RZ, RZ, RZ ;  /* 0x000000ffff027224 */ /* 0x000fe200078e00ff */
[----:B------:R-:W-:Y:S01]  /*1e710*/  MOV R20, RZ ;  /* 0x000000ff00147202 */ /* 0x000fe20000000f00 */
[----:B------:R-:W-:-:S04]  /*1e720*/  ULDC.64 UR4, c[0x0][0xa20] ;  /* 0x0002880000047ab9 */ /* 0x000fc80000000a00 */
[----:B------:R-:W2:Y:S04]  /*1e730*/  @P3 LDG.E R2, desc[UR56][R6.64] ;  /* 0x0000003806023981 */ /* 0x000ea8000c1e1900 */
[----:B------:R0:W5:Y:S01]  /*1e740*/  @P1 LDG.E R20, desc[UR56][R4.64] ;  /* 0x0000003804141981 */ /* 0x000162000c1e1900 */
[----:B------:R-:W-:-:S04]  /*1e750*/  ISETP.NE.U32.AND P0, PT, RZ, UR4, PT ;  /* 0x00000004ff007c0c */ /* 0x000fc8000bf05070 */
[----:B------:R-:W-:Y:S01]  /*1e760*/  ISETP.NE.AND.EX P0, PT, RZ, UR5, PT, P0 ;  /* 0x00000005ff007c0c */ /* 0x000fe2000bf05300 */
[----:B--2--5:R-:W-:-:S05]  /*1e770*/  IMAD.IADD R2, R2, 0x1, R8 ;  /* 0x0000000102027824 */ /* 0x024fca00078e0208 */
[----:B------:R0:W-:Y:S07]  /*1e780*/  STL [R1+0x8], R2 ;  /* 0x0000080201007387 */ /* 0x0001ee0000100800 */
[----:B------:R-:W-:Y:S05]  /*1e790*/  @!P0 BRA `(.L_x_2444) ;  /* 0x0000000000108947 */ /* 0x000fea0003800000 */
[----:B0-----:R-:W-:-:S04]  /*1e7a0*/  IADD3 R2, P0, R15, UR4, RZ ;  /* 0x000000040f027c10 */ /* 0x001fc8000ff1e0ff */
[----:B------:R-:W-:-:S05]  /*1e7b0*/  IADD3.X R3, R14, UR5, RZ, P0, !PT ;  /* 0x000000050e037c10 */ /* 0x000fca00087fe4ff */
[----:B------:R1:W5:Y:S01]  /*1e7c0*/  LDG.E R9, desc[UR56][R2.64] ;  /* 0x0000003802097981 */ /* 0x000362000c1e1900 */
[----:B------:R-:W-:Y:S05]  /*1e7d0*/  BRA `(.L_x_2445) ;  /* 0x0000000000107947 */ /* 0x000fea0003800000 */
.L_x_2444:
[----:B------:R-:W-:Y:S05]  /*1e7e0*/  @!P3 BRA `(.L_x_2445) ;  /* 0x00000000000cb947 */ /* 0x000fea0003800000 */
[----:B------:R-:W2:Y:S04]  /*1e7f0*/  LDG.E R9, desc[UR56][R6.64] ;  /* 0x0000003806097981 */ /* 0x000ea8000c1e1900 */
[----:B------:R-:W2:Y:S02]  /*1e800*/  LDG.E R6, desc[UR56][R6.64+0x4] ;  /* 0x0000043806067981 */ /* 0x000ea4000c1e1900 */
[----:B--2---:R-:W-:-:S07]  /*1e810*/  IADD3 R9, -R9, R6, RZ ;  /* 0x0000000609097210 */ /* 0x004fce0007ffe1ff */
.L_x_2445:
[----:B01----:R-:W2:Y:S01]  /*1e820*/  @P1 LDG.E R2, desc[UR56][R4.64] ;  /* 0x0000003804021981 */ /* 0x003ea2000c1e1900 */
[----:B-----5:R-:W-:-:S03]  /*1e830*/  IMAD.IADD R9, R9, 0x1, -R8 ;  /* 0x0000000109097824 */ /* 0x020fc600078e0a08 */
[----:B------:R-:W2:Y:S01]  /*1e840*/  @P1 LDG.E R4, desc[UR56][R4.64+0x4] ;  /* 0x0000043804041981 */ /* 0x000ea2000c1e1900 */
[----:B------:R-:W-:Y:S01]  /*1e850*/  LEA R3, R17, 0xff, 0x7 ;  /* 0x000000ff11037811 */ /* 0x000fe200078e38ff */
[----:B------:R-:W-:Y:S01]  /*1e860*/  BSSY B0, `(.L_x_2446) ;  /* 0x00000f5000007945 */ /* 0x000fe20003800000 */
[----:B------:R-:W-:Y:S02]  /*1e870*/  PLOP3.LUT P2, PT, PT, PT, PT, 0x80, 0x0 ;  /* 0x000000000000781c */ /* 0x000fe40003f4f070 */
[----:B--2---:R-:W-:-:S05]  /*1e880*/  @P1 IADD3 R0, -R2, R4, RZ ;  /* 0x0000000402001210 */ /* 0x004fca0007ffe1ff */
[----:B------:R-:W-:-:S05]  /*1e890*/  IMAD.IADD R2, R9, 0x1, R0 ;  /* 0x0000000109027824 */ /* 0x000fca00078e0200 */
[C---:B------:R-:W-:Y:S02]  /*1e8a0*/  IADD3 R3, R2.reuse, R3, -R10 ;  /* 0x0000000302037210 */ /* 0x040fe40007ffe80a */
[----:B------:R-:W-:-:S04]  /*1e8b0*/  IADD3 R2, R2, 0x7f, RZ ;  /* 0x0000007f02027810 */ /* 0x000fc80007ffe0ff */
[----:B------:R-:W-:-:S04]  /*1e8c0*/  SHF.R.S32.HI R4, RZ, 0x1f, R2 ;  /* 0x0000001fff047819 */ /* 0x000fc80000011402 */
[----:B------:R-:W-:Y:S02]  /*1e8d0*/  LEA.HI R4, R4, R2, RZ, 0x7 ;  /* 0x0000000204047211 */ /* 0x000fe400078f38ff */
[----:B------:R-:W-:-:S04]  /*1e8e0*/  SHF.R.S32.HI R2, RZ, 0x1f, R3 ;  /* 0x0000001fff027819 */ /* 0x000fc80000011403 */
[----:B------:R-:W-:Y:S02]  /*1e8f0*/  LEA.HI R2, R2, R3, RZ, 0x7 ;  /* 0x0000000302027211 */ /* 0x000fe400078f38ff */
[----:B------:R-:W-:Y:S02]  /*1e900*/  SHF.R.S32.HI R4, RZ, 0x7, R4 ;  /* 0x00000007ff047819 */ /* 0x000fe40000011404 */
[----:B------:R-:W-:-:S04]  /*1e910*/  SHF.R.S32.HI R2, RZ, 0x7, R2 ;  /* 0x00000007ff027819 */ /* 0x000fc80000011402 */
[----:B------:R-:W-:-:S05]  /*1e920*/  VIMNMX R6, R4, R2, PT ;  /* 0x0000000204067248 */ /* 0x000fca0003fe0100 */
[----:B------:R-:W-:Y:S01]  /*1e930*/  IMAD R2, R6, 0x80, -R9 ;  /* 0x0000008006027824 */ /* 0x000fe200078e0a09 */
[----:B------:R-:W-:-:S04]  /*1e940*/  IADD3 R9, -R9, RZ, RZ ;  /* 0x000000ff09097210 */ /* 0x000fc80007ffe1ff */
[----:B------:R-:W-:Y:S02]  /*1e950*/  VIMNMX R0, R2, R0, PT ;  /* 0x0000000002007248 */ /* 0x000fe40003fe0100 */
[----:B------:R-:W-:-:S04]  /*1e960*/  VIMNMX R9, RZ, R9, !PT ;  /* 0x00000009ff097248 */ /* 0x000fc80007fe0100 */
[----:B------:R-:W-:Y:S02]  /*1e970*/  ISETP.GT.AND P0, PT, R0, R9, PT ;  /* 0x000000090000720c */ /* 0x000fe40003f04270 */
[----:B------:R-:W-:-:S11]  /*1e980*/  SHF.R.U32.HI R4, RZ, 0x7, R9 ;  /* 0x00000007ff047819 */ /* 0x000fd60000011609 */
[----:B------:R-:W-:-:S05]  /*1e990*/  @P0 VIADD R0, R0, 0x7f ;  /* 0x0000007f00000836 */ /* 0x000fca0000000000 */
[----:B------:R-:W-:Y:S01]  /*1e9a0*/  @P0 SHF.R.S32.HI R2, RZ, 0x1f, R0 ;  /* 0x0000001fff020819 */ /* 0x000fe20000011400 */
[----:B------:R0:W-:Y:S03]  /*1e9b0*/  STL [R1+0x20], R6 ;  /* 0x0000200601007387 */ /* 0x0001e60000100800 */
[----:B------:R-:W-:Y:S02]  /*1e9c0*/  @P0 LEA.HI R2, R2, R0, RZ, 0x7 ;  /* 0x0000000002020211 */ /* 0x000fe400078f38ff */
[----:B------:R-:W-:Y:S02]  /*1e9d0*/  MOV R3, R4 ;  /* 0x0000000400037202 */ /* 0x000fe40000000f00 */
[----:B------:R-:W-:-:S04]  /*1e9e0*/  @P0 SHF.R.S32.HI R3, RZ, 0x7, R2 ;  /* 0x00000007ff030819 */ /* 0x000fc80000011402 */
[----:B------:R-:W-:-:S13]  /*1e9f0*/  ISETP.GT.AND P0, PT, R3, R4, PT ;  /* 0x000000040300720c */ /* 0x000fda0003f04270 */
[----:B0-----:R-:W-:Y:S05]  /*1ea00*/  @!P0 BRA `(.L_x_2447) ;  /* 0x0000000c00688947 */ /* 0x001fea0003800000 */
[----:B------:R-:W0:Y:S01]  /*1ea10*/  LDC R0, c[0x0][0x428] ;  /* 0x00010a00ff007b82 */ /* 0x000e220000000800 */
[----:B------:R-:W-:Y:S01]  /*1ea20*/  UMOV UR4, 0xffffffff ;  /* 0xffffffff00047882 */ /* 0x000fe20000000000 */
[----:B------:R-:W-:Y:S01]  /*1ea30*/  IMAD.MOV.U32 R2, RZ, RZ, R18 ;  /* 0x000000ffff027224 */ /* 0x000fe200078e0012 */
[----:B0-----:R-:W-:-:S13]  /*1ea40*/  ISETP.NE.AND P0, PT, R0, 0x1, PT ;  /* 0x000000010000780c */ /* 0x001fda0003f05270 */
[----:B------:R-:W0:Y:S08]  /*1ea50*/  @P0 LDC R0, c[0x0][0x42c] ;  /* 0x00010b00ff000b82 */ /* 0x000e300000000800 */
[----:B------:R-:W1:Y:S01]  /*1ea60*/  @P0 LDC R5, c[0x0][0x430] ;  /* 0x00010c00ff050b82 */ /* 0x000e620000000800 */
[----:B0-----:R-:W-:-:S05]  /*1ea70*/  @P0 IMAD.HI.U32 R0, R18, R0, RZ ;  /* 0x0000000012000227 */ /* 0x001fca00078e00ff */
[----:B-1----:R-:W-:Y:S02]  /*1ea80*/  @P0 SHF.R.U32.HI R2, RZ, R5, R0 ;  /* 0x00000005ff020219 */ /* 0x002fe40000011600 */
[----:B------:R-:W-:Y:S01]  /*1ea90*/  SEL R0, R11, RZ, !P1 ;  /* 0x000000ff0b007207 */ /* 0x000fe20004800000 */
[----:B------:R-:W-:Y:S06]  /*1eaa0*/  BRA.DIV UR4, `(.L_x_2448) ;  /* 0x0000005a04a87947 */ /* 0x000fec000b800000 */
.L_x_2595:
[----:B------:R-:W-:-:S03]  /*1eab0*/  UMOV UR4, 0xffffffff ;  /* 0xffffffff00047882 */ /* 0x000fc60000000000 */
[----:B------:R-:W-:Y:S05]  /*1eac0*/  BRA.DIV UR4, `(.L_x_2449) ;  /* 0x0000005a04d47947 */ /* 0x000fea000b800000 */
[----:B------:R-:W-:-:S13]  /*1ead0*/  ELECT P6, URZ, PT ;  /* 0x00000000003f782f */ /* 0x000fda00038c0000 */
.L_x_2598:
[----:B------:R-:W2:Y:S01]  /*1eae0*/  LDL R5, [R1+0x2c] ;  /* 0x00002c0001057983 */ /* 0x000ea20000100800 */
[----:B------:R-:W-:Y:S01]  /*1eaf0*/  MOV R7, 0x400 ;  /* 0x0000040000077802 */ /* 0x000fe20000000f00 */
[----:B------:R-:W-:Y:S01]  /*1eb00*/  BSSY B1, `(.L_x_2450) ;  /* 0x000000a000017945 */ /* 0x000fe20003800000 */
[----:B--2---:R-:W-:-:S04]  /*1eb10*/  IADD3 R5, R5, 0x1, RZ ;  /* 0x0000000105057810 */ /* 0x004fc80007ffe0ff */
[----:B------:R-:W-:-:S04]  /*1eb20*/  LEA.HI R6, R5, R5, RZ, 0x1 ;  /* 0x0000000505067211 */ /* 0x000fc800078f08ff */
[----:B------:R-:W-:-:S05]  /*1eb30*/  LOP3.LUT R6, R6, 0xfffffffe, RZ, 0xc0, !PT ;  /* 0xfffffffe06067812 */ /* 0x000fca00078ec0ff */
[----:B------:R-:W-:Y:S02]  /*1eb40*/  IMAD.IADD R6, R5, 0x1, -R6 ;  /* 0x0000000105067824 */ /* 0x000fe400078e0a06 */
[----:B------:R-:W0:Y:S03]  /*1eb50*/  S2R R5, SR_CgaCtaId ;  /* 0x0000000000057919 */ /* 0x000e260000008800 */
[----:B------:R-:W-:Y:S02]  /*1eb60*/  SHF.L.U32 R6, R6, 0x1f, RZ ;  /* 0x0000001f06067819 */ /* 0x000fe400000006ff */
[----:B0-----:R-:W-:-:S04]  /*1eb70*/  LEA R5, R5, R7, 0x18 ;  /* 0x0000000705057211 */ /* 0x001fc800078ec0ff */
[----:B------:R-:W0:Y:S02]  /*1eb80*/  SYNCS.PHASECHK.TRANS64.TRYWAIT P0, [R5+URZ+0x34820], R6 ;  /* 0x03482006050075a7 */ /* 0x000e24000800017f */
[----:B0-----:R-:W-:Y:S05]  /*1eb90*/  @!P0 BRA `(.L_x_2451) ;  /* 0x0000005800c08947 */ /* 0x001fea0003800000 */
.L_x_2599:
[----:B------:R-:W-:Y:S05]  /*1eba0*/  BSYNC B1 ;  /* 0x0000000000017941 */ /* 0x000fea0003800000 */
.L_x_2450:
[----:B------:R-:W-:Y:S04]  /*1ebb0*/  BSSY B1, `(.L_x_2452) ;  /* 0x0000053000017945 */ /* 0x000fe80003800000 */
[----:B------:R-:W-:Y:S05]  /*1ebc0*/  @!P6 BRA `(.L_x_2453) ;  /* 0x000000040044e947 */ /* 0x000fea0003800000 */
[----:B------:R-:W0:Y:S04]  /*1ebd0*/  LDL R8, [R1+0x4] ;  /* 0x0000040001087983 */ /* 0x000e280000100800 */
[----:B------:R-:W2:Y:S01]  /*1ebe0*/  LDL R7, [R1+0x10] ;  /* 0x0000100001077983 */ /* 0x000ea20000100800 */
[----:B0-----:R-:W-:Y:S02]  /*1ebf0*/  LEA R6, R8, R5, 0x3 ;  /* 0x0000000508067211 */ /* 0x001fe400078e18ff */
[----:B--2---:R-:W-:-:S04]  /*1ec00*/  SHF.L.U32 R8, R7, 0x1f, RZ ;  /* 0x0000001f07087819 */ /* 0x004fc800000006ff */
[----:B------:R-:W0:Y:S02]  /*1ec10*/  SYNCS.PHASECHK.TRANS64.TRYWAIT P0, [R6+URZ+0x348a0], R8 ;  /* 0x0348a008060075a7 */ /* 0x000e24000800017f */
[----:B0-----:R-:W-:Y:S05]  /*1ec20*/  @!P0 BRA `(.L_x_2454) ;  /* 0x0000005800b08947 */ /* 0x001fea0003800000 */
.L_x_2600:
        /* <DEDUP_REMOVED lines=11> */
.L_x_2455:
        /* <DEDUP_REMOVED lines=12> */
[----:B------:R-:W-:Y:S02]  /*1eda0*/  R2UR UR8, R7 ;  /* 0x00000000070872ca */ /* 0x000fe400000e0000 */
[----:B------:R-:W-:-:S05]  /*1edb0*/  LEA R7, R3, R20, 0x7 ;  /* 0x0000001403077211 */ /* 0x000fca00078e38ff */
[----:B------:R-:W-:-:S05]  /*1edc0*/  VIADD R7, R7, 0xffffff80 ;  /* 0xffffff8007077836 */ /* 0x000fca0000000000 */
[----:B------:R-:W-:Y:S01]  /*1edd0*/  R2UR UR11, R7 ;  /* 0x00000000070b72ca */ /* 0x000fe200000e0000 */
[----:B------:R-:W-:Y:S02]  /*1ede0*/  UIADD3 UR14, UR8, 0x1c400, URZ ;  /* 0x0001c400080e7890 */ /* 0x000fe4000fffe03f */
[----:B------:R-:W-:Y:S02]  /*1edf0*/  UIADD3 UR15, UR8, 0x20400, URZ ;  /* 0x00020400080f7890 */ /* 0x000fe4000fffe03f */
[----:B------:R-:W-:-:S03]  /*1ee00*/  UIADD3 UR16, UR8, 0x24400, URZ ;  /* 0x0002440008107890 */ /* 0x000fc6000fffe03f */
[----:B------:R-:W-:Y:S01]  /*1ee10*/  UMOV UR8, UR14 ;  /* 0x0000000e00087c82 */ /* 0x000fe20008000000 */
[----:B------:R-:W-:-:S04]  /*1ee20*/  UMOV UR14, 0x80 ;  /* 0x00000080000e7882 */ /* 0x000fc80000000000 */
        /* <DEDUP_REMOVED lines=9> */
.L_x_2601:
        /* <DEDUP_REMOVED lines=8> */
.L_x_2457:
[----:B01----:R-:W2:Y:S01]  /*1ef40*/  LDL R8, [R1+0x4] ;  /* 0x0000040001087983 */ /* 0x003ea20000100800 */
[----:B------:R-:W-:Y:S01]  /*1ef50*/  R2UR UR11, R7 ;  /* 0x00000000070b72ca */ /* 0x000fe200000e0000 */
[----:B------:R-:W-:Y:S01]  /*1ef60*/  VIADD R7, R5, 0x400 ;  /* 0x0000040005077836 */ /* 0x000fe20000000000 */
        /* <DEDUP_REMOVED lines=10> */
[----:B--2---:R-:W-:-:S04]  /*1f010*/  LEA R6, R8, R7, 0xf ;  /* 0x0000000708067211 */ /* 0x004fc800078e78ff */
[----:B------:R-:W-:Y:S01]  /*1f020*/  R2UR UR8, R6 ;  /* 0x00000000060872ca */ /* 0x000fe200000e0000 */
[----:B------:R-:W-:-:S04]  /*1f030*/  IMAD.MOV.U32 R6, RZ, RZ, 0x6000 ;  /* 0x00006000ff067424 */ /* 0x000fc800078e00ff */
[----:B------:R-:W-:-:S04]  /*1f040*/  IMAD R6, R8, R6, 0x2000 ;  /* 0x0000200008067424 */ /* 0x000fc800078e0206 */
[----:B------:R-:W-:-:S04]  /*1f050*/  IMAD R6, R8, -0x2000, R6 ;  /* 0xffffe00008067824 */ /* 0x000fc800078e0206 */
[----:B------:R0:W-:Y:S01]  /*1f060*/  UTMALDG.4D [UR8], [UR4], desc[UR6] ;  /* 0x00000608040075b4 */ /* 0x0001e20008019000 */
[----:B------:R-:W-:-:S13]  /*1f070*/  R2UR UR14, R6 ;  /* 0x00000000060e72ca */ /* 0x000fda00000e0000 */
[----:B------:R-:W-:-:S03]  /*1f080*/  ULEA UR14, UR14, UR15, 0x1 ;  /* 0x0000000f0e0e7291 */ /* 0x000fc6000f8e083f */
[----:B------:R-:W-:Y:S02]  /*1f090*/  UMOV UR15, 0x40 ;  /* 0x00000040000f7882 */ /* 0x000fe40000000000 */
[----:B0-----:R-:W-:Y:S02]  /*1f0a0*/  UMOV UR10, UR15 ;  /* 0x0000000f000a7c82 */ /* 0x001fe40008000000 */
[----:B------:R-:W-:Y:S02]  /*1f0b0*/  UMOV UR8, UR14 ;  /* 0x0000000e00087c82 */ /* 0x000fe40008000000 */
[----:B------:R1:W-:Y:S02]  /*1f0c0*/  UTMALDG.4D [UR8], [UR4], desc[UR6] ;  /* 0x00000608040075b4 */ /* 0x0003e40008019000 */
[----:B-1----:R-:W-:Y:S01]  /*1f0d0*/  NOP ;  /* 0x0000000000007918 */ /* 0x002fe20000000000 */
.L_x_2453:
[----:B------:R-:W-:Y:S05]  /*1f0e0*/  BSYNC B1 ;  /* 0x0000000000017941 */ /* 0x000fea0003800000 */
.L_x_2452:
[----:B0-----:R-:W2:Y:S04]  /*1f0f0*/  LDL.LU R6, [R1+0x4] ;  /* 0x0000040001067983 */ /* 0x001ea80000300800 */
[----:B------:R-:W3:Y:S01]  /*1f100*/  LDL.LU R8, [R1+0x10] ;  /* 0x0000100001087983 */ /* 0x000ee20000300800 */
[----:B------:R-:W-:Y:S02]  /*1f110*/  PLOP3.LUT P2, PT, PT, PT, PT, 0x8, 0x0 ;  /* 0x000000000000781c */ /* 0x000fe40003f4e170 */
[----:B--2---:R-:W-:-:S04]  /*1f120*/  IADD3 R6, R6, 0x1, RZ ;  /* 0x0000000106067810 */ /* 0x004fc80007ffe0ff */
[----:B------:R-:W-:-:S04]  /*1f130*/  ISETP.NE.AND P0, PT, R6, 0x2, PT ;  /* 0x000000020600780c */ /* 0x000fc80003f05270 */
[----:B------:R-:W-:Y:S02]  /*1f140*/  SEL R7, RZ, 0x1, P0 ;  /* 0x00000001ff077807 */ /* 0x000fe40000000000 */
[----:B------:R-:W-:Y:S01]  /*1f150*/  SEL R9, R6, RZ, P0 ;  /* 0x000000ff06097207 */ /* 0x000fe20000000000 */
[----:B------:R-:W-:Y:S01]  /*1f160*/  VIADD R6, R3, 0xfffffffe ;  /* 0xfffffffe03067836 */ /* 0x000fe20000000000 */
[----:B---3--:R-:W-:-:S03]  /*1f170*/  LOP3.LUT R8, R8, R7, RZ, 0x3c, !PT ;  /* 0x0000000708087212 */ /* 0x008fc600078e3cff */
[----:B------:R0:W-:Y:S01]  /*1f180*/  STL [R1+0x4], R9 ;  /* 0x0000040901007387 */ /* 0x0001e20000100800 */
[----:B------:R-:W-:-:S03]  /*1f190*/  ISETP.GE.AND P0, PT, R6, R4, PT ;  /* 0x000000040600720c */ /* 0x000fc60003f06270 */
[----:B------:R0:W-:Y:S10]  /*1f1a0*/  STL [R1+0x10], R8 ;  /* 0x0000100801007387 */ /* 0x0001f40000100800 */
[----:B0-----:R-:W-:Y:S05]  /*1f1b0*/  @!P0 BRA `(.L_x_2447) ;  /* 0x00000004007c8947 */ /* 0x001fea0003800000 */
[C---:B------:R-:W-:Y:S01]  /*1f1c0*/  LEA R6, R3.reuse, R20, 0x7 ;  /* 0x0000001403067211 */ /* 0x040fe200078e38ff */
[----:B------:R-:W-:-:S03]  /*1f1d0*/  VIADD R3, R3, 0xffffffff ;  /* 0xffffffff03037836 */ /* 0x000fc60000000000 */
[----:B------:R-:W-:-:S07]  /*1f1e0*/  IADD3 R6, R6, -0x100, RZ ;  /* 0xffffff0006067810 */ /* 0x000fce0007ffe0ff */
.L_x_2464:
[----:B------:R-:W-:Y:S05]  /*1f1f0*/  YIELD ;  /* 0x0000000000007946 */ /* 0x000fea0003800000 */
[----:B------:R-:W-:Y:S04]  /*1f200*/  BSSY B1, `(.L_x_2458) ;  /* 0x000004d000017945 */ /* 0x000fe80003800000 */
[----:B0-----:R-:W-:Y:S05]  /*1f210*/  @!P6 BRA `(.L_x_2459) ;  /* 0x00000004002ce947 */ /* 0x001fea0003800000 */
[----:B------:R-:W2:Y:S04]  /*1f220*/  LDL R7, [R1+0x4] ;  /* 0x0000040001077983 */ /* 0x000ea80000100800 */
[----:B------:R-:W3:Y:S01]  /*1f230*/  LDL R8, [R1+0x10] ;  /* 0x0000100001087983 */ /* 0x000ee20000100800 */
[----:B--2---:R-:W-:Y:S01]  /*1f240*/  IMAD R7, R7, 0x8, R5 ;  /* 0x0000000807077824 */ /* 0x004fe200078e0205 */
[----:B---3--:R-:W-:-:S04]  /*1f250*/  SHF.L.U32 R8, R8, 0x1f, RZ ;  /* 0x0000001f08087819 */ /* 0x008fc800000006ff */
[----:B------:R-:W0:Y:S02]  /*1f260*/  SYNCS.PHASECHK.TRANS64.TRYWAIT P0, [R7+URZ+0x348a0], R8 ;  /* 0x0348a008070075a7 */ /* 0x000e24000800017f */
[----:B0-----:R-:W-:Y:S05]  /*1f270*/  @!P0 BRA `(.L_x_2460) ;  /* 0x0000005400448947 */ /* 0x001fea0003800000 */
.L_x_2602:
        /* <DEDUP_REMOVED lines=11> */
.L_x_2461:
        /* <DEDUP_REMOVED lines=28> */
.L_x_2603:
        /* <DEDUP_REMOVED lines=8> */
.L_x_2463:
        /* <DEDUP_REMOVED lines=22> */
.L_x_2459:
[----:B------:R-:W-:Y:S05]  /*1f6d0*/  BSYNC B1 ;  /* 0x0000000000017941 */ /* 0x000fea0003800000 */
.L_x_2458:
[----:B------:R-:W2:Y:S04]  /*1f6e0*/  LDL.LU R7, [R1+0x4] ;  /* 0x0000040001077983 */ /* 0x000ea80000300800 */
[----:B------:R-:W3:Y:S01]  /*1f6f0*/  LDL.LU R8, [R1+0x10] ;  /* 0x0000100001087983 */ /* 0x000ee20000300800 */
[----:B------:R-:W-:Y:S01]  /*1f700*/  VIADD R3, R3, 0xffffffff ;  /* 0xffffffff03037836 */ /* 0x000fe20000000000 */
[----:B------:R-:W-:Y:S02]  /*1f710*/  IADD3 R6, R6, -0x80, RZ ;  /* 0xffffff8006067810 */ /* 0x000fe40007ffe0ff */
[----:B--2---:R-:W-:-:S04]  /*1f720*/  IADD3 R7, R7, 0x1, RZ ;  /* 0x0000000107077810 */ /* 0x004fc80007ffe0ff */
        /* <DEDUP_REMOVED lines=8> */
.L_x_2447:
[----:B------:R-:W-:Y:S05]  /*1f7b0*/  BSYNC B0 ;  /* 0x0000000000007941 */ /* 0x000fea0003800000 */
.L_x_2446:
        /* <DEDUP_REMOVED lines=23> */
.L_x_2466:
        /* <DEDUP_REMOVED lines=11> */
[----:B------:R-:W-:Y:S01]  /*1f9e0*/  MOV R4, UR6 ;  /* 0x0000000600047c02 */ /* 0x000fe20008000f00 */
[----:B------:R-:W-:Y:S01]  /*1f9f0*/  IMAD.U32 R5, RZ, RZ, UR7 ;  /* 0x00000007ff057e24 */ /* 0x000fe2000f8e00ff */
[----:B------:R-:W1:Y:S01]  /*1fa00*/  LDC.64 R2, c[0x4][R2] ;  /* 0x0100000002027b82 */ /* 0x000e620000000a00 */
[----:B------:R-:W-:Y:S01]  /*1fa10*/  MOV R6, UR8 ;  /* 0x0000000800067c02 */ /* 0x000fe20008000f00 */
[----:B------:R-:W-:Y:S01]  /*1fa20*/  IMAD.U32 R7, RZ, RZ, UR9 ;  /* 0x00000009ff077e24 */ /* 0x000fe2000f8e00ff */
[----:B------:R-:W-:Y:S01]  /*1fa30*/  MOV R10, UR4 ;  /* 0x00000004000a7c02 */ /* 0x000fe20008000f00 */
[----:B------:R-:W-:Y:S01]  /*1fa40*/  IMAD.U32 R11, RZ, RZ, UR5 ;  /* 0x00000005ff0b7e24 */ /* 0x000fe2000f8e00ff */
[----:B0-----:R-:W-:Y:S01]  /*1fa50*/  MOV R8, 0x70 ;  /* 0x0000007000087802 */ /* 0x001fe20000000f00 */
[----:B------:R-:W-:Y:S01]  /*1fa60*/  IMAD.MOV.U32 R12, RZ, RZ, 0x1 ;  /* 0x00000001ff0c7424 */ /* 0x000fe200078e00ff */
[----:B------:R-:W-:-:S07]  /*1fa70*/  MOV R13, RZ ;  /* 0x000000ff000d7202 */ /* 0x000fce0000000f00 */
[----:B------:R-:W-:-:S07]  /*1fa80*/  LEPC R20, `(.L_x_2468) ;  /* 0x000000001014794e */ /* 0x000fce0000000000 */
[----:B-1----:R-:W-:Y:S05]  /*1fa90*/  CALL.ABS.NOINC R2 ;  /* 0x0000000002007343 */ /* 0x002fea0003c00000 */
.L_x_2468:
        /* <DEDUP_REMOVED lines=13> */
[----:B------:R-:W-:Y:S01]  /*1fb70*/  MOV R10, UR4 ;  /* 0x00000004000a7c02 */ /* 0x000fe20008000f00 */
[----:B------:R-:W-:Y:S01]  /*1fb80*/  IMAD.U32 R11, RZ, RZ, UR5 ;  /* 0x00000005ff0b7e24 */ /* 0x000fe2000f8e00ff */
[----:B0-----:R-:W-:Y:S01]  /*1fb90*/  MOV R8, 0x70 ;  /* 0x0000007000087802 */ /* 0x001fe20000000f00 */
[----:B------:R-:W-:Y:S01]  /*1fba0*/  IMAD.MOV.U32 R12, RZ, RZ, 0x1 ;  /* 0x00000001ff0c7424 */ /* 0x000fe200078e00ff */
[----:B-1----:R-:W-:-:S07]  /*1fbb0*/  MOV R13, RZ ;  /* 0x000000ff000d7202 */ /* 0x002fce0000000f00 */
[----:B------:R-:W-:-:S07]  /*1fbc0*/  LEPC R20, `(.L_x_2470) ;  /* 0x000000001014794e */ /* 0x000fce0000000000 */
[----:B--2---:R-:W-:Y:S05]  /*1fbd0*/  CALL.ABS.NOINC R2 ;  /* 0x0000000002007343 */ /* 0x004fea0003c00000 */
.L_x_2470:
        /* <DEDUP_REMOVED lines=8> */
[----:B------:R-:W-:Y:S01]  /*1fc60*/  MOV R7, UR7 ;  /* 0x0000000700077c02 */ /* 0x000fe20008000f00 */
[----:B------:R-:W-:Y:S01]  /*1fc70*/  IMAD.U32 R10, RZ, RZ, UR8 ;  /* 0x00000008ff0a7e24 */ /* 0x000fe2000f8e00ff */
[----:B------:R-:W-:Y:S01]  /*1fc80*/  MOV R11, UR9 ;  /* 0x00000009000b7c02 */ /* 0x000fe20008000f00 */
[----:B------:R-:W-:Y:S01]  /*1fc90*/  IMAD.MOV.U32 R8, RZ, RZ, 0x70 ;  /* 0x00000070ff087424 */ /* 0x000fe200078e00ff */
[----:B------:R-:W-:Y:S01]  /*1fca0*/  MOV R12, 0x1 ;  /* 0x00000001000c7802 */ /* 0x000fe20000000f00 */
[----:B------:R-:W-:-:S07]  /*1fcb0*/  IMAD.MOV.U32 R13, RZ, RZ, RZ ;  /* 0x000000ffff0d7224 */ /* 0x000fce00078e00ff */
[----:B------:R-:W-:-:S07]  /*1fcc0*/  LEPC R20, `(.L_x_2469) ;  /* 0x000000001014794e */ /* 0x000fce0000000000 */
[----:B0-----:R-:W-:Y:S05]  /*1fcd0*/  CALL.ABS.NOINC R2 ;  /* 0x0000000002007343 */ /* 0x001fea0003c00000 */
.L_x_2469:
[----:B------:R-:W2:Y:S01]  /*1fce0*/  LDL.LU R2, [R1+0x24] ;  /* 0x0000240001027983 */ /* 0x000ea20000300800 */
[----:B------:R-:W-:-:S03]  /*1fcf0*/  ULDC.64 UR4, c[0x0][0x9f8] ;  /* 0x00027e0000047ab9 */ /* 0x000fc60000000a00 */
[----:B------:R-:W3:Y:S04]  /*1fd00*/  LDL.LU R0, [R1+0x28] ;  /* 0x0000280001007983 */ /* 0x000ee80000300800 */
[----:B------:R-:W4:Y:S04]  /*1fd10*/  LDL.LU R4, [R1+0x30] ;  /* 0x0000300001047983 */ /* 0x000f280000300800 */
[----:B0-----:R-:W4:Y:S01]  /*1fd20*/  LDL.LU R8, [R1+0x1c] ;  /* 0x00001c0001087983 */ /* 0x001f220000300800 */
[----:B------:R-:W-:-:S04]  /*1fd30*/  ISETP.NE.U32.AND P0, PT, RZ, UR4, PT ;  /* 0x00000004ff007c0c */ /* 0x000fc8000bf05070 */
        /* <DEDUP_REMOVED lines=11> */
[----:B----4-:R-:W-:-:S06]  /*1fdf0*/  MOV R0, R8 ;  /* 0x0000000800007202 */ /* 0x010fcc0000000f00 */
[----:B------:R0:W5:Y:S01]  /*1fe00*/  @P0 LDG.E R0, desc[UR56][R2.64] ;  /* 0x0000003802000981 */ /* 0x000162000c1e1900 */
[----:B------:R-:W-:Y:S01]  /*1fe10*/  PLOP3.LUT P1, PT, P6, PT, PT, 0x8, 0x0 ;  /* 0x000000000000781c */ /* 0x000fe2000372e170 */
[----:B0-----:R-:W-:Y:S02]  /*1fe20*/  IMAD R2, R17, 0x80, R4 ;  /* 0x0000008011027824 */ /* 0x001fe400078e0204 */
[----:B------:R-:W0:Y:S02]  /*1fe30*/  LDC R4, c[0x0][0x428] ;  /* 0x00010a00ff047b82 */ /* 0x000e240000000800 */
[----:B0-----:R-:W-:Y:S02]  /*1fe40*/  ISETP.NE.AND P0, PT, R4, 0x1, PT ;  /* 0x000000010400780c */ /* 0x001fe40003f05270 */
[----:B------:R-:W-:-:S11]  /*1fe50*/  MOV R4, R18 ;  /* 0x0000001200047202 */ /* 0x000fd60000000f00 */
[----:B------:R-:W0:Y:S08]  /*1fe60*/  @P0 LDC R7, c[0x0][0x42c] ;  /* 0x00010b00ff070b82 */ /* 0x000e300000000800 */
[----:B------:R-:W1:Y:S01]  /*1fe70*/  @P0 LDC R5, c[0x0][0x430] ;  /* 0x00010c00ff050b82 */ /* 0x000e620000000800 */
[----:B0-----:R-:W-:-:S05]  /*1fe80*/  @P0 IMAD.HI.U32 R6, R18, R7, RZ ;  /* 0x0000000712060227 */ /* 0x001fca00078e00ff */
[----:B-1----:R-:W-:Y:S02]  /*1fe90*/  @P0 SHF.R.U32.HI R4, RZ, R5, R6 ;  /* 0x00000005ff040219 */ /* 0x002fe40000011606 */
[----:B------:R-:W-:-:S04]  /*1fea0*/  ISETP.NE.U32.AND P0, PT, RZ, UR4, PT ;  /* 0x00000004ff007c0c */ /* 0x000fc8000bf05070 */
[----:B------:R-:W-:-:S04]  /*1feb0*/  ISETP.NE.AND.EX P0, PT, RZ, UR5, PT, P0 ;  /* 0x00000005ff007c0c */ /* 0x000fc8000bf05300 */
[----:B------:R-:W-:-:S09]  /*1fec0*/  SEL R3, R8, RZ, !P0 ;  /* 0x000000ff08037207 */ /* 0x000fd20004000000 */
.L_x_2471:
        /* <DEDUP_REMOVED lines=16> */
.L_x_2472:
        /* <DEDUP_REMOVED lines=15> */
.L_x_2473:
        /* <DEDUP_REMOVED lines=9> */
[----:B------:R-:W2:Y:S01]  /*20150*/  LDL R5, [R1+0x20] ;  /* 0x0000200001057983 */ /* 0x000ea20000100800 */
[----:B------:R-:W0:Y:S01]  /*20160*/  LDC.64 R8, c[0x0][0x3f8] ;  /* 0x0000fe00ff087b82 */ /* 0x000e220000000a00 */
[----:B------:R-:W-:Y:S02]  /*20170*/  ULDC.64 UR4, c[0x0][0xa08] ;  /* 0x0002820000047ab9 */ /* 0x000fe40000000a00 */
[----:B0-----:R-:W-:Y:S01]  /*20180*/  LOP3.LUT P0, RZ, R8, UR4, RZ, 0xfc, !PT ;  /* 0x0000000408ff7c12 */ /* 0x001fe2000f80fcff */
[----:B------:R-:W-:-:S03]  /*20190*/  UMOV UR4, 0xffffffff ;  /* 0xffffffff00047882 */ /* 0x000fc60000000000 */
[----:B------:R-:W-:-:S04]  /*201a0*/  LOP3.LUT P0, RZ, R9, UR5, RZ, 0xfc, P0 ;  /* 0x0000000509ff7c12 */ /* 0x000fc8000800fcff */
[----:B-----5:R-:W-:Y:S01]  /*201b0*/  SEL R6, R0, RZ, !P0 ;  /* 0x000000ff00067207 */ /* 0x020fe20004000000 */
[----:B--2---:R-:W-:Y:S01]  /*201c0*/  VIADD R5, R5, 0xffffffff ;  /* 0xffffffff05057836 */ /* 0x004fe20000000000 */
[----:B------:R-:W-:Y:S07]  /*201d0*/  BRA.DIV UR4, `(.L_x_2474) ;  /* 0x0000004604947947 */ /* 0x000fee000b800000 */
.L_x_2606:
[----:B------:R-:W-:Y:S01]  /*201e0*/  UMOV UR4, 0xffffffff ;  /* 0xffffffff00047882 */ /* 0x000fe20000000000 */
[----:B------:R-:W-:Y:S02]  /*201f0*/  SHF.R.S32.HI R17, RZ, 0x1f, R0 ;  /* 0x0000001fff117819 */ /* 0x000fe40000011400 */
[----:B------:R-:W-:Y:S05]  /*20200*/  BRA.DIV UR4, `(.L_x_2475) ;  /* 0x0000004604bc7947 */ /* 0x000fea000b800000 */
[----:B------:R-:W-:-:S13]  /*20210*/  ELECT P6, URZ, PT ;  /* 0x00000000003f782f */ /* 0x000fda00038c0000 */
.L_x_2609:
[----:B------:R-:W-:Y:S05]  /*20220*/  @!P6 BRA `(.L_x_2476) ;  /* 0x000000040024e947 */ /* 0x000fea0003800000 */
[----:B------:R-:W-:-:S04]  /*20230*/  ISETP.NE.U32.AND P0, PT, R8, RZ, PT ;  /* 0x000000ff0800720c */ /* 0x000fc80003f05070 */
[----:B------:R-:W-:-:S13]  /*20240*/  ISETP.NE.AND.EX P0, PT, R9, RZ, PT, P0 ;  /* 0x000000ff0900720c */ /* 0x000fda0003f05300 */
[----:B------:R-:W-:Y:S05]  /*20250*/  @!P0 BRA `(.L_x_2477) ;  /* 0x0000000000448947 */ /* 0x000fea0003800000 */
[----:B------:R-:W0:Y:S01]  /*20260*/  LDC R11, c[0x0][0x41c] ;  /* 0x00010700ff0b7b82 */ /* 0x000e220000000800 */
[----:B------:R-:W-:Y:S01]  /*20270*/  ULDC.64 UR4, c[0x0][0x408] ;  /* 0x0001020000047ab9 */ /* 0x000fe20000000a00 */
[----:B0-----:R-:W-:-:S13]  /*20280*/  ISETP.NE.AND P0, PT, R11, 0x1, PT ;  /* 0x000000010b00780c */ /* 0x001fda0003f05270 */
[----:B------:R-:W0:Y:S02]  /*20290*/  @P0 LDC.64 R6, c[0x0][0x420] ;  /* 0x00010800ff060b82 */ /* 0x000e240000000a00 */
[----:B0-----:R-:W-:Y:S01]  /*202a0*/  @P0 IMAD.HI.U32 R10, R5, R6, RZ ;  /* 0x00000006050a0227 */ /* 0x001fe200078e00ff */
        /* <DEDUP_REMOVED lines=12> */
.L_x_2477:
        /* <DEDUP_REMOVED lines=9> */
.L_x_2610:
        /* <DEDUP_REMOVED lines=11> */
.L_x_2479:
        /* <DEDUP_REMOVED lines=33> */
.L_x_2476:
        /* <DEDUP_REMOVED lines=47> */
.L_x_2611:
[----:B------:R-:W-:Y:S05]  /*209b0*/  BSYNC B0 ;  /* 0x0000000000007941 */ /* 0x000fea0003800000 */
.L_x_2480:
        /* <DEDUP_REMOVED lines=20> */
[----:B------:R-:W-:Y:S01]  /*20b00*/  IMAD.MOV.U32 R2, RZ, RZ, R6 ;  /* 0x000000ffff027224 */ /* 0x000fe200078e0006 */
[----:B------:R-:W-:Y:S02]  /*20b10*/  MOV R3, R10 ;  /* 0x0000000a00037202 */ /* 0x000fe40000000f00 */
[----:B------:R-:W-:-:S13]  /*20b20*/  ISETP.NE.AND.EX P0, PT, R9, RZ, PT, P0 ;  /* 0x000000ff0900720c */ /* 0x000fda0003f05300 */
[----:B------:R-:W-:Y:S05]  /*20b30*/  @!P0 BRA `(.L_x_2488) ;  /* 0x0000000000448947 */ /* 0x000fea0003800000 */
[----:B------:R-:W0:Y:S01]  /*20b40*/  LDC R15, c[0x0][0x41c] ;  /* 0x00010700ff0f7b82 */ /* 0x000e220000000800 */
        /* <DEDUP_REMOVED lines=16> */
.L_x_2488:
[----:B0-----:R-:W0:Y:S01]  /*20c50*/  S2R R8, SR_CgaCtaId ;  /* 0x0000000000087919 */ /* 0x001e220000008800 */
[----:B------:R-:W-:-:S04]  /*20c60*/  MOV R7, 0x400 ;  /* 0x0000040000077802 */ /* 0x000fc80000000f00 */
[----:B0-----:R-:W-:Y:S02]  /*20c70*/  LEA R7, R8, R7, 0x18 ;  /* 0x0000000708077211 */ /* 0x001fe400078ec0ff */
[----:B------:R-:W-:Y:S02]  /*20c80*/  SHF.L.U32 R8, R14, 0x1f, RZ ;  /* 0x0000001f0e087819 */ /* 0x000fe400000006ff */
[----:B------:R-:W-:-:S04]  /*20c90*/  LEA R7, R11, R7, 0x3 ;  /* 0x000000070b077211 */ /* 0x000fc800078e18ff */
[----:B------:R-:W0:Y:S02]  /*20ca0*/  SYNCS.PHASECHK.TRANS64.TRYWAIT P0, [R7+URZ+0x34840], R8 ;  /* 0x03484008070075a7 */ /* 0x000e24000800017f */
[----:B0-----:R-:W-:Y:S05]  /*20cb0*/  @!P0 BRA `(.L_x_2489) ;  /* 0x0000003c00648947 */ /* 0x001fea0003800000 */
.L_x_2612:
        /* <DEDUP_REMOVED lines=11> */
.L_x_2490:
        /* <DEDUP_REMOVED lines=37> */
.L_x_2613:
        /* <DEDUP_REMOVED lines=13> */
.L_x_2492:
[----:B01----:R-:W2:Y:S01]  /*21090*/  LDL.LU R7, [R1] ;  /* 0x0000000001077983 */ /* 0x003ea20000300800 */
[----:B------:R-:W-:Y:S01]  /*210a0*/  MOV R9, 0x400 ;  /* 0x0000040000097802 */ /* 0x000fe20000000f00 */
[----:B------:R-:W0:Y:S01]  /*210b0*/  S2R R12, SR_CgaCtaId ;  /* 0x00000000000c7919 */ /* 0x000e220000008800 */
[----:B------:R-:W-:Y:S01]  /*210c0*/  R2UR UR11, R5 ;  /* 0x00000000050b72ca */ /* 0x000fe200000e0000 */
[----:B------:R-:W-:Y:S01]  /*210d0*/  UIADD3 UR4, UP0, UR36, 0x470, URZ ;  /* 0x0000047024047890 */ /* 0x000fe2000ff1e03f */
[----:B------:R-:W-:Y:S02]  /*210e0*/  R2UR UR13, R6 ;  /* 0x00000000060d72ca */ /* 0x000fe400000e0000 */
[----:B------:R-:W-:Y:S02]  /*210f0*/  R2UR UR12, R4 ;  /* 0x00000000040c72ca */ /* 0x000fe400000e0000 */
[----:B0-----:R-:W-:Y:S02]  /*21100*/  LEA R9, R12, R9, 0x18 ;  /* 0x000000090c097211 */ /* 0x001fe400078ec0ff */
[----:B--2---:R-:W-:-:S02]  /*21110*/  MOV R8, R7 ;  /* 0x0000000700087202 */ /* 0x004fc40000000f00 */
[----:B------:R-:W2:Y:S01]  /*21120*/  LDL R7, [R1+0x8] ;  /* 0x0000080001077983 */ /* 0x000ea20000100800 */
[----:B------:R-:W-:Y:S01]  /*21130*/  UMOV UR10, URZ ;  /* 0x0000003f000a7c82 */ /* 0x000fe20008000000 */
[----:B------:R-:W-:Y:S01]  /*21140*/  UMOV UR7, 0x14f00000 ;  /* 0x14f0000000077882 */ /* 0x000fe20000000000 */
[----:B------:R-:W-:Y:S01]  /*21150*/  IMAD R5, R8, 0x8, R9 ;  /* 0x0000000808057824 */ /* 0x000fe200078e0209 */
[----:B------:R-:W-:Y:S01]  /*21160*/  UMOV UR15, 0x40 ;  /* 0x00000040000f7882 */ /* 0x000fe20000000000 */
[----:B------:R-:W-:-:S03]  /*21170*/  IMAD.MOV.U32 R6, RZ, RZ, R2 ;  /* 0x000000ffff067224 */ /* 0x000fc600078e0002 */
[----:B------:R-:W-:Y:S02]  /*21180*/  R2UR UR9, R5 ;  /* 0x00000000050972ca */ /* 0x000fe400000e0000 */
[----:B------:R-:W-:-:S04]  /*21190*/  LEA R5, R8, R9, 0xf ;  /* 0x0000000908057211 */ /* 0x000fc800078e78ff */
[----:B------:R-:W-:Y:S02]  /*211a0*/  R2UR UR6, R5 ;  /* 0x00000000050672ca */ /* 0x000fe400000e0000 */
[----:B------:R-:W-:-:S05]  /*211b0*/  MOV R5, R3 ;  /* 0x0000000300057202 */ /* 0x000fca0000000f00 */
[----:B------:R-:W-:-:S06]  /*211c0*/  UIADD3 UR9, UR9, 0x34850, URZ ;  /* 0x0003485009097890 */ /* 0x000fcc000fffe03f */
[----:B------:R-:W-:Y:S02]  /*211d0*/  UIADD3 UR8, UR6, 0x400, URZ ;  /* 0x0000040006087890 */ /* 0x000fe4000fffe03f */
[----:B------:R-:W-:-:S03]  /*211e0*/  UIADD3 UR14, UR6, 0x4400, URZ ;  /* 0x00004400060e7890 */ /* 0x000fc6000fffe03f */
[----:B------:R-:W-:Y:S01]  /*211f0*/  UMOV UR6, 0x0 ;  /* 0x0000000000067882 */ /* 0x000fe20000000000 */
[----:B--2---:R-:W-:-:S13]  /*21200*/  R2UR UR5, R7 ;  /* 0x00000000070572ca */ /* 0x004fda00000e0000 */
[----:B------:R-:W-:Y:S02]  /*21210*/  ULEA UR11, UR11, UR5, 0x7 ;  /* 0x000000050b0b7291 */ /* 0x000fe4000f8e383f */
[----:B------:R-:W-:-:S09]  /*21220*/  UIADD3.X UR5, URZ, UR37, URZ, UP0, !UPT ;  /* 0x000000253f057290 */ /* 0x000fd200087fe43f */
[----:B------:R0:W-:Y:S02]  /*21230*/  UTMALDG.4D [UR8], [UR4], desc[UR6] ;  /* 0x00000608040075b4 */ /* 0x0001e40008019000 */
[----:B0-----:R-:W-:Y:S01]  /*21240*/  UMOV UR8, UR14 ;  /* 0x0000000e00087c82 */ /* 0x001fe20008000000 */
[----:B------:R-:W-:Y:S02]  /*21250*/  UMOV UR10, UR15 ;  /* 0x0000000f000a7c82 */ /* 0x000fe40008000000 */
[----:B------:R0:W-:Y:S02]  /*21260*/  UTMALDG.4D [UR8], [UR4], desc[UR6] ;  /* 0x00000608040075b4 */ /* 0x0001e40008019000 */
[----:B0-----:R-:W-:Y:S01]  /*21270*/  NOP ;  /* 0x0000000000007918 */ /* 0x001fe20000000000 */
.L_x_2487:
[----:B------:R-:W-:Y:S05]  /*21280*/  BSYNC B2 ;  /* 0x0000000000027941 */ /* 0x000fea0003800000 */
.L_x_2486:
[----:B------:R-:W2:Y:S04]  /*21290*/  LDL.LU R2, [R1+0x20] ;  /* 0x0000200001027983 */ /* 0x000ea80000300800 */
[----:B------:R0:W-:Y:S04]  /*212a0*/  STL [R1], R11 ;  /* 0x0000000b01007387 */ /* 0x0001e80000100800 */
[----:B------:R0:W-:Y:S02]  /*212b0*/  STL [R1+0xc], R14 ;  /* 0x00000c0e01007387 */ /* 0x0001e40000100800 */
[----:B0-2---:R-:W-:-:S07]  /*212c0*/  VIADD R7, R2, 0xfffffffd ;  /* 0xfffffffd02077836 */ /* 0x005fce0000000000 */
.L_x_2485:
[----:B------:R-:W-:Y:S05]  /*212d0*/  BSYNC B1 ;  /* 0x0000000000017941 */ /* 0x000fea0003800000 */
.L_x_2484:
[----:B------:R-:W-:-:S13]  /*212e0*/  ISETP.NE.AND P0, PT, R10, RZ, PT ;  /* 0x000000ff0a00720c */ /* 0x000fda0003f05270 */
[----:B------:R-:W-:Y:S05]  /*212f0*/  @!P0 BRA `(.L_x_2483) ;  /* 0x0000000c00f48947 */ /* 0x000fea0003800000 */
[----:B------:R-:W-:-:S07]  /*21300*/  MOV R11, R6 ;  /* 0x00000006000b7202 */ /* 0x000fce0000000f00 */
.L_x_2507:
        /* <DEDUP_REMOVED lines=23> */
[----:B------:R-:W-:Y:S01]  /*21480*/  IADD3 R3, -R2, RZ, RZ ;  /* 0x000000ff02037210 */ /* 0x000fe20007ffe1ff */
[----:B------:R-:W-:-:S04]  /*21490*/  IMAD R10, R0, UR7, R10 ;  /* 0x00000007000a7c24 */ /* 0x000fc8000f8e020a */
[----:B------:R-:W-:Y:S01]  /*214a0*/  IMAD R12, R12, R3, R7 ;  /* 0x000000030c0c7224 */ /* 0x000fe200078e0207 */
[----:B------:R-:W-:-:S03]  /*214b0*/  SHF.R.S32.HI R3, RZ, 0x1f, R2 ;  /* 0x0000001fff037819 */ /* 0x000fc60000011402 */
[----:B------:R-:W-:-:S04]  /*214c0*/  IMAD.WIDE.U32 R2, R0, UR6, R2 ;  /* 0x0000000600027c25 */ /* 0x000fc8000f8e0002 */
[----:B------:R-:W-:Y:S01]  /*214d0*/  IMAD.IADD R3, R10, 0x1, R3 ;  /* 0x000000010a037824 */ /* 0x000fe200078e0203 */
[----:B------:R-:W-:-:S04]  /*214e0*/  LEA R10, P0, R2, UR4, 0x2 ;  /* 0x00000004020a7c11 */ /* 0x000fc8000f8010ff */
[----:B------:R-:W-:-:S06]  /*214f0*/  LEA.HI.X R11, R2, UR5, R3, 0x2, P0 ;  /* 0x00000005020b7c11 */ /* 0x000fcc00080f1403 */
[----:B------:R0:W5:Y:S03]  /*21500*/  LDG.E R11, desc[UR56][R10.64] ;  /* 0x000000380a0b7981 */ /* 0x000166000c1e1900 */
.L_x_2495:
[----:B------:R-:W1:Y:S01]  /*21510*/  S2R R3, SR_CgaCtaId ;  /* 0x0000000000037919 */ /* 0x000e620000008800 */
[----:B------:R-:W-:-:S04]  /*21520*/  MOV R2, 0x400 ;  /* 0x0000040000027802 */ /* 0x000fc80000000f00 */
[----:B-1----:R-:W-:Y:S02]  /*21530*/  LEA R2, R3, R2, 0x18 ;  /* 0x0000000203027211 */ /* 0x002fe400078ec0ff */
[----:B------:R-:W-:Y:S02]  /*21540*/  SHF.L.U32 R3, R9, 0x1f, RZ ;  /* 0x0000001f09037819 */ /* 0x000fe400000006ff */
[----:B------:R-:W-:-:S04]  /*21550*/  LEA R2, R8, R2, 0x3 ;  /* 0x0000000208027211 */ /* 0x000fc800078e18ff */
[----:B------:R-:W1:Y:S02]  /*21560*/  SYNCS.PHASECHK.TRANS64.TRYWAIT P0, [R2+URZ+0x34840], R3 ;  /* 0x03484003020075a7 */ /* 0x000e64000800017f */
[----:B-1----:R-:W-:Y:S05]  /*21570*/  @!P0 BRA `(.L_x_2496) ;  /* 0x00000034005c8947 */ /* 0x002fea0003800000 */
.L_x_2614:
        /* <DEDUP_REMOVED lines=11> */
.L_x_2497:
        /* <DEDUP_REMOVED lines=37> */
.L_x_2615:
        /* <DEDUP_REMOVED lines=8> */
.L_x_2499:
        /* <DEDUP_REMOVED lines=14> */
[----:B------:R-:W-:Y:S01]  /*219e0*/  MOV R5, R12 ;  /* 0x0000000c00057202 */ /* 0x000fe20000000f00 */
        /* <DEDUP_REMOVED lines=14> */
.L_x_2494:
[----:B------:R-:W-:Y:S05]  /*21ad0*/  BSYNC B1 ;  /* 0x0000000000017941 */ /* 0x000fea0003800000 */
.L_x_2493:
        /* <DEDUP_REMOVED lines=31> */
.L_x_2502:
[----:B------:R-:W2:Y:S01]  /*21cd0*/  S2R R3, SR_CgaCtaId ;  /* 0x0000000000037919 */ /* 0x000ea20000008800 */
[----:B------:R-:W-:-:S04]  /*21ce0*/  MOV R2, 0x400 ;  /* 0x0000040000027802 */ /* 0x000fc80000000f00 */
[----:B--2---:R-:W-:Y:S02]  /*21cf0*/  LEA R2, R3, R2, 0x18 ;  /* 0x0000000203027211 */ /* 0x004fe400078ec0ff */
[----:B------:R-:W-:-:S03]  /*21d00*/  SHF.L.U32 R3, R14, 0x1f, RZ ;  /* 0x0000001f0e037819 */ /* 0x000fc600000006ff */
[----:B------:R-:W-:-:S04]  /*21d10*/  IMAD R2, R15, 0x8, R2 ;  /* 0x000000080f027824 */ /* 0x000fc800078e0202 */
[----:B------:R-:W2:Y:S02]  /*21d20*/  SYNCS.PHASECHK.TRANS64.TRYWAIT P0, [R2+URZ+0x34840], R3 ;  /* 0x03484003020075a7 */ /* 0x000ea4000800017f */
[----:B--2---:R-:W-:Y:S05]  /*21d30*/  @!P0 BRA `(.L_x_2503) ;  /* 0x0000002c00948947 */ /* 0x004fea0003800000 */
.L_x_2616:
        /* <DEDUP_REMOVED lines=11> */
.L_x_2504:
[----:B------:R-:W3:Y:S01]  /*21df0*/  LDL R13, [R1] ;  /* 0x00000000010d7983 */ /* 0x000ee20000100800 */
[----:B0-----:R-:W-:-:S03]  /*21e00*/  MOV R14, 0x400 ;  /* 0x00000400000e7802 */ /* 0x001fc60000000f00 */
        /* <DEDUP_REMOVED lines=36> */
.L_x_2617:
        /* <DEDUP_REMOVED lines=8> */
.L_x_2506:
        /* <DEDUP_REMOVED lines=18> */
[----:B------:R-:W-:Y:S01]  /*221f0*/  MOV R5, R10 ;  /* 0x0000000a00057202 */ /* 0x000fe20000000f00 */
        /* <DEDUP_REMOVED lines=9> */
.L_x_2501:
[----:B------:R-:W-:Y:S05]  /*22290*/  BSYNC B1 ;  /* 0x0000000000017941 */ /* 0x000fea0003800000 */
.L_x_2500:
[C---:B------:R-:W-:Y:S02]  /*222a0*/  ISETP.GT.AND P0, PT, R7.reuse, 0x1, PT ;  /* 0x000000010700780c */ /* 0x040fe40003f04270 */
[----:B------:R-:W-:-:S11]  /*222b0*/  IADD3 R7, R7, -0x2, RZ ;  /* 0xfffffffe07077810 */ /* 0x000fd60007ffe0ff */
[----:B------:R-:W-:Y:S05]  /*222c0*/  @P0 BRA `(.L_x_2507) ;  /* 0xfffffff000100947 */ /* 0x000fea000383ffff */
.L_x_2483:
[----:B------:R-:W-:Y:S05]  /*222d0*/  BSYNC B0 ;  /* 0x0000000000007941 */ /* 0x000fea0003800000 */
.L_x_2482:
        /* <DEDUP_REMOVED lines=17> */
.L_x_2509:
[----:B------:R-:W-:Y:S05]  /*223f0*/  BSYNC B0 ;  /* 0x0000000000007941 */ /* 0x000fea0003800000 */
.L_x_2508:
        /* <DEDUP_REMOVED lines=11> */
.L_x_2618:
        /* <DEDUP_REMOVED lines=11> */
.L_x_2513:
        /* <DEDUP_REMOVED lines=27> */
.L_x_2511:
[----:B------:R-:W-:Y:S05]  /*22710*/  BSYNC B0 ;  /* 0x0000000000007941 */ /* 0x000fea0003800000 */
.L_x_2510:
        /* <DEDUP_REMOVED lines=9> */
.L_x_2467:
[----:B------:R-:W-:Y:S05]  /*227b0*/  BSYNC B6 ;  /* 0x0000000000067941 */ /* 0x000fea0003800000 */
.L_x_2465:
[----:B------:R-:W-:-:S03]  /*227c0*/  UMOV UR4, 0xffffffff ;  /* 0xffffffff00047882 */ /* 0x000fc60000000000 */
[----:B------:R-:W-:Y:S05]  /*227d0*/  BRA.DIV UR4, `(.L_x_2514) ;  /* 0x0000002604287947 */ /* 0x000fea000b800000 */
[----:B------:R2:W3:Y:S04]  /*227e0*/  SHFL.IDX PT, R4, R16, RZ, 0x1f ;  /* 0x00001fff10047589 */ /* 0x0004e800000e0000 */
[----:B------:R-:W4:Y:S02]  /*227f0*/  SHFL.IDX PT, R16, R16, 0x1, 0x1f ;  /* 0x00201f0010107f89 */ /* 0x000f2400000e0000 */
.L_x_2622:
[----:B------:R-:W5:Y:S01]  /*22800*/  S2R R7, SR_TID.X ;  /* 0x0000000000077919 */ /* 0x000f620000002100 */
[----:B------:R-:W-:Y:S01]  /*22810*/  ULDC UR4, c[0x0][0xc14] ;  /* 0x0003050000047ab9 */ /* 0x000fe20000000800 */
[----:B------:R-:W-:Y:S01]  /*22820*/  BSSY B0, `(.L_x_2515) ;  /* 0x000000b000007945 */ /* 0x000fe20003800000 */
[----:B-1----:R-:W-:Y:S01]  /*22830*/  MOV R0, UR4 ;  /* 0x0000000400007c02 */ /* 0x002fe20008000f00 */
[----:B------:R-:W-:Y:S01]  /*22840*/  IMAD.MOV.U32 R17, RZ, RZ, RZ ;  /* 0x000000ffff117224 */ /* 0x000fe200078e00ff */
[----:B-----5:R-:W-:-:S04]  /*22850*/  LOP3.LUT R7, R7, 0x1f, RZ, 0xc0, !PT ;  /* 0x0000001f07077812 */ /* 0x020fc800078ec0ff */
[C---:B------:R-:W-:Y:S01]  /*22860*/  ISETP.NE.AND P0, PT, R7.reuse, 0x1f, PT ;  /* 0x0000001f0700780c */ /* 0x040fe20003f05270 */
[----:B------:R-:W-:-:S05]  /*22870*/  IMAD.IADD R5, R7, 0x1, R19 ;  /* 0x0000000107057824 */ /* 0x000fca00078e0213 */
[----:B------:R-:W-:-:S13]  /*22880*/  ISETP.GE.OR P0, PT, R5, R0, !P0 ;  /* 0x000000000500720c */ /* 0x000fda0004706670 */
[----:B------:R-:W-:Y:S05]  /*22890*/  @P0 BRA `(.L_x_2516) ;  /* 0x00000000000c0947 */ /* 0x000fea0003800000 */
[----:B------:R-:W1:Y:S02]  /*228a0*/  LDC.64 R2, c[0x0][0xc58] ;  /* 0x00031600ff027b82 */ /* 0x000e640000000a00 */
[----:B-1----:R-:W-:-:S05]  /*228b0*/  IMAD.WIDE R2, R5, 0x4, R2 ;  /* 0x0000000405027825 */ /* 0x002fca00078e0202 */
[----:B------:R1:W5:Y:S02]  /*228c0*/  LDG.E R17, desc[UR56][R2.64] ;  /* 0x0000003802117981 */ /* 0x000364000c1e1900 */
.L_x_2516:
[----:B------:R-:W-:Y:S05]  /*228d0*/  BSYNC B0 ;  /* 0x0000000000007941 */ /* 0x000fea0003800000 */
.L_x_2515:
        /* <DEDUP_REMOVED lines=20> */
[----:B0-----:R-:W-:-:S04]  /*22a20*/  SEL R7, R14, RZ, P0 ;  /* 0x000000ff0e077207 */ /* 0x001fc80000000000 */
[----:B------:R-:W-:-:S05]  /*22a30*/  IADD3 R2, R6, R7, RZ ;  /* 0x0000000706027210 */ /* 0x000fca0007ffe0ff */
[----:B------:R0:W1:Y:S02]  /*22a40*/  SHFL.IDX PT, R14, R2, 0x1f, 0x1f ;  /* 0x03e01f00020e7f89 */ /* 0x00006400000e0000 */
.L_x_2630:
[----:B------:R-:W-:Y:S02]  /*22a50*/  ULDC UR4, c[0x0][0xc10] ;  /* 0x0003040000047ab9 */ /* 0x000fe40000000800 */
[----:B------:R-:W-:-:S04]  /*22a60*/  IMAD.U32 R5, RZ, RZ, UR4 ;  /* 0x00000004ff057e24 */ /* 0x000fc8000f8e00ff */
[----:B-1----:R-:W-:-:S05]  /*22a70*/  IMAD R3, R14, R5, RZ ;  /* 0x000000050e037224 */ /* 0x002fca00078e02ff */
[----:B--2-4-:R-:W-:-:S04]  /*22a80*/  IADD3 R16, R16, R3, RZ ;  /* 0x0000000310107210 */ /* 0x014fc80007ffe0ff */
[----:B---3--:R-:W-:-:S13]  /*22a90*/  ISETP.GT.AND P0, PT, R16, R4, PT ;  /* 0x000000041000720c */ /* 0x008fda0003f04270 */
[----:B------:R-:W-:Y:S05]  /*22aa0*/  @P0 BRA `(.L_x_2518) ;  /* 0x0000000000b40947 */ /* 0x000fea0003800000 */
[----:B------:R-:W1:Y:S02]  /*22ab0*/  LDC R0, c[0x0][0xc14] ;  /* 0x00030500ff007b82 */ /* 0x000e640000000800 */
.L_x_2523:
        /* <DEDUP_REMOVED lines=11> */
[----:B0-----:R-:W0:Y:S02]  /*22b70*/  LDC.64 R2, c[0x0][0xc58] ;  /* 0x00031600ff027b82 */ /* 0x001e240000000a00 */
[----:B0-----:R-:W-:-:S05]  /*22b80*/  IMAD.WIDE R2, R5, 0x4, R2 ;  /* 0x0000000405027825 */ /* 0x001fca00078e0202 */
[----:B------:R1:W5:Y:S02]  /*22b90*/  LDG.E R17, desc[UR56][R2.64] ;  /* 0x0000003802117981 */ /* 0x000364000c1e1900 */
.L_x_2521:
[----:B------:R-:W-:Y:S05]  /*22ba0*/  BSYNC B0 ;  /* 0x0000000000007941 */ /* 0x000fea0003800000 */
.L_x_2520:
[----:B------:R-:W-:-:S03]  /*22bb0*/  UMOV UR4, 0xffffffff ;  /* 0xffffffff00047882 */ /* 0x000fc60000000000 */
[----:B------:R-:W-:Y:S05]  /*22bc0*/  BRA.DIV UR4, `(.L_x_2522) ;  /* 0x0000002604487947 */ /* 0x000fea000b800000 */
[----:B-----5:R-:W2:Y:S01]  /*22bd0*/  SHFL.UP PT, R14, R17, 0x1, RZ ;  /* 0x04200000110e7989 */ /* 0x020ea200000e00ff */
[C---:B------:R-:W-:Y:S02]  /*22be0*/  ISETP.NE.AND P0, PT, R7.reuse, RZ, PT ;  /* 0x000000ff0700720c */ /* 0x040fe40003f05270 */
[C---:B------:R-:W-:Y:S02]  /*22bf0*/  ISETP.GE.U32.AND P1, PT, R7.reuse, 0x2, PT ;  /* 0x000000020700780c */ /* 0x040fe40003f26070 */
[----:B--2---:R-:W-:Y:S02]  /*22c00*/  SEL R14, R14, RZ, P0 ;  /* 0x000000ff0e0e7207 */ /* 0x004fe40000000000 */
[----:B------:R-:W-:Y:S02]  /*22c10*/  ISETP.GE.U32.AND P0, PT, R7, 0x4, PT ;  /* 0x000000040700780c */ /* 0x000fe40003f06070 */
[----:B------:R-:W-:-:S05]  /*22c20*/  IADD3 R13, R17, R14, RZ ;  /* 0x0000000e110d7210 */ /* 0x000fca0007ffe0ff */
[----:B------:R-:W2:Y:S02]  /*22c30*/  SHFL.UP PT, R14, R13, 0x2, RZ ;  /* 0x044000000d0e7989 */ /* 0x000ea400000e00ff */
[----:B--2---:R-:W-:Y:S02]  /*22c40*/  SEL R14, R14, RZ, P1 ;  /* 0x000000ff0e0e7207 */ /* 0x004fe40000800000 */
[----:B------:R-:W-:-:S03]  /*22c50*/  ISETP.GE.U32.AND P1, PT, R7, 0x8, PT ;  /* 0x000000080700780c */ /* 0x000fc60003f26070 */
[----:B-1----:R-:W-:-:S05]  /*22c60*/  IMAD.IADD R3, R13, 0x1, R14 ;  /* 0x000000010d037824 */ /* 0x002fca00078e020e */
[----:B------:R-:W1:Y:S02]  /*22c70*/  SHFL.UP PT, R14, R3, 0x4, RZ ;  /* 0x04800000030e7989 */ /* 0x000e6400000e00ff */
[----:B-1----:R-:W-:Y:S02]  /*22c80*/  SEL R14, R14, RZ, P0 ;  /* 0x000000ff0e0e7207 */ /* 0x002fe40000000000 */
[----:B------:R-:W-:Y:S02]  /*22c90*/  ISETP.GE.U32.AND P0, PT, R7, 0x10, PT ;  /* 0x000000100700780c */ /* 0x000fe40003f06070 */
[----:B------:R-:W-:-:S05]  /*22ca0*/  IADD3 R5, R3, R14, RZ ;  /* 0x0000000e03057210 */ /* 0x000fca0007ffe0ff */
[----:B------:R-:W1:Y:S02]  /*22cb0*/  SHFL.UP PT, R14, R5, 0x8, RZ ;  /* 0x05000000050e7989 */ /* 0x000e6400000e00ff */
[----:B-1----:R-:W-:-:S05]  /*22cc0*/  SEL R6, R14, RZ, P1 ;  /* 0x000000ff0e067207 */ /* 0x002fca0000800000 */
[----:B------:R-:W-:-:S05]  /*22cd0*/  IMAD.IADD R6, R5, 0x1, R6 ;  /* 0x0000000105067824 */ /* 0x000fca00078e0206 */
[----:B------:R-:W1:Y:S02]  /*22ce0*/  SHFL.UP PT, R14, R6, 0x10, RZ ;  /* 0x06000000060e7989 */ /* 0x000e6400000e00ff */
[----:B-1----:R-:W-:-:S04]  /*22cf0*/  SEL R7, R14, RZ, P0 ;  /* 0x000000ff0e077207 */ /* 0x002fc80000000000 */
[----:B0-----:R-:W-:-:S05]  /*22d00*/  IADD3 R2, R6, R7, RZ ;  /* 0x0000000706027210 */ /* 0x001fca0007ffe0ff */
[----:B------:R0:W1:Y:S02]  /*22d10*/  SHFL.IDX PT, R14, R2, 0x1f, 0x1f ;  /* 0x03e01f00020e7f89 */ /* 0x00006400000e0000 */
.L_x_2638:
[----:B------:R-:W-:Y:S02]  /*22d20*/  ULDC UR4, c[0x0][0xc10] ;  /* 0x0003040000047ab9 */ /* 0x000fe40000000800 */
[----:B------:R-:W-:-:S04]  /*22d30*/  IMAD.U32 R5, RZ, RZ, UR4 ;  /* 0x00000004ff057e24 */ /* 0x000fc8000f8e00ff */
[----:B-1----:R-:W-:-:S05]  /*22d40*/  IMAD R3, R14, R5, RZ ;  /* 0x000000050e037224 */ /* 0x002fca00078e02ff */
[----:B------:R-:W-:-:S04]  /*22d50*/  IADD3 R16, R3, R16, RZ ;  /* 0x0000001003107210 */ /* 0x000fc80007ffe0ff */
[----:B------:R-:W-:-:S13]  /*22d60*/  ISETP.GT.AND P0, PT, R16, R4, PT ;  /* 0x000000041000720c */ /* 0x000fda0003f04270 */
[----:B------:R-:W-:Y:S05]  /*22d70*/  @!P0 BRA `(.L_x_2523) ;  /* 0xfffffffc00508947 */ /* 0x000fea000383ffff */
.L_x_2518:
        /* <DEDUP_REMOVED lines=8> */
.L_x_2642:
[----:B------:R-:W-:Y:S02]  /*22e00*/  ISETP.NE.AND P0, PT, R3, RZ, PT ;  /* 0x000000ff0300720c */ /* 0x000fe40003f05270 */
[----:B------:R-:W-:-:S11]  /*22e10*/  MOV R7, RZ ;  /* 0x000000ff00077202 */ /* 0x000fd60000000f00 */
[----:B------:R-:W-:Y:S05]  /*22e20*/  @!P0 BRA `(.L_x_2525) ;  /* 0x0000000000108947 */ /* 0x000fea0003800000 */
[----:B------:R-:W-:Y:S01]  /*22e30*/  UMOV UR4, 0xffffffff ;  /* 0xffffffff00047882 */ /* 0x000fe20000000000 */
[----:B------:R-:W-:Y:S02]  /*22e40*/  VIADD R12, R6, 0xffffffff ;  /* 0xffffffff060c7836 */ /* 0x000fe40000000000 */
[----:B------:R-:W-:Y:S05]  /*22e50*/  BRA.DIV UR4, `(.L_x_2526) ;  /* 0x0000002604bc7947 */ /* 0x000fea000b800000 */
[----:B------:R3:W4:Y:S02]  /*22e60*/  SHFL.IDX PT, R7, R2, R12, 0x1f ;  /* 0x00001f0c02077589 */ /* 0x00072400000e0000 */
.L_x_2525:
[----:B0--3--:R-:W0:Y:S01]  /*22e70*/  LDC.64 R2, c[0x0][0xc68] ;  /* 0x00031a00ff027b82 */ /* 0x009e220000000a00 */
[----:B------:R-:W-:-:S05]  /*22e80*/  IADD3 R19, R6, R19, RZ ;  /* 0x0000001306137210 */ /* 0x000fca0007ffe0ff */
[----:B0-----:R-:W-:-:S05]  /*22e90*/  IMAD.WIDE R2, R19, 0x4, R2 ;  /* 0x0000000413027825 */ /* 0x001fca00078e0202 */
[----:B------:R-:W1:Y:S01]  /*22ea0*/  LDG.E R9, desc[UR56][R2.64] ;  /* 0x0000003802097981 */ /* 0x000e62000c1e1900 */
[----:B----4-:R-:W-:-:S05]  /*22eb0*/  IMAD R16, R7, R5, R16 ;  /* 0x0000000507107224 */ /* 0x010fca00078e0210 */
[----:B------:R-:W-:Y:S01]  /*22ec0*/  IADD3 R7, R4, -R16, RZ ;  /* 0x8000001004077210 */ /* 0x000fe20007ffe0ff */
[----:B-12---:R-:W-:-:S05]  /*22ed0*/  IMAD R6, R17, R9, RZ ;  /* 0x0000000911067224 */ /* 0x006fca00078e02ff */
[----:B------:R-:W-:-:S04]  /*22ee0*/  IABS R8, R6 ;  /* 0x0000000600087213 */ /* 0x000fc80000000000 */
[----:B------:R-:W0:Y:S08]  /*22ef0*/  I2F.RP R11, R8 ;  /* 0x00000008000b7306 */ /* 0x000e300000209400 */
[----:B0-----:R-:W0:Y:S02]  /*22f00*/  MUFU.RCP R11, R11 ;  /* 0x0000000b000b7308 */ /* 0x001e240000001000 */
[----:B0-----:R-:W-:-:S06]  /*22f10*/  VIADD R12, R11, 0xffffffe ;  /* 0x0ffffffe0b0c7836 */ /* 0x001fcc0000000000 */
[----:B------:R-:W0:Y:S02]  /*22f20*/  F2I.FTZ.U32.TRUNC.NTZ R3, R12 ;  /* 0x0000000c00037305 */ /* 0x000e24000021f000 */
[----:B0-----:R-:W-:-:S05]  /*22f30*/  IADD3 R2, RZ, -R3, RZ ;  /* 0x80000003ff027210 */ /* 0x001fca0007ffe0ff */
[----:B------:R-:W-:Y:S02]  /*22f40*/  IMAD R10, R2, R8, RZ ;  /* 0x00000008020a7224 */ /* 0x000fe400078e02ff */
[----:B------:R-:W-:-:S04]  /*22f50*/  IMAD.MOV.U32 R2, RZ, RZ, RZ ;  /* 0x000000ffff027224 */ /* 0x000fc800078e00ff */
[----:B------:R-:W-:Y:S01]  /*22f60*/  IMAD.HI.U32 R10, R3, R10, R2 ;  /* 0x0000000a030a7227 */ /* 0x000fe200078e0002 */
[----:B------:R-:W-:Y:S02]  /*22f70*/  IABS R3, R7 ;  /* 0x0000000700037213 */ /* 0x000fe40000000000 */
[----:B------:R-:W-:-:S03]  /*22f80*/  IABS R2, R6 ;  /* 0x0000000600027213 */ /* 0x000fc60000000000 */
[----:B------:R-:W-:-:S04]  /*22f90*/  IMAD.HI.U32 R10, R10, R3, RZ ;  /* 0x000000030a0a7227 */ /* 0x000fc800078e00ff */
[----:B------:R-:W-:-:S04]  /*22fa0*/  IMAD.MOV R2, RZ, RZ, -R2 ;  /* 0x000000ffff027224 */ /* 0x000fc800078e0a02 */
[----:B------:R-:W-:-:S05]  /*22fb0*/  IMAD R3, R10, R2, R3 ;  /* 0x000000020a037224 */ /* 0x000fca00078e0203 */
[----:B------:R-:W-:-:S13]  /*22fc0*/  ISETP.GT.U32.AND P0, PT, R8, R3, PT ;  /* 0x000000030800720c */ /* 0x000fda0003f04070 */
[----:B------:R-:W-:Y:S01]  /*22fd0*/  @!P0 IADD3 R3, R3, -R8, RZ ;  /* 0x8000000803038210 */ /* 0x000fe20007ffe0ff */
[----:B------:R-:W-:-:S03]  /*22fe0*/  @!P0 VIADD R10, R10, 0x1 ;  /* 0x000000010a0a8836 */ /* 0x000fc60000000000 */
[----:B------:R-:W-:Y:S02]  /*22ff0*/  ISETP.GE.U32.AND P0, PT, R3, R8, PT ;  /* 0x000000080300720c */ /* 0x000fe40003f06070 */
[----:B------:R-:W-:-:S11]  /*23000*/  LOP3.LUT R3, R7, R6, RZ, 0x3c, !PT ;  /* 0x0000000607037212 */ /* 0x000fd600078e3cff */
[----:B------:R-:W-:Y:S02]  /*23010*/  @P0 IADD3 R10, R10, 0x1, RZ ;  /* 0x000000010a0a0810 */ /* 0x000fe40007ffe0ff */
[----:B------:R-:W-:-:S03]  /*23020*/  ISETP.GE.AND P0, PT, R3, RZ, PT ;  /* 0x000000ff0300720c */ /* 0x000fc60003f06270 */
[----:B------:R-:W-:-:S10]  /*23030*/  IMAD.MOV.U32 R2, RZ, RZ, R10 ;  /* 0x000000ffff027224 */ /* 0x000fd400078e000a */
[----:B------:R-:W-:Y:S02]  /*23040*/  @!P0 IADD3 R2, -R2, RZ, RZ ;  /* 0x000000ff02028210 */ /* 0x000fe40007ffe1ff */
[----:B------:R-:W-:-:S13]  /*23050*/  ISETP.NE.AND P0, PT, R6, RZ, PT ;  /* 0x000000ff0600720c */ /* 0x000fda0003f05270 */
[----:B------:R-:W-:-:S05]  /*23060*/  @!P0 LOP3.LUT R2, RZ, R6, RZ, 0x33, !PT ;  /* 0x00000006ff028212 */ /* 0x000fca00078e33ff */
[----:B------:R-:W-:Y:S02]  /*23070*/  IMAD R4, R9, R2, RZ ;  /* 0x0000000209047224 */ /* 0x000fe400078e02ff */
[----:B------:R-:W-:Y:S02]  /*23080*/  IMAD.MOV R2, RZ, RZ, -R2 ;  /* 0x000000ffff027224 */ /* 0x000fe400078e0a02 */
[----:B------:R-:W-:Y:S02]  /*23090*/  IMAD.MOV R8, RZ, RZ, -R4 ;  /* 0x000000ffff087224 */ /* 0x000fe400078e0a04 */
[----:B------:R-:W-:-:S03]  /*230a0*/  IMAD R6, R6, R2, R7 ;  /* 0x0000000206067224 */ /* 0x000fc600078e0207 */
[----:B------:R-:W-:-:S04]  /*230b0*/  VIADDMNMX R9, R8, R5, R9, PT ;  /* 0x0000000508097246 */ /* 0x000fc80003800109 */
[----:B------:R-:W-:-:S04]  /*230c0*/  IABS R5, R9 ;  /* 0x0000000900057213 */ /* 0x000fc80000000000 */
[----:B------:R-:W0:Y:S08]  /*230d0*/  I2F.RP R8, R5 ;  /* 0x0000000500087306 */ /* 0x000e300000209400 */
[----:B0-----:R-:W0:Y:S02]  /*230e0*/  MUFU.RCP R8, R8 ;  /* 0x0000000800087308 */ /* 0x001e240000001000 */
[----:B0-----:R-:W-:-:S06]  /*230f0*/  IADD3 R10, R8, 0xffffffe, RZ ;  /* 0x0ffffffe080a7810 */ /* 0x001fcc0007ffe0ff */
[----:B------:R-:W0:Y:S02]  /*23100*/  F2I.FTZ.U32.TRUNC.NTZ R3, R10 ;  /* 0x0000000a00037305 */ /* 0x000e24000021f000 */
[----:B0-----:R-:W-:-:S05]  /*23110*/  IADD3 R2, RZ, -R3, RZ ;  /* 0x80000003ff027210 */ /* 0x001fca0007ffe0ff */
[----:B------:R-:W-:Y:S02]  /*23120*/  IMAD R7, R2, R5, RZ ;  /* 0x0000000502077224 */ /* 0x000fe400078e02ff */
[----:B------:R-:W-:-:S04]  /*23130*/  IMAD.MOV.U32 R2, RZ, RZ, RZ ;  /* 0x000000ffff027224 */ /* 0x000fc800078e00ff */
        /* <DEDUP_REMOVED lines=8> */
[----:B------:R-:W-:Y:S01]  /*231c0*/  @!P0 IMAD.IADD R8, R8, 0x1, -R5 ;  /* 0x0000000108088824 */ /* 0x000fe200078e0a05 */
[----:B------:R-:W-:-:S04]  /*231d0*/  @!P0 IADD3 R2, R2, 0x1, RZ ;  /* 0x0000000102028810 */ /* 0x000fc80007ffe0ff */
[----:B------:R-:W-:-:S13]  /*231e0*/  ISETP.GE.U32.AND P0, PT, R8, R5, PT ;  /* 0x000000050800720c */ /* 0x000fda0003f06070 */
[----:B------:R-:W-:Y:S01]  /*231f0*/  @P0 VIADD R2, R2, 0x1 ;  /* 0x0000000102020836 */ /* 0x000fe20000000000 */
[----:B------:R-:W-:Y:S01]  /*23200*/  ISETP.GE.AND P0, PT, R3, RZ, PT ;  /* 0x000000ff0300720c */ /* 0x000fe20003f06270 */
[----:B------:R-:W-:-:S12]  /*23210*/  IMAD.IADD R3, R6, 0x1, R4 ;  /* 0x0000000106037824 */ /* 0x000fd800078e0204 */
[----:B------:R-:W-:Y:S02]  /*23220*/  @!P0 IADD3 R2, -R2, RZ, RZ ;  /* 0x000000ff02028210 */ /* 0x000fe40007ffe1ff */
[----:B------:R-:W-:-:S13]  /*23230*/  ISETP.NE.AND P0, PT, R9, RZ, PT ;  /* 0x000000ff0900720c */ /* 0x000fda0003f05270 */
[----:B------:R-:W-:Y:S02]  /*23240*/  @!P0 LOP3.LUT R2, RZ, R9, RZ, 0x33, !PT ;  /* 0x00000009ff028212 */ /* 0x000fe400078e33ff */
[----:B------:R-:W-:-:S05]  /*23250*/  IADD3 R9, -R9, RZ, RZ ;  /* 0x000000ff09097210 */ /* 0x000fca0007ffe1ff */
[----:B------:R-:W-:Y:S01]  /*23260*/  IMAD R18, R2, R9, R3 ;  /* 0x0000000902127224 */ /* 0x000fe200078e0203 */
[----:B------:R-:W-:-:S05]  /*23270*/  LOP3.LUT R2, RZ, R2, RZ, 0x33, !PT ;  /* 0x00000002ff027212 */ /* 0x000fca00078e33ff */
[----:B------:R-:W-:Y:S01]  /*23280*/  IMAD.IADD R17, R17, 0x1, R2 ;  /* 0x0000000111117824 */ /* 0x000fe200078e0202 */
[----:B------:R-:W-:Y:S06]  /*23290*/  BRA `(.L_x_2527) ;  /* 0x00000000001c7947 */ /* 0x000fec0003800000 */
.L_x_2519:
[----:B------:R-:W-:Y:S01]  /*232a0*/  UMOV UR4, URZ ;  /* 0x0000003f00047c82 */ /* 0x000fe20008000000 */
[----:B------:R-:W-:Y:S01]  /*232b0*/  UMOV UR5, URZ ;  /* 0x0000003f00057c82 */ /* 0x000fe20008000000 */
[----:B------:R-:W-:Y:S01]  /*232c0*/  ULDC UR6, c[0x0][0xc14] ;  /* 0x0003050000067ab9 */ /* 0x000fe20000000800 */
[----:B------:R-:W-:Y:S01]  /*232d0*/  MOV R16, R4 ;  /* 0x0000000400107202 */ /* 0x000fe20000000f00 */
[----:B------:R-:W-:Y:S01]  /*232e0*/  IMAD.U32 R17, RZ, RZ, UR4 ;  /* 0x00000004ff117e24 */ /* 0x000fe2000f8e00ff */
[----:B------:R-:W-:Y:S01]  /*232f0*/  MOV R18, UR5 ;  /* 0x0000000500127c02 */ /* 0x000fe20008000f00 */
[----:B------:R-:W-:-:S07]  /*23300*/  IMAD.U32 R19, RZ, RZ, UR6 ;  /* 0x00000006ff137e24 */ /* 0x000fce000f8e00ff */
.L_x_2527:
        /* <DEDUP_REMOVED lines=12> */
.L_x_2442:
[----:B-1----:R-:W3:Y:S01]  /*233d0*/  LDL.LU R0, [R1+0x2c] ;  /* 0x00002c0001007983 */ /* 0x002ee20000300800 */
[----:B------:R-:W-:Y:S01]  /*233e0*/  BSSY B0, `(.L_x_2529) ;  /* 0x000000b000007945 */ /* 0x000fe20003800000 */
[----:B------:R-:W1:Y:S01]  /*233f0*/  S2R R5, SR_CgaCtaId ;  /* 0x0000000000057919 */ /* 0x000e620000008800 */
[----:B---3--:R-:W-:-:S04]  /*23400*/  IADD3 R0, R0, 0x1, RZ ;  /* 0x0000000100007810 */ /* 0x008fc80007ffe0ff */
        /* <DEDUP_REMOVED lines=8> */
.L_x_2645:
[----:B------:R-:W-:Y:S05]  /*23490*/  BSYNC B0 ;  /* 0x0000000000007941 */ /* 0x000fea0003800000 */
.L_x_2529:
[----:B------:R-:W-:-:S03]  /*234a0*/  UMOV UR4, 0xffffffff ;  /* 0xffffffff00047882 */ /* 0x000fc60000000000 */
[----:B------:R-:W-:Y:S05]  /*234b0*/  BRA.DIV UR4, `(.L_x_2531) ;  /* 0x0000002204607947 */ /* 0x000fea000b800000 */
[----:B------:R-:W2:Y:S02]  /*234c0*/  S2R R2, SR_TID.X ;  /* 0x0000000000027919 */ /* 0x000ea40000002100 */
[----:B--2---:R-:W-:-:S04]  /*234d0*/  SHF.R.U32.HI R2, RZ, 0x5, R2 ;  /* 0x00000005ff027819 */ /* 0x004fc80000011602 */
[----:B------:R-:W-:-:S05]  /*234e0*/  LOP3.LUT R2, R2, 0x3, RZ, 0xc0, !PT ;  /* 0x0000000302027812 */ /* 0x000fca00078ec0ff */
[----:B------:R2:W3:Y:S02]  /*234f0*/  SHFL.IDX PT, R14, R2, RZ, 0x1f ;  /* 0x00001fff020e7589 */ /* 0x0004e400000e0000 */
.L_x_2648:
[----:B---3--:R-:W-:-:S13]  /*23500*/  ISETP.NE.AND P0, PT, R14, RZ, PT ;  /* 0x000000ff0e00720c */ /* 0x008fda0003f05270 */
[----:B------:R-:W-:Y:S05]  /*23510*/  @P0 BRA `(.L_x_2197) ;  /* 0x0000000000940947 */ /* 0x000fea0003800000 */
[----:B------:R-:W-:-:S03]  /*23520*/  UMOV UR4, 0xffffffff ;  /* 0xffffffff00047882 */ /* 0x000fc60000000000 */
[----:B------:R-:W-:Y:S05]  /*23530*/  BRA.DIV UR4, `(.L_x_2532) ;  /* 0x0000002204747947 */ /* 0x000fea000b800000 */
[----:B------:R-:W-:-:S13]  /*23540*/  ELECT P6, URZ, PT ;  /* 0x00000000003f782f */ /* 0x000fda00038c0000 */
.L_x_2651:
[----:B------:R-:W-:Y:S05]  /*23550*/  @!P6 BRA `(.L_x_2197) ;  /* 0x000000000084e947 */ /* 0x000fea0003800000 */
[----:B--2---:R-:W2:Y:S02]  /*23560*/  LDL.LU R2, [R1+0x34] ;  /* 0x0000340001027983 */ /* 0x004ea40000300800 */
[----:B--2---:R-:W-:-:S04]  /*23570*/  LOP3.LUT R2, R2, 0x2, RZ, 0xfc, !PT ;  /* 0x0000000202027812 */ /* 0x004fc800078efcff */
[----:B------:R-:W-:-:S13]  /*23580*/  ISETP.NE.AND P2, PT, R2, 0x3, PT ;  /* 0x000000030200780c */ /* 0x000fda0003f45270 */
[----:B------:R-:W-:Y:S05]  /*23590*/  @!P2 BRA `(.L_x_2533) ;  /* 0x000000000004a947 */ /* 0x000fea0003800000 */
[----:B------:R-:W-:Y:S01]  /*235a0*/  BPT.TRAP 0x1 ;  /* 0x000000040000795c */ /* 0x000fe20000300000 */
.L_x_2533:
[----:B-1----:R-:W2:Y:S04]  /*235b0*/  LDL R3, [R1] ;  /* 0x0000000001037983 */ /* 0x002ea80000100800 */
[----:B------:R-:W3:Y:S01]  /*235c0*/  LDL.LU R7, [R1+0xc] ;  /* 0x00000c0001077983 */ /* 0x000ee20000300800 */
[----:B------:R-:W-:-:S05]  /*235d0*/  IADD3 R2, R0, 0x34840, RZ ;  /* 0x0003484000027810 */ /* 0x000fca0007ffe0ff */
[C---:B--2---:R-:W-:Y:S01]  /*235e0*/  IMAD R6, R3.reuse, 0x8, R2 ;  /* 0x0000000803067824 */ /* 0x044fe200078e0202 */
[----:B------:R-:W-:Y:S02]  /*235f0*/  IADD3 R3, R3, 0x1, RZ ;  /* 0x0000000103037810 */ /* 0x000fe40007ffe0ff */
[----:B---3--:R-:W-:Y:S02]  /*23600*/  SHF.L.U32 R5, R7, 0x1f, RZ ;  /* 0x0000001f07057819 */ /* 0x008fe400000006ff */
[C---:B------:R-:W-:Y:S02]  /*23610*/  ISETP.NE.AND P1, PT, R3.reuse, 0x2, PT ;  /* 0x000000020300780c */ /* 0x040fe40003f25270 */
[----:B------:R-:W1:Y:S02]  /*23620*/  SYNCS.PHASECHK.TRANS64.TRYWAIT P0, [R6+URZ], R5 ;  /* 0x00000005060075a7 */ /* 0x000e64000800017f */
[----:B------:R-:W-:Y:S02]  /*23630*/  SEL R4, RZ, 0x1, P1 ;  /* 0x00000001ff047807 */ /* 0x000fe40000800000 */
[----:B------:R-:W-:-:S02]  /*23640*/  SEL R3, R3, RZ, P1 ;  /* 0x000000ff03037207 */ /* 0x000fc40000800000 */
[----:B------:R-:W-:-:S03]  /*23650*/  LOP3.LUT R4, R7, R4, RZ, 0x3c, !PT ;  /* 0x0000000407047212 */ /* 0x000fc600078e3cff */
[----:B------:R-:W-:Y:S01]  /*23660*/  IMAD R7, R3, 0x8, R2 ;  /* 0x0000000803077824 */ /* 0x000fe200078e0202 */
[----:B------:R-:W-:Y:S01]  /*23670*/  SHF.L.U32 R2, R4, 0x1f, RZ ;  /* 0x0000001f04027819 */ /* 0x000fe200000006ff */
[----:B-1----:R-:W-:Y:S06]  /*23680*/  @!P0 BRA `(.L_x_2534) ;  /* 0x0000002000408947 */ /* 0x002fec0003800000 */
.L_x_2652:
[----:B------:R-:W2:Y:S02]  /*23690*/  SYNCS.PHASECHK.TRANS64.TRYWAIT P0, [R7+URZ], R2 ;  /* 0x00000002070075a7 */ /* 0x000ea4000800017f */
[----:B--2---:R-:W-:Y:S05]  /*236a0*/  @!P0 BRA `(.L_x_2535) ;  /* 0x00000020004c8947 */ /* 0x004fea0003800000 */
.L_x_2653:
[----:B------:R-:W-:Y:S05]  /*236b0*/  @!P2 BRA `(.L_x_2536) ;  /* 0x000000000004a947 */ /* 0x000fea0003800000 */
[----:B------:R-:W-:Y:S01]  /*236c0*/  BPT.TRAP 0x1 ;  /* 0x000000040000795c */ /* 0x000fe20000300000 */
.L_x_2536:
[----:B------:R-:W3:Y:S01]  /*236d0*/  LDL.LU R4, [R1] ;  /* 0x0000000001047983 */ /* 0x000ee20000300800 */
[----:B------:R-:W-:-:S05]  /*236e0*/  IADD3 R0, R0, 0x34860, RZ ;  /* 0x0003486000007810 */ /* 0x000fca0007ffe0ff */
[----:B---3--:R-:W-:-:S04]  /*236f0*/  IMAD R4, R4, 0x8, R0 ;  /* 0x0000000804047824 */ /* 0x008fc800078e0200 */
[----:B------:R-:W3:Y:S02]  /*23700*/  SYNCS.PHASECHK.TRANS64.TRYWAIT P0, [R4+URZ], R5 ;  /* 0x00000005040075a7 */ /* 0x000ee4000800017f */
[----:B---3--:R-:W-:Y:S05]  /*23710*/  @!P0 BRA `(.L_x_2537) ;  /* 0x0000002000448947 */ /* 0x008fea0003800000 */
.L_x_2654:
[----:B------:R-:W-:-:S07]  /*23720*/  LEA R3, R3, R0, 0x3 ;  /* 0x0000000003037211 */ /* 0x000fce00078e18ff */
.L_x_2538:
[----:B----4-:R4:W0:Y:S02]  /*23730*/  SYNCS.PHASECHK.TRANS64.TRYWAIT P0, [R3+URZ], R2 ;  /* 0x00000002030075a7 */ /* 0x010824000800017f */
[----:B0-----:R-:W-:Y:S05]  /*23740*/  @!P0 NANOSLEEP.SYNCS 0x989680 ;  /* 0x009896800000895d */ /* 0x001fea0003900000 */
[----:B------:R-:W0:Y:S02]  /*23750*/  @!P0 SYNCS.PHASECHK.TRANS64 P0, [R3+URZ], R2 ;  /* 0x00000002030085a7 */ /* 0x000e24000800007f */
[----:B0-----:R-:W-:Y:S05]  /*23760*/  @!P0 BRA `(.L_x_2538) ;  /* 0xfffffffc00f08947 */ /* 0x001fea000383ffff */
.L_x_2197:
[----:B------:R-:W-:Y:S05]  /*23770*/  BSYNC B7 ;  /* 0x0000000000077941 */ /* 0x000fea0003800000 */
.L_x_2194:
[----:B------:R-:W-:Y:S05]  /*23780*/  EXIT ;  /* 0x000000000000794d */ /* 0x000fea0003800000 */
.L_x_2215:
[----:B0-----:R0:W1:Y:S02]  /*23790*/  SYNCS.PHASECHK.TRANS64.TRYWAIT P5, [R3+URZ+0x34890], R0 ;  /* 0x03489000030075a7 */ /* 0x00106400080a017f */
[----:B-1----:R-:W-:Y:S05]  /*237a0*/  @!P5 NANOSLEEP.SYNCS 0x989680 ;  /* 0x009896800000d95d */ /* 0x002fea0003900000 */
[----:B------:R-:W1:Y:S02]  /*237b0*/  @!P5 SYNCS.PHASECHK.TRANS64 P5, [R3+URZ+0x34890], R0 ;  /* 0x034890000300d5a7 */ /* 0x000e6400080a007f */
[----:B-1----:R-:W-:Y:S05]  /*237c0*/  @!P5 BRA `(.L_x_2215) ;  /* 0xfffffffc00f0d947 */ /* 0x002fea000383ffff */
[----:B------:R-:W-:Y:S05]  /*237d0*/  BRA `(.L_x_2539) ;  /* 0xfffffdfc00607947 */ /* 0x000fea000383ffff */
.L_x_2269:
[----:B-1----:R1:W3:Y:S02]  /*237e0*/  SYNCS.PHASECHK.TRANS64.TRYWAIT P5, [R3+URZ+0x34890], R0 ;  /* 0x03489000030075a7 */ /* 0x0022e400080a017f */
[----:B---3--:R-:W-:Y:S05]  /*237f0*/  @!P5 NANOSLEEP.SYNCS 0x989680 ;  /* 0x009896800000d95d */ /* 0x008fea0003900000 */
[----:B------:R-:W3:Y:S02]  /*23800*/  @!P5 SYNCS.PHASECHK.TRANS64 P5, [R3+URZ+0x34890], R0 ;  /* 0x034890000300d5a7 */ /* 0x000ee400080a007f */
[----:B---3--:R-:W-:Y:S05]  /*23810*/  @!P5 BRA `(.L_x_2269) ;  /* 0xfffffffc00f0d947 */ /* 0x008fea000383ffff */
[----:B------:R-:W-:Y:S05]  /*23820*/  BRA `(.L_x_2540) ;  /* 0xfffffe2c00e87947 */ /* 0x000fea000383ffff */
.L_x_2294:
[----:B0-----:R0:W1:Y:S02]  /*23830*/  SYNCS.PHASECHK.TRANS64.TRYWAIT P4, [R3+URZ+0x34890], R0 ;  /* 0x03489000030075a7 */ /* 0x001064000808017f */
[----:B-1----:R-:W-:Y:S05]  /*23840*/  @!P4 NANOSLEEP.SYNCS 0x989680 ;  /* 0x009896800000c95d */ /* 0x002fea0003900000 */
[----:B------:R-:W1:Y:S02]  /*23850*/  @!P4 SYNCS.PHASECHK.TRANS64 P4, [R3+URZ+0x34890], R0 ;  /* 0x034890000300c5a7 */ /* 0x000e64000808007f */
[----:B-1----:R-:W-:Y:S05]  /*23860*/  @!P4 BRA `(.L_x_2294) ;  /* 0xfffffffc00f0c947 */ /* 0x002fea000383ffff */
[----:B------:R-:W-:Y:S05]  /*23870*/  BRA `(.L_x_2541) ;  /* 0xfffffe5c00cc7947 */ /* 0x000fea000383ffff */
.L_x_2300:
[----:B-1----:R1:W2:Y:S02]  /*23880*/  SYNCS.PHASECHK.TRANS64.TRYWAIT P4, [R3+URZ+0x348b0], R0 ;  /* 0x0348b000030075a7 */ /* 0x0022a4000808017f */
[----:B--2---:R-:W-:Y:S05]  /*23890*/  @!P4 NANOSLEEP.SYNCS 0x989680 ;  /* 0x009896800000c95d */ /* 0x004fea0003900000 */
[----:B------:R-:W2:Y:S02]  /*238a0*/  @!P4 SYNCS.PHASECHK.TRANS64 P4, [R3+URZ+0x348b0], R0 ;  /* 0x0348b0000300c5a7 */ /* 0x000ea4000808007f */
[----:B--2---:R-:W-:Y:S05]  /*238b0*/  @!P4 BRA `(.L_x_2300) ;  /* 0xfffffffc00f0c947 */ /* 0x004fea000383ffff */
[----:B------:R-:W-:Y:S05]  /*238c0*/  BRA `(.L_x_2542) ;  /* 0xfffffe6000cc7947 */ /* 0x000fea000383ffff */
.L_x_2322:
[----:B------:R-:W-:Y:S01]  /*238d0*/  BSSY B1, `(.L_x_2543) ;  /* 0x0000008000017945 */ /* 0x000fe20003800000 */
[----:B------:R-:W-:Y:S01]  /*238e0*/  IMAD.MOV.U32 R13, RZ, RZ, R4 ;  /* 0x000000ffff0d7224 */ /* 0x000fe200078e0004 */
[----:B------:R-:W-:Y:S01]  /*238f0*/  MOV R12, RZ ;  /* 0x000000ff000c7202 */ /* 0x000fe20000000f00 */
[----:B------:R-:W-:Y:S01]  /*23900*/  IMAD.MOV.U32 R11, RZ, RZ, 0x1c1f ;  /* 0x00001c1fff0b7424 */ /* 0x000fe200078e00ff */
[----:B------:R-:W-:-:S07]  /*23910*/  MOV R15, 0xffffffff ;  /* 0xffffffff000f7802 */ /* 0x000fce0000000f00 */
[----:B------:R-:W-:Y:S05]  /*23920*/  WARPSYNC.COLLECTIVE R15, `(.L_x_2544) ;  /* 0x000000000f087348 */ /* 0x000fea0003c00000 */
[----:B------:R0:W1:Y:S02]  /*23930*/  SHFL.IDX P6, R14, R13, R12, R11 ;  /* 0x0000000c0d0e7389 */ /* 0x00006400000c000b */
[----:B01----:R-:W-:Y:S01]  /*23940*/  ENDCOLLECTIVE ;  /* 0x000000000000791b */ /* 0x003fe20003800000 */
.L_x_2544:
[----:B------:R-:W-:Y:S05]  /*23950*/  BSYNC B1 ;  /* 0x0000000000017941 */ /* 0x000fea0003800000 */
.L_x_2543:
[----:B------:R-:W-:Y:S05]  /*23960*/  BRA `(.L_x_2545) ;  /* 0xfffffe7c00b47947 */ /* 0x000fea000383ffff */
.L_x_2323:
        /* <DEDUP_REMOVED lines=8> */
.L_x_2547:
[----:B------:R-:W-:Y:S05]  /*239f0*/  BSYNC B1 ;  /* 0x0000000000017941 */ /* 0x000fea0003800000 */
.L_x_2546:
[----:B------:R-:W-:Y:S05]  /*23a00*/  BRA `(.L_x_2548) ;  /* 0xfffffe7c00947947 */ /* 0x000fea000383ffff */
.L_x_2324:
        /* <DEDUP_REMOVED lines=8> */
.L_x_2550:
[----:B------:R-:W-:Y:S05]  /*23a90*/  BSYNC B1 ;  /* 0x0000000000017941 */ /* 0x000fea0003800000 */
.L_x_2549:
[----:B------:R-:W-:Y:S05]  /*23aa0*/  BRA `(.L_x_2551) ;  /* 0xfffffe7c00747947 */ /* 0x000fea000383ffff */
.L_x_2325:
        /* <DEDUP_REMOVED lines=8> */
.L_x_2553:
[----:B------:R-:W-:Y:S05]  /*23b30*/  BSYNC B1 ;  /* 0x0000000000017941 */ /* 0x000fea0003800000 */
.L_x_2552:
[----:B------:R-:W-:Y:S05]  /*23b40*/  BRA `(.L_x_2554) ;  /* 0xfffffe7c00547947 */ /* 0x000fea000383ffff */
.L_x_2326:
[----:B------:R-:W-:Y:S01]  /*23b50*/  BSSY B1, `(.L_x_2555) ;  /* 0x0000008000017945 */ /* 0x000fe20003800000 */
[----:B------:R-:W-:Y:S01]  /*23b60*/  IMAD.MOV.U32 R13, RZ, RZ, R4 ;  /* 0x000000ffff0d7224 */ /* 0x000fe200078e0004 */
[----:B------:R-:W-:Y:S01]  /*23b70*/  MOV R12, 0x1 ;  /* 0x00000001000c7802 */ /* 0x000fe20000000f00 */
[----:B------:R-:W-:Y:S01]  /*23b80*/  IMAD.MOV.U32 R11, RZ, RZ, 0x1c1f ;  /* 0x00001c1fff0b7424 */ /* 0x000fe200078e00ff */
[----:B------:R-:W-:-:S07]  /*23b90*/  MOV R15, 0xffffffff ;  /* 0xffffffff000f7802 */ /* 0x000fce0000000f00 */
[----:B------:R-:W-:Y:S05]  /*23ba0*/  WARPSYNC.COLLECTIVE R15, `(.L_x_2556) ;  /* 0x000000000f087348 */ /* 0x000fea0003c00000 */
[----:B------:R0:W1:Y:S02]  /*23bb0*/  SHFL.IDX P6, R14, R13, R12, R11 ;  /* 0x0000000c0d0e7389 */ /* 0x00006400000c000b */
[----:B01----:R-:W-:Y:S01]  /*23bc0*/  ENDCOLLECTIVE ;  /* 0x000000000000791b */ /* 0x003fe20003800000 */
.L_x_2556:
[----:B------:R-:W-:Y:S05]  /*23bd0*/  BSYNC B1 ;  /* 0x0000000000017941 */ /* 0x000fea0003800000 */
.L_x_2555:
[----:B------:R-:W-:Y:S05]  /*23be0*/  BRA `(.L_x_2557) ;  /* 0xfffffe7c00347947 */ /* 0x000fea000383ffff */
.L_x_2327:
        /* <DEDUP_REMOVED lines=8> */
.L_x_2559:
[----:B------:R-:W-:Y:S05]  /*23c70*/  BSYNC B1 ;  /* 0x0000000000017941 */ /* 0x000fea0003800000 */
.L_x_2558:
[----:B------:R-:W-:Y:S05]  /*23c80*/  BRA `(.L_x_2560) ;  /* 0xfffffe7c00187947 */ /* 0x000fea000383ffff */
.L_x_2328:
        /* <DEDUP_REMOVED lines=8> */
.L_x_2562:
[----:B------:R-:W-:Y:S05]  /*23d10*/  BSYNC B1 ;  /* 0x0000000000017941 */ /* 0x000fea0003800000 */
.L_x_2561:
[----:B------:R-:W-:Y:S05]  /*23d20*/  BRA `(.L_x_2563) ;  /* 0xfffffe7800fc7947 */ /* 0x000fea000383ffff */
.L_x_2329:
        /* <DEDUP_REMOVED lines=8> */
.L_x_2565:
[----:B------:R-:W-:Y:S05]  /*23db0*/  BSYNC B1 ;  /* 0x0000000000017941 */ /* 0x000fea0003800000 */
.L_x_2564:
[----:B------:R-:W-:Y:S05]  /*23dc0*/  BRA `(.L_x_2566) ;  /* 0xfffffe7800e07947 */ /* 0x000fea000383ffff */
.L_x_2331:
[----:B0-----:R0:W1:Y:S02]  /*23dd0*/  SYNCS.PHASECHK.TRANS64.TRYWAIT P2, [R18+URZ+0x34800], R5 ;  /* 0x03480005120075a7 */ /* 0x001064000804017f */
[----:B-1----:R-:W-:Y:S05]  /*23de0*/  @!P2 NANOSLEEP.SYNCS 0x989680 ;  /* 0x009896800000a95d */ /* 0x002fea0003900000 */
[----:B------:R-:W1:Y:S02]  /*23df0*/  @!P2 SYNCS.PHASECHK.TRANS64 P2, [R18+URZ+0x34800], R5 ;  /* 0x034800051200a5a7 */ /* 0x000e64000804007f */
[----:B-1----:R-:W-:Y:S05]  /*23e00*/  @!P2 BRA `(.L_x_2331) ;  /* 0xfffffffc00f0a947 */ /* 0x002fea000383ffff */
[----:B------:R-:W-:Y:S05]  /*23e10*/  BRA `(.L_x_2567) ;  /* 0xfffffe7c00407947 */ /* 0x000fea000383ffff */
.L_x_2359:
        /* <DEDUP_REMOVED lines=8> */
.L_x_2569:
[----:B------:R-:W-:Y:S05]  /*23ea0*/  BSYNC B1 ;  /* 0x0000000000017941 */ /* 0x000fea0003800000 */
.L_x_2568:
[----:B------:R-:W-:Y:S05]  /*23eb0*/  BRA `(.L_x_2570) ;  /* 0xfffffea800bc7947 */ /* 0x000fea000383ffff */
.L_x_2360:
        /* <DEDUP_REMOVED lines=8> */
.L_x_2572:
[----:B------:R-:W-:Y:S05]  /*23f40*/  BSYNC B1 ;  /* 0x0000000000017941 */ /* 0x000fea0003800000 */
.L_x_2571:
[----:B------:R-:W-:Y:S05]  /*23f50*/  BRA `(.L_x_2573) ;  /* 0xfffffea8009c7947 */ /* 0x000fea000383ffff */
.L_x_2361:
        /* <DEDUP_REMOVED lines=8> */
.L_x_2575:
[----:B------:R-:W-:Y:S05]  /*23fe0*/  BSYNC B1 ;  /* 0x0000000000017941 */ /* 0x000fea0003800000 */
.L_x_2574:
[----:B------:R-:W-:Y:S05]  /*23ff0*/  BRA `(.L_x_2576) ;  /* 0xfffffea8007c7947 */ /* 0x000fea000383ffff */
.L_x_2362:
        /* <DEDUP_REMOVED lines=8> */
.L_x_2578:
[----:B------:R-:W-:Y:S05]  /*24080*/  BSYNC B1 ;  /* 0x0000000000017941 */ /* 0x000fea0003800000 */
.L_x_2577:
[----:B------:R-:W-:Y:S05]  /*24090*/  BRA `(.L_x_2579) ;  /* 0xfffffea8005c7947 */ /* 0x000fea000383ffff */
.L_x_2363:
        /* <DEDUP_REMOVED lines=8> */
.L_x_2581:
[----:B------:R-:W-:Y:S05]  /*24120*/  BSYNC B1 ;  /* 0x0000000000017941 */ /* 0x000fea0003800000 */
.L_x_2580:
[----:B------:R-:W-:Y:S05]  /*24130*/  BRA `(.L_x_2582) ;  /* 0xfffffea8003c7947 */ /* 0x000fea000383ffff */
.L_x_2364:
        /* <DEDUP_REMOVED lines=8> */
.L_x_2584:
[----:B------:R-:W-:Y:S05]  /*241c0*/  BSYNC B1 ;  /* 0x0000000000017941 */ /* 0x000fea0003800000 */
.L_x_2583:
[----:B------:R-:W-:Y:S05]  /*241d0*/  BRA `(.L_x_2585) ;  /* 0xfffffea800207947 */ /* 0x000fea000383ffff */
.L_x_2365:
        /* <DEDUP_REMOVED lines=8> */
.L_x_2587:
[----:B------:R-:W-:Y:S05]  /*24260*/  BSYNC B1 ;  /* 0x0000000000017941 */ /* 0x000fea0003800000 */
.L_x_2586:
[----:B------:R-:W-:Y:S05]  /*24270*/  BRA `(.L_x_2588) ;  /* 0xfffffea800047947 */ /* 0x000fea000383ffff */
.L_x_2366:
        /* <DEDUP_REMOVED lines=8> */
.L_x_2590:
[----:B------:R-:W-:Y:S05]  /*24300*/  BSYNC B1 ;  /* 0x0000000000017941 */ /* 0x000fea0003800000 */
.L_x_2589:
[----:B------:R-:W-:Y:S05]  /*24310*/  BRA `(.L_x_2591) ;  /* 0xfffffea400e87947 */ /* 0x000fea000383ffff */
.L_x_2368:
[----:B0-----:R0:W1:Y:S02]  /*24320*/  SYNCS.PHASECHK.TRANS64.TRYWAIT P2, [R18+URZ+0x34800], R9 ;  /* 0x03480009120075a7 */ /* 0x001064000804017f */
[----:B-1----:R-:W-:Y:S05]  /*24330*/  @!P2 NANOSLEEP.SYNCS 0x989680 ;  /* 0x009896800000a95d */ /* 0x002fea0003900000 */
[----:B------:R-:W1:Y:S02]  /*24340*/  @!P2 SYNCS.PHASECHK.TRANS64 P2, [R18+URZ+0x34800], R9 ;  /* 0x034800091200a5a7 */ /* 0x000e64000804007f */
[----:B-1----:R-:W-:Y:S05]  /*24350*/  @!P2 BRA `(.L_x_2368) ;  /* 0xfffffffc00f0a947 */ /* 0x002fea000383ffff */
[----:B------:R-:W-:Y:S05]  /*24360*/  BRA `(.L_x_2592) ;  /* 0xfffffea800487947 */ /* 0x000fea000383ffff */
.L_x_2382:
[----:B-1----:R1:W2:Y:S02]  /*24370*/  SYNCS.PHASECHK.TRANS64.TRYWAIT P2, [R0+URZ+0x34830], R3 ;  /* 0x03483003000075a7 */ /* 0x0022a4000804017f */
[----:B--2---:R-:W-:Y:S05]  /*24380*/  @!P2 NANOSLEEP.SYNCS 0x989680 ;  /* 0x009896800000a95d */ /* 0x004fea0003900000 */
[----:B------:R-:W2:Y:S02]  /*24390*/  @!P2 SYNCS.PHASECHK.TRANS64 P2, [R0+URZ+0x34830], R3 ;  /* 0x034830030000a5a7 */ /* 0x000ea4000804007f */
[----:B--2---:R-:W-:Y:S05]  /*243a0*/  @!P2 BRA `(.L_x_2382) ;  /* 0xfffffffc00f0a947 */ /* 0x004fea000383ffff */
[----:B------:R-:W-:Y:S05]  /*243b0*/  BRA `(.L_x_2381) ;  /* 0xfffffecc00f07947 */ /* 0x000fea000383ffff */
.L_x_2390:
[----:B-1----:R1:W2:Y:S02]  /*243c0*/  SYNCS.PHASECHK.TRANS64.TRYWAIT P2, [R14+URZ+0x34830], R11 ;  /* 0x0348300b0e0075a7 */ /* 0x0022a4000804017f */
[----:B--2---:R-:W-:Y:S05]  /*243d0*/  @!P2 NANOSLEEP.SYNCS 0x989680 ;  /* 0x009896800000a95d */ /* 0x004fea0003900000 */
[----:B------:R-:W2:Y:S02]  /*243e0*/  @!P2 SYNCS.PHASECHK.TRANS64 P2, [R14+URZ+0x34830], R11 ;  /* 0x0348300b0e00a5a7 */ /* 0x000ea4000804007f */
[----:B--2---:R-:W-:Y:S05]  /*243f0*/  @!P2 BRA `(.L_x_2390) ;  /* 0xfffffffc00f0a947 */ /* 0x004fea000383ffff */
[----:B------:R-:W-:Y:S05]  /*24400*/  BRA `(.L_x_2389) ;  /* 0xffffff04001c7947 */ /* 0x000fea000383ffff */
.L_x_2395:
[----:B-1----:R1:W2:Y:S02]  /*24410*/  SYNCS.PHASECHK.TRANS64.TRYWAIT P2, [R15+URZ+0x34850], R0 ;  /* 0x034850000f0075a7 */ /* 0x0022a4000804017f */
[----:B--2---:R-:W-:Y:S05]  /*24420*/  @!P2 NANOSLEEP.SYNCS 0x989680 ;  /* 0x009896800000a95d */ /* 0x004fea0003900000 */
[----:B------:R-:W2:Y:S02]  /*24430*/  @!P2 SYNCS.PHASECHK.TRANS64 P2, [R15+URZ+0x34850], R0 ;  /* 0x034850000f00a5a7 */ /* 0x000ea4000804007f */
[----:B--2---:R-:W-:Y:S05]  /*24440*/  @!P2 BRA `(.L_x_2395) ;  /* 0xfffffffc00f0a947 */ /* 0x004fea000383ffff */
[----:B------:R-:W-:Y:S05]  /*24450*/  BRA `(.L_x_2394) ;  /* 0xffffff0c00fc7947 */ /* 0x000fea000383ffff */
.L_x_2403:
[----:B-1----:R1:W2:Y:S02]  /*24460*/  SYNCS.PHASECHK.TRANS64.TRYWAIT P2, [R8+URZ+0x34830], R9 ;  /* 0x03483009080075a7 */ /* 0x0022a4000804017f */
[----:B--2---:R-:W-:Y:S05]  /*24470*/  @!P2 NANOSLEEP.SYNCS 0x989680 ;  /* 0x009896800000a95d */ /* 0x004fea0003900000 */
[----:B------:R-:W2:Y:S02]  /*24480*/  @!P2 SYNCS.PHASECHK.TRANS64 P2, [R8+URZ+0x34830], R9 ;  /* 0x034830090800a5a7 */ /* 0x000ea4000804007f */
[----:B--2---:R-:W-:Y:S05]  /*24490*/  @!P2 BRA `(.L_x_2403) ;  /* 0xfffffffc00f0a947 */ /* 0x004fea000383ffff */
[----:B------:R-:W-:Y:S05]  /*244a0*/  BRA `(.L_x_2402) ;  /* 0xffffff38007c7947 */ /* 0x000fea000383ffff */
.L_x_2408:
[----:B-1----:R1:W2:Y:S02]  /*244b0*/  SYNCS.PHASECHK.TRANS64.TRYWAIT P2, [R14+URZ+0x34850], R7 ;  /* 0x034850070e0075a7 */ /* 0x0022a4000804017f */
[----:B--2---:R-:W-:Y:S05]  /*244c0*/  @!P2 NANOSLEEP.SYNCS 0x989680 ;  /* 0x009896800000a95d */ /* 0x004fea0003900000 */
[----:B------:R-:W2:Y:S02]  /*244d0*/  @!P2 SYNCS.PHASECHK.TRANS64 P2, [R14+URZ+0x34850], R7 ;  /* 0x034850070e00a5a7 */ /* 0x000ea4000804007f */
[----:B--2---:R-:W-:Y:S05]  /*244e0*/  @!P2 BRA `(.L_x_2408) ;  /* 0xfffffffc00f0a947 */ /* 0x004fea000383ffff */
[----:B------:R-:W-:Y:S05]  /*244f0*/  BRA `(.L_x_2407) ;  /* 0xffffff44005c7947 */ /* 0x000fea000383ffff */
.L_x_2414:
[----:B-1----:R1:W2:Y:S02]  /*24500*/  SYNCS.PHASECHK.TRANS64.TRYWAIT P0, [R11+URZ+0x34850], R0 ;  /* 0x034850000b0075a7 */ /* 0x0022a4000800017f */
[----:B--2---:R-:W-:Y:S05]  /*24510*/  @!P0 NANOSLEEP.SYNCS 0x989680 ;  /* 0x009896800000895d */ /* 0x004fea0003900000 */
[----:B------:R-:W2:Y:S02]  /*24520*/  @!P0 SYNCS.PHASECHK.TRANS64 P0, [R11+URZ+0x34850], R0 ;  /* 0x034850000b0085a7 */ /* 0x000ea4000800007f */
[----:B--2---:R-:W-:Y:S05]  /*24530*/  @!P0 BRA `(.L_x_2414) ;  /* 0xfffffffc00f08947 */ /* 0x004fea000383ffff */
[----:B------:R-:W-:Y:S05]  /*24540*/  BRA `(.L_x_2413) ;  /* 0xffffff6800807947 */ /* 0x000fea000383ffff */
.L_x_2448:
        /* <DEDUP_REMOVED lines=11> */
.L_x_2594:
[----:B------:R-:W-:Y:S05]  /*24600*/  BSYNC B1 ;  /* 0x0000000000017941 */ /* 0x000fea0003800000 */
.L_x_2593:
[----:B------:R-:W-:Y:S05]  /*24610*/  BRA `(.L_x_2595) ;  /* 0xffffffa400247947 */ /* 0x000fea000383ffff */
.L_x_2449:
[----:B------:R-:W-:Y:S01]  /*24620*/  BSSY B1, `(.L_x_2596) ;  /* 0x0000006000017945 */ /* 0x000fe20003800000 */
[----:B------:R-:W-:-:S07]  /*24630*/  IMAD.MOV.U32 R15, RZ, RZ, -0x1 ;  /* 0xffffffffff0f7424 */ /* 0x000fce00078e00ff */
[----:B------:R-:W-:Y:S05]  /*24640*/  WARPSYNC.COLLECTIVE R15, `(.L_x_2597) ;  /* 0x000000000f0c7348 */ /* 0x000fea0003c00000 */
[----:B------:R-:W-:Y:S02]  /*24650*/  ELECT P6, UR62, PT ;  /* 0x00000000003e782f */ /* 0x000fe400038c0000 */
[----:B------:R-:W-:Y:S01]  /*24660*/  MOV R14, UR62 ;  /* 0x0000003e000e7c02 */ /* 0x000fe20008000f00 */
[----:B------:R-:W-:Y:S10]  /*24670*/  ENDCOLLECTIVE ;  /* 0x000000000000791b */ /* 0x000ff40003800000 */
.L_x_2597:
[----:B------:R-:W-:Y:S05]  /*24680*/  BSYNC B1 ;  /* 0x0000000000017941 */ /* 0x000fea0003800000 */
.L_x_2596:
[----:B------:R-:W-:Y:S05]  /*24690*/  BRA `(.L_x_2598) ;  /* 0xffffffa400107947 */ /* 0x000fea000383ffff */
.L_x_2451:
[----:B0-----:R0:W1:Y:S02]  /*246a0*/  SYNCS.PHASECHK.TRANS64.TRYWAIT P0, [R5+URZ+0x34820], R6 ;  /* 0x03482006050075a7 */ /* 0x001064000800017f */
[----:B-1----:R-:W-:Y:S05]  /*246b0*/  @!P0 NANOSLEEP.SYNCS 0x989680 ;  /* 0x009896800000895d */ /* 0x002fea0003900000 */
[----:B------:R-:W1:Y:S02]  /*246c0*/  @!P0 SYNCS.PHASECHK.TRANS64 P0, [R5+URZ+0x34820], R6 ;  /* 0x03482006050085a7 */ /* 0x000e64000800007f */
[----:B-1----:R-:W-:Y:S05]  /*246d0*/  @!P0 BRA `(.L_x_2451) ;  /* 0xfffffffc00f08947 */ /* 0x002fea000383ffff */
[----:B------:R-:W-:Y:S05]  /*246e0*/  BRA `(.L_x_2599) ;  /* 0xffffffa4002c7947 */ /* 0x000fea000383ffff */
.L_x_2454:
[----:B0-----:R0:W1:Y:S02]  /*246f0*/  SYNCS.PHASECHK.TRANS64.TRYWAIT P0, [R6+URZ+0x348a0], R8 ;  /* 0x0348a008060075a7 */ /* 0x001064000800017f */
[----:B-1----:R-:W-:Y:S05]  /*24700*/  @!P0 NANOSLEEP.SYNCS 0x989680 ;  /* 0x009896800000895d */ /* 0x002fea0003900000 */
[----:B------:R-:W1:Y:S02]  /*24710*/  @!P0 SYNCS.PHASECHK.TRANS64 P0, [R6+URZ+0x348a0], R8 ;  /* 0x0348a008060085a7 */ /* 0x000e64000800007f */
[----:B-1----:R-:W-:Y:S05]  /*24720*/  @!P0 BRA `(.L_x_2454) ;  /* 0xfffffffc00f08947 */ /* 0x002fea000383ffff */
[----:B------:R-:W-:Y:S05]  /*24730*/  BRA `(.L_x_2600) ;  /* 0xffffffa4003c7947 */ /* 0x000fea000383ffff */
.L_x_2456:
[----:B-1----:R1:W2:Y:S02]  /*24740*/  SYNCS.PHASECHK.TRANS64.TRYWAIT P0, [R6+URZ+0x348c0], R8 ;  /* 0x0348c008060075a7 */ /* 0x0022a4000800017f */
[----:B--2---:R-:W-:Y:S05]  /*24750*/  @!P0 NANOSLEEP.SYNCS 0x989680 ;  /* 0x009896800000895d */ /* 0x004fea0003900000 */
[----:B------:R-:W2:Y:S02]  /*24760*/  @!P0 SYNCS.PHASECHK.TRANS64 P0, [R6+URZ+0x348c0], R8 ;  /* 0x0348c008060085a7 */ /* 0x000ea4000800007f */
[----:B--2---:R-:W-:Y:S05]  /*24770*/  @!P0 BRA `(.L_x_2456) ;  /* 0xfffffffc00f08947 */ /* 0x004fea000383ffff */
[----:B------:R-:W-:Y:S05]  /*24780*/  BRA `(.L_x_2601) ;  /* 0xffffffa400cc7947 */ /* 0x000fea000383ffff */
.L_x_2460:
[----:B0-----:R0:W1:Y:S02]  /*24790*/  SYNCS.PHASECHK.TRANS64.TRYWAIT P0, [R7+URZ+0x348a0], R8 ;  /* 0x0348a008070075a7 */ /* 0x001064000800017f */
[----:B-1----:R-:W-:Y:S05]  /*247a0*/  @!P0 NANOSLEEP.SYNCS 0x989680 ;  /* 0x009896800000895d */ /* 0x002fea0003900000 */
[----:B------:R-:W1:Y:S02]  /*247b0*/  @!P0 SYNCS.PHASECHK.TRANS64 P0, [R7+URZ+0x348a0], R8 ;  /* 0x0348a008070085a7 */ /* 0x000e64000800007f */
[----:B-1----:R-:W-:Y:S05]  /*247c0*/  @!P0 BRA `(.L_x_2460) ;  /* 0xfffffffc00f08947 */ /* 0x002fea000383ffff */
[----:B------:R-:W-:Y:S05]  /*247d0*/  BRA `(.L_x_2602) ;  /* 0xffffffa800a87947 */ /* 0x000fea000383ffff */
.L_x_2462:
[----:B-1----:R1:W2:Y:S02]  /*247e0*/  SYNCS.PHASECHK.TRANS64.TRYWAIT P1, [R7+URZ+0x348c0], R8 ;  /* 0x0348c008070075a7 */ /* 0x0022a4000802017f */
[----:B--2---:R-:W-:Y:S05]  /*247f0*/  @!P1 NANOSLEEP.SYNCS 0x989680 ;  /* 0x009896800000995d */ /* 0x004fea0003900000 */
[----:B------:R-:W2:Y:S02]  /*24800*/  @!P1 SYNCS.PHASECHK.TRANS64 P1, [R7+URZ+0x348c0], R8 ;  /* 0x0348c008070095a7 */ /* 0x000ea4000802007f */
[----:B--2---:R-:W-:Y:S05]  /*24810*/  @!P1 BRA `(.L_x_2462) ;  /* 0xfffffffc00f09947 */ /* 0x004fea000383ffff */
[----:B------:R-:W-:Y:S05]  /*24820*/  BRA `(.L_x_2603) ;  /* 0xffffffac00307947 */ /* 0x000fea000383ffff */
.L_x_2474:
        /* <DEDUP_REMOVED lines=8> */
[----:B------:R-:W-:Y:S05]  /*248b0*/  WARPSYNC.COLLECTIVE R15, `(.L_x_2605) ;  /* 0x000000000f087348 */ /* 0x000fea0003c00000 */
[----:B------:R0:W1:Y:S02]  /*248c0*/  SHFL.IDX P6, R14, R13, R12, R11 ;  /* 0x0000000c0d0e7389 */ /* 0x00006400000c000b */
[----:B01----:R-:W-:Y:S01]  /*248d0*/  ENDCOLLECTIVE ;  /* 0x000000000000791b */ /* 0x003fe20003800000 */
.L_x_2605:
[----:B------:R-:W-:Y:S05]  /*248e0*/  BSYNC B0 ;  /* 0x0000000000007941 */ /* 0x000fea0003800000 */
.L_x_2604:
[----:B------:R-:W-:Y:S05]  /*248f0*/  BRA `(.L_x_2606) ;  /* 0xffffffb800387947 */ /* 0x000fea000383ffff */
.L_x_2475:
[----:B------:R-:W-:Y:S01]  /*24900*/  BSSY B0, `(.L_x_2607) ;  /* 0x0000006000007945 */ /* 0x000fe20003800000 */
[----:B------:R-:W-:-:S07]  /*24910*/  MOV R15, 0xffffffff ;  /* 0xffffffff000f7802 */ /* 0x000fce0000000f00 */
[----:B------:R-:W-:Y:S05]  /*24920*/  WARPSYNC.COLLECTIVE R15, `(.L_x_2608) ;  /* 0x000000000f0c7348 */ /* 0x000fea0003c00000 */
[----:B------:R-:W-:Y:S02]  /*24930*/  ELECT P6, UR62, PT ;  /* 0x00000000003e782f */ /* 0x000fe400038c0000 */
[----:B------:R-:W-:Y:S01]  /*24940*/  MOV R14, UR62 ;  /* 0x0000003e000e7c02 */ /* 0x000fe20008000f00 */
[----:B------:R-:W-:Y:S10]  /*24950*/  ENDCOLLECTIVE ;  /* 0x000000000000791b */ /* 0x000ff40003800000 */
.L_x_2608:
[----:B------:R-:W-:Y:S05]  /*24960*/  BSYNC B0 ;  /* 0x0000000000007941 */ /* 0x000fea0003800000 */
.L_x_2607:
[----:B------:R-:W-:Y:S05]  /*24970*/  BRA `(.L_x_2609) ;  /* 0xffffffb800287947 */ /* 0x000fea000383ffff */
.L_x_2478:
[----:B0-----:R0:W1:Y:S02]  /*24980*/  SYNCS.PHASECHK.TRANS64.TRYWAIT P0, [R7+URZ+0x34840], R10 ;  /* 0x0348400a070075a7 */ /* 0x001064000800017f */
[----:B-1----:R-:W-:Y:S05]  /*24990*/  @!P0 NANOSLEEP.SYNCS 0x989680 ;  /* 0x009896800000895d */ /* 0x002fea0003900000 */
[----:B------:R-:W1:Y:S02]  /*249a0*/  @!P0 SYNCS.PHASECHK.TRANS64 P0, [R7+URZ+0x34840], R10 ;  /* 0x0348400a070085a7 */ /* 0x000e64000800007f */
[----:B-1----:R-:W-:Y:S05]  /*249b0*/  @!P0 BRA `(.L_x_2478) ;  /* 0xfffffffc00f08947 */ /* 0x002fea000383ffff */
[----:B------:R-:W-:Y:S05]  /*249c0*/  BRA `(.L_x_2610) ;  /* 0xffffffb8008c7947 */ /* 0x000fea000383ffff */
.L_x_2481:
        /* <DEDUP_REMOVED lines=8> */
.L_x_2489:
[----:B0-----:R0:W1:Y:S02]  /*24a50*/  SYNCS.PHASECHK.TRANS64.TRYWAIT P0, [R7+URZ+0x34840], R8 ;  /* 0x03484008070075a7 */ /* 0x001064000800017f */
[----:B-1----:R-:W-:Y:S05]  /*24a60*/  @!P0 NANOSLEEP.SYNCS 0x989680 ;  /* 0x009896800000895d */ /* 0x002fea0003900000 */
[----:B------:R-:W1:Y:S02]  /*24a70*/  @!P0 SYNCS.PHASECHK.TRANS64 P0, [R7+URZ+0x34840], R8 ;  /* 0x03484008070085a7 */ /* 0x000e64000800007f */
[----:B-1----:R-:W-:Y:S05]  /*24a80*/  @!P0 BRA `(.L_x_2489) ;  /* 0xfffffffc00f08947 */ /* 0x002fea000383ffff */
[----:B------:R-:W-:Y:S05]  /*24a90*/  BRA `(.L_x_2612) ;  /* 0xffffffc000887947 */ /* 0x000fea000383ffff */
.L_x_2491:
[----:B0-----:R0:W1:Y:S02]  /*24aa0*/  SYNCS.PHASECHK.TRANS64.TRYWAIT P0, [R8+URZ+0x60], R7 ;  /* 0x00006007080075a7 */ /* 0x001064000800017f */
[----:B-1----:R-:W-:Y:S05]  /*24ab0*/  @!P0 NANOSLEEP.SYNCS 0x989680 ;  /* 0x009896800000895d */ /* 0x002fea0003900000 */
[----:B------:R-:W1:Y:S02]  /*24ac0*/  @!P0 SYNCS.PHASECHK.TRANS64 P0, [R8+URZ+0x60], R7 ;  /* 0x00006007080085a7 */ /* 0x000e64000800007f */
[----:B-1----:R-:W-:Y:S05]  /*24ad0*/  @!P0 BRA `(.L_x_2491) ;  /* 0xfffffffc00f08947 */ /* 0x002fea000383ffff */
[----:B------:R-:W-:Y:S05]  /*24ae0*/  BRA `(.L_x_2613) ;  /* 0xffffffc400347947 */ /* 0x000fea000383ffff */
.L_x_2496:
[----:B-1----:R1:W2:Y:S02]  /*24af0*/  SYNCS.PHASECHK.TRANS64.TRYWAIT P0, [R2+URZ+0x34840], R3 ;  /* 0x03484003020075a7 */ /* 0x0022a4000800017f */
[----:B--2---:R-:W-:Y:S05]  /*24b00*/  @!P0 NANOSLEEP.SYNCS 0x989680 ;  /* 0x009896800000895d */ /* 0x004fea0003900000 */
[----:B------:R-:W2:Y:S02]  /*24b10*/  @!P0 SYNCS.PHASECHK.TRANS64 P0, [R2+URZ+0x34840], R3 ;  /* 0x03484003020085a7 */ /* 0x000ea4000800007f */
[----:B--2---:R-:W-:Y:S05]  /*24b20*/  @!P0 BRA `(.L_x_2496) ;  /* 0xfffffffc00f08947 */ /* 0x004fea000383ffff */
[----:B------:R-:W-:Y:S05]  /*24b30*/  BRA `(.L_x_2614) ;  /* 0xffffffc800907947 */ /* 0x000fea000383ffff */
.L_x_2498:
[----:B0-----:R0:W1:Y:S02]  /*24b40*/  SYNCS.PHASECHK.TRANS64.TRYWAIT P1, [R3+URZ+0x60], R2 ;  /* 0x00006002030075a7 */ /* 0x001064000802017f */
[----:B-1----:R-:W-:Y:S05]  /*24b50*/  @!P1 NANOSLEEP.SYNCS 0x989680 ;  /* 0x009896800000995d */ /* 0x002fea0003900000 */
[----:B------:R-:W1:Y:S02]  /*24b60*/  @!P1 SYNCS.PHASECHK.TRANS64 P1, [R3+URZ+0x60], R2 ;  /* 0x00006002030095a7 */ /* 0x000e64000802007f */
[----:B-1----:R-:W-:Y:S05]  /*24b70*/  @!P1 BRA `(.L_x_2498) ;  /* 0xfffffffc00f09947 */ /* 0x002fea000383ffff */
[----:B------:R-:W-:Y:S05]  /*24b80*/  BRA `(.L_x_2615) ;  /* 0xffffffcc003c7947 */ /* 0x000fea000383ffff */
.L_x_2503:
[----:B--2---:R2:W3:Y:S02]  /*24b90*/  SYNCS.PHASECHK.TRANS64.TRYWAIT P0, [R2+URZ+0x34840], R3 ;  /* 0x03484003020075a7 */ /* 0x0044e4000800017f */
[----:B---3--:R-:W-:Y:S05]  /*24ba0*/  @!P0 NANOSLEEP.SYNCS 0x989680 ;  /* 0x009896800000895d */ /* 0x008fea0003900000 */
[----:B------:R-:W3:Y:S02]  /*24bb0*/  @!P0 SYNCS.PHASECHK.TRANS64 P0, [R2+URZ+0x34840], R3 ;  /* 0x03484003020085a7 */ /* 0x000ee4000800007f */
[----:B---3--:R-:W-:Y:S05]  /*24bc0*/  @!P0 BRA `(.L_x_2503) ;  /* 0xfffffffc00f08947 */ /* 0x008fea000383ffff */
[----:B------:R-:W-:Y:S05]  /*24bd0*/  BRA `(.L_x_2616) ;  /* 0xffffffd000587947 */ /* 0x000fea000383ffff */
.L_x_2505:
[----:B0-----:R0:W1:Y:S02]  /*24be0*/  SYNCS.PHASECHK.TRANS64.TRYWAIT P1, [R2+URZ+0x60], R9 ;  /* 0x00006009020075a7 */ /* 0x001064000802017f */
[----:B-1----:R-:W-:Y:S05]  /*24bf0*/  @!P1 NANOSLEEP.SYNCS 0x989680 ;  /* 0x009896800000995d */ /* 0x002fea0003900000 */
[----:B------:R-:W1:Y:S02]  /*24c00*/  @!P1 SYNCS.PHASECHK.TRANS64 P1, [R2+URZ+0x60], R9 ;  /* 0x00006009020095a7 */ /* 0x000e64000802007f */
[----:B-1----:R-:W-:Y:S05]  /*24c10*/  @!P1 BRA `(.L_x_2505) ;  /* 0xfffffffc00f09947 */ /* 0x002fea000383ffff */
[----:B------:R-:W-:Y:S05]  /*24c20*/  BRA `(.L_x_2617) ;  /* 0xffffffd400087947 */ /* 0x000fea000383ffff */
.L_x_2512:
[----:B-1----:R1:W2:Y:S02]  /*24c30*/  SYNCS.PHASECHK.TRANS64.TRYWAIT P0, [R3+URZ+0x34860], R0 ;  /* 0x03486000030075a7 */ /* 0x0022a4000800017f */
[----:B--2---:R-:W-:Y:S05]  /*24c40*/  @!P0 NANOSLEEP.SYNCS 0x989680 ;  /* 0x009896800000895d */ /* 0x004fea0003900000 */
[----:B------:R-:W2:Y:S02]  /*24c50*/  @!P0 SYNCS.PHASECHK.TRANS64 P0, [R3+URZ+0x34860], R0 ;  /* 0x03486000030085a7 */ /* 0x000ea4000800007f */
[----:B--2---:R-:W-:Y:S05]  /*24c60*/  @!P0 BRA `(.L_x_2512) ;  /* 0xfffffffc00f08947 */ /* 0x004fea000383ffff */
[----:B------:R-:W-:Y:S05]  /*24c70*/  BRA `(.L_x_2618) ;  /* 0xffffffd8000c7947 */ /* 0x000fea000383ffff */
.L_x_2514:
[----:B------:R-:W-:Y:S01]  /*24c80*/  BSSY B0, `(.L_x_2619) ;  /* 0x0000008000007945 */ /* 0x000fe20003800000 */
[----:B------:R-:W-:Y:S01]  /*24c90*/  IMAD.MOV.U32 R13, RZ, RZ, R16 ;  /* 0x000000ffff0d7224 */ /* 0x000fe200078e0010 */
[----:B------:R-:W-:Y:S01]  /*24ca0*/  MOV R12, RZ ;  /* 0x000000ff000c7202 */ /* 0x000fe20000000f00 */
[----:B------:R-:W-:Y:S01]  /*24cb0*/  IMAD.MOV.U32 R11, RZ, RZ, 0x1f ;  /* 0x0000001fff0b7424 */ /* 0x000fe200078e00ff */
[----:B0-----:R-:W-:-:S07]  /*24cc0*/  MOV R15, 0xffffffff ;  /* 0xffffffff000f7802 */ /* 0x001fce0000000f00 */
[----:B-1----:R-:W-:Y:S05]  /*24cd0*/  WARPSYNC.COLLECTIVE R15, `(.L_x_2620) ;  /* 0x000000000f087348 */ /* 0x002fea0003c00000 */
[----:B------:R0:W2:Y:S02]  /*24ce0*/  SHFL.IDX P6, R14, R13, R12, R11 ;  /* 0x0000000c0d0e7389 */ /* 0x0000a400000c000b */
[----:B012---:R-:W-:Y:S01]  /*24cf0*/  ENDCOLLECTIVE ;  /* 0x000000000000791b */ /* 0x007fe20003800000 */
.L_x_2620:
[----:B------:R-:W-:Y:S05]  /*24d00*/  BSYNC B0 ;  /* 0x0000000000007941 */ /* 0x000fea0003800000 */
.L_x_2619:
[----:B------:R-:W-:Y:S01]  /*24d10*/  MOV R13, R16 ;  /* 0x00000010000d7202 */ /* 0x000fe20000000f00 */
[----:B------:R-:W-:Y:S01]  /*24d20*/  IMAD.MOV.U32 R12, RZ, RZ, 0x1 ;  /* 0x00000001ff0c7424 */ /* 0x000fe200078e00ff */
[----:B------:R-:W-:Y:S01]  /*24d30*/  MOV R11, 0x1f ;  /* 0x0000001f000b7802 */ /* 0x000fe20000000f00 */
[----:B------:R-:W-:Y:S02]  /*24d40*/  IMAD.MOV.U32 R15, RZ, RZ, -0x1 ;  /* 0xffffffffff0f7424 */ /* 0x000fe400078e00ff */
[----:B------:R-:W-:-:S07]  /*24d50*/  IMAD.MOV.U32 R4, RZ, RZ, R14 ;  /* 0x000000ffff047224 */ /* 0x000fce00078e000e */
[----:B------:R-:W-:Y:S05]  /*24d60*/  WARPSYNC.COLLECTIVE R15, `(.L_x_2621) ;  /* 0x000000000f087348 */ /* 0x000fea0003c00000 */
[----:B------:R0:W1:Y:S02]  /*24d70*/  SHFL.IDX P6, R14, R13, R12, R11 ;  /* 0x0000000c0d0e7389 */ /* 0x00006400000c000b */
[----:B01----:R-:W-:Y:S01]  /*24d80*/  ENDCOLLECTIVE ;  /* 0x000000000000791b */ /* 0x003fe20003800000 */
.L_x_2621:
[----:B------:R-:W-:Y:S01]  /*24d90*/  MOV R16, R14 ;  /* 0x0000000e00107202 */ /* 0x000fe20000000f00 */
[----:B------:R-:W-:Y:S06]  /*24da0*/  BRA `(.L_x_2622) ;  /* 0xffffffd800947947 */ /* 0x000fec000383ffff */
.L_x_2517:
[----:B------:R-:W-:Y:S01]  /*24db0*/  BSSY B0, `(.L_x_2623) ;  /* 0x0000008000007945 */ /* 0x000fe20003800000 */
[----:B-----5:R-:W-:Y:S01]  /*24dc0*/  IMAD.MOV.U32 R13, RZ, RZ, R17 ;  /* 0x000000ffff0d7224 */ /* 0x020fe200078e0011 */
[----:B------:R-:W-:Y:S01]  /*24dd0*/  MOV R12, 0x1 ;  /* 0x00000001000c7802 */ /* 0x000fe20000000f00 */
[----:B------:R-:W-:Y:S01]  /*24de0*/  IMAD.MOV.U32 R11, RZ, RZ, RZ ;  /* 0x000000ffff0b7224 */ /* 0x000fe200078e00ff */
[----:B0-----:R-:W-:-:S07]  /*24df0*/  MOV R15, 0xffffffff ;  /* 0xffffffff000f7802 */ /* 0x001fce0000000f00 */
[----:B-1234-:R-:W-:Y:S05]  /*24e00*/  WARPSYNC.COLLECTIVE R15, `(.L_x_2624) ;  /* 0x000000000f087348 */ /* 0x01efea0003c00000 */
[----:B------:R0:W0:Y:S02]  /*24e10*/  SHFL.UP P6, R14, R13, R12, R11 ;  /* 0x0400000c0d0e7389 */ /* 0x00002400000c000b */
[----:B01234-:R-:W-:Y:S01]  /*24e20*/  ENDCOLLECTIVE ;  /* 0x000000000000791b */ /* 0x01ffe20003800000 */
.L_x_2624:
[----:B------:R-:W-:Y:S05]  /*24e30*/  BSYNC B0 ;  /* 0x0000000000007941 */ /* 0x000fea0003800000 */
.L_x_2623:
[C---:B------:R-:W-:Y:S01]  /*24e40*/  ISETP.NE.AND P0, PT, R7.reuse, RZ, PT ;  /* 0x000000ff0700720c */ /* 0x040fe20003f05270 */
        /* <DEDUP_REMOVED lines=9> */
.L_x_2625:
        /* <DEDUP_REMOVED lines=8> */
.L_x_2626:
        /* <DEDUP_REMOVED lines=8> */
.L_x_2627:
        /* <DEDUP_REMOVED lines=8> */
.L_x_2628:
        /* <DEDUP_REMOVED lines=8> */
.L_x_2629:
[----:B------:R-:W-:Y:S05]  /*250e0*/  BRA `(.L_x_2630) ;  /* 0xffffffd800587947 */ /* 0x000fea000383ffff */
.L_x_2522:
[----:B------:R-:W-:Y:S01]  /*250f0*/  BSSY B0, `(.L_x_2631) ;  /* 0x0000008000007945 */ /* 0x000fe20003800000 */
[----:B-----5:R-:W-:Y:S01]  /*25100*/  MOV R13, R17 ;  /* 0x00000011000d7202 */ /* 0x020fe20000000f00 */
[----:B------:R-:W-:Y:S01]  /*25110*/  IMAD.MOV.U32 R12, RZ, RZ, 0x1 ;  /* 0x00000001ff0c7424 */ /* 0x000fe200078e00ff */
[----:B------:R-:W-:Y:S01]  /*25120*/  MOV R11, RZ ;  /* 0x000000ff000b7202 */ /* 0x000fe20000000f00 */
[----:B------:R-:W-:-:S07]  /*25130*/  IMAD.MOV.U32 R15, RZ, RZ, -0x1 ;  /* 0xffffffffff0f7424 */ /* 0x000fce00078e00ff */
[----:B01----:R-:W-:Y:S05]  /*25140*/  WARPSYNC.COLLECTIVE R15, `(.L_x_2632) ;  /* 0x000000000f087348 */ /* 0x003fea0003c00000 */
[----:B------:R2:W3:Y:S02]  /*25150*/  SHFL.UP P6, R14, R13, R12, R11 ;  /* 0x0400000c0d0e7389 */ /* 0x0004e400000c000b */
[----:B0123--:R-:W-:Y:S01]  /*25160*/  ENDCOLLECTIVE ;  /* 0x000000000000791b */ /* 0x00ffe20003800000 */
.L_x_2632:
[----:B------:R-:W-:Y:S05]  /*25170*/  BSYNC B0 ;  /* 0x0000000000007941 */ /* 0x000fea0003800000 */
.L_x_2631:
[C---:B------:R-:W-:Y:S01]  /*25180*/  ISETP.NE.AND P0, PT, R7.reuse, RZ, PT ;  /* 0x000000ff0700720c */ /* 0x040fe20003f05270 */
        /* <DEDUP_REMOVED lines=9> */
.L_x_2633:
        /* <DEDUP_REMOVED lines=8> */
.L_x_2634:
        /* <DEDUP_REMOVED lines=8> */
.L_x_2635:
        /* <DEDUP_REMOVED lines=8> */
.L_x_2636:
        /* <DEDUP_REMOVED lines=8> */
.L_x_2637:
[----:B------:R-:W-:Y:S05]  /*25420*/  BRA `(.L_x_2638) ;  /* 0xffffffd8003c7947 */ /* 0x000fea000383ffff */
.L_x_2524:
[----:B------:R-:W-:Y:S01]  /*25430*/  BSSY B0, `(.L_x_2639) ;  /* 0x0000006000007945 */ /* 0x000fe20003800000 */
[----:B------:R-:W-:Y:S01]  /*25440*/  PLOP3.LUT P6, PT, P6, PT, PT, 0x8, 0x0 ;  /* 0x000000000000781c */ /* 0x000fe200037ce170 */
[----:B------:R-:W-:-:S12]  /*25450*/  IMAD.MOV.U32 R15, RZ, RZ, -0x1 ;  /* 0xffffffffff0f7424 */ /* 0x000fd800078e00ff */
[----:B0-----:R-:W-:Y:S05]  /*25460*/  WARPSYNC.COLLECTIVE R15, `(.L_x_2640) ;  /* 0x000000000f087348 */ /* 0x001fea0003c00000 */
[----:B------:R-:W-:Y:S01]  /*25470*/  VOTE.ANY R14, PT, P6 ;  /* 0x00000000000e7806 */ /* 0x000fe200030e0100 */
[----:B0-----:R-:W-:Y:S06]  /*25480*/  ENDCOLLECTIVE ;  /* 0x000000000000791b */ /* 0x001fec0003800000 */
.L_x_2640:
[----:B------:R-:W-:Y:S05]  /*25490*/  BSYNC B0 ;  /* 0x0000000000007941 */ /* 0x000fea0003800000 */
.L_x_2639:
[----:B------:R-:W-:Y:S01]  /*254a0*/  MOV R3, R14 ;  /* 0x0000000e00037202 */ /* 0x000fe20000000f00 */
[----:B------:R-:W-:Y:S01]  /*254b0*/  IMAD.MOV.U32 R13, RZ, RZ, R17 ;  /* 0x000000ffff0d7224 */ /* 0x000fe200078e0011 */
[----:B------:R-:W-:Y:S01]  /*254c0*/  MOV R15, 0xffffffff ;  /* 0xffffffff000f7802 */ /* 0x000fe20000000f00 */
[----:B------:R-:W-:Y:S01]  /*254d0*/  IMAD.MOV.U32 R11, RZ, RZ, 0x1f ;  /* 0x0000001fff0b7424 */ /* 0x000fe200078e00ff */
[----:B------:R-:W0:Y:S02]  /*254e0*/  POPC R6, R3 ;  /* 0x0000000300067309 */ /* 0x000e240000000000 */
[----:B0-----:R-:W-:-:S07]  /*254f0*/  MOV R12, R6 ;  /* 0x00000006000c7202 */ /* 0x001fce0000000f00 */
[----:B------:R-:W-:Y:S05]  /*25500*/  WARPSYNC.COLLECTIVE R15, `(.L_x_2641) ;  /* 0x000000000f087348 */ /* 0x000fea0003c00000 */
[----:B------:R0:W1:Y:S02]  /*25510*/  SHFL.IDX P6, R14, R13, R12, R11 ;  /* 0x0000000c0d0e7389 */ /* 0x00006400000c000b */
[----:B01----:R-:W-:Y:S01]  /*25520*/  ENDCOLLECTIVE ;  /* 0x000000000000791b */ /* 0x003fe20003800000 */
.L_x_2641:
[----:B------:R-:W-:Y:S01]  /*25530*/  IMAD.MOV.U32 R17, RZ, RZ, R14 ;  /* 0x000000ffff117224 */ /* 0x000fe200078e000e */
[----:B------:R-:W-:Y:S06]  /*25540*/  BRA `(.L_x_2642) ;  /* 0xffffffd8002c7947 */ /* 0x000fec000383ffff */
.L_x_2526:
[----:B------:R-:W-:Y:S01]  /*25550*/  BSSY B0, `(.L_x_2643) ;  /* 0x0000007000007945 */ /* 0x000fe20003800000 */
[----:B------:R-:W-:Y:S01]  /*25560*/  MOV R13, R2 ;  /* 0x00000002000d7202 */ /* 0x000fe20000000f00 */
[----:B------:R-:W-:Y:S01]  /*25570*/  IMAD.MOV.U32 R11, RZ, RZ, 0x1f ;  /* 0x0000001fff0b7424 */ /* 0x000fe200078e00ff */
[----:B------:R-:W-:-:S07]  /*25580*/  MOV R15, 0xffffffff ;  /* 0xffffffff000f7802 */ /* 0x000fce0000000f00 */
[----:B012---:R-:W-:Y:S05]  /*25590*/  WARPSYNC.COLLECTIVE R15, `(.L_x_2644) ;  /* 0x000000000f087348 */ /* 0x007fea0003c00000 */
[----:B------:R3:W4:Y:S02]  /*255a0*/  SHFL.IDX P6, R14, R13, R12, R11 ;  /* 0x0000000c0d0e7389 */ /* 0x00072400000c000b */
[----:B01234-:R-:W-:Y:S01]  /*255b0*/  ENDCOLLECTIVE ;  /* 0x000000000000791b */ /* 0x01ffe20003800000 */
.L_x_2644:
[----:B------:R-:W-:Y:S05]  /*255c0*/  BSYNC B0 ;  /* 0x0000000000007941 */ /* 0x000fea0003800000 */
.L_x_2643:
[----:B------:R-:W-:Y:S01]  /*255d0*/  IMAD.MOV.U32 R7, RZ, RZ, R14 ;  /* 0x000000ffff077224 */ /* 0x000fe200078e000e */
[----:B------:R-:W-:Y:S06]  /*255e0*/  BRA `(.L_x_2525) ;  /* 0xffffffd800207947 */ /* 0x000fec000383ffff */
.L_x_2530:
[----:B-1----:R1:W2:Y:S02]  /*255f0*/  SYNCS.PHASECHK.TRANS64.TRYWAIT P0, [R0+URZ+0x34820], R3 ;  /* 0x03482003000075a7 */ /* 0x0022a4000800017f */
[----:B--2---:R-:W-:Y:S05]  /*25600*/  @!P0 NANOSLEEP.SYNCS 0x989680 ;  /* 0x009896800000895d */ /* 0x004fea0003900000 */
[----:B------:R-:W2:Y:S02]  /*25610*/  @!P0 SYNCS.PHASECHK.TRANS64 P0, [R0+URZ+0x34820], R3 ;  /* 0x03482003000085a7 */ /* 0x000ea4000800007f */
[----:B--2---:R-:W-:Y:S05]  /*25620*/  @!P0 BRA `(.L_x_2530) ;  /* 0xfffffffc00f08947 */ /* 0x004fea000383ffff */
[----:B------:R-:W-:Y:S05]  /*25630*/  BRA `(.L_x_2645) ;  /* 0xffffffdc00947947 */ /* 0x000fea000383ffff */
.L_x_2531:
[----:B------:R-:W2:Y:S01]  /*25640*/  S2R R2, SR_TID.X ;  /* 0x0000000000027919 */ /* 0x000ea20000002100 */
[----:B------:R-:W-:Y:S01]  /*25650*/  BSSY B0, `(.L_x_2646) ;  /* 0x000000a000007945 */ /* 0x000fe20003800000 */
[----:B------:R-:W-:Y:S01]  /*25660*/  IMAD.MOV.U32 R12, RZ, RZ, RZ ;  /* 0x000000ffff0c7224 */ /* 0x000fe200078e00ff */
[----:B------:R-:W-:Y:S01]  /*25670*/  MOV R11, 0x1f ;  /* 0x0000001f000b7802 */ /* 0x000fe20000000f00 */
[----:B------:R-:W-:Y:S01]  /*25680*/  IMAD.MOV.U32 R15, RZ, RZ, -0x1 ;  /* 0xffffffffff0f7424 */ /* 0x000fe200078e00ff */
[----:B--2---:R-:W-:-:S04]  /*25690*/  SHF.R.U32.HI R2, RZ, 0x5, R2 ;  /* 0x00000005ff027819 */ /* 0x004fc80000011602 */
[----:B------:R-:W-:-:S04]  /*256a0*/  LOP3.LUT R2, R2, 0x3, RZ, 0xc0, !PT ;  /* 0x0000000302027812 */ /* 0x000fc800078ec0ff */
[----:B0-----:R-:W-:-:S07]  /*256b0*/  MOV R13, R2 ;  /* 0x00000002000d7202 */ /* 0x001fce0000000f00 */
[----:B-1----:R-:W-:Y:S05]  /*256c0*/  WARPSYNC.COLLECTIVE R15, `(.L_x_2647) ;  /* 0x000000000f087348 */ /* 0x002fea0003c00000 */
[----:B------:R0:W2:Y:S02]  /*256d0*/  SHFL.IDX P6, R14, R13, R12, R11 ;  /* 0x0000000c0d0e7389 */ /* 0x0000a400000c000b */
[----:B012---:R-:W-:Y:S01]  /*256e0*/  ENDCOLLECTIVE ;  /* 0x000000000000791b */ /* 0x007fe20003800000 */
.L_x_2647:
[----:B------:R-:W-:Y:S05]  /*256f0*/  BSYNC B0 ;  /* 0x0000000000007941 */ /* 0x000fea0003800000 */
.L_x_2646:
[----:B------:R-:W-:Y:S05]  /*25700*/  BRA `(.L_x_2648) ;  /* 0xffffffdc007c7947 */ /* 0x000fea000383ffff */
.L_x_2532:
[----:B------:R-:W-:Y:S01]  /*25710*/  BSSY B0, `(.L_x_2649) ;  /* 0x0000006000007945 */ /* 0x000fe20003800000 */
[----:B------:R-:W-:-:S07]  /*25720*/  MOV R15, 0xffffffff ;  /* 0xffffffff000f7802 */ /* 0x000fce0000000f00 */
[----:B012---:R-:W-:Y:S05]  /*25730*/  WARPSYNC.COLLECTIVE R15, `(.L_x_2650) ;  /* 0x000000000f0c7348 */ /* 0x007fea0003c00000 */
[----:B------:R-:W-:Y:S02]  /*25740*/  ELECT P6, UR62, PT ;  /* 0x00000000003e782f */ /* 0x000fe400038c0000 */
[----:B------:R-:W-:Y:S01]  /*25750*/  MOV R14, UR62 ;  /* 0x0000003e000e7c02 */ /* 0x000fe20008000f00 */
[----:B012---:R-:W-:Y:S10]  /*25760*/  ENDCOLLECTIVE ;  /* 0x000000000000791b */ /* 0x007ff40003800000 */
.L_x_2650:
[----:B------:R-:W-:Y:S05]  /*25770*/  BSYNC B0 ;  /* 0x0000000000007941 */ /* 0x000fea0003800000 */
.L_x_2649:
[----:B------:R-:W-:Y:S05]  /*25780*/  BRA `(.L_x_2651) ;  /* 0xffffffdc00707947 */ /* 0x000fea000383ffff */
.L_x_2534:
[----:B-1----:R1:W2:Y:S02]  /*25790*/  SYNCS.PHASECHK.TRANS64.TRYWAIT P0, [R6+URZ], R5 ;  /* 0x00000005060075a7 */ /* 0x0022a4000800017f */
[----:B--2---:R-:W-:Y:S05]  /*257a0*/  @!P0 NANOSLEEP.SYNCS 0x989680 ;  /* 0x009896800000895d */ /* 0x004fea0003900000 */
[----:B------:R-:W2:Y:S02]  /*257b0*/  @!P0 SYNCS.PHASECHK.TRANS64 P0, [R6+URZ], R5 ;  /* 0x00000005060085a7 */ /* 0x000ea4000800007f */
[----:B--2---:R-:W-:Y:S05]  /*257c0*/  @!P0 BRA `(.L_x_2534) ;  /* 0xfffffffc00f08947 */ /* 0x004fea000383ffff */
[----:B------:R-:W-:Y:S05]  /*257d0*/  BRA `(.L_x_2652) ;  /* 0xffffffdc00ac7947 */ /* 0x000fea000383ffff */
.L_x_2535:
[----:B--2---:R2:W3:Y:S02]  /*257e0*/  SYNCS.PHASECHK.TRANS64.TRYWAIT P0, [R7+URZ], R2 ;  /* 0x00000002070075a7 */ /* 0x0044e4000800017f */
[----:B---3--:R-:W-:Y:S05]  /*257f0*/  @!P0 NANOSLEEP.SYNCS 0x989680 ;  /* 0x009896800000895d */ /* 0x008fea0003900000 */
[----:B------:R-:W3:Y:S02]  /*25800*/  @!P0 SYNCS.PHASECHK.TRANS64 P0, [R7+URZ], R2 ;  /* 0x00000002070085a7 */ /* 0x000ee4000800007f */
[----:B---3--:R-:W-:Y:S05]  /*25810*/  @!P0 BRA `(.L_x_2535) ;  /* 0xfffffffc00f08947 */ /* 0x008fea000383ffff */
[----:B------:R-:W-:Y:S05]  /*25820*/  BRA `(.L_x_2653) ;  /* 0xffffffdc00a07947 */ /* 0x000fea000383ffff */
.L_x_2537:
[----:B---3--:R3:W4:Y:S02]  /*25830*/  SYNCS.PHASECHK.TRANS64.TRYWAIT P0, [R4+URZ], R5 ;  /* 0x00000005040075a7 */ /* 0x008724000800017f */
[----:B----4-:R-:W-:Y:S05]  /*25840*/  @!P0 NANOSLEEP.SYNCS 0x989680 ;  /* 0x009896800000895d */ /* 0x010fea0003900000 */
[----:B------:R-:W4:Y:S02]  /*25850*/  @!P0 SYNCS.PHASECHK.TRANS64 P0, [R4+URZ], R5 ;  /* 0x00000005040085a7 */ /* 0x000f24000800007f */
[----:B----4-:R-:W-:Y:S05]  /*25860*/  @!P0 BRA `(.L_x_2537) ;  /* 0xfffffffc00f08947 */ /* 0x010fea000383ffff */
[----:B------:R-:W-:Y:S05]  /*25870*/  BRA `(.L_x_2654) ;  /* 0xffffffdc00a87947 */ /* 0x000fea000383ffff */
.L_x_2655:
        /* <DEDUP_REMOVED lines=16> */
.L_x_2665:


//--------------------- .nv.global.init           --------------------------
	.section	.nv.global.init,"aw",@progbits
.nv.global.init:
	.type		$str$23,@object
	.size		$str$23,($str$24 - $str$23)
$str$23:
        /*0000*/ 	.byte	0x28, 0x61, 0x64, 0x64, 0x72, 0x65, 0x73, 0x73, 0x20, 0x26, 0x20, 0x6d, 0x61, 0x73, 0x6b, 0x29
        /*0010*/ 	.byte	0x20, 0x3d, 0x3d, 0x20, 0x30, 0x00
	.type		$str$24,@object
	.size		$str$24,(__unnamed_5 - $str$24)
$str$24:
        /*0016*/ 	.byte	0x2f, 0x74, 0x6d, 0x70, 0x2f, 0x6f, 0x73, 0x73, 0x5f, 0x6b, 0x65, 0x72, 0x6e, 0x65, 0x6c, 0x73
        /*0026*/ 	.byte	0x5f, 0x73, 0x72, 0x63, 0x2f, 0x66, 0x6c, 0x61, 0x73, 0x68, 0x5f, 0x61, 0x74, 0x74, 0x65, 0x6e
        /*0036*/ 	.byte	0x74, 0x69, 0x6f, 0x6e, 0x2f, 0x63, 0x73, 0x72, 0x63, 0x2f, 0x63, 0x75, 0x74, 0x6c, 0x61, 0x73
        /*0046*/ 	.byte	0x73, 0x2f, 0x69, 0x6e, 0x63, 0x6c, 0x75, 0x64, 0x65, 0x2f, 0x63, 0x75, 0x74, 0x65, 0x2f, 0x70
        /*0056*/ 	.byte	0x6f, 0x69, 0x6e, 0x74, 0x65, 0x72, 0x5f, 0x66, 0x6c, 0x61, 0x67, 0x67, 0x65, 0x64, 0x2e, 0x68
        /*0066*/ 	.byte	0x70, 0x70, 0x00
	.type		__unnamed_5,@object
	.size		__unnamed_5,(__unnamed_11 - __unnamed_5)
__unnamed_5:
        /* <DEDUP_REMOVED lines=24> */
	.type		__unnamed_11,@object
	.size		__unnamed_11,(__unnamed_6 - __unnamed_11)
__unnamed_11:
        /* <DEDUP_REMOVED lines=24> */
	.type		__unnamed_6,@object
	.size		__unnamed_6,(__unnamed_9 - __unnamed_6)
__unnamed_6:
        /* <DEDUP_REMOVED lines=24> */
	.type		__unnamed_9,@object
	.size		__unnamed_9,(__unnamed_3 - __unnamed_9)
__unnamed_9:
        /* <DEDUP_REMOVED lines=29> */
	.type		__unnamed_3,@object
	.size		__unnamed_3,(__unnamed_4 - __unnamed_3)
__unnamed_3:
        /* <DEDUP_REMOVED lines=29> */
	.type		__unnamed_4,@object
	.size		__unnamed_4,(__unnamed_8 - __unnamed_4)
__unnamed_4:
        /* <DEDUP_REMOVED lines=29> */
	.type		__unnamed_8,@object
	.size		__unnamed_8,(__unnamed_10 - __unnamed_8)
__unnamed_8:
        /* <DEDUP_REMOVED lines=29> */
	.type		__unnamed_10,@object
	.size		__unnamed_10,(__unnamed_2 - __unnamed_10)
__unnamed_10:
        /* <DEDUP_REMOVED lines=29> */
	.type		__unnamed_2,@object
	.size		__unnamed_2,(__unnamed_1 - __unnamed_2)
__unnamed_2:
        /* <DEDUP_REMOVED lines=29> */
	.type		__unnamed_1,@object
	.size		__unnamed_1,(__unnamed_7 - __unnamed_1)
__unnamed_1:
        /* <DEDUP_REMOVED lines=28> */
        /*1171*/ 	.byte	0x32, 0x34, 0x35, 0x37, 0x36, 0x3e, 0x3e, 0x3e, 0x3e, 0x3e, 0x20, 0x26, 0x5d, 0x00
	.type		__unnamed_7,@object
	.size		__unnamed_7,(.L_6 - __unnamed_7)
__unnamed_7:
        /* <DEDUP_REMOVED lines=29> */
.L_6:


//--------------------- .nv.shared._ZN7cutlass13device_kernelIN5flash11enable_sm90INS1_16FlashAttnFwdSm90INS1_25CollectiveMainloopFwdSm90ILi2EN4cute5tupleIJNS5_1CILi1EEES8_S8_EEENS6_IJNS7_ILi128EEESA_NS7_ILi192EEEEEELi128ENS_6half_tEfNS_4arch4Sm90ELb0ELb0ELb1ELb0ELb0ELb0ELb0ELb1ELb1ELb0ELb0ELb0EEENS1_21CollectiveEpilogueFwdINS6_IJSA_SA_SA_EEES9_SD_SF_Li256ELb0ELb0ELb0ELb0EEENS1_29StaticPersistentTileSchedulerILb0EEEEEEEEEvNT_6ParamsE --------------------------
	.section	.nv.shared._ZN7cutlass13device_kernelIN5flash11enable_sm90INS1_16FlashAttnFwdSm90INS1_25CollectiveMainloopFwdSm90ILi2EN4cute5tupleIJNS5_1CILi1EEES8_S8_EEENS6_IJNS7_ILi128EEESA_NS7_ILi192EEEEEELi128ENS_6half_tEfNS_4arch4Sm90ELb0ELb0ELb1ELb0ELb0ELb0ELb0ELb1ELb1ELb0ELb0ELb0EEENS1_21CollectiveEpilogueFwdINS6_IJSA_SA_SA_EEES9_SD_SF_Li256ELb0ELb0ELb0ELb0EEENS1_29StaticPersistentTileSchedulerILb0EEEEEEEEEvNT_6ParamsE,"aw",@nobits
	.sectionflags	@""
	.align	16
	.zero		1024


//--------------------- .nv.shared.reserved.0     --------------------------
	.section	.nv.shared.reserved.0,"aw",@nobits
	.weak		__nv_reservedSMEM_offset_0_alias
	.size		__nv_reservedSMEM_offset_0_alias, 0, 0
	.other		__nv_reservedSMEM_offset_0_alias,@"STO_CUDA_RESERVED_SHARED STV_DEFAULT"
__nv_reservedSMEM_offset_0_alias:
	.zero		0


//--------------------- .nv.global                --------------------------
	.section	.nv.global,"aw",@nobits
.nv.global:
	.type		_ZN78_INTERNAL_62a4a2dc_42_flash_fwd_hdim192_128_fp16_softcap_sm90_cu_49158569_31754cute1_E,@object
	.size		_ZN78_INTERNAL_62a4a2dc_42_flash_fwd_hdim192_128_fp16_softcap_sm90_cu_49158569_31754cute1_E,(_ZN78_INTERNAL_62a4a2dc_42_flash_fwd_hdim192_128_fp16_softcap_sm90_cu_49158569_31754cuda3std3__45__cpo6cbeginE - _ZN78_INTERNAL_62a4a2dc_42_flash_fwd_hdim192_128_fp16_softcap_sm90_cu_49158569_31754cute1_E)
_ZN78_INTERNAL_62a4a2dc_42_flash_fwd_hdim192_128_fp16_softcap_sm90_cu_49158569_31754cute1_E:
	.zero		1
	.type		_ZN78_INTERNAL_62a4a2dc_42_flash_fwd_hdim192_128_fp16_softcap_sm90_cu_49158569_31754cuda3std3__45__cpo6cbeginE,@object
	.size		_ZN78_INTERNAL_62a4a2dc_42_flash_fwd_hdim192_128_fp16_softcap_sm90_cu_49158569_31754cuda3std3__45__cpo6cbeginE,(_ZN78_INTERNAL_62a4a2dc_42_flash_fwd_hdim192_128_fp16_softcap_sm90_cu_49158569_31754cuda3std3__48in_placeE - _ZN78_INTERNAL_62a4a2dc_42_flash_fwd_hdim192_128_fp16_softcap_sm90_cu_49158569_31754cuda3std3__45__cpo6cbeginE)
_ZN78_INTERNAL_62a4a2dc_42_flash_fwd_hdim192_128_fp16_softcap_sm90_cu_49158569_31754cuda3std3__45__cpo6cbeginE:
	.zero		1
	.type		_ZN78_INTERNAL_62a4a2dc_42_flash_fwd_hdim192_128_fp16_softcap_sm90_cu_49158569_31754cuda3std3__48in_placeE,@object
	.size		_ZN78_INTERNAL_62a4a2dc_42_flash_fwd_hdim192_128_fp16_softcap_sm90_cu_49158569_31754cuda3std3__48in_placeE,(_ZN78_INTERNAL_62a4a2dc_42_flash_fwd_hdim192_128_fp16_softcap_sm90_cu_49158569_31754cuda3std6ranges3__45__cpo9iter_moveE - _ZN78_INTERNAL_62a4a2dc_42_flash_fwd_hdim192_128_fp16_softcap_sm90_cu_49158569_31754cuda3std3__48in_placeE)
_ZN78_INTERNAL_62a4a2dc_42_flash_fwd_hdim192_128_fp16_softcap_sm90_cu_49158569_31754cuda3std3__48in_placeE:
	.zero		1
	.type		_ZN78_INTERNAL_62a4a2dc_42_flash_fwd_hdim192_128_fp16_softcap_sm90_cu_49158569_31754cuda3std6ranges3__45__cpo9iter_moveE,@object
	.size		_ZN78_INTERNAL_62a4a2dc_42_flash_fwd_hdim192_128_fp16_softcap_sm90_cu_49158569_31754cuda3std6ranges3__45__cpo9iter_moveE,(_ZN78_INTERNAL_62a4a2dc_42_flash_fwd_hdim192_128_fp16_softcap_sm90_cu_49158569_31754cuda3std3__45__cpo5beginE - _ZN78_INTERNAL_62a4a2dc_42_flash_fwd_hdim192_128_fp16_softcap_sm90_cu_49158569_31754cuda3std6ranges3__45__cpo9iter_moveE)
_ZN78_INTERNAL_62a4a2dc_42_flash_fwd_hdim192_128_fp16_softcap_sm90_cu_49158569_31754cuda3std6ranges3__45__cpo9iter_moveE:
	.zero		1
	.type		_ZN78_INTERNAL_62a4a2dc_42_flash_fwd_hdim192_128_fp16_softcap_sm90_cu_49158569_31754cuda3std3__45__cpo5beginE,@object
	.size		_ZN78_INTERNAL_62a4a2dc_42_flash_fwd_hdim192_128_fp16_softcap_sm90_cu_49158569_31754cuda3std3__45__cpo5beginE,(_ZN78_INTERNAL_62a4a2dc_42_flash_fwd_hdim192_128_fp16_softcap_sm90_cu_49158569_31754cuda3std3__480_GLOBAL__N__62a4a2dc_42_flash_fwd_hdim192_128_fp16_softcap_sm90_cu_49158569_31756ignoreE - _ZN78_INTERNAL_62a4a2dc_42_flash_fwd_hdim192_128_fp16_softcap_sm90_cu_49158569_31754cuda3std3__45__cpo5beginE)
_ZN78_INTERNAL_62a4a2dc_42_flash_fwd_hdim192_128_fp16_softcap_sm90_cu_49158569_31754cuda3std3__45__cpo5beginE:
	.zero		1
	.type		_ZN78_INTERNAL_62a4a2dc_42_flash_fwd_hdim192_128_fp16_softcap_sm90_cu_49158569_31754cuda3std3__480_GLOBAL__N__62a4a2dc_42_flash_fwd_hdim192_128_fp16_softcap_sm90_cu_49158569_31756ignoreE,@object
	.size		_ZN78_INTERNAL_62a4a2dc_42_flash_fwd_hdim192_128_fp16_softcap_sm90_cu_49158569_31754cuda3std3__480_GLOBAL__N__62a4a2dc_42_flash_fwd_hdim192_128_fp16_softcap_sm90_cu_49158569_31756ignoreE,(_ZN78_INTERNAL_62a4a2dc_42_flash_fwd_hdim192_128_fp16_softcap_sm90_cu_49158569_31754cute7productE - _ZN78_INTERNAL_62a4a2dc_42_flash_fwd_hdim192_128_fp16_softcap_sm90_cu_49158569_31754cuda3std3__480_GLOBAL__N__62a4a2dc_42_flash_fwd_hdim192_128_fp16_softcap_sm90_cu_49158569_31756ignoreE)
_ZN78_INTERNAL_62a4a2dc_42_flash_fwd_hdim192_128_fp16_softcap_sm90_cu_49158569_31754cuda3std3__480_GLOBAL__N__62a4a2dc_42_flash_fwd_hdim192_128_fp16_softcap_sm90_cu_49158569_31756ignoreE:
	.zero		1
	.type		_ZN78_INTERNAL_62a4a2dc_42_flash_fwd_hdim192_128_fp16_softcap_sm90_cu_49158569_31754cute7productE,@object
	.size		_ZN78_INTERNAL_62a4a2dc_42_flash_fwd_hdim192_128_fp16_softcap_sm90_cu_49158569_31754cute7productE,(_ZN78_INTERNAL_62a4a2dc_42_flash_fwd_hdim192_128_fp16_softcap_sm90_cu_49158569_31754cuda3std3__45__cpo3endE - _ZN78_INTERNAL_62a4a2dc_42_flash_fwd_hdim192_128_fp16_softcap_sm90_cu_49158569_31754cute7productE)
_ZN78_INTERNAL_62a4a2dc_42_flash_fwd_hdim192_128_fp16_softcap_sm90_cu_49158569_31754cute7productE:
	.zero		1
	.type		_ZN78_INTERNAL_62a4a2dc_42_flash_fwd_hdim192_128_fp16_softcap_sm90_cu_49158569_31754cuda3std3__45__cpo3endE,@object
	.size		_ZN78_INTERNAL_62a4a2dc_42_flash_fwd_hdim192_128_fp16_softcap_sm90_cu_49158569_31754cuda3std3__45__cpo3endE,(_ZN78_INTERNAL_62a4a2dc_42_flash_fwd_hdim192_128_fp16_softcap_sm90_cu_49158569_31754cuda3std3__419piecewise_constructE - _ZN78_INTERNAL_62a4a2dc_42_flash_fwd_hdim192_128_fp16_softcap_sm90_cu_49158569_31754cuda3std3__45__cpo3endE)
_ZN78_INTERNAL_62a4a2dc_42_flash_fwd_hdim192_128_fp16_softcap_sm90_cu_49158569_31754cuda3std3__45__cpo3endE:
	.zero		1
	.type		_ZN78_INTERNAL_62a4a2dc_42_flash_fwd_hdim192_128_fp16_softcap_sm90_cu_49158569_31754cuda3std3__419piecewise_constructE,@object
	.size		_ZN78_INTERNAL_62a4a2dc_42_flash_fwd_hdim192_128_fp16_softcap_sm90_cu_49158569_31754cuda3std3__419piecewise_constructE,(_ZN78_INTERNAL_62a4a2dc_42_flash_fwd_hdim192_128_fp16_softcap_sm90_cu_49158569_31754cuda3std3__45__cpo4cendE - _ZN78_INTERNAL_62a4a2dc_42_flash_fwd_hdim192_128_fp16_softcap_sm90_cu_49158569_31754cuda3std3__419piecewise_constructE)
_ZN78_INTERNAL_62a4a2dc_42_flash_fwd_hdim192_128_fp16_softcap_sm90_cu_49158569_31754cuda3std3__419piecewise_constructE:
	.zero		1
	.type		_ZN78_INTERNAL_62a4a2dc_42_flash_fwd_hdim192_128_fp16_softcap_sm90_cu_49158569_31754cuda3std3__45__cpo4cendE,@object
	.size		_ZN78_INTERNAL_62a4a2dc_42_flash_fwd_hdim192_128_fp16_softcap_sm90_cu_49158569_31754cuda3std3__45__cpo4cendE,(_ZN78_INTERNAL_62a4a2dc_42_flash_fwd_hdim192_128_fp16_softcap_sm90_cu_49158569_31754cuda3std6ranges3__45__cpo4swapE - _ZN78_INTERNAL_62a4a2dc_42_flash_fwd_hdim192_128_fp16_softcap_sm90_cu_49158569_31754cuda3std3__45__cpo4cendE)
_ZN78_INTERNAL_62a4a2dc_42_flash_fwd_hdim192_128_fp16_softcap_sm90_cu_49158569_31754cuda3std3__45__cpo4cendE:
	.zero		1
	.type		_ZN78_INTERNAL_62a4a2dc_42_flash_fwd_hdim192_128_fp16_softcap_sm90_cu_49158569_31754cuda3std6ranges3__45__cpo4swapE,@object
	.size		_ZN78_INTERNAL_62a4a2dc_42_flash_fwd_hdim192_128_fp16_softcap_sm90_cu_49158569_31754cuda3std6ranges3__45__cpo4swapE,(.L_18 - _ZN78_INTERNAL_62a4a2dc_42_flash_fwd_hdim192_128_fp16_softcap_sm90_cu_49158569_31754cuda3std6ranges3__45__cpo4swapE)
_ZN78_INTERNAL_62a4a2dc_42_flash_fwd_hdim192_128_fp16_softcap_sm90_cu_49158569_31754cuda3std6ranges3__45__cpo4swapE:
	.zero		1
.L_18:


//--------------------- .nv.shared._ZN7cutlass13device_kernelIN5flash11enable_sm90INS1_16FlashAttnFwdSm90INS1_25CollectiveMainloopFwdSm90ILi2EN4cute5tupleIJNS5_1CILi2EEENS7_ILi1EEES9_EEENS6_IJNS7_ILi128EEESB_NS7_ILi192EEEEEELi128ENS_6half_tEfNS_4arch4Sm90ELb0ELb0ELb1ELb0ELb0ELb0ELb0ELb1ELb1ELb0ELb0ELb0EEENS1_21CollectiveEpilogueFwdINS6_IJSB_SB_SB_EEESA_SE_SG_Li256ELb0ELb0ELb0ELb0EEENS1_29StaticPersistentTileSchedulerILb0EEEEEEEEEvNT_6ParamsE --------------------------
	.section	.nv.shared._ZN7cutlass13device_kernelIN5flash11enable_sm90INS1_16FlashAttnFwdSm90INS1_25CollectiveMainloopFwdSm90ILi2EN4cute5tupleIJNS5_1CILi2EEENS7_ILi1EEES9_EEENS6_IJNS7_ILi128EEESB_NS7_ILi192EEEEEELi128ENS_6half_tEfNS_4arch4Sm90ELb0ELb0ELb1ELb0ELb0ELb0ELb0ELb1ELb1ELb0ELb0ELb0EEENS1_21CollectiveEpilogueFwdINS6_IJSB_SB_SB_EEESA_SE_SG_Li256ELb0ELb0ELb0ELb0EEENS1_29StaticPersistentTileSchedulerILb0EEEEEEEEEvNT_6ParamsE,"aw",@nobits
	.sectionflags	@""
	.align	16
	.zero		1024


//--------------------- .nv.shared._ZN7cutlass13device_kernelIN5flash11enable_sm90INS1_16FlashAttnFwdSm90INS1_25CollectiveMainloopFwdSm90ILi2EN4cute5tupleIJNS5_1CILi1EEES8_S8_EEENS6_IJNS7_ILi128EEESA_NS7_ILi192EEEEEELi128ENS_6half_tEfNS_4arch4Sm90ELb0ELb0ELb1ELb1ELb0ELb0ELb0ELb1ELb1ELb0ELb0ELb0EEENS1_21CollectiveEpilogueFwdINS6_IJSA_SA_SA_EEES9_SD_SF_Li256ELb1ELb0ELb0ELb0EEENS1_36VarlenDynamicPersistentTileSchedulerILi128ELi128ELi256ELi32ELb0ELb0ELb1ELb0ELb1ELb1EEEEEEEEEvNT_6ParamsE --------------------------
	.section	.nv.shared._ZN7cutlass13device_kernelIN5flash11enable_sm90INS1_16FlashAttnFwdSm90INS1_25CollectiveMainloopFwdSm90ILi2EN4cute5tupleIJNS5_1CILi1EEES8_S8_EEENS6_IJNS7_ILi128EEESA_NS7_ILi192EEEEEELi128ENS_6half_tEfNS_4arch4Sm90ELb0ELb0ELb1ELb1ELb0ELb0ELb0ELb1ELb1ELb0ELb0ELb0EEENS1_21CollectiveEpilogueFwdINS6_IJSA_SA_SA_EEES9_SD_SF_Li256ELb1ELb0ELb0ELb0EEENS1_36VarlenDynamicPersistentTileSchedulerILi128ELi128ELi256ELi32ELb0ELb0ELb1ELb0ELb1ELb1EEEEEEEEEvNT_6ParamsE,"aw",@nobits
	.sectionflags	@""
	.align	16
	.zero		1024


//--------------------- .nv.shared._ZN7cutlass13device_kernelIN5flash11enable_sm90INS1_16FlashAttnFwdSm90INS1_25CollectiveMainloopFwdSm90ILi2EN4cute5tupleIJNS5_1CILi1EEES8_S8_EEENS6_IJNS7_ILi128EEESA_NS7_ILi192EEEEEELi128ENS_6half_tEfNS_4arch4Sm90ELb0ELb0ELb1ELb1ELb0ELb1ELb0ELb1ELb1ELb0ELb0ELb0EEENS1_21CollectiveEpilogueFwdINS6_IJSA_SA_SA_EEES9_SD_SF_Li256ELb1ELb0ELb0ELb0EEENS1_36VarlenDynamicPersistentTileSchedulerILi128ELi128ELi256ELi32ELb0ELb0ELb1ELb0ELb1ELb1EEEEEEEEEvNT_6ParamsE --------------------------
	.section	.nv.shared._ZN7cutlass13device_kernelIN5flash11enable_sm90INS1_16FlashAttnFwdSm90INS1_25CollectiveMainloopFwdSm90ILi2EN4cute5tupleIJNS5_1CILi1EEES8_S8_EEENS6_IJNS7_ILi128EEESA_NS7_ILi192EEEEEELi128ENS_6half_tEfNS_4arch4Sm90ELb0ELb0ELb1ELb1ELb0ELb1ELb0ELb1ELb1ELb0ELb0ELb0EEENS1_21CollectiveEpilogueFwdINS6_IJSA_SA_SA_EEES9_SD_SF_Li256ELb1ELb0ELb0ELb0EEENS1_36VarlenDynamicPersistentTileSchedulerILi128ELi128ELi256ELi32ELb0ELb0ELb1ELb0ELb1ELb1EEEEEEEEEvNT_6ParamsE,"aw",@nobits
	.sectionflags	@""
	.align	16
	.zero		1024


//--------------------- .nv.shared._ZN7cutlass13device_kernelIN5flash11enable_sm90INS1_16FlashAttnFwdSm90INS1_25CollectiveMainloopFwdSm90ILi2EN4cute5tupleIJNS5_1CILi1EEES8_S8_EEENS6_IJNS7_ILi128EEENS7_ILi96EEENS7_ILi192EEEEEELi128ENS_6half_tEfNS_4arch4Sm90ELb0ELb1ELb1ELb0ELb0ELb0ELb0ELb1ELb1ELb0ELb0ELb0EEENS1_21CollectiveEpilogueFwdINS6_IJSA_SA_SB_EEES9_SE_SG_Li256ELb0ELb0ELb0ELb0EEENS1_30DynamicPersistentTileSchedulerILi256ELi32ELb0ELb0ELb1EEEEEEEEEvNT_6ParamsE --------------------------
	.section	.nv.shared._ZN7cutlass13device_kernelIN5flash11enable_sm90INS1_16FlashAttnFwdSm90INS1_25CollectiveMainloopFwdSm90ILi2EN4cute5tupleIJNS5_1CILi1EEES8_S8_EEENS6_IJNS7_ILi128EEENS7_ILi96EEENS7_ILi192EEEEEELi128ENS_6half_tEfNS_4arch4Sm90ELb0ELb1ELb1ELb0ELb0ELb0ELb0ELb1ELb1ELb0ELb0ELb0EEENS1_21CollectiveEpilogueFwdINS6_IJSA_SA_SB_EEES9_SE_SG_Li256ELb0ELb0ELb0ELb0EEENS1_30DynamicPersistentTileSchedulerILi256ELi32ELb0ELb0ELb1EEEEEEEEEvNT_6ParamsE,"aw",@nobits
	.sectionflags	@""
	.align	16
	.zero		1024


//--------------------- .nv.shared._ZN7cutlass13device_kernelIN5flash11enable_sm90INS1_16FlashAttnFwdSm90INS1_25CollectiveMainloopFwdSm90ILi2EN4cute5tupleIJNS5_1CILi1EEES8_S8_EEENS6_IJNS7_ILi128EEENS7_ILi96EEENS7_ILi192EEEEEELi128ENS_6half_tEfNS_4arch4Sm90ELb0ELb1ELb1ELb1ELb0ELb0ELb0ELb1ELb1ELb0ELb0ELb0EEENS1_21CollectiveEpilogueFwdINS6_IJSA_SA_SB_EEES9_SE_SG_Li256ELb1ELb0ELb0ELb0EEENS1_36VarlenDynamicPersistentTileSchedulerILi128ELi96ELi256ELi32ELb0ELb0ELb1ELb1ELb0ELb1EEEEEEEEEvNT_6ParamsE --------------------------
	.section	.nv.shared._ZN7cutlass13device_kernelIN5flash11enable_sm90INS1_16FlashAttnFwdSm90INS1_25CollectiveMainloopFwdSm90ILi2EN4cute5tupleIJNS5_1CILi1EEES8_S8_EEENS6_IJNS7_ILi128EEENS7_ILi96EEENS7_ILi192EEEEEELi128ENS_6half_tEfNS_4arch4Sm90ELb0ELb1ELb1ELb1ELb0ELb0ELb0ELb1ELb1ELb0ELb0ELb0EEENS1_21CollectiveEpilogueFwdINS6_IJSA_SA_SB_EEES9_SE_SG_Li256ELb1ELb0ELb0ELb0EEENS1_36VarlenDynamicPersistentTileSchedulerILi128ELi96ELi256ELi32ELb0ELb0ELb1ELb1ELb0ELb1EEEEEEEEEvNT_6ParamsE,"aw",@nobits
	.sectionflags	@""
	.align	16
	.zero		1024


//--------------------- .nv.shared._ZN7cutlass13device_kernelIN5flash11enable_sm90INS1_16FlashAttnFwdSm90INS1_25CollectiveMainloopFwdSm90ILi2EN4cute5tupleIJNS5_1CILi1EEES8_S8_EEENS6_IJNS7_ILi128EEENS7_ILi96EEENS7_ILi192EEEEEELi128ENS_6half_tEfNS_4arch4Sm90ELb0ELb1ELb1ELb1ELb0ELb1ELb0ELb1ELb1ELb0ELb0ELb0EEENS1_21CollectiveEpilogueFwdINS6_IJSA_SA_SB_EEES9_SE_SG_Li256ELb1ELb0ELb0ELb0EEENS1_36VarlenDynamicPersistentTileSchedulerILi128ELi96ELi256ELi32ELb0ELb0ELb1ELb1ELb0ELb1EEEEEEEEEvNT_6ParamsE --------------------------
	.section	.nv.shared._ZN7cutlass13device_kernelIN5flash11enable_sm90INS1_16FlashAttnFwdSm90INS1_25CollectiveMainloopFwdSm90ILi2EN4cute5tupleIJNS5_1CILi1EEES8_S8_EEENS6_IJNS7_ILi128EEENS7_ILi96EEENS7_ILi192EEEEEELi128ENS_6half_tEfNS_4arch4Sm90ELb0ELb1ELb1ELb1ELb0ELb1ELb0ELb1ELb1ELb0ELb0ELb0EEENS1_21CollectiveEpilogueFwdINS6_IJSA_SA_SB_EEES9_SE_SG_Li256ELb1ELb0ELb0ELb0EEENS1_36VarlenDynamicPersistentTileSchedulerILi128ELi96ELi256ELi32ELb0ELb0ELb1ELb1ELb0ELb1EEEEEEEEEvNT_6ParamsE,"aw",@nobits
	.sectionflags	@""
	.align	16
	.zero		1024


//--------------------- .nv.shared._ZN7cutlass13device_kernelIN5flash11enable_sm90INS1_16FlashAttnFwdSm90INS1_25CollectiveMainloopFwdSm90ILi2EN4cute5tupleIJNS5_1CILi1EEES8_S8_EEENS6_IJNS7_ILi128EEESA_NS7_ILi192EEEEEELi128ENS_6half_tEfNS_4arch4Sm90ELb1ELb0ELb1ELb0ELb0ELb0ELb0ELb1ELb1ELb0ELb0ELb0EEENS1_21CollectiveEpilogueFwdINS6_IJSA_SA_SA_EEES9_SD_SF_Li256ELb0ELb0ELb0ELb0EEENS1_30DynamicPersistentTileSchedulerILi256ELi32ELb0ELb0ELb1EEEEEEEEEvNT_6ParamsE --------------------------
	.section	.nv.shared._ZN7cutlass13device_kernelIN5flash11enable_sm90INS1_16FlashAttnFwdSm90INS1_25CollectiveMainloopFwdSm90ILi2EN4cute5tupleIJNS5_1CILi1EEES8_S8_EEENS6_IJNS7_ILi128EEESA_NS7_ILi192EEEEEELi128ENS_6half_tEfNS_4arch4Sm90ELb1ELb0ELb1ELb0ELb0ELb0ELb0ELb1ELb1ELb0ELb0ELb0EEENS1_21CollectiveEpilogueFwdINS6_IJSA_SA_SA_EEES9_SD_SF_Li256ELb0ELb0ELb0ELb0EEENS1_30DynamicPersistentTileSchedulerILi256ELi32ELb0ELb0ELb1EEEEEEEEEvNT_6ParamsE,"aw",@nobits
	.sectionflags	@""
	.align	16
	.zero		1024


//--------------------- .nv.shared._ZN7cutlass13device_kernelIN5flash11enable_sm90INS1_16FlashAttnFwdSm90INS1_25CollectiveMainloopFwdSm90ILi2EN4cute5tupleIJNS5_1CILi1EEES8_S8_EEENS6_IJNS7_ILi128EEESA_NS7_ILi192EEEEEELi128ENS_6half_tEfNS_4arch4Sm90ELb1ELb0ELb1ELb1ELb0ELb0ELb0ELb1ELb1ELb0ELb0ELb0EEENS1_21CollectiveEpilogueFwdINS6_IJSA_SA_SA_EEES9_SD_SF_Li256ELb1ELb0ELb0ELb0EEENS1_36VarlenDynamicPersistentTileSchedulerILi128ELi128ELi256ELi32ELb0ELb0ELb1ELb1ELb1ELb1EEEEEEEEEvNT_6ParamsE --------------------------
	.section	.nv.shared._ZN7cutlass13device_kernelIN5flash11enable_sm90INS1_16FlashAttnFwdSm90INS1_25CollectiveMainloopFwdSm90ILi2EN4cute5tupleIJNS5_1CILi1EEES8_S8_EEENS6_IJNS7_ILi128EEESA_NS7_ILi192EEEEEELi128ENS_6half_tEfNS_4arch4Sm90ELb1ELb0ELb1ELb1ELb0ELb0ELb0ELb1ELb1ELb0ELb0ELb0EEENS1_21CollectiveEpilogueFwdINS6_IJSA_SA_SA_EEES9_SD_SF_Li256ELb1ELb0ELb0ELb0EEENS1_36VarlenDynamicPersistentTileSchedulerILi128ELi128ELi256ELi32ELb0ELb0ELb1ELb1ELb1ELb1EEEEEEEEEvNT_6ParamsE,"aw",@nobits
	.sectionflags	@""
	.align	16
	.zero		1024


//--------------------- .nv.shared._ZN7cutlass13device_kernelIN5flash11enable_sm90INS1_16FlashAttnFwdSm90INS1_25CollectiveMainloopFwdSm90ILi2EN4cute5tupleIJNS5_1CILi1EEES8_S8_EEENS6_IJNS7_ILi128EEESA_NS7_ILi192EEEEEELi128ENS_6half_tEfNS_4arch4Sm90ELb1ELb0ELb1ELb1ELb0ELb1ELb0ELb1ELb1ELb0ELb0ELb0EEENS1_21CollectiveEpilogueFwdINS6_IJSA_SA_SA_EEES9_SD_SF_Li256ELb1ELb0ELb0ELb0EEENS1_36VarlenDynamicPersistentTileSchedulerILi128ELi128ELi256ELi32ELb0ELb0ELb1ELb1ELb1ELb1EEEEEEEEEvNT_6ParamsE --------------------------
	.section	.nv.shared._ZN7cutlass13device_kernelIN5flash11enable_sm90INS1_16FlashAttnFwdSm90INS1_25CollectiveMainloopFwdSm90ILi2EN4cute5tupleIJNS5_1CILi1EEES8_S8_EEENS6_IJNS7_ILi128EEESA_NS7_ILi192EEEEEELi128ENS_6half_tEfNS_4arch4Sm90ELb1ELb0ELb1ELb1ELb0ELb1ELb0ELb1ELb1ELb0ELb0ELb0EEENS1_21CollectiveEpilogueFwdINS6_IJSA_SA_SA_EEES9_SD_SF_Li256ELb1ELb0ELb0ELb0EEENS1_36VarlenDynamicPersistentTileSchedulerILi128ELi128ELi256ELi32ELb0ELb0ELb1ELb1ELb1ELb1EEEEEEEEEvNT_6ParamsE,"aw",@nobits
	.sectionflags	@""
	.align	16
	.zero		1024


//--------------------- .nv.constant0._ZN7cutlass13device_kernelIN5flash11enable_sm90INS1_16FlashAttnFwdSm90INS1_25CollectiveMainloopFwdSm90ILi2EN4cute5tupleIJNS5_1CILi1EEES8_S8_EEENS6_IJNS7_ILi128EEESA_NS7_ILi192EEEEEELi128ENS_6half_tEfNS_4arch4Sm90ELb0ELb0ELb1ELb0ELb0ELb0ELb0ELb1ELb1ELb0ELb0ELb0EEENS1_21CollectiveEpilogueFwdINS6_IJSA_SA_SA_EEES9_SD_SF_Li256ELb0ELb0ELb0ELb0EEENS1_29StaticPersistentTileSchedulerILb0EEEEEEEEEvNT_6ParamsE --------------------------
	.section	.nv.constant0._ZN7cutlass13device_kernelIN5flash11enable_sm90INS1_16FlashAttnFwdSm90INS1_25CollectiveMainloopFwdSm90ILi2EN4cute5tupleIJNS5_1CILi1EEES8_S8_EEENS6_IJNS7_ILi128EEESA_NS7_ILi192EEEEEELi128ENS_6half_tEfNS_4arch4Sm90ELb0ELb0ELb1ELb0ELb0ELb0ELb0ELb1ELb1ELb0ELb0ELb0EEENS1_21CollectiveEpilogueFwdINS6_IJSA_SA_SA_EEES9_SD_SF_Li256ELb0ELb0ELb0ELb0EEENS1_29StaticPersistentTileSchedulerILb0EEEEEEEEEvNT_6ParamsE,"a",@progbits
	.sectionflags	@""
	.align	4
.nv.constant0._ZN7cutlass13device_kernelIN5flash11enable_sm90INS1_16FlashAttnFwdSm90INS1_25CollectiveMainloopFwdSm90ILi2EN4cute5tupleIJNS5_1CILi1EEES8_S8_EEENS6_IJNS7_ILi128EEESA_NS7_ILi192EEEEEELi128ENS_6half_tEfNS_4arch4Sm90ELb0ELb0ELb1ELb0ELb0ELb0ELb0ELb1ELb1ELb0ELb0ELb0EEENS1_21CollectiveEpilogueFwdINS6_IJSA_SA_SA_EEES9_SD_SF_Li256ELb0ELb0ELb0ELb0EEENS1_29StaticPersistentTileSchedulerILb0EEEEEEEEEvNT_6ParamsE:
	.zero		3584


//--------------------- .nv.constant0._ZN7cutlass13device_kernelIN5flash11enable_sm90INS1_16FlashAttnFwdSm90INS1_25CollectiveMainloopFwdSm90ILi2EN4cute5tupleIJNS5_1CILi2EEENS7_ILi1EEES9_EEENS6_IJNS7_ILi128EEESB_NS7_ILi192EEEEEELi128ENS_6half_tEfNS_4arch4Sm90ELb0ELb0ELb1ELb0ELb0ELb0ELb0ELb1ELb1ELb0ELb0ELb0EEENS1_21CollectiveEpilogueFwdINS6_IJSB_SB_SB_EEESA_SE_SG_Li256ELb0ELb0ELb0ELb0EEENS1_29StaticPersistentTileSchedulerILb0EEEEEEEEEvNT_6ParamsE --------------------------
	.section	.nv.constant0._ZN7cutlass13device_kernelIN5flash11enable_sm90INS1_16FlashAttnFwdSm90INS1_25CollectiveMainloopFwdSm90ILi2EN4cute5tupleIJNS5_1CILi2EEENS7_ILi1EEES9_EEENS6_IJNS7_ILi128EEESB_NS7_ILi192EEEEEELi128ENS_6half_tEfNS_4arch4Sm90ELb0ELb0ELb1ELb0ELb0ELb0ELb0ELb1ELb1ELb0ELb0ELb0EEENS1_21CollectiveEpilogueFwdINS6_IJSB_SB_SB_EEESA_SE_SG_Li256ELb0ELb0ELb0ELb0EEENS1_29StaticPersistentTileSchedulerILb0EEEEEEEEEvNT_6ParamsE,"a",@progbits
	.sectionflags	@""
	.align	4
.nv.constant0._ZN7cutlass13device_kernelIN5flash11enable_sm90INS1_16FlashAttnFwdSm90INS1_25CollectiveMainloopFwdSm90ILi2EN4cute5tupleIJNS5_1CILi2EEENS7_ILi1EEES9_EEENS6_IJNS7_ILi128EEESB_NS7_ILi192EEEEEELi128ENS_6half_tEfNS_4arch4Sm90ELb0ELb0ELb1ELb0ELb0ELb0ELb0ELb1ELb1ELb0ELb0ELb0EEENS1_21CollectiveEpilogueFwdINS6_IJSB_SB_SB_EEESA_SE_SG_Li256ELb0ELb0ELb0ELb0EEENS1_29StaticPersistentTileSchedulerILb0EEEEEEEEEvNT_6ParamsE:
	.zero		3584


//--------------------- .nv.constant0._ZN7cutlass13device_kernelIN5flash11enable_sm90INS1_16FlashAttnFwdSm90INS1_25CollectiveMainloopFwdSm90ILi2EN4cute5tupleIJNS5_1CILi1EEES8_S8_EEENS6_IJNS7_ILi128EEESA_NS7_ILi192EEEEEELi128ENS_6half_tEfNS_4arch4Sm90ELb0ELb0ELb1ELb1ELb0ELb0ELb0ELb1ELb1ELb0ELb0ELb0EEENS1_21CollectiveEpilogueFwdINS6_IJSA_SA_SA_EEES9_SD_SF_Li256ELb1ELb0ELb0ELb0EEENS1_36VarlenDynamicPersistentTileSchedulerILi128ELi128ELi256ELi32ELb0ELb0ELb1ELb0ELb1ELb1EEEEEEEEEvNT_6ParamsE --------------------------
	.section	.nv.constant0._ZN7cutlass13device_kernelIN5flash11enable_sm90INS1_16FlashAttnFwdSm90INS1_25CollectiveMainloopFwdSm90ILi2EN4cute5tupleIJNS5_1CILi1EEES8_S8_EEENS6_IJNS7_ILi128EEESA_NS7_ILi192EEEEEELi128ENS_6half_tEfNS_4arch4Sm90ELb0ELb0ELb1ELb1ELb0ELb0ELb0ELb1ELb1ELb0ELb0ELb0EEENS1_21CollectiveEpilogueFwdINS6_IJSA_SA_SA_EEES9_SD_SF_Li256ELb1ELb0ELb0ELb0EEENS1_36VarlenDynamicPersistentTileSchedulerILi128ELi128ELi256ELi32ELb0ELb0ELb1ELb0ELb1ELb1EEEEEEEEEvNT_6ParamsE,"a",@progbits
	.sectionflags	@""
	.align	4
.nv.constant0._ZN7cutlass13device_kernelIN5flash11enable_sm90INS1_16FlashAttnFwdSm90INS1_25CollectiveMainloopFwdSm90ILi2EN4cute5tupleIJNS5_1CILi1EEES8_S8_EEENS6_IJNS7_ILi128EEESA_NS7_ILi192EEEEEELi128ENS_6half_tEfNS_4arch4Sm90ELb0ELb0ELb1ELb1ELb0ELb0ELb0ELb1ELb1ELb0ELb0ELb0EEENS1_21CollectiveEpilogueFwdINS6_IJSA_SA_SA_EEES9_SD_SF_Li256ELb1ELb0ELb0ELb0EEENS1_36VarlenDynamicPersistentTileSchedulerILi128ELi128ELi256ELi32ELb0ELb0ELb1ELb0ELb1ELb1EEEEEEEEEvNT_6ParamsE:
	.zero		3200


//--------------------- .nv.constant0._ZN7cutlass13device_kernelIN5flash11enable_sm90INS1_16FlashAttnFwdSm90INS1_25CollectiveMainloopFwdSm90ILi2EN4cute5tupleIJNS5_1CILi1EEES8_S8_EEENS6_IJNS7_ILi128EEESA_NS7_ILi192EEEEEELi128ENS_6half_tEfNS_4arch4Sm90ELb0ELb0ELb1ELb1ELb0ELb1ELb0ELb1ELb1ELb0ELb0ELb0EEENS1_21CollectiveEpilogueFwdINS6_IJSA_SA_SA_EEES9_SD_SF_Li256ELb1ELb0ELb0ELb0EEENS1_36VarlenDynamicPersistentTileSchedulerILi128ELi128ELi256ELi32ELb0ELb0ELb1ELb0ELb1ELb1EEEEEEEEEvNT_6ParamsE --------------------------
	.section	.nv.constant0._ZN7cutlass13device_kernelIN5flash11enable_sm90INS1_16FlashAttnFwdSm90INS1_25CollectiveMainloopFwdSm90ILi2EN4cute5tupleIJNS5_1CILi1EEES8_S8_EEENS6_IJNS7_ILi128EEESA_NS7_ILi192EEEEEELi128ENS_6half_tEfNS_4arch4Sm90ELb0ELb0ELb1ELb1ELb0ELb1ELb0ELb1ELb1ELb0ELb0ELb0EEENS1_21CollectiveEpilogueFwdINS6_IJSA_SA_SA_EEES9_SD_SF_Li256ELb1ELb0ELb0ELb0EEENS1_36VarlenDynamicPersistentTileSchedulerILi128ELi128ELi256ELi32ELb0ELb0ELb1ELb0ELb1ELb1EEEEEEEEEvNT_6ParamsE,"a",@progbits
	.sectionflags	@""
	.align	4
.nv.constant0._ZN7cutlass13device_kernelIN5flash11enable_sm90INS1_16FlashAttnFwdSm90INS1_25CollectiveMainloopFwdSm90ILi2EN4cute5tupleIJNS5_1CILi1EEES8_S8_EEENS6_IJNS7_ILi128EEESA_NS7_ILi192EEEEEELi128ENS_6half_tEfNS_4arch4Sm90ELb0ELb0ELb1ELb1ELb0ELb1ELb0ELb1ELb1ELb0ELb0ELb0EEENS1_21CollectiveEpilogueFwdINS6_IJSA_SA_SA_EEES9_SD_SF_Li256ELb1ELb0ELb0ELb0EEENS1_36VarlenDynamicPersistentTileSchedulerILi128ELi128ELi256ELi32ELb0ELb0ELb1ELb0ELb1ELb1EEEEEEEEEvNT_6ParamsE:
	.zero		3200


//--------------------- .nv.constant0._ZN7cutlass13device_kernelIN5flash11enable_sm90INS1_16FlashAttnFwdSm90INS1_25CollectiveMainloopFwdSm90ILi2EN4cute5tupleIJNS5_1CILi1EEES8_S8_EEENS6_IJNS7_ILi128EEENS7_ILi96EEENS7_ILi192EEEEEELi128ENS_6half_tEfNS_4arch4Sm90ELb0ELb1ELb1ELb0ELb0ELb0ELb0ELb1ELb1ELb0ELb0ELb0EEENS1_21CollectiveEpilogueFwdINS6_IJSA_SA_SB_EEES9_SE_SG_Li256ELb0ELb0ELb0ELb0EEENS1_30DynamicPersistentTileSchedulerILi256ELi32ELb0ELb0ELb1EEEEEEEEEvNT_6ParamsE --------------------------
	.section	.nv.constant0._ZN7cutlass13device_kernelIN5flash11enable_sm90INS1_16FlashAttnFwdSm90INS1_25CollectiveMainloopFwdSm90ILi2EN4cute5tupleIJNS5_1CILi1EEES8_S8_EEENS6_IJNS7_ILi128EEENS7_ILi96EEENS7_ILi192EEEEEELi128ENS_6half_tEfNS_4arch4Sm90ELb0ELb1ELb1ELb0ELb0ELb0ELb0ELb1ELb1ELb0ELb0ELb0EEENS1_21CollectiveEpilogueFwdINS6_IJSA_SA_SB_EEES9_SE_SG_Li256ELb0ELb0ELb0ELb0EEENS1_30DynamicPersistentTileSchedulerILi256ELi32ELb0ELb0ELb1EEEEEEEEEvNT_6ParamsE,"a",@progbits
	.sectionflags	@""
	.align	4
.nv.constant0._ZN7cutlass13device_kernelIN5flash11enable_sm90INS1_16FlashAttnFwdSm90INS1_25CollectiveMainloopFwdSm90ILi2EN4cute5tupleIJNS5_1CILi1EEES8_S8_EEENS6_IJNS7_ILi128EEENS7_ILi96EEENS7_ILi192EEEEEELi128ENS_6half_tEfNS_4arch4Sm90ELb0ELb1ELb1ELb0ELb0ELb0ELb0ELb1ELb1ELb0ELb0ELb0EEENS1_21CollectiveEpilogueFwdINS6_IJSA_SA_SB_EEES9_SE_SG_Li256ELb0ELb0ELb0ELb0EEENS1_30DynamicPersistentTileSchedulerILi256ELi32ELb0ELb0ELb1EEEEEEEEEvNT_6ParamsE:
	.zero		3584


//--------------------- .nv.constant0._ZN7cutlass13device_kernelIN5flash11enable_sm90INS1_16FlashAttnFwdSm90INS1_25CollectiveMainloopFwdSm90ILi2EN4cute5tupleIJNS5_1CILi1EEES8_S8_EEENS6_IJNS7_ILi128EEENS7_ILi96EEENS7_ILi192EEEEEELi128ENS_6half_tEfNS_4arch4Sm90ELb0ELb1ELb1ELb1ELb0ELb0ELb0ELb1ELb1ELb0ELb0ELb0EEENS1_21CollectiveEpilogueFwdINS6_IJSA_SA_SB_EEES9_SE_SG_Li256ELb1ELb0ELb0ELb0EEENS1_36VarlenDynamicPersistentTileSchedulerILi128ELi96ELi256ELi32ELb0ELb0ELb1ELb1ELb0ELb1EEEEEEEEEvNT_6ParamsE --------------------------
	.section	.nv.constant0._ZN7cutlass13device_kernelIN5flash11enable_sm90INS1_16FlashAttnFwdSm90INS1_25CollectiveMainloopFwdSm90ILi2EN4cute5tupleIJNS5_1CILi1EEES8_S8_EEENS6_IJNS7_ILi128EEENS7_ILi96EEENS7_ILi192EEEEEELi128ENS_6half_tEfNS_4arch4Sm90ELb0ELb1ELb1ELb1ELb0ELb0ELb0ELb1ELb1ELb0ELb0ELb0EEENS1_21CollectiveEpilogueFwdINS6_IJSA_SA_SB_EEES9_SE_SG_Li256ELb1ELb0ELb0ELb0EEENS1_36VarlenDynamicPersistentTileSchedulerILi128ELi96ELi256ELi32ELb0ELb0ELb1ELb1ELb0ELb1EEEEEEEEEvNT_6ParamsE,"a",@progbits
	.sectionflags	@""
	.align	4
.nv.constant0._ZN7cutlass13device_kernelIN5flash11enable_sm90INS1_16FlashAttnFwdSm90INS1_25CollectiveMainloopFwdSm90ILi2EN4cute5tupleIJNS5_1CILi1EEES8_S8_EEENS6_IJNS7_ILi128EEENS7_ILi96EEENS7_ILi192EEEEEELi128ENS_6half_tEfNS_4arch4Sm90ELb0ELb1ELb1ELb1ELb0ELb0ELb0ELb1ELb1ELb0ELb0ELb0EEENS1_21CollectiveEpilogueFwdINS6_IJSA_SA_SB_EEES9_SE_SG_Li256ELb1ELb0ELb0ELb0EEENS1_36VarlenDynamicPersistentTileSchedulerILi128ELi96ELi256ELi32ELb0ELb0ELb1ELb1ELb0ELb1EEEEEEEEEvNT_6ParamsE:
	.zero		3200


//--------------------- .nv.constant0._ZN7cutlass13device_kernelIN5flash11enable_sm90INS1_16FlashAttnFwdSm90INS1_25CollectiveMainloopFwdSm90ILi2EN4cute5tupleIJNS5_1CILi1EEES8_S8_EEENS6_IJNS7_ILi128EEENS7_ILi96EEENS7_ILi192EEEEEELi128ENS_6half_tEfNS_4arch4Sm90ELb0ELb1ELb1ELb1ELb0ELb1ELb0ELb1ELb1ELb0ELb0ELb0EEENS1_21CollectiveEpilogueFwdINS6_IJSA_SA_SB_EEES9_SE_SG_Li256ELb1ELb0ELb0ELb0EEENS1_36VarlenDynamicPersistentTileSchedulerILi128ELi96ELi256ELi32ELb0ELb0ELb1ELb1ELb0ELb1EEEEEEEEEvNT_6ParamsE --------------------------
	.section	.nv.constant0._ZN7cutlass13device_kernelIN5flash11enable_sm90INS1_16FlashAttnFwdSm90INS1_25CollectiveMainloopFwdSm90ILi2EN4cute5tupleIJNS5_1CILi1EEES8_S8_EEENS6_IJNS7_ILi128EEENS7_ILi96EEENS7_ILi192EEEEEELi128ENS_6half_tEfNS_4arch4Sm90ELb0ELb1ELb1ELb1ELb0ELb1ELb0ELb1ELb1ELb0ELb0ELb0EEENS1_21CollectiveEpilogueFwdINS6_IJSA_SA_SB_EEES9_SE_SG_Li256ELb1ELb0ELb0ELb0EEENS1_36VarlenDynamicPersistentTileSchedulerILi128ELi96ELi256ELi32ELb0ELb0ELb1ELb1ELb0ELb1EEEEEEEEEvNT_6ParamsE,"a",@progbits
	.sectionflags	@""
	.align	4
.nv.constant0._ZN7cutlass13device_kernelIN5flash11enable_sm90INS1_16FlashAttnFwdSm90INS1_25CollectiveMainloopFwdSm90ILi2EN4cute5tupleIJNS5_1CILi1EEES8_S8_EEENS6_IJNS7_ILi128EEENS7_ILi96EEENS7_ILi192EEEEEELi128ENS_6half_tEfNS_4arch4Sm90ELb0ELb1ELb1ELb1ELb0ELb1ELb0ELb1ELb1ELb0ELb0ELb0EEENS1_21CollectiveEpilogueFwdINS6_IJSA_SA_SB_EEES9_SE_SG_Li256ELb1ELb0ELb0ELb0EEENS1_36VarlenDynamicPersistentTileSchedulerILi128ELi96ELi256ELi32ELb0ELb0ELb1ELb1ELb0ELb1EEEEEEEEEvNT_6ParamsE:
	.zero		3200


//--------------------- .nv.constant0._ZN7cutlass13device_kernelIN5flash11enable_sm90INS1_16FlashAttnFwdSm90INS1_25CollectiveMainloopFwdSm90ILi2EN4cute5tupleIJNS5_1CILi1EEES8_S8_EEENS6_IJNS7_ILi128EEESA_NS7_ILi192EEEEEELi128ENS_6half_tEfNS_4arch4Sm90ELb1ELb0ELb1ELb0ELb0ELb0ELb0ELb1ELb1ELb0ELb0ELb0EEENS1_21CollectiveEpilogueFwdINS6_IJSA_SA_SA_EEES9_SD_SF_Li256ELb0ELb0ELb0ELb0EEENS1_30DynamicPersistentTileSchedulerILi256ELi32ELb0ELb0ELb1EEEEEEEEEvNT_6ParamsE --------------------------
	.section	.nv.constant0._ZN7cutlass13device_kernelIN5flash11enable_sm90INS1_16FlashAttnFwdSm90INS1_25CollectiveMainloopFwdSm90ILi2EN4cute5tupleIJNS5_1CILi1EEES8_S8_EEENS6_IJNS7_ILi128EEESA_NS7_ILi192EEEEEELi128ENS_6half_tEfNS_4arch4Sm90ELb1ELb0ELb1ELb0ELb0ELb0ELb0ELb1ELb1ELb0ELb0ELb0EEENS1_21CollectiveEpilogueFwdINS6_IJSA_SA_SA_EEES9_SD_SF_Li256ELb0ELb0ELb0ELb0EEENS1_30DynamicPersistentTileSchedulerILi256ELi32ELb0ELb0ELb1EEEEEEEEEvNT_6ParamsE,"a",@progbits
	.sectionflags	@""
	.align	4
.nv.constant0._ZN7cutlass13device_kernelIN5flash11enable_sm90INS1_16FlashAttnFwdSm90INS1_25CollectiveMainloopFwdSm90ILi2EN4cute5tupleIJNS5_1CILi1EEES8_S8_EEENS6_IJNS7_ILi128EEESA_NS7_ILi192EEEEEELi128ENS_6half_tEfNS_4arch4Sm90ELb1ELb0ELb1ELb0ELb0ELb0ELb0ELb1ELb1ELb0ELb0ELb0EEENS1_21CollectiveEpilogueFwdINS6_IJSA_SA_SA_EEES9_SD_SF_Li256ELb0ELb0ELb0ELb0EEENS1_30DynamicPersistentTileSchedulerILi256ELi32ELb0ELb0ELb1EEEEEEEEEvNT_6ParamsE:
	.zero		3584


//--------------------- .nv.constant0._ZN7cutlass13device_kernelIN5flash11enable_sm90INS1_16FlashAttnFwdSm90INS1_25CollectiveMainloopFwdSm90ILi2EN4cute5tupleIJNS5_1CILi1EEES8_S8_EEENS6_IJNS7_ILi128EEESA_NS7_ILi192EEEEEELi128ENS_6half_tEfNS_4arch4Sm90ELb1ELb0ELb1ELb1ELb0ELb0ELb0ELb1ELb1ELb0ELb0ELb0EEENS1_21CollectiveEpilogueFwdINS6_IJSA_SA_SA_EEES9_SD_SF_Li256ELb1ELb0ELb0ELb0EEENS1_36VarlenDynamicPersistentTileSchedulerILi128ELi128ELi256ELi32ELb0ELb0ELb1ELb1ELb1ELb1EEEEEEEEEvNT_6ParamsE --------------------------
	.section	.nv.constant0._ZN7cutlass13device_kernelIN5flash11enable_sm90INS1_16FlashAttnFwdSm90INS1_25CollectiveMainloopFwdSm90ILi2EN4cute5tupleIJNS5_1CILi1EEES8_S8_EEENS6_IJNS7_ILi128EEESA_NS7_ILi192EEEEEELi128ENS_6half_tEfNS_4arch4Sm90ELb1ELb0ELb1ELb1ELb0ELb0ELb0ELb1ELb1ELb0ELb0ELb0EEENS1_21CollectiveEpilogueFwdINS6_IJSA_SA_SA_EEES9_SD_SF_Li256ELb1ELb0ELb0ELb0EEENS1_36VarlenDynamicPersistentTileSchedulerILi128ELi128ELi256ELi32ELb0ELb0ELb1ELb1ELb1ELb1EEEEEEEEEvNT_6ParamsE,"a",@progbits
	.sectionflags	@""
	.align	4
.nv.constant0._ZN7cutlass13device_kernelIN5flash11enable_sm90INS1_16FlashAttnFwdSm90INS1_25CollectiveMainloopFwdSm90ILi2EN4cute5tupleIJNS5_1CILi1EEES8_S8_EEENS6_IJNS7_ILi128EEESA_NS7_ILi192EEEEEELi128ENS_6half_tEfNS_4arch4Sm90ELb1ELb0ELb1ELb1ELb0ELb0ELb0ELb1ELb1ELb0ELb0ELb0EEENS1_21CollectiveEpilogueFwdINS6_IJSA_SA_SA_EEES9_SD_SF_Li256ELb1ELb0ELb0ELb0EEENS1_36VarlenDynamicPersistentTileSchedulerILi128ELi128ELi256ELi32ELb0ELb0ELb1ELb1ELb1ELb1EEEEEEEEEvNT_6ParamsE:
	.zero		3200


//--------------------- .nv.constant0._ZN7cutlass13device_kernelIN5flash11enable_sm90INS1_16FlashAttnFwdSm90INS1_25CollectiveMainloopFwdSm90ILi2EN4cute5tupleIJNS5_1CILi1EEES8_S8_EEENS6_IJNS7_ILi128EEESA_NS7_ILi192EEEEEELi128ENS_6half_tEfNS_4arch4Sm90ELb1ELb0ELb1ELb1ELb0ELb1ELb0ELb1ELb1ELb0ELb0ELb0EEENS1_21CollectiveEpilogueFwdINS6_IJSA_SA_SA_EEES9_SD_SF_Li256ELb1ELb0ELb0ELb0EEENS1_36VarlenDynamicPersistentTileSchedulerILi128ELi128ELi256ELi32ELb0ELb0ELb1ELb1ELb1ELb1EEEEEEEEEvNT_6ParamsE --------------------------
	.section	.nv.constant0._ZN7cutlass13device_kernelIN5flash11enable_sm90INS1_16FlashAttnFwdSm90INS1_25CollectiveMainloopFwdSm90ILi2EN4cute5tupleIJNS5_1CILi1EEES8_S8_EEENS6_IJNS7_ILi128EEESA_NS7_ILi192EEEEEELi128ENS_6half_tEfNS_4arch4Sm90ELb1ELb0ELb1ELb1ELb0ELb1ELb0ELb1ELb1ELb0ELb0ELb0EEENS1_21CollectiveEpilogueFwdINS6_IJSA_SA_SA_EEES9_SD_SF_Li256ELb1ELb0ELb0ELb0EEENS1_36VarlenDynamicPersistentTileSchedulerILi128ELi128ELi256ELi32ELb0ELb0ELb1ELb1ELb1ELb1EEEEEEEEEvNT_6ParamsE,"a",@progbits
	.sectionflags	@""
	.align	4
.nv.constant0._ZN7cutlass13device_kernelIN5flash11enable_sm90INS1_16FlashAttnFwdSm90INS1_25CollectiveMainloopFwdSm90ILi2EN4cute5tupleIJNS5_1CILi1EEES8_S8_EEENS6_IJNS7_ILi128EEESA_NS7_ILi192EEEEEELi128ENS_6half_tEfNS_4arch4Sm90ELb1ELb0ELb1ELb1ELb0ELb1ELb0ELb1ELb1ELb0ELb0ELb0EEENS1_21CollectiveEpilogueFwdINS6_IJSA_SA_SA_EEES9_SD_SF_Li256ELb1ELb0ELb0ELb0EEENS1_36VarlenDynamicPersistentTileSchedulerILi128ELi128ELi256ELi32ELb0ELb0ELb1ELb1ELb1ELb1EEEEEEEEEvNT_6ParamsE:
	.zero		3200


//--------------------- SYMBOLS --------------------------

	.type		.nv.reservedSmem.offset0,@object
	.size		.nv.reservedSmem.offset0,0x4
	.type		__assertfail,@function
